// Copyright (c) 2024, Jay Shah, Ganesh Bikshandi, Ying Zhang, Vijay Thakkar, Pradeep Ramani, Tri Dao.
// Splitting the different template instantiations to different files to speed up compilation.
// This file is auto-generated. See "generate_kernels.py"

#include "flash_fwd_launch_template.h"

#ifndef FLASHATTENTION_DISABLE_HDIM128
template void run_mha_fwd_<90, cutlass::half_t, 128, 128, true, true, true, true>(Flash_fwd_params &params, cudaStream_t stream);
#endif


// ===== COMPILED SASS (sm_90a) =====

	.target	sm_90a

	.elftype	@"ET_EXEC"


//--------------------- .note.nv.tkinfo           --------------------------
	.section	.note.nv.tkinfo,"",@"SHT_NOTE"
	.sectionflags	@"SHF_NOTE_NV_TKINFO"
	.tkinfo
        /*0018*/ 	.word	0x00000002
        /*0030*/ 	.string	""
        /*0030*/ 	.string	"ptxas"
        /*0030*/ 	.string	"Cuda compilation tools, release 13.0, V13.0.88"
        /*0030*/ 	.string	"Build cuda_13.0.r13.0/compiler.36424714_0"
        /*0030*/ 	.string	"-arch sm_90a -m 64 "



//--------------------- .note.nv.cuinfo           --------------------------
	.section	.note.nv.cuinfo,"",@"SHT_NOTE"
	.sectionflags	@"SHF_NOTE_NV_CUINFO"
        /*0018*/ 	.short	0x0002
        /*001a*/ 	.short	0x005a
        /*001c*/ 	.short	0x0082
	.zero		2


//--------------------- .nv.info                  --------------------------
	.section	.nv.info,"",@"SHT_CUDA_INFO"
	.align	4


	//----- nvinfo : EIATTR_REGCOUNT
	.align		4
        /*0000*/ 	.byte	0x04, 0x2f
        /*0002*/ 	.short	(.L_18 - .L_17)
	.align		4
.L_17:
        /*0004*/ 	.word	index@(_ZN7cutlass13device_kernelIN5flash11enable_sm90INS1_16FlashAttnFwdSm90INS1_25CollectiveMainloopFwdSm90ILi2EN4cute5tupleIJNS5_1CILi1EEES8_S8_EEENS6_IJNS7_ILi128EEESA_SA_EEELi128ENS_6half_tEfNS_4arch4Sm90ELb1ELb0ELb1ELb1ELb1ELb1ELb0ELb1ELb1ELb1ELb1ELb0EEENS1_21CollectiveEpilogueFwdISB_S9_SC_SE_Li256ELb1ELb1ELb1ELb0EEENS1_36VarlenDynamicPersistentTileSchedulerILi128ELi128ELi256ELi128ELb1ELb1ELb1ELb1ELb1ELb1EEEEEEEEEvNT_6ParamsE)
        /*0008*/ 	.word	0x000000a8


	//----- nvinfo : EIATTR_FRAME_SIZE
	.align		4
.L_18:
        /*000c*/ 	.byte	0x04, 0x11
        /*000e*/ 	.short	(.L_20 - .L_19)
	.align		4
.L_19:
        /*0010*/ 	.word	index@(_ZN7cutlass13device_kernelIN5flash11enable_sm90INS1_16FlashAttnFwdSm90INS1_25CollectiveMainloopFwdSm90ILi2EN4cute5tupleIJNS5_1CILi1EEES8_S8_EEENS6_IJNS7_ILi128EEESA_SA_EEELi128ENS_6half_tEfNS_4arch4Sm90ELb1ELb0ELb1ELb1ELb1ELb1ELb0ELb1ELb1ELb1ELb1ELb0EEENS1_21CollectiveEpilogueFwdISB_S9_SC_SE_Li256ELb1ELb1ELb1ELb0EEENS1_36VarlenDynamicPersistentTileSchedulerILi128ELi128ELi256ELi128ELb1ELb1ELb1ELb1ELb1ELb1EEEEEEEEEvNT_6ParamsE)
        /*0014*/ 	.word	0x00000028


	//----- nvinfo : EIATTR_REGCOUNT
	.align		4
.L_20:
        /*0018*/ 	.byte	0x04, 0x2f
        /*001a*/ 	.short	(.L_22 - .L_21)
	.align		4
.L_21:
        /*001c*/ 	.word	index@(_ZN7cutlass13device_kernelIN5flash11enable_sm90INS1_16FlashAttnFwdSm90INS1_25CollectiveMainloopFwdSm90ILi2EN4cute5tupleIJNS5_1CILi1EEES8_S8_EEENS6_IJNS7_ILi128EEESA_SA_EEELi128ENS_6half_tEfNS_4arch4Sm90ELb1ELb0ELb1ELb1ELb1ELb0ELb0ELb1ELb1ELb1ELb1ELb0EEENS1_21CollectiveEpilogueFwdISB_S9_SC_SE_Li256ELb1ELb1ELb1ELb0EEENS1_36VarlenDynamicPersistentTileSchedulerILi128ELi128ELi256ELi128ELb1ELb1ELb1ELb1ELb1ELb1EEEEEEEEEvNT_6ParamsE)
        /*0020*/ 	.word	0x000000a8


	//----- nvinfo : EIATTR_FRAME_SIZE
	.align		4
.L_22:
        /*0024*/ 	.byte	0x04, 0x11
        /*0026*/ 	.short	(.L_24 - .L_23)
	.align		4
.L_23:
        /*0028*/ 	.word	index@(_ZN7cutlass13device_kernelIN5flash11enable_sm90INS1_16FlashAttnFwdSm90INS1_25CollectiveMainloopFwdSm90ILi2EN4cute5tupleIJNS5_1CILi1EEES8_S8_EEENS6_IJNS7_ILi128EEESA_SA_EEELi128ENS_6half_tEfNS_4arch4Sm90ELb1ELb0ELb1ELb1ELb1ELb0ELb0ELb1ELb1ELb1ELb1ELb0EEENS1_21CollectiveEpilogueFwdISB_S9_SC_SE_Li256ELb1ELb1ELb1ELb0EEENS1_36VarlenDynamicPersistentTileSchedulerILi128ELi128ELi256ELi128ELb1ELb1ELb1ELb1ELb1ELb1EEEEEEEEEvNT_6ParamsE)
        /*002c*/ 	.word	0x00000028


	//----- nvinfo : EIATTR_REGCOUNT
	.align		4
.L_24:
        /*0030*/ 	.byte	0x04, 0x2f
        /*0032*/ 	.short	(.L_26 - .L_25)
	.align		4
.L_25:
        /*0034*/ 	.word	index@(_ZN7cutlass13device_kernelIN5flash11enable_sm90INS1_16FlashAttnFwdSm90INS1_25CollectiveMainloopFwdSm90ILi2EN4cute5tupleIJNS5_1CILi1EEES8_S8_EEENS6_IJNS7_ILi128EEESA_SA_EEELi128ENS_6half_tEfNS_4arch4Sm90ELb1ELb0ELb1ELb0ELb1ELb0ELb0ELb1ELb1ELb1ELb1ELb0EEENS1_21CollectiveEpilogueFwdISB_S9_SC_SE_Li256ELb0ELb1ELb1ELb0EEENS1_19SingleTileSchedulerILb0ELb1ELb1ELi128EEEEEEEEEvNT_6ParamsE)
        /*0038*/ 	.word	0x000000a8


	//----- nvinfo : EIATTR_FRAME_SIZE
	.align		4
.L_26:
        /*003c*/ 	.byte	0x04, 0x11
        /*003e*/ 	.short	(.L_28 - .L_27)
	.align		4
.L_27:
        /*0040*/ 	.word	index@(_ZN7cutlass13device_kernelIN5flash11enable_sm90INS1_16FlashAttnFwdSm90INS1_25CollectiveMainloopFwdSm90ILi2EN4cute5tupleIJNS5_1CILi1EEES8_S8_EEENS6_IJNS7_ILi128EEESA_SA_EEELi128ENS_6half_tEfNS_4arch4Sm90ELb1ELb0ELb1ELb0ELb1ELb0ELb0ELb1ELb1ELb1ELb1ELb0EEENS1_21CollectiveEpilogueFwdISB_S9_SC_SE_Li256ELb0ELb1ELb1ELb0EEENS1_19SingleTileSchedulerILb0ELb1ELb1ELi128EEEEEEEEEvNT_6ParamsE)
        /*0044*/ 	.word	0x00000000


	//----- nvinfo : EIATTR_REGCOUNT
	.align		4
.L_28:
        /*0048*/ 	.byte	0x04, 0x2f
        /*004a*/ 	.short	(.L_30 - .L_29)
	.align		4
.L_29:
        /*004c*/ 	.word	index@(_ZN7cutlass13device_kernelIN5flash11enable_sm90INS1_16FlashAttnFwdSm90INS1_25CollectiveMainloopFwdSm90ILi2EN4cute5tupleIJNS5_1CILi1EEES8_S8_EEENS6_IJNS7_ILi128EEESA_SA_EEELi128ENS_6half_tEfNS_4arch4Sm90ELb0ELb1ELb1ELb1ELb1ELb1ELb0ELb1ELb1ELb1ELb1ELb0EEENS1_21CollectiveEpilogueFwdISB_S9_SC_SE_Li256ELb1ELb1ELb1ELb0EEENS1_36VarlenDynamicPersistentTileSchedulerILi128ELi128ELi256ELi128ELb1ELb1ELb1ELb1ELb0ELb1EEEEEEEEEvNT_6ParamsE)
        /*0050*/ 	.word	0x000000a8


	//----- nvinfo : EIATTR_FRAME_SIZE
	.align		4
.L_30:
        /*0054*/ 	.byte	0x04, 0x11
        /*0056*/ 	.short	(.L_32 - .L_31)
	.align		4
.L_31:
        /*0058*/ 	.word	index@(_ZN7cutlass13device_kernelIN5flash11enable_sm90INS1_16FlashAttnFwdSm90INS1_25CollectiveMainloopFwdSm90ILi2EN4cute5tupleIJNS5_1CILi1EEES8_S8_EEENS6_IJNS7_ILi128EEESA_SA_EEELi128ENS_6half_tEfNS_4arch4Sm90ELb0ELb1ELb1ELb1ELb1ELb1ELb0ELb1ELb1ELb1ELb1ELb0EEENS1_21CollectiveEpilogueFwdISB_S9_SC_SE_Li256ELb1ELb1ELb1ELb0EEENS1_36VarlenDynamicPersistentTileSchedulerILi128ELi128ELi256ELi128ELb1ELb1ELb1ELb1ELb0ELb1EEEEEEEEEvNT_6ParamsE)
        /*005c*/ 	.word	0x00000040


	//----- nvinfo : EIATTR_REGCOUNT
	.align		4
.L_32:
        /*0060*/ 	.byte	0x04, 0x2f
        /*0062*/ 	.short	(.L_34 - .L_33)
	.align		4
.L_33:
        /*0064*/ 	.word	index@(_ZN7cutlass13device_kernelIN5flash11enable_sm90INS1_16FlashAttnFwdSm90INS1_25CollectiveMainloopFwdSm90ILi2EN4cute5tupleIJNS5_1CILi1EEES8_S8_EEENS6_IJNS7_ILi128EEESA_SA_EEELi128ENS_6half_tEfNS_4arch4Sm90ELb0ELb1ELb1ELb1ELb1ELb0ELb0ELb1ELb1ELb1ELb1ELb0EEENS1_21CollectiveEpilogueFwdISB_S9_SC_SE_Li256ELb1ELb1ELb1ELb0EEENS1_36VarlenDynamicPersistentTileSchedulerILi128ELi128ELi256ELi128ELb1ELb1ELb1ELb1ELb0ELb1EEEEEEEEEvNT_6ParamsE)
        /*0068*/ 	.word	0x000000a8


	//----- nvinfo : EIATTR_FRAME_SIZE
	.align		4
.L_34:
        /*006c*/ 	.byte	0x04, 0x11
        /*006e*/ 	.short	(.L_36 - .L_35)
	.align		4
.L_35:
        /*0070*/ 	.word	index@(_ZN7cutlass13device_kernelIN5flash11enable_sm90INS1_16FlashAttnFwdSm90INS1_25CollectiveMainloopFwdSm90ILi2EN4cute5tupleIJNS5_1CILi1EEES8_S8_EEENS6_IJNS7_ILi128EEESA_SA_EEELi128ENS_6half_tEfNS_4arch4Sm90ELb0ELb1ELb1ELb1ELb1ELb0ELb0ELb1ELb1ELb1ELb1ELb0EEENS1_21CollectiveEpilogueFwdISB_S9_SC_SE_Li256ELb1ELb1ELb1ELb0EEENS1_36VarlenDynamicPersistentTileSchedulerILi128ELi128ELi256ELi128ELb1ELb1ELb1ELb1ELb0ELb1EEEEEEEEEvNT_6ParamsE)
        /*0074*/ 	.word	0x00000020


	//----- nvinfo : EIATTR_REGCOUNT
	.align		4
.L_36:
        /*0078*/ 	.byte	0x04, 0x2f
        /*007a*/ 	.short	(.L_38 - .L_37)
	.align		4
.L_37:
        /*007c*/ 	.word	index@(_ZN7cutlass13device_kernelIN5flash11enable_sm90INS1_16FlashAttnFwdSm90INS1_25CollectiveMainloopFwdSm90ILi2EN4cute5tupleIJNS5_1CILi1EEES8_S8_EEENS6_IJNS7_ILi128EEESA_SA_EEELi128ENS_6half_tEfNS_4arch4Sm90ELb0ELb1ELb1ELb0ELb1ELb0ELb0ELb1ELb1ELb1ELb1ELb0EEENS1_21CollectiveEpilogueFwdISB_S9_SC_SE_Li256ELb0ELb1ELb1ELb0EEENS1_19SingleTileSchedulerILb0ELb1ELb1ELi128EEEEEEEEEvNT_6ParamsE)
        /*0080*/ 	.word	0x000000a8


	//----- nvinfo : EIATTR_FRAME_SIZE
	.align		4
.L_38:
        /*0084*/ 	.byte	0x04, 0x11
        /*0086*/ 	.short	(.L_40 - .L_39)
	.align		4
.L_39:
        /*0088*/ 	.word	index@(_ZN7cutlass13device_kernelIN5flash11enable_sm90INS1_16FlashAttnFwdSm90INS1_25CollectiveMainloopFwdSm90ILi2EN4cute5tupleIJNS5_1CILi1EEES8_S8_EEENS6_IJNS7_ILi128EEESA_SA_EEELi128ENS_6half_tEfNS_4arch4Sm90ELb0ELb1ELb1ELb0ELb1ELb0ELb0ELb1ELb1ELb1ELb1ELb0EEENS1_21CollectiveEpilogueFwdISB_S9_SC_SE_Li256ELb0ELb1ELb1ELb0EEENS1_19SingleTileSchedulerILb0ELb1ELb1ELi128EEEEEEEEEvNT_6ParamsE)
        /*008c*/ 	.word	0x00000000


	//----- nvinfo : EIATTR_REGCOUNT
	.align		4
.L_40:
        /*0090*/ 	.byte	0x04, 0x2f
        /*0092*/ 	.short	(.L_42 - .L_41)
	.align		4
.L_41:
        /*0094*/ 	.word	index@(_ZN7cutlass13device_kernelIN5flash11enable_sm90INS1_16FlashAttnFwdSm90INS1_25CollectiveMainloopFwdSm90ILi2EN4cute5tupleIJNS5_1CILi1EEES8_S8_EEENS6_IJNS7_ILi128EEESA_SA_EEELi128ENS_6half_tEfNS_4arch4Sm90ELb0ELb0ELb1ELb1ELb1ELb1ELb0ELb1ELb1ELb1ELb1ELb0EEENS1_21CollectiveEpilogueFwdISB_S9_SC_SE_Li256ELb1ELb1ELb1ELb0EEENS1_36VarlenDynamicPersistentTileSchedulerILi128ELi128ELi256ELi128ELb1ELb1ELb1ELb0ELb1ELb1EEEEEEEEEvNT_6ParamsE)
        /*0098*/ 	.word	0x000000a8


	//----- nvinfo : EIATTR_FRAME_SIZE
	.align		4
.L_42:
        /*009c*/ 	.byte	0x04, 0x11
        /*009e*/ 	.short	(.L_44 - .L_43)
	.align		4
.L_43:
        /*00a0*/ 	.word	index@(_ZN7cutlass13device_kernelIN5flash11enable_sm90INS1_16FlashAttnFwdSm90INS1_25CollectiveMainloopFwdSm90ILi2EN4cute5tupleIJNS5_1CILi1EEES8_S8_EEENS6_IJNS7_ILi128EEESA_SA_EEELi128ENS_6half_tEfNS_4arch4Sm90ELb0ELb0ELb1ELb1ELb1ELb1ELb0ELb1ELb1ELb1ELb1ELb0EEENS1_21CollectiveEpilogueFwdISB_S9_SC_SE_Li256ELb1ELb1ELb1ELb0EEENS1_36VarlenDynamicPersistentTileSchedulerILi128ELi128ELi256ELi128ELb1ELb1ELb1ELb0ELb1ELb1EEEEEEEEEvNT_6ParamsE)
        /*00a4*/ 	.word	0x00000028


	//----- nvinfo : EIATTR_REGCOUNT
	.align		4
.L_44:
        /*00a8*/ 	.byte	0x04, 0x2f
        /*00aa*/ 	.short	(.L_46 - .L_45)
	.align		4
.L_45:
        /*00ac*/ 	.word	index@(_ZN7cutlass13device_kernelIN5flash11enable_sm90INS1_16FlashAttnFwdSm90INS1_25CollectiveMainloopFwdSm90ILi2EN4cute5tupleIJNS5_1CILi1EEES8_S8_EEENS6_IJNS7_ILi128EEESA_SA_EEELi128ENS_6half_tEfNS_4arch4Sm90ELb0ELb0ELb1ELb1ELb1ELb0ELb0ELb1ELb1ELb1ELb1ELb0EEENS1_21CollectiveEpilogueFwdISB_S9_SC_SE_Li256ELb1ELb1ELb1ELb0EEENS1_36VarlenDynamicPersistentTileSchedulerILi128ELi128ELi256ELi128ELb1ELb1ELb1ELb0ELb1ELb1EEEEEEEEEvNT_6ParamsE)
        /*00b0*/ 	.word	0x000000a8


	//----- nvinfo : EIATTR_FRAME_SIZE
	.align		4
.L_46:
        /*00b4*/ 	.byte	0x04, 0x11
        /*00b6*/ 	.short	(.L_48 - .L_47)
	.align		4
.L_47:
        /*00b8*/ 	.word	index@(_ZN7cutlass13device_kernelIN5flash11enable_sm90INS1_16FlashAttnFwdSm90INS1_25CollectiveMainloopFwdSm90ILi2EN4cute5tupleIJNS5_1CILi1EEES8_S8_EEENS6_IJNS7_ILi128EEESA_SA_EEELi128ENS_6half_tEfNS_4arch4Sm90ELb0ELb0ELb1ELb1ELb1ELb0ELb0ELb1ELb1ELb1ELb1ELb0EEENS1_21CollectiveEpilogueFwdISB_S9_SC_SE_Li256ELb1ELb1ELb1ELb0EEENS1_36VarlenDynamicPersistentTileSchedulerILi128ELi128ELi256ELi128ELb1ELb1ELb1ELb0ELb1ELb1EEEEEEEEEvNT_6ParamsE)
        /*00bc*/ 	.word	0x00000028


	//----- nvinfo : EIATTR_REGCOUNT
	.align		4
.L_48:
        /*00c0*/ 	.byte	0x04, 0x2f
        /*00c2*/ 	.short	(.L_50 - .L_49)
	.align		4
.L_49:
        /*00c4*/ 	.word	index@(_ZN7cutlass13device_kernelIN5flash11enable_sm90INS1_16FlashAttnFwdSm90INS1_25CollectiveMainloopFwdSm90ILi2EN4cute5tupleIJNS5_1CILi1EEES8_S8_EEENS6_IJNS7_ILi128EEESA_SA_EEELi128ENS_6half_tEfNS_4arch4Sm90ELb0ELb0ELb1ELb0ELb1ELb0ELb0ELb1ELb1ELb1ELb1ELb0EEENS1_21CollectiveEpilogueFwdISB_S9_SC_SE_Li256ELb0ELb1ELb1ELb0EEENS1_19SingleTileSchedulerILb0ELb1ELb1ELi128EEEEEEEEEvNT_6ParamsE)
        /*00c8*/ 	.word	0x000000a8


	//----- nvinfo : EIATTR_FRAME_SIZE
	.align		4
.L_50:
        /*00cc*/ 	.byte	0x04, 0x11
        /*00ce*/ 	.short	(.L_52 - .L_51)
	.align		4
.L_51:
        /*00d0*/ 	.word	index@(_ZN7cutlass13device_kernelIN5flash11enable_sm90INS1_16FlashAttnFwdSm90INS1_25CollectiveMainloopFwdSm90ILi2EN4cute5tupleIJNS5_1CILi1EEES8_S8_EEENS6_IJNS7_ILi128EEESA_SA_EEELi128ENS_6half_tEfNS_4arch4Sm90ELb0ELb0ELb1ELb0ELb1ELb0ELb0ELb1ELb1ELb1ELb1ELb0EEENS1_21CollectiveEpilogueFwdISB_S9_SC_SE_Li256ELb0ELb1ELb1ELb0EEENS1_19SingleTileSchedulerILb0ELb1ELb1ELi128EEEEEEEEEvNT_6ParamsE)
        /*00d4*/ 	.word	0x00000000


	//----- nvinfo : EIATTR_MIN_STACK_SIZE
	.align		4
.L_52:
        /*00d8*/ 	.byte	0x04, 0x12
        /*00da*/ 	.short	(.L_54 - .L_53)
	.align		4
.L_53:
        /*00dc*/ 	.word	index@(_ZN7cutlass13device_kernelIN5flash11enable_sm90INS1_16FlashAttnFwdSm90INS1_25CollectiveMainloopFwdSm90ILi2EN4cute5tupleIJNS5_1CILi1EEES8_S8_EEENS6_IJNS7_ILi128EEESA_SA_EEELi128ENS_6half_tEfNS_4arch4Sm90ELb0ELb0ELb1ELb0ELb1ELb0ELb0ELb1ELb1ELb1ELb1ELb0EEENS1_21CollectiveEpilogueFwdISB_S9_SC_SE_Li256ELb0ELb1ELb1ELb0EEENS1_19SingleTileSchedulerILb0ELb1ELb1ELi128EEEEEEEEEvNT_6ParamsE)
        /*00e0*/ 	.word	0x00000000


	//----- nvinfo : EIATTR_MIN_STACK_SIZE
	.align		4
.L_54:
        /*00e4*/ 	.byte	0x04, 0x12
        /*00e6*/ 	.short	(.L_56 - .L_55)
	.align		4
.L_55:
        /*00e8*/ 	.word	index@(_ZN7cutlass13device_kernelIN5flash11enable_sm90INS1_16FlashAttnFwdSm90INS1_25CollectiveMainloopFwdSm90ILi2EN4cute5tupleIJNS5_1CILi1EEES8_S8_EEENS6_IJNS7_ILi128EEESA_SA_EEELi128ENS_6half_tEfNS_4arch4Sm90ELb0ELb0ELb1ELb1ELb1ELb0ELb0ELb1ELb1ELb1ELb1ELb0EEENS1_21CollectiveEpilogueFwdISB_S9_SC_SE_Li256ELb1ELb1ELb1ELb0EEENS1_36VarlenDynamicPersistentTileSchedulerILi128ELi128ELi256ELi128ELb1ELb1ELb1ELb0ELb1ELb1EEEEEEEEEvNT_6ParamsE)
        /*00ec*/ 	.word	0x00000028


	//----- nvinfo : EIATTR_MIN_STACK_SIZE
	.align		4
.L_56:
        /*00f0*/ 	.byte	0x04, 0x12
        /*00f2*/ 	.short	(.L_58 - .L_57)
	.align		4
.L_57:
        /*00f4*/ 	.word	index@(_ZN7cutlass13device_kernelIN5flash11enable_sm90INS1_16FlashAttnFwdSm90INS1_25CollectiveMainloopFwdSm90ILi2EN4cute5tupleIJNS5_1CILi1EEES8_S8_EEENS6_IJNS7_ILi128EEESA_SA_EEELi128ENS_6half_tEfNS_4arch4Sm90ELb0ELb0ELb1ELb1ELb1ELb1ELb0ELb1ELb1ELb1ELb1ELb0EEENS1_21CollectiveEpilogueFwdISB_S9_SC_SE_Li256ELb1ELb1ELb1ELb0EEENS1_36VarlenDynamicPersistentTileSchedulerILi128ELi128ELi256ELi128ELb1ELb1ELb1ELb0ELb1ELb1EEEEEEEEEvNT_6ParamsE)
        /*00f8*/ 	.word	0x00000028


	//----- nvinfo : EIATTR_MIN_STACK_SIZE
	.align		4
.L_58:
        /*00fc*/ 	.byte	0x04, 0x12
        /*00fe*/ 	.short	(.L_60 - .L_59)
	.align		4
.L_59:
        /*0100*/ 	.word	index@(_ZN7cutlass13device_kernelIN5flash11enable_sm90INS1_16FlashAttnFwdSm90INS1_25CollectiveMainloopFwdSm90ILi2EN4cute5tupleIJNS5_1CILi1EEES8_S8_EEENS6_IJNS7_ILi128EEESA_SA_EEELi128ENS_6half_tEfNS_4arch4Sm90ELb0ELb1ELb1ELb0ELb1ELb0ELb0ELb1ELb1ELb1ELb1ELb0EEENS1_21CollectiveEpilogueFwdISB_S9_SC_SE_Li256ELb0ELb1ELb1ELb0EEENS1_19SingleTileSchedulerILb0ELb1ELb1ELi128EEEEEEEEEvNT_6ParamsE)
        /*0104*/ 	.word	0x00000000


	//----- nvinfo : EIATTR_MIN_STACK_SIZE
	.align		4
.L_60:
        /*0108*/ 	.byte	0x04, 0x12
        /*010a*/ 	.short	(.L_62 - .L_61)
	.align		4
.L_61:
        /*010c*/ 	.word	index@(_ZN7cutlass13device_kernelIN5flash11enable_sm90INS1_16FlashAttnFwdSm90INS1_25CollectiveMainloopFwdSm90ILi2EN4cute5tupleIJNS5_1CILi1EEES8_S8_EEENS6_IJNS7_ILi128EEESA_SA_EEELi128ENS_6half_tEfNS_4arch4Sm90ELb0ELb1ELb1ELb1ELb1ELb0ELb0ELb1ELb1ELb1ELb1ELb0EEENS1_21CollectiveEpilogueFwdISB_S9_SC_SE_Li256ELb1ELb1ELb1ELb0EEENS1_36VarlenDynamicPersistentTileSchedulerILi128ELi128ELi256ELi128ELb1ELb1ELb1ELb1ELb0ELb1EEEEEEEEEvNT_6ParamsE)
        /*0110*/ 	.word	0x00000020


	//----- nvinfo : EIATTR_MIN_STACK_SIZE
	.align		4
.L_62:
        /*0114*/ 	.byte	0x04, 0x12
        /*0116*/ 	.short	(.L_64 - .L_63)
	.align		4
.L_63:
        /*0118*/ 	.word	index@(_ZN7cutlass13device_kernelIN5flash11enable_sm90INS1_16FlashAttnFwdSm90INS1_25CollectiveMainloopFwdSm90ILi2EN4cute5tupleIJNS5_1CILi1EEES8_S8_EEENS6_IJNS7_ILi128EEESA_SA_EEELi128ENS_6half_tEfNS_4arch4Sm90ELb0ELb1ELb1ELb1ELb1ELb1ELb0ELb1ELb1ELb1ELb1ELb0EEENS1_21CollectiveEpilogueFwdISB_S9_SC_SE_Li256ELb1ELb1ELb1ELb0EEENS1_36VarlenDynamicPersistentTileSchedulerILi128ELi128ELi256ELi128ELb1ELb1ELb1ELb1ELb0ELb1EEEEEEEEEvNT_6ParamsE)
        /*011c*/ 	.word	0x00000040


	//----- nvinfo : EIATTR_MIN_STACK_SIZE
	.align		4
.L_64:
        /*0120*/ 	.byte	0x04, 0x12
        /*0122*/ 	.short	(.L_66 - .L_65)
	.align		4
.L_65:
        /*0124*/ 	.word	index@(_ZN7cutlass13device_kernelIN5flash11enable_sm90INS1_16FlashAttnFwdSm90INS1_25CollectiveMainloopFwdSm90ILi2EN4cute5tupleIJNS5_1CILi1EEES8_S8_EEENS6_IJNS7_ILi128EEESA_SA_EEELi128ENS_6half_tEfNS_4arch4Sm90ELb1ELb0ELb1ELb0ELb1ELb0ELb0ELb1ELb1ELb1ELb1ELb0EEENS1_21CollectiveEpilogueFwdISB_S9_SC_SE_Li256ELb0ELb1ELb1ELb0EEENS1_19SingleTileSchedulerILb0ELb1ELb1ELi128EEEEEEEEEvNT_6ParamsE)
        /*0128*/ 	.word	0x00000000


	//----- nvinfo : EIATTR_MIN_STACK_SIZE
	.align		4
.L_66:
        /*012c*/ 	.byte	0x04, 0x12
        /*012e*/ 	.short	(.L_68 - .L_67)
	.align		4
.L_67:
        /*0130*/ 	.word	index@(_ZN7cutlass13device_kernelIN5flash11enable_sm90INS1_16FlashAttnFwdSm90INS1_25CollectiveMainloopFwdSm90ILi2EN4cute5tupleIJNS5_1CILi1EEES8_S8_EEENS6_IJNS7_ILi128EEESA_SA_EEELi128ENS_6half_tEfNS_4arch4Sm90ELb1ELb0ELb1ELb1ELb1ELb0ELb0ELb1ELb1ELb1ELb1ELb0EEENS1_21CollectiveEpilogueFwdISB_S9_SC_SE_Li256ELb1ELb1ELb1ELb0EEENS1_36VarlenDynamicPersistentTileSchedulerILi128ELi128ELi256ELi128ELb1ELb1ELb1ELb1ELb1ELb1EEEEEEEEEvNT_6ParamsE)
        /*0134*/ 	.word	0x00000028


	//----- nvinfo : EIATTR_MIN_STACK_SIZE
	.align		4
.L_68:
        /*0138*/ 	.byte	0x04, 0x12
        /*013a*/ 	.short	(.L_70 - .L_69)
	.align		4
.L_69:
        /*013c*/ 	.word	index@(_ZN7cutlass13device_kernelIN5flash11enable_sm90INS1_16FlashAttnFwdSm90INS1_25CollectiveMainloopFwdSm90ILi2EN4cute5tupleIJNS5_1CILi1EEES8_S8_EEENS6_IJNS7_ILi128EEESA_SA_EEELi128ENS_6half_tEfNS_4arch4Sm90ELb1ELb0ELb1ELb1ELb1ELb1ELb0ELb1ELb1ELb1ELb1ELb0EEENS1_21CollectiveEpilogueFwdISB_S9_SC_SE_Li256ELb1ELb1ELb1ELb0EEENS1_36VarlenDynamicPersistentTileSchedulerILi128ELi128ELi256ELi128ELb1ELb1ELb1ELb1ELb1ELb1EEEEEEEEEvNT_6ParamsE)
        /*0140*/ 	.word	0x00000028
.L_70:


//--------------------- .nv.compat                --------------------------
	.section	.nv.compat,"",@"SHT_CUDA_COMPAT_INFO"
	.align	4
        /*0000*/ 	.byte	0x02, 0x09, 0x01, 0x00, 0x02, 0x02, 0x04, 0x00, 0x02, 0x05, 0x05, 0x00, 0x03, 0x07, 0x01, 0x01
        /*0010*/ 	.byte	0x02, 0x03, 0x01, 0x00, 0x02, 0x06, 0x01, 0x00, 0x04, 0x0b, 0x08, 0x00, 0x00, 0x00, 0x00, 0x00
        /*0020*/ 	.byte	0x00, 0x00, 0x00, 0x00


//--------------------- .nv.info._ZN7cutlass13device_kernelIN5flash11enable_sm90INS1_16FlashAttnFwdSm90INS1_25CollectiveMainloopFwdSm90ILi2EN4cute5tupleIJNS5_1CILi1EEES8_S8_EEENS6_IJNS7_ILi128EEESA_SA_EEELi128ENS_6half_tEfNS_4arch4Sm90ELb0ELb0ELb1ELb0ELb1ELb0ELb0ELb1ELb1ELb1ELb1ELb0EEENS1_21CollectiveEpilogueFwdISB_S9_SC_SE_Li256ELb0ELb1ELb1ELb0EEENS1_19SingleTileSchedulerILb0ELb1ELb1ELi128EEEEEEEEEvNT_6ParamsE --------------------------
	.section	.nv.info._ZN7cutlass13device_kernelIN5flash11enable_sm90INS1_16FlashAttnFwdSm90INS1_25CollectiveMainloopFwdSm90ILi2EN4cute5tupleIJNS5_1CILi1EEES8_S8_EEENS6_IJNS7_ILi128EEESA_SA_EEELi128ENS_6half_tEfNS_4arch4Sm90ELb0ELb0ELb1ELb0ELb1ELb0ELb0ELb1ELb1ELb1ELb1ELb0EEENS1_21CollectiveEpilogueFwdISB_S9_SC_SE_Li256ELb0ELb1ELb1ELb0EEENS1_19SingleTileSchedulerILb0ELb1ELb1ELi128EEEEEEEEEvNT_6ParamsE,"",@"SHT_CUDA_INFO"
	.sectionflags	@""
	.align	4


	//----- nvinfo : EIATTR_CUDA_API_VERSION
	.align		4
        /*0000*/ 	.byte	0x04, 0x37
        /*0002*/ 	.short	(.L_72 - .L_71)
.L_71:
        /*0004*/ 	.word	0x00000082


	//----- nvinfo : EIATTR_KPARAM_INFO
	.align		4
.L_72:
        /*0008*/ 	.byte	0x04, 0x17
        /*000a*/ 	.short	(.L_74 - .L_73)
.L_73:
        /*000c*/ 	.word	0x00000000
        /*0010*/ 	.short	0x0000
        /*0012*/ 	.short	0x0070
        /*0014*/ 	.byte	0x00, 0xf0, 0x01, 0x28


	//----- nvinfo : EIATTR_SPARSE_MMA_MASK
	.align		4
.L_74:
        /*0018*/ 	.byte	0x03, 0x50
        /*001a*/ 	.short	0x0000


	//----- nvinfo : EIATTR_MAXREG_COUNT
	.align		4
        /*001c*/ 	.byte	0x03, 0x1b
        /*001e*/ 	.short	0x00a8


	//----- nvinfo : EIATTR_NUM_BARRIERS
	.align		4
        /*0020*/ 	.byte	0x02, 0x4c
        /*0022*/ 	.byte	0x10
	.zero		1


	//----- nvinfo : EIATTR_EXTERNS
	.align		4
        /*0024*/ 	.byte	0x04, 0x0f
        /*0026*/ 	.short	(.L_76 - .L_75)


	//   ....[0]....
	.align		4
.L_75:
        /*0028*/ 	.word	index@(__assertfail)


	//----- nvinfo : EIATTR_MERCURY_ISA_VERSION
	.align		4
.L_76:
        /*002c*/ 	.byte	0x03, 0x5f
        /*002e*/ 	.short	0x0101


	//----- nvinfo : EIATTR_INT_WARP_WIDE_INSTR_OFFSETS
	.align		4
        /*0030*/ 	.byte	0x04, 0x31
        /*0032*/ 	.short	(.L_78 - .L_77)


	//   ....[0]....
.L_77:
        /*0034*/ 	.word	0x000000b0


	//   ....[1]....
        /*0038*/ 	.word	0x000000c0


	//   ....[2]....
        /*003c*/ 	.word	0x00000160


	//----- nvinfo : EIATTR_COOP_GROUP_MASK_REGIDS
	.align		4
.L_78:
        /*0040*/ 	.byte	0x04, 0x29
        /*0042*/ 	.short	(.L_80 - .L_79)


	//   ....[0]....
.L_79:
        /*0044*/ 	.word	0xffffffff


	//   ....[1]....
        /*0048*/ 	.word	0xffffffff


	//   ....[2]....
        /*004c*/ 	.word	0xffffffff


	//   ....[3]....
        /*0050*/ 	.word	0xffffffff


	//   ....[4]....
        /*0054*/ 	.word	0xffffffff


	//   ....[5]....
        /*0058*/ 	.word	0xffffffff


	//   ....[6]....
        /*005c*/ 	.word	0xffffffff


	//   ....[7]....
        /*0060*/ 	.word	0xffffffff


	//   ....[8]....
        /*0064*/ 	.word	0xffffffff


	//   ....[9]....
        /*0068*/ 	.word	0xffffffff


	//   ....[10]....
        /*006c*/ 	.word	0xffffffff


	//   ....[11]....
        /*0070*/ 	.word	0xffffffff


	//   ....[12]....
        /*0074*/ 	.word	0xffffffff


	//   ....[13]....
        /*0078*/ 	.word	0xffffffff


	//   ....[14]....
        /*007c*/ 	.word	0xffffffff


	//   ....[15]....
        /*0080*/ 	.word	0xffffffff


	//   ....[16]....
        /*0084*/ 	.word	0xffffffff


	//   ....[17]....
        /*0088*/ 	.word	0xffffffff


	//   ....[18]....
        /*008c*/ 	.word	0xffffffff


	//   ....[19]....
        /*0090*/ 	.word	0xffffffff


	//   ....[20]....
        /*0094*/ 	.word	0xffffffff


	//   ....[21]....
        /*0098*/ 	.word	0xffffffff


	//   ....[22]....
        /*009c*/ 	.word	0xffffffff


	//   ....[23]....
        /*00a0*/ 	.word	0xffffffff


	//   ....[24]....
        /*00a4*/ 	.word	0xffffffff


	//   ....[25]....
        /*00a8*/ 	.word	0xffffffff


	//   ....[26]....
        /*00ac*/ 	.word	0xffffffff


	//   ....[27]....
        /*00b0*/ 	.word	0xffffffff


	//   ....[28]....
        /*00b4*/ 	.word	0xffffffff


	//   ....[29]....
        /*00b8*/ 	.word	0xffffffff


	//   ....[30]....
        /*00bc*/ 	.word	0xffffffff


	//   ....[31]....
        /*00c0*/ 	.word	0xffffffff


	//   ....[32]....
        /*00c4*/ 	.word	0xffffffff


	//   ....[33]....
        /*00c8*/ 	.word	0xffffffff


	//   ....[34]....
        /*00cc*/ 	.word	0xffffffff


	//   ....[35]....
        /*00d0*/ 	.word	0xffffffff


	//   ....[36]....
        /*00d4*/ 	.word	0xffffffff


	//   ....[37]....
        /*00d8*/ 	.word	0xffffffff


	//   ....[38]....
        /*00dc*/ 	.word	0xffffffff


	//   ....[39]....
        /*00e0*/ 	.word	0xffffffff


	//   ....[40]....
        /*00e4*/ 	.word	0xffffffff


	//   ....[41]....
        /*00e8*/ 	.word	0xffffffff


	//   ....[42]....
        /*00ec*/ 	.word	0xffffffff


	//   ....[43]....
        /*00f0*/ 	.word	0xffffffff


	//   ....[44]....
        /*00f4*/ 	.word	0xffffffff


	//   ....[45]....
        /*00f8*/ 	.word	0xffffffff


	//   ....[46]....
        /*00fc*/ 	.word	0xffffffff


	//   ....[47]....
        /*0100*/ 	.word	0xffffffff


	//   ....[48]....
        /*0104*/ 	.word	0xffffffff


	//   ....[49]....
        /*0108*/ 	.word	0xffffffff


	//   ....[50]....
        /*010c*/ 	.word	0xffffffff


	//   ....[51]....
        /*0110*/ 	.word	0xffffffff


	//   ....[52]....
        /*0114*/ 	.word	0xffffffff


	//   ....[53]....
        /*0118*/ 	.word	0xffffffff


	//   ....[54]....
        /*011c*/ 	.word	0xffffffff


	//   ....[55]....
        /*0120*/ 	.word	0xffffffff


	//   ....[56]....
        /*0124*/ 	.word	0xffffffff


	//   ....[57]....
        /*0128*/ 	.word	0xffffffff


	//   ....[58]....
        /*012c*/ 	.word	0xffffffff


	//   ....[59]....
        /*0130*/ 	.word	0xffffffff


	//   ....[60]....
        /*0134*/ 	.word	0xffffffff


	//   ....[61]....
        /*0138*/ 	.word	0xffffffff


	//   ....[62]....
        /*013c*/ 	.word	0xffffffff


	//   ....[63]....
        /*0140*/ 	.word	0xffffffff


	//   ....[64]....
        /*0144*/ 	.word	0xffffffff


	//   ....[65]....
        /*0148*/ 	.word	0xffffffff


	//   ....[66]....
        /*014c*/ 	.word	0xffffffff


	//   ....[67]....
        /*0150*/ 	.word	0xffffffff


	//   ....[68]....
        /*0154*/ 	.word	0xffffffff


	//   ....[69]....
        /*0158*/ 	.word	0xffffffff


	//   ....[70]....
        /*015c*/ 	.word	0xffffffff


	//   ....[71]....
        /*0160*/ 	.word	0xffffffff


	//   ....[72]....
        /*0164*/ 	.word	0xffffffff


	//   ....[73]....
        /*0168*/ 	.word	0xffffffff


	//   ....[74]....
        /*016c*/ 	.word	0xffffffff


	//   ....[75]....
        /*0170*/ 	.word	0xffffffff


	//   ....[76]....
        /*0174*/ 	.word	0xffffffff


	//   ....[77]....
        /*0178*/ 	.word	0xffffffff


	//   ....[78]....
        /*017c*/ 	.word	0xffffffff


	//   ....[79]....
        /*0180*/ 	.word	0xffffffff


	//   ....[80]....
        /*0184*/ 	.word	0xffffffff


	//   ....[81]....
        /*0188*/ 	.word	0xffffffff


	//   ....[82]....
        /*018c*/ 	.word	0xffffffff


	//   ....[83]....
        /*0190*/ 	.word	0xffffffff


	//   ....[84]....
        /*0194*/ 	.word	0xffffffff


	//   ....[85]....
        /*0198*/ 	.word	0xffffffff


	//   ....[86]....
        /*019c*/ 	.word	0xffffffff


	//   ....[87]....
        /*01a0*/ 	.word	0xffffffff


	//   ....[88]....
        /*01a4*/ 	.word	0xffffffff


	//   ....[89]....
        /*01a8*/ 	.word	0xffffffff


	//   ....[90]....
        /*01ac*/ 	.word	0xffffffff


	//   ....[91]....
        /*01b0*/ 	.word	0xffffffff


	//   ....[92]....
        /*01b4*/ 	.word	0xffffffff


	//   ....[93]....
        /*01b8*/ 	.word	0xffffffff


	//   ....[94]....
        /*01bc*/ 	.word	0xffffffff


	//   ....[95]....
        /*01c0*/ 	.word	0xffffffff


	//   ....[96]....
        /*01c4*/ 	.word	0xffffffff


	//   ....[97]....
        /*01c8*/ 	.word	0xffffffff


	//   ....[98]....
        /*01cc*/ 	.word	0xffffffff


	//   ....[99]....
        /*01d0*/ 	.word	0xffffffff


	//   ....[100]....
        /*01d4*/ 	.word	0xffffffff


	//   ....[101]....
        /*01d8*/ 	.word	0xffffffff


	//   ....[102]....
        /*01dc*/ 	.word	0xffffffff


	//   ....[103]....
        /*01e0*/ 	.word	0xffffffff


	//   ....[104]....
        /*01e4*/ 	.word	0xffffffff


	//   ....[105]....
        /*01e8*/ 	.word	0xffffffff


	//   ....[106]....
        /*01ec*/ 	.word	0xffffffff


	//   ....[107]....
        /*01f0*/ 	.word	0xffffffff


	//   ....[108]....
        /*01f4*/ 	.word	0xffffffff


	//   ....[109]....
        /*01f8*/ 	.word	0x0500000f


	//   ....[110]....
        /*01fc*/ 	.word	0x0500000f


	//   ....[111]....
        /*0200*/ 	.word	0x0500000f


	//   ....[112]....
        /*0204*/ 	.word	0x0500000f


	//   ....[113]....
        /*0208*/ 	.word	0x0500000f


	//   ....[114]....
        /*020c*/ 	.word	0x0500000f


	//   ....[115]....
        /*0210*/ 	.word	0x0500000f


	//   ....[116]....
        /*0214*/ 	.word	0x0500000f


	//   ....[117]....
        /*0218*/ 	.word	0x0500000f


	//   ....[118]....
        /*021c*/ 	.word	0x0500000f


	//   ....[119]....
        /*0220*/ 	.word	0x0500000f


	//   ....[120]....
        /*0224*/ 	.word	0x0500000f


	//   ....[121]....
        /*0228*/ 	.word	0x0500000f


	//   ....[122]....
        /*022c*/ 	.word	0x0500000f


	//   ....[123]....
        /*0230*/ 	.word	0x0500000f


	//   ....[124]....
        /*0234*/ 	.word	0x0500000f


	//   ....[125]....
        /*0238*/ 	.word	0x0500000f


	//   ....[126]....
        /*023c*/ 	.word	0x0500000f


	//   ....[127]....
        /*0240*/ 	.word	0x0500000f


	//   ....[128]....
        /*0244*/ 	.word	0x0500000f


	//   ....[129]....
        /*0248*/ 	.word	0x0500000f


	//   ....[130]....
        /*024c*/ 	.word	0x0500000f


	//   ....[131]....
        /*0250*/ 	.word	0x0500000f


	//   ....[132]....
        /*0254*/ 	.word	0x0500000f


	//   ....[133]....
        /*0258*/ 	.word	0x0500000f


	//   ....[134]....
        /*025c*/ 	.word	0x0500000f


	//   ....[135]....
        /*0260*/ 	.word	0x0500000f


	//   ....[136]....
        /*0264*/ 	.word	0x0500000f


	//   ....[137]....
        /*0268*/ 	.word	0x0500000f


	//   ....[138]....
        /*026c*/ 	.word	0x0500000f


	//   ....[139]....
        /*0270*/ 	.word	0x0500000f


	//   ....[140]....
        /*0274*/ 	.word	0x0500000f


	//   ....[141]....
        /*0278*/ 	.word	0x0500000f


	//   ....[142]....
        /*027c*/ 	.word	0x0500000f


	//   ....[143]....
        /*0280*/ 	.word	0x0500000f


	//   ....[144]....
        /*0284*/ 	.word	0x0500000f


	//   ....[145]....
        /*0288*/ 	.word	0x0500000f


	//   ....[146]....
        /*028c*/ 	.word	0x0500000f


	//   ....[147]....
        /*0290*/ 	.word	0x0500000f


	//   ....[148]....
        /*0294*/ 	.word	0x0500000f


	//   ....[149]....
        /*0298*/ 	.word	0x0500000f


	//   ....[150]....
        /*029c*/ 	.word	0x0500000f


	//   ....[151]....
        /*02a0*/ 	.word	0x0500000f


	//   ....[152]....
        /*02a4*/ 	.word	0x0500000f


	//   ....[153]....
        /*02a8*/ 	.word	0x0500000f


	//   ....[154]....
        /*02ac*/ 	.word	0x0500000f


	//   ....[155]....
        /*02b0*/ 	.word	0x0500000f


	//   ....[156]....
        /*02b4*/ 	.word	0x0500000f


	//   ....[157]....
        /*02b8*/ 	.word	0x0500000f


	//   ....[158]....
        /*02bc*/ 	.word	0x0500000f


	//   ....[159]....
        /*02c0*/ 	.word	0x0500000f


	//   ....[160]....
        /*02c4*/ 	.word	0x0500000f


	//   ....[161]....
        /*02c8*/ 	.word	0x0500000f


	//   ....[162]....
        /*02cc*/ 	.word	0x0500000f


	//   ....[163]....
        /*02d0*/ 	.word	0x0500000f


	//   ....[164]....
        /*02d4*/ 	.word	0x0500000f


	//   ....[165]....
        /*02d8*/ 	.word	0x0500000f


	//   ....[166]....
        /*02dc*/ 	.word	0x0500000f


	//   ....[167]....
        /*02e0*/ 	.word	0x0500000f


	//   ....[168]....
        /*02e4*/ 	.word	0x0500000f


	//   ....[169]....
        /*02e8*/ 	.word	0x0500000f


	//   ....[170]....
        /*02ec*/ 	.word	0x0500000f


	//   ....[171]....
        /*02f0*/ 	.word	0x0500000f


	//   ....[172]....
        /*02f4*/ 	.word	0x0500000f


	//   ....[173]....
        /*02f8*/ 	.word	0x0500000f


	//   ....[174]....
        /*02fc*/ 	.word	0x0500000f


	//   ....[175]....
        /*0300*/ 	.word	0x0500000f


	//   ....[176]....
        /*0304*/ 	.word	0x0500000f


	//   ....[177]....
        /*0308*/ 	.word	0x0500000f


	//   ....[178]....
        /*030c*/ 	.word	0x0500000f


	//   ....[179]....
        /*0310*/ 	.word	0x0500000f


	//   ....[180]....
        /*0314*/ 	.word	0x0500000f


	//   ....[181]....
        /*0318*/ 	.word	0x0500000f


	//   ....[182]....
        /*031c*/ 	.word	0x0500000f


	//   ....[183]....
        /*0320*/ 	.word	0x0500000f


	//   ....[184]....
        /*0324*/ 	.word	0x0500000f


	//   ....[185]....
        /*0328*/ 	.word	0x0500000f


	//   ....[186]....
        /*032c*/ 	.word	0x0500000f


	//   ....[187]....
        /*0330*/ 	.word	0x0500000f


	//   ....[188]....
        /*0334*/ 	.word	0x0500000f


	//   ....[189]....
        /*0338*/ 	.word	0x0500000f


	//   ....[190]....
        /*033c*/ 	.word	0x0500000f


	//----- nvinfo : EIATTR_COOP_GROUP_INSTR_OFFSETS
	.align		4
.L_80:
        /*0340*/ 	.byte	0x04, 0x28
        /*0342*/ 	.short	(.L_82 - .L_81)


	//   ....[0]....
.L_81:
        /*0344*/ 	.word	0x00000070


	//   ....[1]....
        /*0348*/ 	.word	0x00000080


	//   ....[2]....
        /*034c*/ 	.word	0x000002c0


	//   ....[3]....
        /*0350*/ 	.word	0x00000420


	//   ....[4]....
        /*0354*/ 	.word	0x00000540


	//   ....[5]....
        /*0358*/ 	.word	0x000006a0


	//   ....[6]....
        /*035c*/ 	.word	0x00000fd0


	//   ....[7]....
        /*0360*/ 	.word	0x000029a0


	//   ....[8]....
        /*0364*/ 	.word	0x00002a20


	//   ....[9]....
        /*0368*/ 	.word	0x00003070


	//   ....[10]....
        /*036c*/ 	.word	0x000030d0


	//   ....[11]....
        /*0370*/ 	.word	0x00005380


	//   ....[12]....
        /*0374*/ 	.word	0x000053b0


	//   ....[13]....
        /*0378*/ 	.word	0x000053e0


	//   ....[14]....
        /*037c*/ 	.word	0x000053f0


	//   ....[15]....
        /*0380*/ 	.word	0x000068a0


	//   ....[16]....
        /*0384*/ 	.word	0x000068d0


	//   ....[17]....
        /*0388*/ 	.word	0x00006990


	//   ....[18]....
        /*038c*/ 	.word	0x000069a0


	//   ....[19]....
        /*0390*/ 	.word	0x00007940


	//   ....[20]....
        /*0394*/ 	.word	0x00007980


	//   ....[21]....
        /*0398*/ 	.word	0x000079b0


	//   ....[22]....
        /*039c*/ 	.word	0x000079f0


	//   ....[23]....
        /*03a0*/ 	.word	0x00007a00


	//   ....[24]....
        /*03a4*/ 	.word	0x00007a30


	//   ....[25]....
        /*03a8*/ 	.word	0x00008090


	//   ....[26]....
        /*03ac*/ 	.word	0x000080a0


	//   ....[27]....
        /*03b0*/ 	.word	0x00008ad0


	//   ....[28]....
        /*03b4*/ 	.word	0x00009bb0


	//   ....[29]....
        /*03b8*/ 	.word	0x00009be0


	//   ....[30]....
        /*03bc*/ 	.word	0x00009bf0


	//   ....[31]....
        /*03c0*/ 	.word	0x00009c00


	//   ....[32]....
        /*03c4*/ 	.word	0x00009c10


	//   ....[33]....
        /*03c8*/ 	.word	0x00009c20


	//   ....[34]....
        /*03cc*/ 	.word	0x00009c30


	//   ....[35]....
        /*03d0*/ 	.word	0x00009c50


	//   ....[36]....
        /*03d4*/ 	.word	0x00009cc0


	//   ....[37]....
        /*03d8*/ 	.word	0x00009d50


	//   ....[38]....
        /*03dc*/ 	.word	0x00009da0


	//   ....[39]....
        /*03e0*/ 	.word	0x00009db0


	//   ....[40]....
        /*03e4*/ 	.word	0x00009de0


	//   ....[41]....
        /*03e8*/ 	.word	0x00009e30


	//   ....[42]....
        /*03ec*/ 	.word	0x00009e70


	//   ....[43]....
        /*03f0*/ 	.word	0x00009f40


	//   ....[44]....
        /*03f4*/ 	.word	0x0000a500


	//   ....[45]....
        /*03f8*/ 	.word	0x0000a530


	//   ....[46]....
        /*03fc*/ 	.word	0x0000a560


	//   ....[47]....
        /*0400*/ 	.word	0x0000a590


	//   ....[48]....
        /*0404*/ 	.word	0x0000a5a0


	//   ....[49]....
        /*0408*/ 	.word	0x0000a630


	//   ....[50]....
        /*040c*/ 	.word	0x0000a650


	//   ....[51]....
        /*0410*/ 	.word	0x0000a660


	//   ....[52]....
        /*0414*/ 	.word	0x0000a740


	//   ....[53]....
        /*0418*/ 	.word	0x0000a760


	//   ....[54]....
        /*041c*/ 	.word	0x0000a770


	//   ....[55]....
        /*0420*/ 	.word	0x0000a7c0


	//   ....[56]....
        /*0424*/ 	.word	0x0000a850


	//   ....[57]....
        /*0428*/ 	.word	0x0000a880


	//   ....[58]....
        /*042c*/ 	.word	0x0000a890


	//   ....[59]....
        /*0430*/ 	.word	0x0000a8a0


	//   ....[60]....
        /*0434*/ 	.word	0x0000afd0


	//   ....[61]....
        /*0438*/ 	.word	0x0000b000


	//   ....[62]....
        /*043c*/ 	.word	0x0000b010


	//   ....[63]....
        /*0440*/ 	.word	0x0000b020


	//   ....[64]....
        /*0444*/ 	.word	0x0000b050


	//   ....[65]....
        /*0448*/ 	.word	0x0000b090


	//   ....[66]....
        /*044c*/ 	.word	0x0000b0a0


	//   ....[67]....
        /*0450*/ 	.word	0x0000b0c0


	//   ....[68]....
        /*0454*/ 	.word	0x0000b120


	//   ....[69]....
        /*0458*/ 	.word	0x0000b140


	//   ....[70]....
        /*045c*/ 	.word	0x0000b150


	//   ....[71]....
        /*0460*/ 	.word	0x0000b1b0


	//   ....[72]....
        /*0464*/ 	.word	0x0000b1d0


	//   ....[73]....
        /*0468*/ 	.word	0x0000b1e0


	//   ....[74]....
        /*046c*/ 	.word	0x0000b210


	//   ....[75]....
        /*0470*/ 	.word	0x0000b220


	//   ....[76]....
        /*0474*/ 	.word	0x0000b4a0


	//   ....[77]....
        /*0478*/ 	.word	0x0000b4c0


	//   ....[78]....
        /*047c*/ 	.word	0x0000b4d0


	//   ....[79]....
        /*0480*/ 	.word	0x0000b4f0


	//   ....[80]....
        /*0484*/ 	.word	0x0000b560


	//   ....[81]....
        /*0488*/ 	.word	0x0000b590


	//   ....[82]....
        /*048c*/ 	.word	0x0000b5e0


	//   ....[83]....
        /*0490*/ 	.word	0x0000b610


	//   ....[84]....
        /*0494*/ 	.word	0x0000b660


	//   ....[85]....
        /*0498*/ 	.word	0x0000b690


	//   ....[86]....
        /*049c*/ 	.word	0x0000b6e0


	//   ....[87]....
        /*04a0*/ 	.word	0x0000b710


	//   ....[88]....
        /*04a4*/ 	.word	0x0000b760


	//   ....[89]....
        /*04a8*/ 	.word	0x0000b790


	//   ....[90]....
        /*04ac*/ 	.word	0x0000b7e0


	//   ....[91]....
        /*04b0*/ 	.word	0x0000b810


	//   ....[92]....
        /*04b4*/ 	.word	0x0000bc70


	//   ....[93]....
        /*04b8*/ 	.word	0x0000bca0


	//   ....[94]....
        /*04bc*/ 	.word	0x0000bcd0


	//   ....[95]....
        /*04c0*/ 	.word	0x0000bd00


	//   ....[96]....
        /*04c4*/ 	.word	0x0000bd30


	//   ....[97]....
        /*04c8*/ 	.word	0x0000bd40


	//   ....[98]....
        /*04cc*/ 	.word	0x0000bd60


	//   ....[99]....
        /*04d0*/ 	.word	0x0000bd80


	//   ....[100]....
        /*04d4*/ 	.word	0x0000bda0


	//   ....[101]....
        /*04d8*/ 	.word	0x0000bdd0


	//   ....[102]....
        /*04dc*/ 	.word	0x0000be50


	//   ....[103]....
        /*04e0*/ 	.word	0x0000be70


	//   ....[104]....
        /*04e4*/ 	.word	0x0000be90


	//   ....[105]....
        /*04e8*/ 	.word	0x0000bec0


	//   ....[106]....
        /*04ec*/ 	.word	0x0000c090


	//   ....[107]....
        /*04f0*/ 	.word	0x0000c0a0


	//   ....[108]....
        /*04f4*/ 	.word	0x0000c300


	//   ....[109]....
        /*04f8*/ 	.word	0x0000c7a0


	//   ....[110]....
        /*04fc*/ 	.word	0x0000c890


	//   ....[111]....
        /*0500*/ 	.word	0x0000c930


	//   ....[112]....
        /*0504*/ 	.word	0x0000c990


	//   ....[113]....
        /*0508*/ 	.word	0x0000ca60


	//   ....[114]....
        /*050c*/ 	.word	0x0000cad0


	//   ....[115]....
        /*0510*/ 	.word	0x0000cba0


	//   ....[116]....
        /*0514*/ 	.word	0x0000cc10


	//   ....[117]....
        /*0518*/ 	.word	0x0000ccf0


	//   ....[118]....
        /*051c*/ 	.word	0x0000cd70


	//   ....[119]....
        /*0520*/ 	.word	0x0000ce30


	//   ....[120]....
        /*0524*/ 	.word	0x0000cea0


	//   ....[121]....
        /*0528*/ 	.word	0x0000cf80


	//   ....[122]....
        /*052c*/ 	.word	0x0000d000


	//   ....[123]....
        /*0530*/ 	.word	0x0000d0d0


	//   ....[124]....
        /*0534*/ 	.word	0x0000d150


	//   ....[125]....
        /*0538*/ 	.word	0x0000d200


	//   ....[126]....
        /*053c*/ 	.word	0x0000d290


	//   ....[127]....
        /*0540*/ 	.word	0x0000d2f0


	//   ....[128]....
        /*0544*/ 	.word	0x0000d390


	//   ....[129]....
        /*0548*/ 	.word	0x0000d450


	//   ....[130]....
        /*054c*/ 	.word	0x0000d4d0


	//   ....[131]....
        /*0550*/ 	.word	0x0000d5c0


	//   ....[132]....
        /*0554*/ 	.word	0x0000d620


	//   ....[133]....
        /*0558*/ 	.word	0x0000d6e0


	//   ....[134]....
        /*055c*/ 	.word	0x0000d760


	//   ....[135]....
        /*0560*/ 	.word	0x0000d830


	//   ....[136]....
        /*0564*/ 	.word	0x0000d8b0


	//   ....[137]....
        /*0568*/ 	.word	0x0000d980


	//   ....[138]....
        /*056c*/ 	.word	0x0000d9f0


	//   ....[139]....
        /*0570*/ 	.word	0x0000dac0


	//   ....[140]....
        /*0574*/ 	.word	0x0000db30


	//   ....[141]....
        /*0578*/ 	.word	0x0000dbe0


	//   ....[142]....
        /*057c*/ 	.word	0x0000dd20


	//   ....[143]....
        /*0580*/ 	.word	0x0000ddd0


	//   ....[144]....
        /*0584*/ 	.word	0x0000dea0


	//   ....[145]....
        /*0588*/ 	.word	0x0000def0


	//   ....[146]....
        /*058c*/ 	.word	0x0000dfd0


	//   ....[147]....
        /*0590*/ 	.word	0x0000e020


	//   ....[148]....
        /*0594*/ 	.word	0x0000e0f0


	//   ....[149]....
        /*0598*/ 	.word	0x0000e140


	//   ....[150]....
        /*059c*/ 	.word	0x0000e220


	//   ....[151]....
        /*05a0*/ 	.word	0x0000e270


	//   ....[152]....
        /*05a4*/ 	.word	0x0000e350


	//   ....[153]....
        /*05a8*/ 	.word	0x0000e3a0


	//   ....[154]....
        /*05ac*/ 	.word	0x0000e470


	//   ....[155]....
        /*05b0*/ 	.word	0x0000e4c0


	//   ....[156]....
        /*05b4*/ 	.word	0x0000e5a0


	//   ....[157]....
        /*05b8*/ 	.word	0x0000e5f0


	//   ....[158]....
        /*05bc*/ 	.word	0x0000e6e0


	//   ....[159]....
        /*05c0*/ 	.word	0x0000e780


	//   ....[160]....
        /*05c4*/ 	.word	0x0000e7e0


	//   ....[161]....
        /*05c8*/ 	.word	0x0000e8a0


	//   ....[162]....
        /*05cc*/ 	.word	0x0000e940


	//   ....[163]....
        /*05d0*/ 	.word	0x0000ea00


	//   ....[164]....
        /*05d4*/ 	.word	0x0000eaa0


	//   ....[165]....
        /*05d8*/ 	.word	0x0000eb60


	//   ....[166]....
        /*05dc*/ 	.word	0x0000ec00


	//   ....[167]....
        /*05e0*/ 	.word	0x0000ecc0


	//   ....[168]....
        /*05e4*/ 	.word	0x0000ed60


	//   ....[169]....
        /*05e8*/ 	.word	0x0000ee20


	//   ....[170]....
        /*05ec*/ 	.word	0x0000eec0


	//   ....[171]....
        /*05f0*/ 	.word	0x0000ef80


	//   ....[172]....
        /*05f4*/ 	.word	0x0000f020


	//   ....[173]....
        /*05f8*/ 	.word	0x0000f0e0


	//   ....[174]....
        /*05fc*/ 	.word	0x0000f200


	//   ....[175]....
        /*0600*/ 	.word	0x0000f2a0


	//   ....[176]....
        /*0604*/ 	.word	0x0000f350


	//   ....[177]....
        /*0608*/ 	.word	0x0000f420


	//   ....[178]....
        /*060c*/ 	.word	0x0000f490


	//   ....[179]....
        /*0610*/ 	.word	0x0000f560


	//   ....[180]....
        /*0614*/ 	.word	0x0000f5d0


	//   ....[181]....
        /*0618*/ 	.word	0x0000f6b0


	//   ....[182]....
        /*061c*/ 	.word	0x0000f730


	//   ....[183]....
        /*0620*/ 	.word	0x0000f810


	//   ....[184]....
        /*0624*/ 	.word	0x0000f880


	//   ....[185]....
        /*0628*/ 	.word	0x0000f960


	//   ....[186]....
        /*062c*/ 	.word	0x0000f9d0


	//   ....[187]....
        /*0630*/ 	.word	0x0000faa0


	//   ....[188]....
        /*0634*/ 	.word	0x0000fb10


	//   ....[189]....
        /*0638*/ 	.word	0x0000fbd0


	//   ....[190]....
        /*063c*/ 	.word	0x0000fcb0


	//----- nvinfo : EIATTR_REG_RECONFIG
	.align		4
.L_82:
        /*0640*/ 	.byte	0x01, 0x54
	.zero		2


	//----- nvinfo : EIATTR_SYSCALL_OFFSETS
	.align		4
        /*0644*/ 	.byte	0x04, 0x46
        /*0646*/ 	.short	(.L_84 - .L_83)


	//   ....[0]....
.L_83:
        /*0648*/ 	.word	0x00001190


	//   ....[1]....
        /*064c*/ 	.word	0x000091f0


	//   ....[2]....
        /*0650*/ 	.word	0x00009330


	//   ....[3]....
        /*0654*/ 	.word	0x00009420


	//   ....[4]....
        /*0658*/ 	.word	0x0000a270


	//----- nvinfo : EIATTR_MBARRIER_INSTR_OFFSETS
	.align		4
.L_84:
        /*065c*/ 	.byte	0x04, 0x39
        /*065e*/ 	.short	(.L_86 - .L_85)


	//   ....[0]....
.L_85:
        /*0660*/ 	.word	0x00000170
        /*0664*/ 	.word	0x000000ff
        /*0668*/ 	.word	0x00028800
        /*066c*/ 	.short	0x0100
        /*066e*/ 	.byte	0x08
	.zero		1


	//   ....[1]....
        /*0670*/ 	.word	0x00000180
        /*0674*/ 	.word	0x000000ff
        /*0678*/ 	.word	0x00028820
        /*067c*/ 	.short	0x0100
        /*067e*/ 	.byte	0x08
	.zero		1


	//   ....[2]....
        /*0680*/ 	.word	0x00000270
        /*0684*/ 	.word	0x000000ff
        /*0688*/ 	.word	0x00028830
        /*068c*/ 	.short	0x0100
        /*068e*/ 	.byte	0x08
	.zero		1


	//   ....[3]....
        /*0690*/ 	.word	0x00000280
        /*0694*/ 	.word	0x000000ff
        /*0698*/ 	.word	0x00028840
        /*069c*/ 	.short	0x0100
        /*069e*/ 	.byte	0x08
	.zero		1


	//   ....[4]....
        /*06a0*/ 	.word	0x00000290
        /*06a4*/ 	.word	0x000000ff
        /*06a8*/ 	.word	0x00028838
        /*06ac*/ 	.short	0x0100
        /*06ae*/ 	.byte	0x08
	.zero		1


	//   ....[5]....
        /*06b0*/ 	.word	0x000002a0
        /*06b4*/ 	.word	0x000000ff
        /*06b8*/ 	.word	0x00028848
        /*06bc*/ 	.short	0x0100
        /*06be*/ 	.byte	0x08
	.zero		1


	//   ....[6]....
        /*06c0*/ 	.word	0x000003d0
        /*06c4*/ 	.word	0x000000ff
        /*06c8*/ 	.word	0x00028850
        /*06cc*/ 	.short	0x0100
        /*06ce*/ 	.byte	0x08
	.zero		1


	//   ....[7]....
        /*06d0*/ 	.word	0x000003e0
        /*06d4*/ 	.word	0x000000ff
        /*06d8*/ 	.word	0x00028860
        /*06dc*/ 	.short	0x0100
        /*06de*/ 	.byte	0x08
	.zero		1


	//   ....[8]....
        /*06e0*/ 	.word	0x000003f0
        /*06e4*/ 	.word	0x000000ff
        /*06e8*/ 	.word	0x00028858
        /*06ec*/ 	.short	0x0100
        /*06ee*/ 	.byte	0x08
	.zero		1


	//   ....[9]....
        /*06f0*/ 	.word	0x00000400
        /*06f4*/ 	.word	0x000000ff
        /*06f8*/ 	.word	0x00028868
        /*06fc*/ 	.short	0x0100
        /*06fe*/ 	.byte	0x08
	.zero		1


	//   ....[10]....
        /*0700*/ 	.word	0x000004f0
        /*0704*/ 	.word	0x000000ff
        /*0708*/ 	.word	0x00028870
        /*070c*/ 	.short	0x0100
        /*070e*/ 	.byte	0x06
	.zero		1


	//   ....[11]....
        /*0710*/ 	.word	0x00000500
        /*0714*/ 	.word	0x000000ff
        /*0718*/ 	.word	0x00028880
        /*071c*/ 	.short	0x0100
        /*071e*/ 	.byte	0x06
	.zero		1


	//   ....[12]....
        /*0720*/ 	.word	0x00000510
        /*0724*/ 	.word	0x000000ff
        /*0728*/ 	.word	0x00028878
        /*072c*/ 	.short	0x0100
        /*072e*/ 	.byte	0x06
	.zero		1


	//   ....[13]....
        /*0730*/ 	.word	0x00000520
        /*0734*/ 	.word	0x000000ff
        /*0738*/ 	.word	0x00028888
        /*073c*/ 	.short	0x0100
        /*073e*/ 	.byte	0x06
	.zero		1


	//   ....[14]....
        /*0740*/ 	.word	0x00000650
        /*0744*/ 	.word	0x000000ff
        /*0748*/ 	.word	0x00028890
        /*074c*/ 	.short	0x0100
        /*074e*/ 	.byte	0x08
	.zero		1


	//   ....[15]....
        /*0750*/ 	.word	0x00000660
        /*0754*/ 	.word	0x000000ff
        /*0758*/ 	.word	0x000288a0
        /*075c*/ 	.short	0x0100
        /*075e*/ 	.byte	0x08
	.zero		1


	//   ....[16]....
        /*0760*/ 	.word	0x00000670
        /*0764*/ 	.word	0x000000ff
        /*0768*/ 	.word	0x00028898
        /*076c*/ 	.short	0x0100
        /*076e*/ 	.byte	0x08
	.zero		1


	//   ....[17]....
        /*0770*/ 	.word	0x00000680
        /*0774*/ 	.word	0x000000ff
        /*0778*/ 	.word	0x000288a8
        /*077c*/ 	.short	0x0100
        /*077e*/ 	.byte	0x08
	.zero		1


	//   ....[18]....
        /*0780*/ 	.word	0x000007c0
        /*0784*/ 	.word	0x000000ff
        /*0788*/ 	.word	0x000288b0
        /*078c*/ 	.short	0x0100
        /*078e*/ 	.byte	0x08
	.zero		1


	//   ....[19]....
        /*0790*/ 	.word	0x000007d0
        /*0794*/ 	.word	0x000000ff
        /*0798*/ 	.word	0x000288c0
        /*079c*/ 	.short	0x0100
        /*079e*/ 	.byte	0x08
	.zero		1


	//   ....[20]....
        /*07a0*/ 	.word	0x000007e0
        /*07a4*/ 	.word	0x000000ff
        /*07a8*/ 	.word	0x000288b8
        /*07ac*/ 	.short	0x0100
        /*07ae*/ 	.byte	0x08
	.zero		1


	//   ....[21]....
        /*07b0*/ 	.word	0x000007f0
        /*07b4*/ 	.word	0x000000ff
        /*07b8*/ 	.word	0x000288c8
        /*07bc*/ 	.short	0x0100
        /*07be*/ 	.byte	0x08
	.zero		1


	//   ....[22]....
        /*07c0*/ 	.word	0x000011b0
        /*07c4*/ 	.word	0x000000ff
        /*07c8*/ 	.word	0x00028800
        /*07cc*/ 	.short	0x010a
        /*07ce*/ 	.byte	0x24
	.zero		1


	//   ....[23]....
        /*07d0*/ 	.word	0x00001220
        /*07d4*/ 	.word	0x000000ff
        /*07d8*/ 	.word	0x00028830
        /*07dc*/ 	.short	0x010a
        /*07de*/ 	.byte	0x24
	.zero		1


	//   ....[24]....
        /*07e0*/ 	.word	0x00001280
        /*07e4*/ 	.word	0x000000ff
        /*07e8*/ 	.word	0x00028830
        /*07ec*/ 	.short	0x010a
        /*07ee*/ 	.byte	0x24
	.zero		1


	//   ....[25]....
        /*07f0*/ 	.word	0x00001fa0
        /*07f4*/ 	.word	0x000000ff
        /*07f8*/ 	.word	0x00000000
        /*07fc*/ 	.short	0x0101
        /*07fe*/ 	.byte	0x04
	.zero		1


	//   ....[26]....
        /*0800*/ 	.word	0x00004000
        /*0804*/ 	.word	0x000000ff
        /*0808*/ 	.word	0x00028830
        /*080c*/ 	.short	0x010a
        /*080e*/ 	.byte	0x0a
	.zero		1


	//   ....[27]....
        /*0810*/ 	.word	0x00004040
        /*0814*/ 	.word	0x000000ff
        /*0818*/ 	.word	0x00028830
        /*081c*/ 	.short	0x010a
        /*081e*/ 	.byte	0x0a
	.zero		1


	//   ....[28]....
        /*0820*/ 	.word	0x000043c0
        /*0824*/ 	.word	0x000000ff
        /*0828*/ 	.word	0x00028850
        /*082c*/ 	.short	0x010a
        /*082e*/ 	.byte	0x0a
	.zero		1


	//   ....[29]....
        /*0830*/ 	.word	0x00004400
        /*0834*/ 	.word	0x000000ff
        /*0838*/ 	.word	0x00028850
        /*083c*/ 	.short	0x010a
        /*083e*/ 	.byte	0x0a
	.zero		1


	//   ....[30]....
        /*0840*/ 	.word	0x00004d20
        /*0844*/ 	.word	0x000000ff
        /*0848*/ 	.word	0x00000000
        /*084c*/ 	.short	0x0101
        /*084e*/ 	.byte	0x06
	.zero		1


	//   ....[31]....
        /*0850*/ 	.word	0x000061d0
        /*0854*/ 	.word	0x000000ff
        /*0858*/ 	.word	0x00000000
        /*085c*/ 	.short	0x0101
        /*085e*/ 	.byte	0x05
	.zero		1


	//   ....[32]....
        /*0860*/ 	.word	0x000067f0
        /*0864*/ 	.word	0x000000ff
        /*0868*/ 	.word	0x00028850
        /*086c*/ 	.short	0x010a
        /*086e*/ 	.byte	0x05
	.zero		1


	//   ....[33]....
        /*0870*/ 	.word	0x00006830
        /*0874*/ 	.word	0x000000ff
        /*0878*/ 	.word	0x00028850
        /*087c*/ 	.short	0x010a
        /*087e*/ 	.byte	0x05
	.zero		1


	//   ....[34]....
        /*0880*/ 	.word	0x00006e10
        /*0884*/ 	.word	0x000000ff
        /*0888*/ 	.word	0x00000000
        /*088c*/ 	.short	0x0101
        /*088e*/ 	.byte	0x04
	.zero		1


	//   ....[35]....
        /*0890*/ 	.word	0x00007a10
        /*0894*/ 	.word	0x000000ff
        /*0898*/ 	.word	0x00000000
        /*089c*/ 	.short	0x0101
        /*089e*/ 	.byte	0x04
	.zero		1


	//   ....[36]....
        /*08a0*/ 	.word	0x00009870
        /*08a4*/ 	.word	0x000000ff
        /*08a8*/ 	.word	0x00028840
        /*08ac*/ 	.short	0x010a
        /*08ae*/ 	.byte	0x2d
	.zero		1


	//   ....[37]....
        /*08b0*/ 	.word	0x0000a030
        /*08b4*/ 	.word	0x000000ff
        /*08b8*/ 	.word	0x00028830
        /*08bc*/ 	.short	0x0107
        /*08be*/ 	.byte	0x2d
	.zero		1


	//   ....[38]....
        /*08c0*/ 	.word	0x0000a0a0
        /*08c4*/ 	.word	0x000000ff
        /*08c8*/ 	.word	0x00028830
        /*08cc*/ 	.short	0x0101
        /*08ce*/ 	.byte	0x2d
	.zero		1


	//   ....[39]....
        /*08d0*/ 	.word	0x0000aa20
        /*08d4*/ 	.word	0x000000ff
        /*08d8*/ 	.word	0x00028800
        /*08dc*/ 	.short	0x0107
        /*08de*/ 	.byte	0x2d
	.zero		1


	//   ....[40]....
        /*08e0*/ 	.word	0x0000aa60
        /*08e4*/ 	.word	0x000000ff
        /*08e8*/ 	.word	0x00028800
        /*08ec*/ 	.short	0x0101
        /*08ee*/ 	.byte	0x2d
	.zero		1


	//   ....[41]....
        /*08f0*/ 	.word	0x0000aa90
        /*08f4*/ 	.word	0x000000ff
        /*08f8*/ 	.word	0x00028820
        /*08fc*/ 	.short	0x010a
        /*08fe*/ 	.byte	0x2d
	.zero		1


	//   ....[42]....
        /*0900*/ 	.word	0x0000add0
        /*0904*/ 	.word	0x00000021
        /*0908*/ 	.word	0x00028840
        /*090c*/ 	.short	0x010a
        /*090e*/ 	.byte	0x3f
	.zero		1


	//   ....[43]....
        /*0910*/ 	.word	0x0000b330
        /*0914*/ 	.word	0x00000021
        /*0918*/ 	.word	0x00028830
        /*091c*/ 	.short	0x0107
        /*091e*/ 	.byte	0x3f
	.zero		1


	//   ....[44]....
        /*0920*/ 	.word	0x0000b3e0
        /*0924*/ 	.word	0x00000021
        /*0928*/ 	.word	0x00028830
        /*092c*/ 	.short	0x0101
        /*092e*/ 	.byte	0x3f
	.zero		1


	//   ....[45]....
        /*0930*/ 	.word	0x0000b440
        /*0934*/ 	.word	0x00000000
        /*0938*/ 	.word	0x00028860
        /*093c*/ 	.short	0x010a
        /*093e*/ 	.byte	0x3f
	.zero		1


	//   ....[46]....
        /*0940*/ 	.word	0x0000b990
        /*0944*/ 	.word	0x00000000
        /*0948*/ 	.word	0x00028850
        /*094c*/ 	.short	0x0107
        /*094e*/ 	.byte	0x3f
	.zero		1


	//   ....[47]....
        /*0950*/ 	.word	0x0000ba70
        /*0954*/ 	.word	0x00000000
        /*0958*/ 	.word	0x00028850
        /*095c*/ 	.short	0x0101
        /*095e*/ 	.byte	0x3f
	.zero		1


	//   ....[48]....
        /*0960*/ 	.word	0x0000bbf0
        /*0964*/ 	.word	0x00000000
        /*0968*/ 	.word	0x00028860
        /*096c*/ 	.short	0x010a
        /*096e*/ 	.byte	0x3f
	.zero		1


	//   ....[49]....
        /*0970*/ 	.word	0x0000c170
        /*0974*/ 	.word	0x00000000
        /*0978*/ 	.word	0x00028850
        /*097c*/ 	.short	0x0107
        /*097e*/ 	.byte	0x3f
	.zero		1


	//   ....[50]....
        /*0980*/ 	.word	0x0000c220
        /*0984*/ 	.word	0x00000000
        /*0988*/ 	.word	0x00028850
        /*098c*/ 	.short	0x0101
        /*098e*/ 	.byte	0x3f
	.zero		1


	//   ....[51]....
        /*0990*/ 	.word	0x0000c2c0
        /*0994*/ 	.word	0x00000007
        /*0998*/ 	.word	0x00028820
        /*099c*/ 	.short	0x010a
        /*099e*/ 	.byte	0x3f
	.zero		1


	//   ....[52]....
        /*09a0*/ 	.word	0x0000c3f0
        /*09a4*/ 	.word	0x00000005
        /*09a8*/ 	.word	0x00028840
        /*09ac*/ 	.short	0x010a
        /*09ae*/ 	.byte	0x3f
	.zero		1


	//   ....[53]....
        /*09b0*/ 	.word	0x0000c490
        /*09b4*/ 	.word	0x00000007
        /*09b8*/ 	.word	0x00028840
        /*09bc*/ 	.short	0x010a
        /*09be*/ 	.byte	0x3f
	.zero		1


	//   ....[54]....
        /*09c0*/ 	.word	0x0000c4d0
        /*09c4*/ 	.word	0x00000005
        /*09c8*/ 	.word	0x00028860
        /*09cc*/ 	.short	0x010a
        /*09ce*/ 	.byte	0x3f
	.zero		1


	//   ....[55]....
        /*09d0*/ 	.word	0x0000c510
        /*09d4*/ 	.word	0x00000007
        /*09d8*/ 	.word	0x00028860
        /*09dc*/ 	.short	0x010a
        /*09de*/ 	.byte	0x3f
	.zero		1


	//   ....[56]....
        /*09e0*/ 	.word	0x0000c580
        /*09e4*/ 	.word	0x00000000
        /*09e8*/ 	.word	0x00028800
        /*09ec*/ 	.short	0x010a
        /*09ee*/ 	.byte	0x3f
	.zero		1


	//   ....[57]....
        /*09f0*/ 	.word	0x0000c5e0
        /*09f4*/ 	.word	0x00000004
        /*09f8*/ 	.word	0x00028830
        /*09fc*/ 	.short	0x010a
        /*09fe*/ 	.byte	0x3f
	.zero		1


	//   ....[58]....
        /*0a00*/ 	.word	0x0000c640
        /*0a04*/ 	.word	0x00000009
        /*0a08*/ 	.word	0x00028830
        /*0a0c*/ 	.short	0x010a
        /*0a0e*/ 	.byte	0x3f
	.zero		1


	//   ....[59]....
        /*0a10*/ 	.word	0x0000c6a0
        /*0a14*/ 	.word	0x0000000a
        /*0a18*/ 	.word	0x00028850
        /*0a1c*/ 	.short	0x010a
        /*0a1e*/ 	.byte	0x3f
	.zero		1


	//   ....[60]....
        /*0a20*/ 	.word	0x0000c700
        /*0a24*/ 	.word	0x00000003
        /*0a28*/ 	.word	0x00028850
        /*0a2c*/ 	.short	0x010a
        /*0a2e*/ 	.byte	0x3f
	.zero		1


	//   ....[61]....
        /*0a30*/ 	.word	0x0000c7e0
        /*0a34*/ 	.word	0x00000003
        /*0a38*/ 	.word	0x00028840
        /*0a3c*/ 	.short	0x010a
        /*0a3e*/ 	.byte	0x3f
	.zero		1


	//   ....[62]....
        /*0a40*/ 	.word	0x0000dc20
        /*0a44*/ 	.word	0x00000003
        /*0a48*/ 	.word	0x00028820
        /*0a4c*/ 	.short	0x010a
        /*0a4e*/ 	.byte	0x3f
	.zero		1


	//   ....[63]....
        /*0a50*/ 	.word	0x0000dc70
        /*0a54*/ 	.word	0x00000021
        /*0a58*/ 	.word	0x00028840
        /*0a5c*/ 	.short	0x010a
        /*0a5e*/ 	.byte	0x3f
	.zero		1


	//   ....[64]....
        /*0a60*/ 	.word	0x0000e630
        /*0a64*/ 	.word	0x00000000
        /*0a68*/ 	.word	0x00028860
        /*0a6c*/ 	.short	0x010a
        /*0a6e*/ 	.byte	0x3f
	.zero		1


	//   ....[65]....
        /*0a70*/ 	.word	0x0000f150
        /*0a74*/ 	.word	0x00000000
        /*0a78*/ 	.word	0x00028860
        /*0a7c*/ 	.short	0x010a
        /*0a7e*/ 	.byte	0x3f
	.zero		1


	//   ....[66]....
        /*0a80*/ 	.word	0x0000fc00
        /*0a84*/ 	.word	0x00000007
        /*0a88*/ 	.word	0x00028820
        /*0a8c*/ 	.short	0x010a
        /*0a8e*/ 	.byte	0x3f
	.zero		1


	//   ....[67]....
        /*0a90*/ 	.word	0x0000fd70
        /*0a94*/ 	.word	0x00000005
        /*0a98*/ 	.word	0x00028840
        /*0a9c*/ 	.short	0x010a
        /*0a9e*/ 	.byte	0x3f
	.zero		1


	//   ....[68]....
        /*0aa0*/ 	.word	0x0000fdc0
        /*0aa4*/ 	.word	0x00000007
        /*0aa8*/ 	.word	0x00028840
        /*0aac*/ 	.short	0x010a
        /*0aae*/ 	.byte	0x3f
	.zero		1


	//   ....[69]....
        /*0ab0*/ 	.word	0x0000fe10
        /*0ab4*/ 	.word	0x00000005
        /*0ab8*/ 	.word	0x00028860
        /*0abc*/ 	.short	0x010a
        /*0abe*/ 	.byte	0x3f
	.zero		1


	//----- nvinfo : EIATTR_NUM_MBARRIERS
	.align		4
.L_86:
        /*0ac0*/ 	.byte	0x03, 0x38
        /*0ac2*/ 	.short	0x0016


	//----- nvinfo : EIATTR_EXIT_INSTR_OFFSETS
	.align		4
        /*0ac4*/ 	.byte	0x04, 0x1c
        /*0ac6*/ 	.short	(.L_88 - .L_87)


	//   ....[0]....
.L_87:
        /*0ac8*/ 	.word	0x0000c560


	//----- nvinfo : EIATTR_MAX_THREADS
	.align		4
.L_88:
        /*0acc*/ 	.byte	0x04, 0x05
        /*0ace*/ 	.short	(.L_90 - .L_89)
.L_89:
        /*0ad0*/ 	.word	0x00000180
        /*0ad4*/ 	.word	0x00000001
        /*0ad8*/ 	.word	0x00000001


	//----- nvinfo : EIATTR_CRS_STACK_SIZE
	.align		4
.L_90:
        /*0adc*/ 	.byte	0x04, 0x1e
        /*0ade*/ 	.short	(.L_92 - .L_91)
.L_91:
        /*0ae0*/ 	.word	0x00000000


	//----- nvinfo : EIATTR_CBANK_PARAM_SIZE
	.align		4
.L_92:
        /*0ae4*/ 	.byte	0x03, 0x19
        /*0ae6*/ 	.short	0x0a70


	//----- nvinfo : EIATTR_PARAM_CBANK
	.align		4
        /*0ae8*/ 	.byte	0x04, 0x0a
        /*0aea*/ 	.short	(.L_94 - .L_93)
	.align		4
.L_93:
        /*0aec*/ 	.word	index@(.nv.constant0._ZN7cutlass13device_kernelIN5flash11enable_sm90INS1_16FlashAttnFwdSm90INS1_25CollectiveMainloopFwdSm90ILi2EN4cute5tupleIJNS5_1CILi1EEES8_S8_EEENS6_IJNS7_ILi128EEESA_SA_EEELi128ENS_6half_tEfNS_4arch4Sm90ELb0ELb0ELb1ELb0ELb1ELb0ELb0ELb1ELb1ELb1ELb1ELb0EEENS1_21CollectiveEpilogueFwdISB_S9_SC_SE_Li256ELb0ELb1ELb1ELb0EEENS1_19SingleTileSchedulerILb0ELb1ELb1ELi128EEEEEEEEEvNT_6ParamsE)
        /*0af0*/ 	.short	0x0210
        /*0af2*/ 	.short	0x0a70


	//----- nvinfo : EIATTR_SW_WAR
	.align		4
.L_94:
        /*0af4*/ 	.byte	0x04, 0x36
        /*0af6*/ 	.short	(.L_96 - .L_95)
.L_95:
        /*0af8*/ 	.word	0x00000008
.L_96:


//--------------------- .nv.info._ZN7cutlass13device_kernelIN5flash11enable_sm90INS1_16FlashAttnFwdSm90INS1_25CollectiveMainloopFwdSm90ILi2EN4cute5tupleIJNS5_1CILi1EEES8_S8_EEENS6_IJNS7_ILi128EEESA_SA_EEELi128ENS_6half_tEfNS_4arch4Sm90ELb0ELb0ELb1ELb1ELb1ELb0ELb0ELb1ELb1ELb1ELb1ELb0EEENS1_21CollectiveEpilogueFwdISB_S9_SC_SE_Li256ELb1ELb1ELb1ELb0EEENS1_36VarlenDynamicPersistentTileSchedulerILi128ELi128ELi256ELi128ELb1ELb1ELb1ELb0ELb1ELb1EEEEEEEEEvNT_6ParamsE --------------------------
	.section	.nv.info._ZN7cutlass13device_kernelIN5flash11enable_sm90INS1_16FlashAttnFwdSm90INS1_25CollectiveMainloopFwdSm90ILi2EN4cute5tupleIJNS5_1CILi1EEES8_S8_EEENS6_IJNS7_ILi128EEESA_SA_EEELi128ENS_6half_tEfNS_4arch4Sm90ELb0ELb0ELb1ELb1ELb1ELb0ELb0ELb1ELb1ELb1ELb1ELb0EEENS1_21CollectiveEpilogueFwdISB_S9_SC_SE_Li256ELb1ELb1ELb1ELb0EEENS1_36VarlenDynamicPersistentTileSchedulerILi128ELi128ELi256ELi128ELb1ELb1ELb1ELb0ELb1ELb1EEEEEEEEEvNT_6ParamsE,"",@"SHT_CUDA_INFO"
	.sectionflags	@""
	.align	4


	//----- nvinfo : EIATTR_CUDA_API_VERSION
	.align		4
        /*0000*/ 	.byte	0x04, 0x37
        /*0002*/ 	.short	(.L_98 - .L_97)
.L_97:
        /*0004*/ 	.word	0x00000082


	//----- nvinfo : EIATTR_KPARAM_INFO
	.align		4
.L_98:
        /*0008*/ 	.byte	0x04, 0x17
        /*000a*/ 	.short	(.L_100 - .L_99)
.L_99:
        /*000c*/ 	.word	0x00000000
        /*0010*/ 	.short	0x0000
        /*0012*/ 	.short	0x0070
        /*0014*/ 	.byte	0x00, 0xf0, 0x01, 0x2a


	//----- nvinfo : EIATTR_SPARSE_MMA_MASK
	.align		4
.L_100:
        /*0018*/ 	.byte	0x03, 0x50
        /*001a*/ 	.short	0x0000


	//----- nvinfo : EIATTR_MAXREG_COUNT
	.align		4
        /*001c*/ 	.byte	0x03, 0x1b
        /*001e*/ 	.short	0x00a8


	//----- nvinfo : EIATTR_NUM_BARRIERS
	.align		4
        /*0020*/ 	.byte	0x02, 0x4c
        /*0022*/ 	.byte	0x10
	.zero		1


	//----- nvinfo : EIATTR_EXTERNS
	.align		4
        /*0024*/ 	.byte	0x04, 0x0f
        /*0026*/ 	.short	(.L_102 - .L_101)


	//   ....[0]....
	.align		4
.L_101:
        /*0028*/ 	.word	index@(__assertfail)


	//----- nvinfo : EIATTR_ANNOTATIONS
	.align		4
.L_102:
        /*002c*/ 	.byte	0x04, 0x55
        /*002e*/ 	.short	(.L_104 - .L_103)


	//   ....[0]....
.L_103:
        /*0030*/ 	.word	0x00000001
        /*0034*/ 	.byte	0x60, 0x08, 0x00, 0x00, 0x01, 0x00, 0x00, 0x00, 0xb0, 0x09, 0x00, 0x00, 0x01, 0x00, 0x00, 0x00
        /* <DEDUP_REMOVED lines=16> */
        /*0144*/ 	.byte	0x60, 0xfc, 0x00, 0x00, 0x01, 0x00, 0x00, 0x00, 0x00, 0xfe, 0x00, 0x00


	//----- nvinfo : EIATTR_MERCURY_ISA_VERSION
	.align		4
.L_104:
        /*0150*/ 	.byte	0x03, 0x5f
        /*0152*/ 	.short	0x0101


	//----- nvinfo : EIATTR_UNUSED_LOAD_BYTE_OFFSET
	.align		4
        /*0154*/ 	.byte	0x04, 0x44
        /*0156*/ 	.short	(.L_106 - .L_105)


	//   ....[0]....
.L_105:
        /*0158*/ 	.word	0x00000960
        /*015c*/ 	.word	0x0000fff0


	//   ....[1]....
        /*0160*/ 	.word	0x00007910
        /*0164*/ 	.word	0x0000fff0


	//----- nvinfo : EIATTR_INT_WARP_WIDE_INSTR_OFFSETS
	.align		4
.L_106:
        /*0168*/ 	.byte	0x04, 0x31
        /*016a*/ 	.short	(.L_108 - .L_107)


	//   ....[0]....
.L_107:
        /*016c*/ 	.word	0x000000c0


	//   ....[1]....
        /*0170*/ 	.word	0x000000d0


	//   ....[2]....
        /*0174*/ 	.word	0x00000170


	//   ....[3]....
        /*0178*/ 	.word	0x0000ba00


	//   ....[4]....
        /*017c*/ 	.word	0x0000ba90


	//   ....[5]....
        /*0180*/ 	.word	0x0000e890


	//   ....[6]....
        /*0184*/ 	.word	0x0000e920


	//----- nvinfo : EIATTR_COOP_GROUP_MASK_REGIDS
	.align		4
.L_108:
        /*0188*/ 	.byte	0x04, 0x29
        /*018a*/ 	.short	(.L_110 - .L_109)


	//   ....[0]....
.L_109:
        /*018c*/ 	.word	0xffffffff


	//   ....[1]....
        /*0190*/ 	.word	0xffffffff


	//   ....[2]....
        /*0194*/ 	.word	0xffffffff


	//   ....[3]....
        /*0198*/ 	.word	0xffffffff


	//   ....[4]....
        /*019c*/ 	.word	0xffffffff


	//   ....[5]....
        /*01a0*/ 	.word	0xffffffff


	//   ....[6]....
        /*01a4*/ 	.word	0xffffffff


	//   ....[7]....
        /*01a8*/ 	.word	0xffffffff


	//   ....[8]....
        /*01ac*/ 	.word	0xffffffff


	//   ....[9]....
        /*01b0*/ 	.word	0xffffffff


	//   ....[10]....
        /*01b4*/ 	.word	0xffffffff


	//   ....[11]....
        /*01b8*/ 	.word	0xffffffff


	//   ....[12]....
        /*01bc*/ 	.word	0xffffffff


	//   ....[13]....
        /*01c0*/ 	.word	0xffffffff


	//   ....[14]....
        /*01c4*/ 	.word	0xffffffff


	//   ....[15]....
        /*01c8*/ 	.word	0xffffffff


	//   ....[16]....
        /*01cc*/ 	.word	0xffffffff


	//   ....[17]....
        /*01d0*/ 	.word	0xffffffff


	//   ....[18]....
        /*01d4*/ 	.word	0xffffffff


	//   ....[19]....
        /*01d8*/ 	.word	0xffffffff


	//   ....[20]....
        /*01dc*/ 	.word	0xffffffff


	//   ....[21]....
        /*01e0*/ 	.word	0xffffffff


	//   ....[22]....
        /*01e4*/ 	.word	0xffffffff


	//   ....[23]....
        /*01e8*/ 	.word	0xffffffff


	//   ....[24]....
        /*01ec*/ 	.word	0xffffffff


	//   ....[25]....
        /*01f0*/ 	.word	0xffffffff


	//   ....[26]....
        /*01f4*/ 	.word	0xffffffff


	//   ....[27]....
        /*01f8*/ 	.word	0xffffffff


	//   ....[28]....
        /*01fc*/ 	.word	0xffffffff


	//   ....[29]....
        /*0200*/ 	.word	0xffffffff


	//   ....[30]....
        /*0204*/ 	.word	0xffffffff


	//   ....[31]....
        /*0208*/ 	.word	0xffffffff


	//   ....[32]....
        /*020c*/ 	.word	0xffffffff


	//   ....[33]....
        /*0210*/ 	.word	0xffffffff


	//   ....[34]....
        /*0214*/ 	.word	0xffffffff


	//   ....[35]....
        /*0218*/ 	.word	0xffffffff


	//   ....[36]....
        /*021c*/ 	.word	0xffffffff


	//   ....[37]....
        /*0220*/ 	.word	0xffffffff


	//   ....[38]....
        /*0224*/ 	.word	0xffffffff


	//   ....[39]....
        /*0228*/ 	.word	0xffffffff


	//   ....[40]....
        /*022c*/ 	.word	0xffffffff


	//   ....[41]....
        /*0230*/ 	.word	0xffffffff


	//   ....[42]....
        /*0234*/ 	.word	0xffffffff


	//   ....[43]....
        /*0238*/ 	.word	0xffffffff


	//   ....[44]....
        /*023c*/ 	.word	0xffffffff


	//   ....[45]....
        /*0240*/ 	.word	0xffffffff


	//   ....[46]....
        /*0244*/ 	.word	0xffffffff


	//   ....[47]....
        /*0248*/ 	.word	0xffffffff


	//   ....[48]....
        /*024c*/ 	.word	0xffffffff


	//   ....[49]....
        /*0250*/ 	.word	0xffffffff


	//   ....[50]....
        /*0254*/ 	.word	0xffffffff


	//   ....[51]....
        /*0258*/ 	.word	0xffffffff


	//   ....[52]....
        /*025c*/ 	.word	0xffffffff


	//   ....[53]....
        /*0260*/ 	.word	0xffffffff


	//   ....[54]....
        /*0264*/ 	.word	0xffffffff


	//   ....[55]....
        /*0268*/ 	.word	0xffffffff


	//   ....[56]....
        /*026c*/ 	.word	0xffffffff


	//   ....[57]....
        /*0270*/ 	.word	0xffffffff


	//   ....[58]....
        /*0274*/ 	.word	0xffffffff


	//   ....[59]....
        /*0278*/ 	.word	0xffffffff


	//   ....[60]....
        /*027c*/ 	.word	0xffffffff


	//   ....[61]....
        /*0280*/ 	.word	0xffffffff


	//   ....[62]....
        /*0284*/ 	.word	0xffffffff


	//   ....[63]....
        /*0288*/ 	.word	0xffffffff


	//   ....[64]....
        /*028c*/ 	.word	0xffffffff


	//   ....[65]....
        /*0290*/ 	.word	0xffffffff


	//   ....[66]....
        /*0294*/ 	.word	0xffffffff


	//   ....[67]....
        /*0298*/ 	.word	0xffffffff


	//   ....[68]....
        /*029c*/ 	.word	0xffffffff


	//   ....[69]....
        /*02a0*/ 	.word	0xffffffff


	//   ....[70]....
        /*02a4*/ 	.word	0xffffffff


	//   ....[71]....
        /*02a8*/ 	.word	0xffffffff


	//   ....[72]....
        /*02ac*/ 	.word	0xffffffff


	//   ....[73]....
        /*02b0*/ 	.word	0xffffffff


	//   ....[74]....
        /*02b4*/ 	.word	0xffffffff


	//   ....[75]....
        /*02b8*/ 	.word	0xffffffff


	//   ....[76]....
        /*02bc*/ 	.word	0xffffffff


	//   ....[77]....
        /*02c0*/ 	.word	0xffffffff


	//   ....[78]....
        /*02c4*/ 	.word	0xffffffff


	//   ....[79]....
        /*02c8*/ 	.word	0xffffffff


	//   ....[80]....
        /*02cc*/ 	.word	0xffffffff


	//   ....[81]....
        /*02d0*/ 	.word	0xffffffff


	//   ....[82]....
        /*02d4*/ 	.word	0xffffffff


	//   ....[83]....
        /*02d8*/ 	.word	0xffffffff


	//   ....[84]....
        /*02dc*/ 	.word	0xffffffff


	//   ....[85]....
        /*02e0*/ 	.word	0xffffffff


	//   ....[86]....
        /*02e4*/ 	.word	0xffffffff


	//   ....[87]....
        /*02e8*/ 	.word	0xffffffff


	//   ....[88]....
        /*02ec*/ 	.word	0xffffffff


	//   ....[89]....
        /*02f0*/ 	.word	0xffffffff


	//   ....[90]....
        /*02f4*/ 	.word	0xffffffff


	//   ....[91]....
        /*02f8*/ 	.word	0xffffffff


	//   ....[92]....
        /*02fc*/ 	.word	0xffffffff


	//   ....[93]....
        /*0300*/ 	.word	0xffffffff


	//   ....[94]....
        /*0304*/ 	.word	0xffffffff


	//   ....[95]....
        /*0308*/ 	.word	0xffffffff


	//   ....[96]....
        /*030c*/ 	.word	0xffffffff


	//   ....[97]....
        /*0310*/ 	.word	0xffffffff


	//   ....[98]....
        /*0314*/ 	.word	0xffffffff


	//   ....[99]....
        /*0318*/ 	.word	0xffffffff


	//   ....[100]....
        /*031c*/ 	.word	0xffffffff


	//   ....[101]....
        /*0320*/ 	.word	0xffffffff


	//   ....[102]....
        /*0324*/ 	.word	0xffffffff


	//   ....[103]....
        /*0328*/ 	.word	0xffffffff


	//   ....[104]....
        /*032c*/ 	.word	0xffffffff


	//   ....[105]....
        /*0330*/ 	.word	0xffffffff


	//   ....[106]....
        /*0334*/ 	.word	0xffffffff


	//   ....[107]....
        /*0338*/ 	.word	0xffffffff


	//   ....[108]....
        /*033c*/ 	.word	0xffffffff


	//   ....[109]....
        /*0340*/ 	.word	0xffffffff


	//   ....[110]....
        /*0344*/ 	.word	0xffffffff


	//   ....[111]....
        /*0348*/ 	.word	0xffffffff


	//   ....[112]....
        /*034c*/ 	.word	0xffffffff


	//   ....[113]....
        /*0350*/ 	.word	0xffffffff


	//   ....[114]....
        /*0354*/ 	.word	0xffffffff


	//   ....[115]....
        /*0358*/ 	.word	0xffffffff


	//   ....[116]....
        /*035c*/ 	.word	0xffffffff


	//   ....[117]....
        /*0360*/ 	.word	0xffffffff


	//   ....[118]....
        /*0364*/ 	.word	0xffffffff


	//   ....[119]....
        /*0368*/ 	.word	0xffffffff


	//   ....[120]....
        /*036c*/ 	.word	0xffffffff


	//   ....[121]....
        /*0370*/ 	.word	0xffffffff


	//   ....[122]....
        /*0374*/ 	.word	0xffffffff


	//   ....[123]....
        /*0378*/ 	.word	0xffffffff


	//   ....[124]....
        /*037c*/ 	.word	0xffffffff


	//   ....[125]....
        /*0380*/ 	.word	0xffffffff


	//   ....[126]....
        /*0384*/ 	.word	0xffffffff


	//   ....[127]....
        /*0388*/ 	.word	0xffffffff


	//   ....[128]....
        /*038c*/ 	.word	0xffffffff


	//   ....[129]....
        /*0390*/ 	.word	0xffffffff


	//   ....[130]....
        /*0394*/ 	.word	0xffffffff


	//   ....[131]....
        /*0398*/ 	.word	0xffffffff


	//   ....[132]....
        /*039c*/ 	.word	0xffffffff


	//   ....[133]....
        /*03a0*/ 	.word	0xffffffff


	//   ....[134]....
        /*03a4*/ 	.word	0xffffffff


	//   ....[135]....
        /*03a8*/ 	.word	0xffffffff


	//   ....[136]....
        /*03ac*/ 	.word	0xffffffff


	//   ....[137]....
        /*03b0*/ 	.word	0xffffffff


	//   ....[138]....
        /*03b4*/ 	.word	0xffffffff


	//   ....[139]....
        /*03b8*/ 	.word	0xffffffff


	//   ....[140]....
        /*03bc*/ 	.word	0xffffffff


	//   ....[141]....
        /*03c0*/ 	.word	0xffffffff


	//   ....[142]....
        /*03c4*/ 	.word	0xffffffff


	//   ....[143]....
        /*03c8*/ 	.word	0xffffffff


	//   ....[144]....
        /*03cc*/ 	.word	0xffffffff


	//   ....[145]....
        /*03d0*/ 	.word	0xffffffff


	//   ....[146]....
        /*03d4*/ 	.word	0xffffffff


	//   ....[147]....
        /*03d8*/ 	.word	0xffffffff


	//   ....[148]....
        /*03dc*/ 	.word	0xffffffff


	//   ....[149]....
        /*03e0*/ 	.word	0xffffffff


	//   ....[150]....
        /*03e4*/ 	.word	0xffffffff


	//   ....[151]....
        /*03e8*/ 	.word	0xffffffff


	//   ....[152]....
        /*03ec*/ 	.word	0xffffffff


	//   ....[153]....
        /*03f0*/ 	.word	0xffffffff


	//   ....[154]....
        /*03f4*/ 	.word	0xffffffff


	//   ....[155]....
        /*03f8*/ 	.word	0xffffffff


	//   ....[156]....
        /*03fc*/ 	.word	0xffffffff


	//   ....[157]....
        /*0400*/ 	.word	0xffffffff


	//   ....[158]....
        /*0404*/ 	.word	0xffffffff


	//   ....[159]....
        /*0408*/ 	.word	0x0500000f


	//   ....[160]....
        /*040c*/ 	.word	0x0500000f


	//   ....[161]....
        /*0410*/ 	.word	0x0500000f


	//   ....[162]....
        /*0414*/ 	.word	0x0500000f


	//   ....[163]....
        /*0418*/ 	.word	0x0500000f


	//   ....[164]....
        /*041c*/ 	.word	0x0500000f


	//   ....[165]....
        /*0420*/ 	.word	0x0500000f


	//   ....[166]....
        /*0424*/ 	.word	0x0500000f


	//   ....[167]....
        /*0428*/ 	.word	0x0500000f


	//   ....[168]....
        /*042c*/ 	.word	0x0500000f


	//   ....[169]....
        /*0430*/ 	.word	0x0500000f


	//   ....[170]....
        /*0434*/ 	.word	0x0500000f


	//   ....[171]....
        /*0438*/ 	.word	0x0500000f


	//   ....[172]....
        /*043c*/ 	.word	0x0500000f


	//   ....[173]....
        /*0440*/ 	.word	0x0500000f


	//   ....[174]....
        /*0444*/ 	.word	0x0500000f


	//   ....[175]....
        /*0448*/ 	.word	0x0500000f


	//   ....[176]....
        /*044c*/ 	.word	0x0500000f


	//   ....[177]....
        /*0450*/ 	.word	0x0500000f


	//   ....[178]....
        /*0454*/ 	.word	0x0500000f


	//   ....[179]....
        /*0458*/ 	.word	0x0500000f


	//   ....[180]....
        /*045c*/ 	.word	0x0500000f


	//   ....[181]....
        /*0460*/ 	.word	0x0500000f


	//   ....[182]....
        /*0464*/ 	.word	0x0500000f


	//   ....[183]....
        /*0468*/ 	.word	0x0500000f


	//   ....[184]....
        /*046c*/ 	.word	0x0500000f


	//   ....[185]....
        /*0470*/ 	.word	0x0500000f


	//   ....[186]....
        /*0474*/ 	.word	0x0500000f


	//   ....[187]....
        /*0478*/ 	.word	0x0500000f


	//   ....[188]....
        /*047c*/ 	.word	0x0500000f


	//   ....[189]....
        /*0480*/ 	.word	0x0500000f


	//   ....[190]....
        /*0484*/ 	.word	0x0500000f


	//   ....[191]....
        /*0488*/ 	.word	0x0500000f


	//   ....[192]....
        /*048c*/ 	.word	0x0500000f


	//   ....[193]....
        /*0490*/ 	.word	0x0500000f


	//   ....[194]....
        /*0494*/ 	.word	0x0500000f


	//   ....[195]....
        /*0498*/ 	.word	0x0500000f


	//   ....[196]....
        /*049c*/ 	.word	0x0500000f


	//   ....[197]....
        /*04a0*/ 	.word	0x0500000f


	//   ....[198]....
        /*04a4*/ 	.word	0x0500000f


	//   ....[199]....
        /*04a8*/ 	.word	0x0500000f


	//   ....[200]....
        /*04ac*/ 	.word	0x0500000f


	//   ....[201]....
        /*04b0*/ 	.word	0x0500000f


	//   ....[202]....
        /*04b4*/ 	.word	0x0500000f


	//   ....[203]....
        /*04b8*/ 	.word	0x0500000f


	//   ....[204]....
        /*04bc*/ 	.word	0x0500000f


	//   ....[205]....
        /*04c0*/ 	.word	0x0500000f


	//   ....[206]....
        /*04c4*/ 	.word	0x0500000f


	//   ....[207]....
        /*04c8*/ 	.word	0x0500000f


	//   ....[208]....
        /*04cc*/ 	.word	0x0500000f


	//   ....[209]....
        /*04d0*/ 	.word	0x0500000f


	//   ....[210]....
        /*04d4*/ 	.word	0x0500000f


	//   ....[211]....
        /*04d8*/ 	.word	0x0500000f


	//   ....[212]....
        /*04dc*/ 	.word	0x0500000f


	//   ....[213]....
        /*04e0*/ 	.word	0x0500000f


	//   ....[214]....
        /*04e4*/ 	.word	0x0500000f


	//   ....[215]....
        /*04e8*/ 	.word	0x0500000f


	//   ....[216]....
        /*04ec*/ 	.word	0x0500000f


	//   ....[217]....
        /*04f0*/ 	.word	0x0500000f


	//   ....[218]....
        /*04f4*/ 	.word	0x0500000f


	//   ....[219]....
        /*04f8*/ 	.word	0x0500000f


	//   ....[220]....
        /*04fc*/ 	.word	0x0500000f


	//   ....[221]....
        /*0500*/ 	.word	0x0500000f


	//   ....[222]....
        /*0504*/ 	.word	0x0500000f


	//   ....[223]....
        /*0508*/ 	.word	0x0500000f


	//   ....[224]....
        /*050c*/ 	.word	0x0500000f


	//   ....[225]....
        /*0510*/ 	.word	0x0500000f


	//   ....[226]....
        /*0514*/ 	.word	0x0500000f


	//   ....[227]....
        /*0518*/ 	.word	0x0500000f


	//   ....[228]....
        /*051c*/ 	.word	0x0500000f


	//   ....[229]....
        /*0520*/ 	.word	0x0500000f


	//   ....[230]....
        /*0524*/ 	.word	0x0500000f


	//   ....[231]....
        /*0528*/ 	.word	0x0500000f


	//   ....[232]....
        /*052c*/ 	.word	0x0500000f


	//   ....[233]....
        /*0530*/ 	.word	0x0500000f


	//   ....[234]....
        /*0534*/ 	.word	0x0500000f


	//   ....[235]....
        /*0538*/ 	.word	0x0500000f


	//   ....[236]....
        /*053c*/ 	.word	0x0500000f


	//   ....[237]....
        /*0540*/ 	.word	0x0500000f


	//   ....[238]....
        /*0544*/ 	.word	0x0500000f


	//   ....[239]....
        /*0548*/ 	.word	0x0500000f


	//   ....[240]....
        /*054c*/ 	.word	0x0500000f


	//   ....[241]....
        /*0550*/ 	.word	0x0500000f


	//   ....[242]....
        /*0554*/ 	.word	0x0500000f


	//   ....[243]....
        /*0558*/ 	.word	0x0500000f


	//   ....[244]....
        /*055c*/ 	.word	0x0500000f


	//   ....[245]....
        /*0560*/ 	.word	0x0500000f


	//   ....[246]....
        /*0564*/ 	.word	0x0500000f


	//   ....[247]....
        /*0568*/ 	.word	0x0500000f


	//   ....[248]....
        /*056c*/ 	.word	0x0500000f


	//   ....[249]....
        /*0570*/ 	.word	0x0500000f


	//   ....[250]....
        /*0574*/ 	.word	0x0500000f


	//   ....[251]....
        /*0578*/ 	.word	0x0500000f


	//   ....[252]....
        /*057c*/ 	.word	0x0500000f


	//   ....[253]....
        /*0580*/ 	.word	0x0500000f


	//   ....[254]....
        /*0584*/ 	.word	0x0500000f


	//   ....[255]....
        /*0588*/ 	.word	0x0500000f


	//   ....[0]....
        /*058c*/ 	.word	0x0500000f


	//   ....[1]....
        /*0590*/ 	.word	0x0500000f


	//   ....[2]....
        /*0594*/ 	.word	0x0500000f


	//----- nvinfo : EIATTR_COOP_GROUP_INSTR_OFFSETS
	.align		4
.L_110:
        /*0598*/ 	.byte	0x04, 0x28
        /*059a*/ 	.short	(.L_112 - .L_111)


	//   ....[0]....
.L_111:
        /*059c*/ 	.word	0x00000080


	//   ....[1]....
        /*05a0*/ 	.word	0x000000b0


	//   ....[2]....
        /*05a4*/ 	.word	0x000002d0


	//   ....[3]....
        /*05a8*/ 	.word	0x00000430


	//   ....[4]....
        /*05ac*/ 	.word	0x00000550


	//   ....[5]....
        /*05b0*/ 	.word	0x000006b0


	//   ....[6]....
        /*05b4*/ 	.word	0x000016a0


	//   ....[7]....
        /*05b8*/ 	.word	0x000031e0


	//   ....[8]....
        /*05bc*/ 	.word	0x00003220


	//   ....[9]....
        /*05c0*/ 	.word	0x000034a0


	//   ....[10]....
        /*05c4*/ 	.word	0x00003640


	//   ....[11]....
        /*05c8*/ 	.word	0x00005a60


	//   ....[12]....
        /*05cc*/ 	.word	0x00005a90


	//   ....[13]....
        /*05d0*/ 	.word	0x00005ab0


	//   ....[14]....
        /*05d4*/ 	.word	0x00005ad0


	//   ....[15]....
        /*05d8*/ 	.word	0x00006f70


	//   ....[16]....
        /*05dc*/ 	.word	0x00006fb0


	//   ....[17]....
        /*05e0*/ 	.word	0x00007090


	//   ....[18]....
        /*05e4*/ 	.word	0x000070a0


	//   ....[19]....
        /*05e8*/ 	.word	0x00008390


	//   ....[20]....
        /*05ec*/ 	.word	0x000083d0


	//   ....[21]....
        /*05f0*/ 	.word	0x000083f0


	//   ....[22]....
        /*05f4*/ 	.word	0x00008420


	//   ....[23]....
        /*05f8*/ 	.word	0x00008aa0


	//   ....[24]....
        /*05fc*/ 	.word	0x00008ad0


	//   ....[25]....
        /*0600*/ 	.word	0x00008bb0


	//   ....[26]....
        /*0604*/ 	.word	0x00008bd0


	//   ....[27]....
        /*0608*/ 	.word	0x00008c90


	//   ....[28]....
        /*060c*/ 	.word	0x00008cb0


	//   ....[29]....
        /*0610*/ 	.word	0x00008d80


	//   ....[30]....
        /*0614*/ 	.word	0x00008da0


	//   ....[31]....
        /*0618*/ 	.word	0x00009120


	//   ....[32]....
        /*061c*/ 	.word	0x00009130


	//   ....[33]....
        /*0620*/ 	.word	0x00009560


	//   ....[34]....
        /*0624*/ 	.word	0x00009570


	//   ....[35]....
        /*0628*/ 	.word	0x0000a1a0


	//   ....[36]....
        /*062c*/ 	.word	0x0000a1c0


	//   ....[37]....
        /*0630*/ 	.word	0x0000a280


	//   ....[38]....
        /*0634*/ 	.word	0x0000a2a0


	//   ....[39]....
        /*0638*/ 	.word	0x0000a360


	//   ....[40]....
        /*063c*/ 	.word	0x0000a380


	//   ....[41]....
        /*0640*/ 	.word	0x0000a450


	//   ....[42]....
        /*0644*/ 	.word	0x0000a470


	//   ....[43]....
        /*0648*/ 	.word	0x0000a5b0


	//   ....[44]....
        /*064c*/ 	.word	0x0000a7c0


	//   ....[45]....
        /*0650*/ 	.word	0x0000a7f0


	//   ....[46]....
        /*0654*/ 	.word	0x0000a820


	//   ....[47]....
        /*0658*/ 	.word	0x0000a850


	//   ....[48]....
        /*065c*/ 	.word	0x0000a880


	//   ....[49]....
        /*0660*/ 	.word	0x0000a8b0


	//   ....[50]....
        /*0664*/ 	.word	0x0000aa20


	//   ....[51]....
        /*0668*/ 	.word	0x0000aa50


	//   ....[52]....
        /*066c*/ 	.word	0x0000aa80


	//   ....[53]....
        /*0670*/ 	.word	0x0000aab0


	//   ....[54]....
        /*0674*/ 	.word	0x0000aae0


	//   ....[55]....
        /*0678*/ 	.word	0x0000ab10


	//   ....[56]....
        /*067c*/ 	.word	0x0000aba0


	//   ....[57]....
        /*0680*/ 	.word	0x0000abd0


	//   ....[58]....
        /*0684*/ 	.word	0x0000abe0


	//   ....[59]....
        /*0688*/ 	.word	0x0000ac70


	//   ....[60]....
        /*068c*/ 	.word	0x0000c500


	//   ....[61]....
        /*0690*/ 	.word	0x0000c520


	//   ....[62]....
        /*0694*/ 	.word	0x0000c5c0


	//   ....[63]....
        /*0698*/ 	.word	0x0000c5e0


	//   ....[64]....
        /*069c*/ 	.word	0x0000c670


	//   ....[65]....
        /*06a0*/ 	.word	0x0000c690


	//   ....[66]....
        /*06a4*/ 	.word	0x0000c720


	//   ....[67]....
        /*06a8*/ 	.word	0x0000c740


	//   ....[68]....
        /*06ac*/ 	.word	0x0000c7d0


	//   ....[69]....
        /*06b0*/ 	.word	0x0000c7f0


	//   ....[70]....
        /*06b4*/ 	.word	0x0000c880


	//   ....[71]....
        /*06b8*/ 	.word	0x0000c8a0


	//   ....[72]....
        /*06bc*/ 	.word	0x0000c930


	//   ....[73]....
        /*06c0*/ 	.word	0x0000c950


	//   ....[74]....
        /*06c4*/ 	.word	0x0000c960


	//   ....[75]....
        /*06c8*/ 	.word	0x0000c9e0


	//   ....[76]....
        /*06cc*/ 	.word	0x0000d0e0


	//   ....[77]....
        /*06d0*/ 	.word	0x0000d110


	//   ....[78]....
        /*06d4*/ 	.word	0x0000d170


	//   ....[79]....
        /*06d8*/ 	.word	0x0000d1b0


	//   ....[80]....
        /*06dc*/ 	.word	0x0000d1f0


	//   ....[81]....
        /*06e0*/ 	.word	0x0000d250


	//   ....[82]....
        /*06e4*/ 	.word	0x0000d2a0


	//   ....[83]....
        /*06e8*/ 	.word	0x0000d2f0


	//   ....[84]....
        /*06ec*/ 	.word	0x0000d340


	//   ....[85]....
        /*06f0*/ 	.word	0x0000d390


	//   ....[86]....
        /*06f4*/ 	.word	0x0000d3d0


	//   ....[87]....
        /*06f8*/ 	.word	0x0000d430


	//   ....[88]....
        /*06fc*/ 	.word	0x0000d480


	//   ....[89]....
        /*0700*/ 	.word	0x0000d4d0


	//   ....[90]....
        /*0704*/ 	.word	0x0000d4f0


	//   ....[91]....
        /*0708*/ 	.word	0x0000d520


	//   ....[92]....
        /*070c*/ 	.word	0x0000dc60


	//   ....[93]....
        /*0710*/ 	.word	0x0000dc90


	//   ....[94]....
        /*0714*/ 	.word	0x0000dcf0


	//   ....[95]....
        /*0718*/ 	.word	0x0000dd00


	//   ....[96]....
        /*071c*/ 	.word	0x0000dd50


	//   ....[97]....
        /*0720*/ 	.word	0x0000dd60


	//   ....[98]....
        /*0724*/ 	.word	0x0000ddb0


	//   ....[99]....
        /*0728*/ 	.word	0x0000ddc0


	//   ....[100]....
        /*072c*/ 	.word	0x0000de10


	//   ....[101]....
        /*0730*/ 	.word	0x0000de20


	//   ....[102]....
        /*0734*/ 	.word	0x0000de70


	//   ....[103]....
        /*0738*/ 	.word	0x0000de80


	//   ....[104]....
        /*073c*/ 	.word	0x0000ded0


	//   ....[105]....
        /*0740*/ 	.word	0x0000dee0


	//   ....[106]....
        /*0744*/ 	.word	0x0000def0


	//   ....[107]....
        /*0748*/ 	.word	0x0000df40


	//   ....[108]....
        /*074c*/ 	.word	0x0000e1a0


	//   ....[109]....
        /*0750*/ 	.word	0x0000e1c0


	//   ....[110]....
        /*0754*/ 	.word	0x0000e1d0


	//   ....[111]....
        /*0758*/ 	.word	0x0000e240


	//   ....[112]....
        /*075c*/ 	.word	0x0000e250


	//   ....[113]....
        /*0760*/ 	.word	0x0000e2c0


	//   ....[114]....
        /*0764*/ 	.word	0x0000e2d0


	//   ....[115]....
        /*0768*/ 	.word	0x0000e340


	//   ....[116]....
        /*076c*/ 	.word	0x0000e350


	//   ....[117]....
        /*0770*/ 	.word	0x0000e3c0


	//   ....[118]....
        /*0774*/ 	.word	0x0000e3d0


	//   ....[119]....
        /*0778*/ 	.word	0x0000e440


	//   ....[120]....
        /*077c*/ 	.word	0x0000e450


	//   ....[121]....
        /*0780*/ 	.word	0x0000e4c0


	//   ....[122]....
        /*0784*/ 	.word	0x0000e4d0


	//   ....[123]....
        /*0788*/ 	.word	0x0000e4e0


	//   ....[124]....
        /*078c*/ 	.word	0x0000ea70


	//   ....[125]....
        /*0790*/ 	.word	0x0000eab0


	//   ....[126]....
        /*0794*/ 	.word	0x0000eaf0


	//   ....[127]....
        /*0798*/ 	.word	0x0000eb10


	//   ....[128]....
        /*079c*/ 	.word	0x0000eb20


	//   ....[129]....
        /*07a0*/ 	.word	0x0000eb40


	//   ....[130]....
        /*07a4*/ 	.word	0x0000ebb0


	//   ....[131]....
        /*07a8*/ 	.word	0x0000ebd0


	//   ....[132]....
        /*07ac*/ 	.word	0x0000ec30


	//   ....[133]....
        /*07b0*/ 	.word	0x0000ec50


	//   ....[134]....
        /*07b4*/ 	.word	0x0000ecb0


	//   ....[135]....
        /*07b8*/ 	.word	0x0000ecd0


	//   ....[136]....
        /*07bc*/ 	.word	0x0000ed30


	//   ....[137]....
        /*07c0*/ 	.word	0x0000ed50


	//   ....[138]....
        /*07c4*/ 	.word	0x0000eda0


	//   ....[139]....
        /*07c8*/ 	.word	0x0000edc0


	//   ....[140]....
        /*07cc*/ 	.word	0x0000f200


	//   ....[141]....
        /*07d0*/ 	.word	0x0000f230


	//   ....[142]....
        /*07d4*/ 	.word	0x0000f290


	//   ....[143]....
        /*07d8*/ 	.word	0x0000f2c0


	//   ....[144]....
        /*07dc*/ 	.word	0x0000f2f0


	//   ....[145]....
        /*07e0*/ 	.word	0x0000f320


	//   ....[146]....
        /*07e4*/ 	.word	0x0000f350


	//   ....[147]....
        /*07e8*/ 	.word	0x0000f380


	//   ....[148]....
        /*07ec*/ 	.word	0x0000f520


	//   ....[149]....
        /*07f0*/ 	.word	0x0000f550


	//   ....[150]....
        /*07f4*/ 	.word	0x0000f580


	//   ....[151]....
        /*07f8*/ 	.word	0x0000f5b0


	//   ....[152]....
        /*07fc*/ 	.word	0x0000f5e0


	//   ....[153]....
        /*0800*/ 	.word	0x0000f610


	//   ....[154]....
        /*0804*/ 	.word	0x0000f6d0


	//   ....[155]....
        /*0808*/ 	.word	0x0000f6f0


	//   ....[156]....
        /*080c*/ 	.word	0x0000f700


	//   ....[157]....
        /*0810*/ 	.word	0x0000f760


	//   ....[158]....
        /*0814*/ 	.word	0x0000fd80


	//   ....[159]....
        /*0818*/ 	.word	0x00010260


	//   ....[160]....
        /*081c*/ 	.word	0x00010350


	//   ....[161]....
        /*0820*/ 	.word	0x000103f0


	//   ....[162]....
        /*0824*/ 	.word	0x00010450


	//   ....[163]....
        /*0828*/ 	.word	0x00010550


	//   ....[164]....
        /*082c*/ 	.word	0x000105c0


	//   ....[165]....
        /*0830*/ 	.word	0x000106c0


	//   ....[166]....
        /*0834*/ 	.word	0x00010730


	//   ....[167]....
        /*0838*/ 	.word	0x00010830


	//   ....[168]....
        /*083c*/ 	.word	0x000108a0


	//   ....[169]....
        /*0840*/ 	.word	0x000109a0


	//   ....[170]....
        /*0844*/ 	.word	0x00010a10


	//   ....[171]....
        /*0848*/ 	.word	0x00010b10


	//   ....[172]....
        /*084c*/ 	.word	0x00010b80


	//   ....[173]....
        /*0850*/ 	.word	0x00010c80


	//   ....[174]....
        /*0854*/ 	.word	0x00010cf0


	//   ....[175]....
        /*0858*/ 	.word	0x00010dd0


	//   ....[176]....
        /*085c*/ 	.word	0x00010ec0


	//   ....[177]....
        /*0860*/ 	.word	0x00010f30


	//   ....[178]....
        /*0864*/ 	.word	0x00010fb0


	//   ....[179]....
        /*0868*/ 	.word	0x00011060


	//   ....[180]....
        /*086c*/ 	.word	0x000110e0


	//   ....[181]....
        /*0870*/ 	.word	0x000111b0


	//   ....[182]....
        /*0874*/ 	.word	0x00011230


	//   ....[183]....
        /*0878*/ 	.word	0x00011300


	//   ....[184]....
        /*087c*/ 	.word	0x00011380


	//   ....[185]....
        /*0880*/ 	.word	0x00011450


	//   ....[186]....
        /*0884*/ 	.word	0x000114d0


	//   ....[187]....
        /*0888*/ 	.word	0x000115a0


	//   ....[188]....
        /*088c*/ 	.word	0x00011620


	//   ....[189]....
        /*0890*/ 	.word	0x000116f0


	//   ....[190]....
        /*0894*/ 	.word	0x00011770


	//   ....[191]....
        /*0898*/ 	.word	0x00011820


	//   ....[192]....
        /*089c*/ 	.word	0x00011950


	//   ....[193]....
        /*08a0*/ 	.word	0x000119f0


	//   ....[194]....
        /*08a4*/ 	.word	0x00011a60


	//   ....[195]....
        /*08a8*/ 	.word	0x00011b20


	//   ....[196]....
        /*08ac*/ 	.word	0x00011b80


	//   ....[197]....
        /*08b0*/ 	.word	0x00011c40


	//   ....[198]....
        /*08b4*/ 	.word	0x00011ca0


	//   ....[199]....
        /*08b8*/ 	.word	0x00011d60


	//   ....[200]....
        /*08bc*/ 	.word	0x00011dc0


	//   ....[201]....
        /*08c0*/ 	.word	0x00011e80


	//   ....[202]....
        /*08c4*/ 	.word	0x00011ee0


	//   ....[203]....
        /*08c8*/ 	.word	0x00011fa0


	//   ....[204]....
        /*08cc*/ 	.word	0x00012000


	//   ....[205]....
        /*08d0*/ 	.word	0x000120c0


	//   ....[206]....
        /*08d4*/ 	.word	0x00012120


	//   ....[207]....
        /*08d8*/ 	.word	0x000121e0


	//   ....[208]....
        /*08dc*/ 	.word	0x000122d0


	//   ....[209]....
        /*08e0*/ 	.word	0x00012370


	//   ....[210]....
        /*08e4*/ 	.word	0x000123d0


	//   ....[211]....
        /*08e8*/ 	.word	0x000124b0


	//   ....[212]....
        /*08ec*/ 	.word	0x00012510


	//   ....[213]....
        /*08f0*/ 	.word	0x000125f0


	//   ....[214]....
        /*08f4*/ 	.word	0x00012650


	//   ....[215]....
        /*08f8*/ 	.word	0x00012730


	//   ....[216]....
        /*08fc*/ 	.word	0x00012790


	//   ....[217]....
        /*0900*/ 	.word	0x00012870


	//   ....[218]....
        /*0904*/ 	.word	0x000128d0


	//   ....[219]....
        /*0908*/ 	.word	0x000129b0


	//   ....[220]....
        /*090c*/ 	.word	0x00012a10


	//   ....[221]....
        /*0910*/ 	.word	0x00012af0


	//   ....[222]....
        /*0914*/ 	.word	0x00012b50


	//   ....[223]....
        /*0918*/ 	.word	0x00012c20


	//   ....[224]....
        /*091c*/ 	.word	0x00012d40


	//   ....[225]....
        /*0920*/ 	.word	0x00012de0


	//   ....[226]....
        /*0924*/ 	.word	0x00012ea0


	//   ....[227]....
        /*0928*/ 	.word	0x00012f70


	//   ....[228]....
        /*092c*/ 	.word	0x00012fd0


	//   ....[229]....
        /*0930*/ 	.word	0x000130b0


	//   ....[230]....
        /*0934*/ 	.word	0x00013110


	//   ....[231]....
        /*0938*/ 	.word	0x000131e0


	//   ....[232]....
        /*093c*/ 	.word	0x00013240


	//   ....[233]....
        /*0940*/ 	.word	0x00013310


	//   ....[234]....
        /*0944*/ 	.word	0x00013370


	//   ....[235]....
        /*0948*/ 	.word	0x00013450


	//   ....[236]....
        /*094c*/ 	.word	0x000134b0


	//   ....[237]....
        /*0950*/ 	.word	0x00013580


	//   ....[238]....
        /*0954*/ 	.word	0x000135e0


	//   ....[239]....
        /*0958*/ 	.word	0x000136a0


	//   ....[240]....
        /*095c*/ 	.word	0x00013730


	//   ....[241]....
        /*0960*/ 	.word	0x000137d0


	//   ....[242]....
        /*0964*/ 	.word	0x00013950


	//   ....[243]....
        /*0968*/ 	.word	0x000139c0


	//   ....[244]....
        /*096c*/ 	.word	0x00013a30


	//   ....[245]....
        /*0970*/ 	.word	0x00013aa0


	//   ....[246]....
        /*0974*/ 	.word	0x00013b10


	//   ....[247]....
        /*0978*/ 	.word	0x00013b90


	//   ....[248]....
        /*097c*/ 	.word	0x00013c10


	//   ....[249]....
        /*0980*/ 	.word	0x00013ca0


	//   ....[250]....
        /*0984*/ 	.word	0x00013d10


	//   ....[251]....
        /*0988*/ 	.word	0x00013d80


	//   ....[252]....
        /*098c*/ 	.word	0x00013df0


	//   ....[253]....
        /*0990*/ 	.word	0x00013e70


	//   ....[254]....
        /*0994*/ 	.word	0x00013ee0


	//   ....[255]....
        /*0998*/ 	.word	0x00013f80


	//   ....[0]....
        /*099c*/ 	.word	0x00013fd0


	//   ....[1]....
        /*09a0*/ 	.word	0x00014060


	//   ....[2]....
        /*09a4*/ 	.word	0x00014190


	//----- nvinfo : EIATTR_REG_RECONFIG
	.align		4
.L_112:
        /*09a8*/ 	.byte	0x01, 0x54
	.zero		2


	//----- nvinfo : EIATTR_SYSCALL_OFFSETS
	.align		4
        /*09ac*/ 	.byte	0x04, 0x46
        /*09ae*/ 	.short	(.L_114 - .L_113)


	//   ....[0]....
.L_113:
        /*09b0*/ 	.word	0x00001880


	//   ....[1]....
        /*09b4*/ 	.word	0x0000bbf0


	//   ....[2]....
        /*09b8*/ 	.word	0x0000bd40


	//   ....[3]....
        /*09bc*/ 	.word	0x0000be30


	//   ....[4]....
        /*09c0*/ 	.word	0x0000cd90


	//----- nvinfo : EIATTR_MBARRIER_INSTR_OFFSETS
	.align		4
.L_114:
        /*09c4*/ 	.byte	0x04, 0x39
        /*09c6*/ 	.short	(.L_116 - .L_115)


	//   ....[0]....
.L_115:
        /*09c8*/ 	.word	0x00000180
        /*09cc*/ 	.word	0x000000ff
        /*09d0*/ 	.word	0x00028800
        /*09d4*/ 	.short	0x0100
        /*09d6*/ 	.byte	0x08
	.zero		1


	//   ....[1]....
        /*09d8*/ 	.word	0x00000190
        /*09dc*/ 	.word	0x000000ff
        /*09e0*/ 	.word	0x00028820
        /*09e4*/ 	.short	0x0100
        /*09e6*/ 	.byte	0x08
	.zero		1


	//   ....[2]....
        /*09e8*/ 	.word	0x00000280
        /*09ec*/ 	.word	0x000000ff
        /*09f0*/ 	.word	0x00028830
        /*09f4*/ 	.short	0x0100
        /*09f6*/ 	.byte	0x08
	.zero		1


	//   ....[3]....
        /*09f8*/ 	.word	0x00000290
        /*09fc*/ 	.word	0x000000ff
        /*0a00*/ 	.word	0x00028840
        /*0a04*/ 	.short	0x0100
        /*0a06*/ 	.byte	0x08
	.zero		1


	//   ....[4]....
        /*0a08*/ 	.word	0x000002a0
        /*0a0c*/ 	.word	0x000000ff
        /*0a10*/ 	.word	0x00028838
        /*0a14*/ 	.short	0x0100
        /*0a16*/ 	.byte	0x08
	.zero		1


	//   ....[5]....
        /*0a18*/ 	.word	0x000002b0
        /*0a1c*/ 	.word	0x000000ff
        /*0a20*/ 	.word	0x00028848
        /*0a24*/ 	.short	0x0100
        /*0a26*/ 	.byte	0x08
	.zero		1


	//   ....[6]....
        /*0a28*/ 	.word	0x000003e0
        /*0a2c*/ 	.word	0x000000ff
        /*0a30*/ 	.word	0x00028850
        /*0a34*/ 	.short	0x0100
        /*0a36*/ 	.byte	0x08
	.zero		1


	//   ....[7]....
        /*0a38*/ 	.word	0x000003f0
        /*0a3c*/ 	.word	0x000000ff
        /*0a40*/ 	.word	0x00028860
        /*0a44*/ 	.short	0x0100
        /*0a46*/ 	.byte	0x08
	.zero		1


	//   ....[8]....
        /*0a48*/ 	.word	0x00000400
        /*0a4c*/ 	.word	0x000000ff
        /*0a50*/ 	.word	0x00028858
        /*0a54*/ 	.short	0x0100
        /*0a56*/ 	.byte	0x08
	.zero		1


	//   ....[9]....
        /*0a58*/ 	.word	0x00000410
        /*0a5c*/ 	.word	0x000000ff
        /*0a60*/ 	.word	0x00028868
        /*0a64*/ 	.short	0x0100
        /*0a66*/ 	.byte	0x08
	.zero		1


	//   ....[10]....
        /*0a68*/ 	.word	0x00000500
        /*0a6c*/ 	.word	0x000000ff
        /*0a70*/ 	.word	0x00028870
        /*0a74*/ 	.short	0x0100
        /*0a76*/ 	.byte	0x06
	.zero		1


	//   ....[11]....
        /*0a78*/ 	.word	0x00000510
        /*0a7c*/ 	.word	0x000000ff
        /*0a80*/ 	.word	0x00028880
        /*0a84*/ 	.short	0x0100
        /*0a86*/ 	.byte	0x06
	.zero		1


	//   ....[12]....
        /*0a88*/ 	.word	0x00000520
        /*0a8c*/ 	.word	0x000000ff
        /*0a90*/ 	.word	0x00028878
        /*0a94*/ 	.short	0x0100
        /*0a96*/ 	.byte	0x06
	.zero		1


	//   ....[13]....
        /*0a98*/ 	.word	0x00000530
        /*0a9c*/ 	.word	0x000000ff
        /*0aa0*/ 	.word	0x00028888
        /*0aa4*/ 	.short	0x0100
        /*0aa6*/ 	.byte	0x06
	.zero		1


	//   ....[14]....
        /*0aa8*/ 	.word	0x00000660
        /*0aac*/ 	.word	0x000000ff
        /*0ab0*/ 	.word	0x00028890
        /*0ab4*/ 	.short	0x0100
        /*0ab6*/ 	.byte	0x08
	.zero		1


	//   ....[15]....
        /*0ab8*/ 	.word	0x00000670
        /*0abc*/ 	.word	0x000000ff
        /*0ac0*/ 	.word	0x000288a0
        /*0ac4*/ 	.short	0x0100
        /*0ac6*/ 	.byte	0x08
	.zero		1


	//   ....[16]....
        /*0ac8*/ 	.word	0x00000680
        /*0acc*/ 	.word	0x000000ff
        /*0ad0*/ 	.word	0x00028898
        /*0ad4*/ 	.short	0x0100
        /*0ad6*/ 	.byte	0x08
	.zero		1


	//   ....[17]....
        /*0ad8*/ 	.word	0x00000690
        /*0adc*/ 	.word	0x000000ff
        /*0ae0*/ 	.word	0x000288a8
        /*0ae4*/ 	.short	0x0100
        /*0ae6*/ 	.byte	0x08
	.zero		1


	//   ....[18]....
        /*0ae8*/ 	.word	0x000007c0
        /*0aec*/ 	.word	0x000000ff
        /*0af0*/ 	.word	0x000288b0
        /*0af4*/ 	.short	0x0100
        /*0af6*/ 	.byte	0x08
	.zero		1


	//   ....[19]....
        /*0af8*/ 	.word	0x000007d0
        /*0afc*/ 	.word	0x000000ff
        /*0b00*/ 	.word	0x000288c0
        /*0b04*/ 	.short	0x0100
        /*0b06*/ 	.byte	0x08
	.zero		1


	//   ....[20]....
        /*0b08*/ 	.word	0x000007e0
        /*0b0c*/ 	.word	0x000000ff
        /*0b10*/ 	.word	0x000288b8
        /*0b14*/ 	.short	0x0100
        /*0b16*/ 	.byte	0x08
	.zero		1


	//   ....[21]....
        /*0b18*/ 	.word	0x000007f0
        /*0b1c*/ 	.word	0x000000ff
        /*0b20*/ 	.word	0x000288c8
        /*0b24*/ 	.short	0x0100
        /*0b26*/ 	.byte	0x08
	.zero		1


	//   ....[22]....
        /*0b28*/ 	.word	0x000018e0
        /*0b2c*/ 	.word	0x000000ff
        /*0b30*/ 	.word	0x00028800
        /*0b34*/ 	.short	0x010a
        /*0b36*/ 	.byte	0x2a
	.zero		1


	//   ....[23]....
        /*0b38*/ 	.word	0x00001960
        /*0b3c*/ 	.word	0x00000000
        /*0b40*/ 	.word	0x00028830
        /*0b44*/ 	.short	0x010a
        /*0b46*/ 	.byte	0x3f
	.zero		1


	//   ....[24]....
        /*0b48*/ 	.word	0x000019b0
        /*0b4c*/ 	.word	0x00000000
        /*0b50*/ 	.word	0x00028830
        /*0b54*/ 	.short	0x010a
        /*0b56*/ 	.byte	0x3f
	.zero		1


	//   ....[25]....
        /*0b58*/ 	.word	0x00002530
        /*0b5c*/ 	.word	0x000000ff
        /*0b60*/ 	.word	0x00000000
        /*0b64*/ 	.short	0x0101
        /*0b66*/ 	.byte	0x06
	.zero		1


	//   ....[26]....
        /*0b68*/ 	.word	0x00004680
        /*0b6c*/ 	.word	0x000000ff
        /*0b70*/ 	.word	0x00028830
        /*0b74*/ 	.short	0x010a
        /*0b76*/ 	.byte	0x06
	.zero		1


	//   ....[27]....
        /*0b78*/ 	.word	0x000046c0
        /*0b7c*/ 	.word	0x000000ff
        /*0b80*/ 	.word	0x00028830
        /*0b84*/ 	.short	0x010a
        /*0b86*/ 	.byte	0x06
	.zero		1


	//   ....[28]....
        /*0b88*/ 	.word	0x00004a60
        /*0b8c*/ 	.word	0x000000ff
        /*0b90*/ 	.word	0x00028850
        /*0b94*/ 	.short	0x010a
        /*0b96*/ 	.byte	0x06
	.zero		1


	//   ....[29]....
        /*0b98*/ 	.word	0x00004aa0
        /*0b9c*/ 	.word	0x000000ff
        /*0ba0*/ 	.word	0x00028850
        /*0ba4*/ 	.short	0x010a
        /*0ba6*/ 	.byte	0x06
	.zero		1


	//   ....[30]....
        /*0ba8*/ 	.word	0x000053c0
        /*0bac*/ 	.word	0x000000ff
        /*0bb0*/ 	.word	0x00000000
        /*0bb4*/ 	.short	0x0101
        /*0bb6*/ 	.byte	0x07
	.zero		1


	//   ....[31]....
        /*0bb8*/ 	.word	0x000068b0
        /*0bbc*/ 	.word	0x000000ff
        /*0bc0*/ 	.word	0x00000000
        /*0bc4*/ 	.short	0x0101
        /*0bc6*/ 	.byte	0x07
	.zero		1


	//   ....[32]....
        /*0bc8*/ 	.word	0x00006ee0
        /*0bcc*/ 	.word	0x000000ff
        /*0bd0*/ 	.word	0x00028850
        /*0bd4*/ 	.short	0x010a
        /*0bd6*/ 	.byte	0x05
	.zero		1


	//   ....[33]....
        /*0bd8*/ 	.word	0x00006f20
        /*0bdc*/ 	.word	0x000000ff
        /*0be0*/ 	.word	0x00028850
        /*0be4*/ 	.short	0x010a
        /*0be6*/ 	.byte	0x05
	.zero		1


	//   ....[34]....
        /*0be8*/ 	.word	0x000074f0
        /*0bec*/ 	.word	0x000000ff
        /*0bf0*/ 	.word	0x00000000
        /*0bf4*/ 	.short	0x0101
        /*0bf6*/ 	.byte	0x04
	.zero		1


	//   ....[35]....
        /*0bf8*/ 	.word	0x00008ab0
        /*0bfc*/ 	.word	0x00000011
        /*0c00*/ 	.word	0x00000000
        /*0c04*/ 	.short	0x0101
        /*0c06*/ 	.byte	0x3f
	.zero		1


	//   ....[36]....
        /*0c08*/ 	.word	0x00008f50
        /*0c0c*/ 	.word	0x00000011
        /*0c10*/ 	.word	0x00000000
        /*0c14*/ 	.short	0x0101
        /*0c16*/ 	.byte	0x3f
	.zero		1


	//   ....[37]....
        /*0c18*/ 	.word	0x0000c330
        /*0c1c*/ 	.word	0x00000007
        /*0c20*/ 	.word	0x00028840
        /*0c24*/ 	.short	0x010a
        /*0c26*/ 	.byte	0x3f
	.zero		1


	//   ....[38]....
        /*0c28*/ 	.word	0x0000ca90
        /*0c2c*/ 	.word	0x00000007
        /*0c30*/ 	.word	0x00028830
        /*0c34*/ 	.short	0x0107
        /*0c36*/ 	.byte	0x3f
	.zero		1


	//   ....[39]....
        /*0c38*/ 	.word	0x0000cb60
        /*0c3c*/ 	.word	0x00000007
        /*0c40*/ 	.word	0x00028830
        /*0c44*/ 	.short	0x0101
        /*0c46*/ 	.byte	0x3f
	.zero		1


	//   ....[40]....
        /*0c48*/ 	.word	0x0000d620
        /*0c4c*/ 	.word	0x00000016
        /*0c50*/ 	.word	0x00028800
        /*0c54*/ 	.short	0x0107
        /*0c56*/ 	.byte	0x3f
	.zero		1


	//   ....[41]....
        /*0c58*/ 	.word	0x0000d730
        /*0c5c*/ 	.word	0x00000016
        /*0c60*/ 	.word	0x00028800
        /*0c64*/ 	.short	0x0101
        /*0c66*/ 	.byte	0x3f
	.zero		1


	//   ....[42]....
        /*0c68*/ 	.word	0x0000d750
        /*0c6c*/ 	.word	0x00000016
        /*0c70*/ 	.word	0x00028820
        /*0c74*/ 	.short	0x010a
        /*0c76*/ 	.byte	0x3f
	.zero		1


	//   ....[43]....
        /*0c78*/ 	.word	0x0000dad0
        /*0c7c*/ 	.word	0x00000006
        /*0c80*/ 	.word	0x00028840
        /*0c84*/ 	.short	0x010a
        /*0c86*/ 	.byte	0x3f
	.zero		1


	//   ....[44]....
        /*0c88*/ 	.word	0x0000dfd0
        /*0c8c*/ 	.word	0x00000006
        /*0c90*/ 	.word	0x00028830
        /*0c94*/ 	.short	0x0107
        /*0c96*/ 	.byte	0x3f
	.zero		1


	//   ....[45]....
        /*0c98*/ 	.word	0x0000e090
        /*0c9c*/ 	.word	0x00000006
        /*0ca0*/ 	.word	0x00028830
        /*0ca4*/ 	.short	0x0101
        /*0ca6*/ 	.byte	0x3f
	.zero		1


	//   ....[46]....
        /*0ca8*/ 	.word	0x0000e0f0
        /*0cac*/ 	.word	0x00000006
        /*0cb0*/ 	.word	0x00028860
        /*0cb4*/ 	.short	0x010a
        /*0cb6*/ 	.byte	0x3f
	.zero		1


	//   ....[47]....
        /*0cb8*/ 	.word	0x0000e690
        /*0cbc*/ 	.word	0x00000006
        /*0cc0*/ 	.word	0x00028850
        /*0cc4*/ 	.short	0x0107
        /*0cc6*/ 	.byte	0x3f
	.zero		1


	//   ....[48]....
        /*0cc8*/ 	.word	0x0000e7c0
        /*0ccc*/ 	.word	0x00000006
        /*0cd0*/ 	.word	0x00028850
        /*0cd4*/ 	.short	0x0101
        /*0cd6*/ 	.byte	0x3f
	.zero		1


	//   ....[49]....
        /*0cd8*/ 	.word	0x0000e9d0
        /*0cdc*/ 	.word	0x00000000
        /*0ce0*/ 	.word	0x00028860
        /*0ce4*/ 	.short	0x010a
        /*0ce6*/ 	.byte	0x3f
	.zero		1


	//   ....[50]....
        /*0ce8*/ 	.word	0x0000ef00
        /*0cec*/ 	.word	0x00000000
        /*0cf0*/ 	.word	0x00028850
        /*0cf4*/ 	.short	0x0107
        /*0cf6*/ 	.byte	0x3f
	.zero		1


	//   ....[51]....
        /*0cf8*/ 	.word	0x0000efc0
        /*0cfc*/ 	.word	0x00000000
        /*0d00*/ 	.word	0x00028850
        /*0d04*/ 	.short	0x0101
        /*0d06*/ 	.byte	0x3f
	.zero		1


	//   ....[52]....
        /*0d08*/ 	.word	0x0000fd00
        /*0d0c*/ 	.word	0x00000004
        /*0d10*/ 	.word	0x00028820
        /*0d14*/ 	.short	0x010a
        /*0d16*/ 	.byte	0x3f
	.zero		1


	//   ....[53]....
        /*0d18*/ 	.word	0x0000fe80
        /*0d1c*/ 	.word	0x00000005
        /*0d20*/ 	.word	0x00028840
        /*0d24*/ 	.short	0x010a
        /*0d26*/ 	.byte	0x3f
	.zero		1


	//   ....[54]....
        /*0d28*/ 	.word	0x0000ff20
        /*0d2c*/ 	.word	0x00000019
        /*0d30*/ 	.word	0x00028840
        /*0d34*/ 	.short	0x010a
        /*0d36*/ 	.byte	0x3f
	.zero		1


	//   ....[55]....
        /*0d38*/ 	.word	0x0000ff60
        /*0d3c*/ 	.word	0x00000005
        /*0d40*/ 	.word	0x00028860
        /*0d44*/ 	.short	0x010a
        /*0d46*/ 	.byte	0x3f
	.zero		1


	//   ....[56]....
        /*0d48*/ 	.word	0x0000ffa0
        /*0d4c*/ 	.word	0x00000019
        /*0d50*/ 	.word	0x00028860
        /*0d54*/ 	.short	0x010a
        /*0d56*/ 	.byte	0x3f
	.zero		1


	//   ....[57]....
        /*0d58*/ 	.word	0x00010010
        /*0d5c*/ 	.word	0x00000003
        /*0d60*/ 	.word	0x00028800
        /*0d64*/ 	.short	0x010a
        /*0d66*/ 	.byte	0x3f
	.zero		1


	//   ....[58]....
        /*0d68*/ 	.word	0x00010060
        /*0d6c*/ 	.word	0x00000000
        /*0d70*/ 	.word	0x00028830
        /*0d74*/ 	.short	0x010a
        /*0d76*/ 	.byte	0x3f
	.zero		1


	//   ....[59]....
        /*0d78*/ 	.word	0x000100c0
        /*0d7c*/ 	.word	0x00000008
        /*0d80*/ 	.word	0x00028830
        /*0d84*/ 	.short	0x010a
        /*0d86*/ 	.byte	0x3f
	.zero		1


	//   ....[60]....
        /*0d88*/ 	.word	0x00010120
        /*0d8c*/ 	.word	0x00000008
        /*0d90*/ 	.word	0x00028850
        /*0d94*/ 	.short	0x010a
        /*0d96*/ 	.byte	0x3f
	.zero		1


	//   ....[61]....
        /*0d98*/ 	.word	0x00010180
        /*0d9c*/ 	.word	0x00000005
        /*0da0*/ 	.word	0x00028850
        /*0da4*/ 	.short	0x010a
        /*0da6*/ 	.byte	0x3f
	.zero		1


	//   ....[62]....
        /*0da8*/ 	.word	0x000102a0
        /*0dac*/ 	.word	0x00000007
        /*0db0*/ 	.word	0x00028840
        /*0db4*/ 	.short	0x010a
        /*0db6*/ 	.byte	0x3f
	.zero		1


	//   ....[63]....
        /*0db8*/ 	.word	0x00011850
        /*0dbc*/ 	.word	0x00000016
        /*0dc0*/ 	.word	0x00028820
        /*0dc4*/ 	.short	0x010a
        /*0dc6*/ 	.byte	0x3f
	.zero		1


	//   ....[64]....
        /*0dc8*/ 	.word	0x000118a0
        /*0dcc*/ 	.word	0x00000006
        /*0dd0*/ 	.word	0x00028840
        /*0dd4*/ 	.short	0x010a
        /*0dd6*/ 	.byte	0x3f
	.zero		1


	//   ....[65]....
        /*0dd8*/ 	.word	0x00012220
        /*0ddc*/ 	.word	0x00000006
        /*0de0*/ 	.word	0x00028860
        /*0de4*/ 	.short	0x010a
        /*0de6*/ 	.byte	0x3f
	.zero		1


	//   ....[66]....
        /*0de8*/ 	.word	0x00012c90
        /*0dec*/ 	.word	0x00000000
        /*0df0*/ 	.word	0x00028860
        /*0df4*/ 	.short	0x010a
        /*0df6*/ 	.byte	0x3f
	.zero		1


	//   ....[67]....
        /*0df8*/ 	.word	0x000140b0
        /*0dfc*/ 	.word	0x00000004
        /*0e00*/ 	.word	0x00028820
        /*0e04*/ 	.short	0x010a
        /*0e06*/ 	.byte	0x3f
	.zero		1


	//   ....[68]....
        /*0e08*/ 	.word	0x00014250
        /*0e0c*/ 	.word	0x00000005
        /*0e10*/ 	.word	0x00028840
        /*0e14*/ 	.short	0x010a
        /*0e16*/ 	.byte	0x3f
	.zero		1


	//   ....[69]....
        /*0e18*/ 	.word	0x000142a0
        /*0e1c*/ 	.word	0x00000019
        /*0e20*/ 	.word	0x00028840
        /*0e24*/ 	.short	0x010a
        /*0e26*/ 	.byte	0x3f
	.zero		1


	//   ....[70]....
        /*0e28*/ 	.word	0x000142f0
        /*0e2c*/ 	.word	0x00000005
        /*0e30*/ 	.word	0x00028860
        /*0e34*/ 	.short	0x010a
        /*0e36*/ 	.byte	0x3f
	.zero		1


	//----- nvinfo : EIATTR_NUM_MBARRIERS
	.align		4
.L_116:
        /*0e38*/ 	.byte	0x03, 0x38
        /*0e3a*/ 	.short	0x0016


	//----- nvinfo : EIATTR_EXIT_INSTR_OFFSETS
	.align		4
        /*0e3c*/ 	.byte	0x04, 0x1c
        /*0e3e*/ 	.short	(.L_118 - .L_117)


	//   ....[0]....
.L_117:
        /*0e40*/ 	.word	0x000009a0


	//   ....[1]....
        /*0e44*/ 	.word	0x0000a560


	//   ....[2]....
        /*0e48*/ 	.word	0x0000fff0


	//----- nvinfo : EIATTR_MAX_THREADS
	.align		4
.L_118:
        /*0e4c*/ 	.byte	0x04, 0x05
        /*0e4e*/ 	.short	(.L_120 - .L_119)
.L_119:
        /*0e50*/ 	.word	0x00000180
        /*0e54*/ 	.word	0x00000001
        /*0e58*/ 	.word	0x00000001


	//----- nvinfo : EIATTR_CRS_STACK_SIZE
	.align		4
.L_120:
        /*0e5c*/ 	.byte	0x04, 0x1e
        /*0e5e*/ 	.short	(.L_122 - .L_121)
.L_121:
        /*0e60*/ 	.word	0x00000000


	//----- nvinfo : EIATTR_CBANK_PARAM_SIZE
	.align		4
.L_122:
        /*0e64*/ 	.byte	0x03, 0x19
        /*0e66*/ 	.short	0x0af0


	//----- nvinfo : EIATTR_PARAM_CBANK
	.align		4
        /*0e68*/ 	.byte	0x04, 0x0a
        /*0e6a*/ 	.short	(.L_124 - .L_123)
	.align		4
.L_123:
        /*0e6c*/ 	.word	index@(.nv.constant0._ZN7cutlass13device_kernelIN5flash11enable_sm90INS1_16FlashAttnFwdSm90INS1_25CollectiveMainloopFwdSm90ILi2EN4cute5tupleIJNS5_1CILi1EEES8_S8_EEENS6_IJNS7_ILi128EEESA_SA_EEELi128ENS_6half_tEfNS_4arch4Sm90ELb0ELb0ELb1ELb1ELb1ELb0ELb0ELb1ELb1ELb1ELb1ELb0EEENS1_21CollectiveEpilogueFwdISB_S9_SC_SE_Li256ELb1ELb1ELb1ELb0EEENS1_36VarlenDynamicPersistentTileSchedulerILi128ELi128ELi256ELi128ELb1ELb1ELb1ELb0ELb1ELb1EEEEEEEEEvNT_6ParamsE)
        /*0e70*/ 	.short	0x0210
        /*0e72*/ 	.short	0x0af0


	//----- nvinfo : EIATTR_SW_WAR
	.align		4
.L_124:
        /*0e74*/ 	.byte	0x04, 0x36
        /*0e76*/ 	.short	(.L_126 - .L_125)
.L_125:
        /*0e78*/ 	.word	0x00000008
.L_126:


//--------------------- .nv.info._ZN7cutlass13device_kernelIN5flash11enable_sm90INS1_16FlashAttnFwdSm90INS1_25CollectiveMainloopFwdSm90ILi2EN4cute5tupleIJNS5_1CILi1EEES8_S8_EEENS6_IJNS7_ILi128EEESA_SA_EEELi128ENS_6half_tEfNS_4arch4Sm90ELb0ELb0ELb1ELb1ELb1ELb1ELb0ELb1ELb1ELb1ELb1ELb0EEENS1_21CollectiveEpilogueFwdISB_S9_SC_SE_Li256ELb1ELb1ELb1ELb0EEENS1_36VarlenDynamicPersistentTileSchedulerILi128ELi128ELi256ELi128ELb1ELb1ELb1ELb0ELb1ELb1EEEEEEEEEvNT_6ParamsE --------------------------
	.section	.nv.info._ZN7cutlass13device_kernelIN5flash11enable_sm90INS1_16FlashAttnFwdSm90INS1_25CollectiveMainloopFwdSm90ILi2EN4cute5tupleIJNS5_1CILi1EEES8_S8_EEENS6_IJNS7_ILi128EEESA_SA_EEELi128ENS_6half_tEfNS_4arch4Sm90ELb0ELb0ELb1ELb1ELb1ELb1ELb0ELb1ELb1ELb1ELb1ELb0EEENS1_21CollectiveEpilogueFwdISB_S9_SC_SE_Li256ELb1ELb1ELb1ELb0EEENS1_36VarlenDynamicPersistentTileSchedulerILi128ELi128ELi256ELi128ELb1ELb1ELb1ELb0ELb1ELb1EEEEEEEEEvNT_6ParamsE,"",@"SHT_CUDA_INFO"
	.sectionflags	@""
	.align	4


	//----- nvinfo : EIATTR_CUDA_API_VERSION
	.align		4
        /*0000*/ 	.byte	0x04, 0x37
        /*0002*/ 	.short	(.L_128 - .L_127)
.L_127:
        /*0004*/ 	.word	0x00000082


	//----- nvinfo : EIATTR_KPARAM_INFO
	.align		4
.L_128:
        /*0008*/ 	.byte	0x04, 0x17
        /*000a*/ 	.short	(.L_130 - .L_129)
.L_129:
        /*000c*/ 	.word	0x00000000
        /*0010*/ 	.short	0x0000
        /*0012*/ 	.short	0x0070
        /*0014*/ 	.byte	0x00, 0xf0, 0x01, 0x2a


	//----- nvinfo : EIATTR_SPARSE_MMA_MASK
	.align		4
.L_130:
        /*0018*/ 	.byte	0x03, 0x50
        /*001a*/ 	.short	0x0000


	//----- nvinfo : EIATTR_MAXREG_COUNT
	.align		4
        /*001c*/ 	.byte	0x03, 0x1b
        /*001e*/ 	.short	0x00a8


	//----- nvinfo : EIATTR_NUM_BARRIERS
	.align		4
        /*0020*/ 	.byte	0x02, 0x4c
        /*0022*/ 	.byte	0x10
	.zero		1


	//----- nvinfo : EIATTR_EXTERNS
	.align		4
        /*0024*/ 	.byte	0x04, 0x0f
        /*0026*/ 	.short	(.L_132 - .L_131)


	//   ....[0]....
	.align		4
.L_131:
        /*0028*/ 	.word	index@(__assertfail)


	//----- nvinfo : EIATTR_ANNOTATIONS
	.align		4
.L_132:
        /*002c*/ 	.byte	0x04, 0x55
        /*002e*/ 	.short	(.L_134 - .L_133)


	//   ....[0]....
.L_133:
        /* <DEDUP_REMOVED lines=18> */
        /*0144*/ 	.byte	0x20, 0xc3, 0x01, 0x00


	//----- nvinfo : EIATTR_MERCURY_ISA_VERSION
	.align		4
.L_134:
        /*0148*/ 	.byte	0x03, 0x5f
        /*014a*/ 	.short	0x0101


	//----- nvinfo : EIATTR_UNUSED_LOAD_BYTE_OFFSET
	.align		4
        /*014c*/ 	.byte	0x04, 0x44
        /*014e*/ 	.short	(.L_136 - .L_135)


	//   ....[0]....
.L_135:
        /*0150*/ 	.word	0x00000a60
        /*0154*/ 	.word	0x0000fff0


	//   ....[1]....
        /*0158*/ 	.word	0x00012860
        /*015c*/ 	.word	0x0000fff0


	//----- nvinfo : EIATTR_INT_WARP_WIDE_INSTR_OFFSETS
	.align		4
.L_136:
        /*0160*/ 	.byte	0x04, 0x31
        /*0162*/ 	.short	(.L_138 - .L_137)


	//   ....[0]....
.L_137:
        /*0164*/ 	.word	0x00000130


	//   ....[1]....
        /*0168*/ 	.word	0x00000170


	//   ....[2]....
        /*016c*/ 	.word	0x000001e0


	//   ....[3]....
        /*0170*/ 	.word	0x00018090


	//   ....[4]....
        /*0174*/ 	.word	0x00018120


	//   ....[5]....
        /*0178*/ 	.word	0x0001af50


	//   ....[6]....
        /*017c*/ 	.word	0x0001afe0


	//----- nvinfo : EIATTR_COOP_GROUP_MASK_REGIDS
	.align		4
.L_138:
        /*0180*/ 	.byte	0x04, 0x29
        /*0182*/ 	.short	(.L_140 - .L_139)


	//   ....[0]....
.L_139:
        /*0184*/ 	.word	0xffffffff


	//   ....[1]....
        /*0188*/ 	.word	0xffffffff


	//   ....[2]....
        /*018c*/ 	.word	0xffffffff


	//   ....[3]....
        /*0190*/ 	.word	0xffffffff


	//   ....[4]....
        /*0194*/ 	.word	0xffffffff


	//   ....[5]....
        /*0198*/ 	.word	0xffffffff


	//   ....[6]....
        /*019c*/ 	.word	0xffffffff


	//   ....[7]....
        /*01a0*/ 	.word	0xffffffff


	//   ....[8]....
        /*01a4*/ 	.word	0xffffffff


	//   ....[9]....
        /*01a8*/ 	.word	0xffffffff


	//   ....[10]....
        /*01ac*/ 	.word	0xffffffff


	//   ....[11]....
        /*01b0*/ 	.word	0xffffffff


	//   ....[12]....
        /*01b4*/ 	.word	0xffffffff


	//   ....[13]....
        /*01b8*/ 	.word	0xffffffff


	//   ....[14]....
        /*01bc*/ 	.word	0xffffffff


	//   ....[15]....
        /*01c0*/ 	.word	0xffffffff


	//   ....[16]....
        /*01c4*/ 	.word	0xffffffff


	//   ....[17]....
        /*01c8*/ 	.word	0xffffffff


	//   ....[18]....
        /*01cc*/ 	.word	0xffffffff


	//   ....[19]....
        /*01d0*/ 	.word	0xffffffff


	//   ....[20]....
        /*01d4*/ 	.word	0xffffffff


	//   ....[21]....
        /*01d8*/ 	.word	0xffffffff


	//   ....[22]....
        /*01dc*/ 	.word	0xffffffff


	//   ....[23]....
        /*01e0*/ 	.word	0xffffffff


	//   ....[24]....
        /*01e4*/ 	.word	0xffffffff


	//   ....[25]....
        /*01e8*/ 	.word	0xffffffff


	//   ....[26]....
        /*01ec*/ 	.word	0xffffffff


	//   ....[27]....
        /*01f0*/ 	.word	0xffffffff


	//   ....[28]....
        /*01f4*/ 	.word	0xffffffff


	//   ....[29]....
        /*01f8*/ 	.word	0xffffffff


	//   ....[30]....
        /*01fc*/ 	.word	0xffffffff


	//   ....[31]....
        /*0200*/ 	.word	0xffffffff


	//   ....[32]....
        /*0204*/ 	.word	0xffffffff


	//   ....[33]....
        /*0208*/ 	.word	0xffffffff


	//   ....[34]....
        /*020c*/ 	.word	0xffffffff


	//   ....[35]....
        /*0210*/ 	.word	0xffffffff


	//   ....[36]....
        /*0214*/ 	.word	0xffffffff


	//   ....[37]....
        /*0218*/ 	.word	0xffffffff


	//   ....[38]....
        /*021c*/ 	.word	0xffffffff


	//   ....[39]....
        /*0220*/ 	.word	0xffffffff


	//   ....[40]....
        /*0224*/ 	.word	0xffffffff


	//   ....[41]....
        /*0228*/ 	.word	0xffffffff


	//   ....[42]....
        /*022c*/ 	.word	0xffffffff


	//   ....[43]....
        /*0230*/ 	.word	0xffffffff


	//   ....[44]....
        /*0234*/ 	.word	0xffffffff


	//   ....[45]....
        /*0238*/ 	.word	0xffffffff


	//   ....[46]....
        /*023c*/ 	.word	0xffffffff


	//   ....[47]....
        /*0240*/ 	.word	0xffffffff


	//   ....[48]....
        /*0244*/ 	.word	0xffffffff


	//   ....[49]....
        /*0248*/ 	.word	0xffffffff


	//   ....[50]....
        /*024c*/ 	.word	0xffffffff


	//   ....[51]....
        /*0250*/ 	.word	0xffffffff


	//   ....[52]....
        /*0254*/ 	.word	0xffffffff


	//   ....[53]....
        /*0258*/ 	.word	0xffffffff


	//   ....[54]....
        /*025c*/ 	.word	0xffffffff


	//   ....[55]....
        /*0260*/ 	.word	0xffffffff


	//   ....[56]....
        /*0264*/ 	.word	0xffffffff


	//   ....[57]....
        /*0268*/ 	.word	0xffffffff


	//   ....[58]....
        /*026c*/ 	.word	0xffffffff


	//   ....[59]....
        /*0270*/ 	.word	0xffffffff


	//   ....[60]....
        /*0274*/ 	.word	0xffffffff


	//   ....[61]....
        /*0278*/ 	.word	0xffffffff


	//   ....[62]....
        /*027c*/ 	.word	0xffffffff


	//   ....[63]....
        /*0280*/ 	.word	0xffffffff


	//   ....[64]....
        /*0284*/ 	.word	0xffffffff


	//   ....[65]....
        /*0288*/ 	.word	0xffffffff


	//   ....[66]....
        /*028c*/ 	.word	0xffffffff


	//   ....[67]....
        /*0290*/ 	.word	0xffffffff


	//   ....[68]....
        /*0294*/ 	.word	0xffffffff


	//   ....[69]....
        /*0298*/ 	.word	0xffffffff


	//   ....[70]....
        /*029c*/ 	.word	0xffffffff


	//   ....[71]....
        /*02a0*/ 	.word	0xffffffff


	//   ....[72]....
        /*02a4*/ 	.word	0xffffffff


	//   ....[73]....
        /*02a8*/ 	.word	0xffffffff


	//   ....[74]....
        /*02ac*/ 	.word	0xffffffff


	//   ....[75]....
        /*02b0*/ 	.word	0xffffffff


	//   ....[76]....
        /*02b4*/ 	.word	0xffffffff


	//   ....[77]....
        /*02b8*/ 	.word	0xffffffff


	//   ....[78]....
        /*02bc*/ 	.word	0xffffffff


	//   ....[79]....
        /*02c0*/ 	.word	0xffffffff


	//   ....[80]....
        /*02c4*/ 	.word	0xffffffff


	//   ....[81]....
        /*02c8*/ 	.word	0xffffffff


	//   ....[82]....
        /*02cc*/ 	.word	0xffffffff


	//   ....[83]....
        /*02d0*/ 	.word	0xffffffff


	//   ....[84]....
        /*02d4*/ 	.word	0xffffffff


	//   ....[85]....
        /*02d8*/ 	.word	0xffffffff


	//   ....[86]....
        /*02dc*/ 	.word	0xffffffff


	//   ....[87]....
        /*02e0*/ 	.word	0xffffffff


	//   ....[88]....
        /*02e4*/ 	.word	0xffffffff


	//   ....[89]....
        /*02e8*/ 	.word	0xffffffff


	//   ....[90]....
        /*02ec*/ 	.word	0xffffffff


	//   ....[91]....
        /*02f0*/ 	.word	0xffffffff


	//   ....[92]....
        /*02f4*/ 	.word	0xffffffff


	//   ....[93]....
        /*02f8*/ 	.word	0xffffffff


	//   ....[94]....
        /*02fc*/ 	.word	0xffffffff


	//   ....[95]....
        /*0300*/ 	.word	0xffffffff


	//   ....[96]....
        /*0304*/ 	.word	0xffffffff


	//   ....[97]....
        /*0308*/ 	.word	0xffffffff


	//   ....[98]....
        /*030c*/ 	.word	0xffffffff


	//   ....[99]....
        /*0310*/ 	.word	0xffffffff


	//   ....[100]....
        /*0314*/ 	.word	0xffffffff


	//   ....[101]....
        /*0318*/ 	.word	0xffffffff


	//   ....[102]....
        /*031c*/ 	.word	0xffffffff


	//   ....[103]....
        /*0320*/ 	.word	0xffffffff


	//   ....[104]....
        /*0324*/ 	.word	0xffffffff


	//   ....[105]....
        /*0328*/ 	.word	0xffffffff


	//   ....[106]....
        /*032c*/ 	.word	0xffffffff


	//   ....[107]....
        /*0330*/ 	.word	0xffffffff


	//   ....[108]....
        /*0334*/ 	.word	0xffffffff


	//   ....[109]....
        /*0338*/ 	.word	0xffffffff


	//   ....[110]....
        /*033c*/ 	.word	0xffffffff


	//   ....[111]....
        /*0340*/ 	.word	0xffffffff


	//   ....[112]....
        /*0344*/ 	.word	0xffffffff


	//   ....[113]....
        /*0348*/ 	.word	0xffffffff


	//   ....[114]....
        /*034c*/ 	.word	0xffffffff


	//   ....[115]....
        /*0350*/ 	.word	0xffffffff


	//   ....[116]....
        /*0354*/ 	.word	0xffffffff


	//   ....[117]....
        /*0358*/ 	.word	0xffffffff


	//   ....[118]....
        /*035c*/ 	.word	0xffffffff


	//   ....[119]....
        /*0360*/ 	.word	0xffffffff


	//   ....[120]....
        /*0364*/ 	.word	0xffffffff


	//   ....[121]....
        /*0368*/ 	.word	0xffffffff


	//   ....[122]....
        /*036c*/ 	.word	0xffffffff


	//   ....[123]....
        /*0370*/ 	.word	0xffffffff


	//   ....[124]....
        /*0374*/ 	.word	0xffffffff


	//   ....[125]....
        /*0378*/ 	.word	0xffffffff


	//   ....[126]....
        /*037c*/ 	.word	0xffffffff


	//   ....[127]....
        /*0380*/ 	.word	0xffffffff


	//   ....[128]....
        /*0384*/ 	.word	0xffffffff


	//   ....[129]....
        /*0388*/ 	.word	0xffffffff


	//   ....[130]....
        /*038c*/ 	.word	0xffffffff


	//   ....[131]....
        /*0390*/ 	.word	0xffffffff


	//   ....[132]....
        /*0394*/ 	.word	0xffffffff


	//   ....[133]....
        /*0398*/ 	.word	0xffffffff


	//   ....[134]....
        /*039c*/ 	.word	0xffffffff


	//   ....[135]....
        /*03a0*/ 	.word	0xffffffff


	//   ....[136]....
        /*03a4*/ 	.word	0xffffffff


	//   ....[137]....
        /*03a8*/ 	.word	0xffffffff


	//   ....[138]....
        /*03ac*/ 	.word	0xffffffff


	//   ....[139]....
        /*03b0*/ 	.word	0xffffffff


	//   ....[140]....
        /*03b4*/ 	.word	0xffffffff


	//   ....[141]....
        /*03b8*/ 	.word	0xffffffff


	//   ....[142]....
        /*03bc*/ 	.word	0xffffffff


	//   ....[143]....
        /*03c0*/ 	.word	0xffffffff


	//   ....[144]....
        /*03c4*/ 	.word	0xffffffff


	//   ....[145]....
        /*03c8*/ 	.word	0xffffffff


	//   ....[146]....
        /*03cc*/ 	.word	0xffffffff


	//   ....[147]....
        /*03d0*/ 	.word	0xffffffff


	//   ....[148]....
        /*03d4*/ 	.word	0xffffffff


	//   ....[149]....
        /*03d8*/ 	.word	0xffffffff


	//   ....[150]....
        /*03dc*/ 	.word	0xffffffff


	//   ....[151]....
        /*03e0*/ 	.word	0xffffffff


	//   ....[152]....
        /*03e4*/ 	.word	0xffffffff


	//   ....[153]....
        /*03e8*/ 	.word	0xffffffff


	//   ....[154]....
        /*03ec*/ 	.word	0xffffffff


	//   ....[155]....
        /*03f0*/ 	.word	0xffffffff


	//   ....[156]....
        /*03f4*/ 	.word	0xffffffff


	//   ....[157]....
        /*03f8*/ 	.word	0xffffffff


	//   ....[158]....
        /*03fc*/ 	.word	0xffffffff


	//   ....[159]....
        /*0400*/ 	.word	0xffffffff


	//   ....[160]....
        /*0404*/ 	.word	0xffffffff


	//   ....[161]....
        /*0408*/ 	.word	0xffffffff


	//   ....[162]....
        /*040c*/ 	.word	0xffffffff


	//   ....[163]....
        /*0410*/ 	.word	0xffffffff


	//   ....[164]....
        /*0414*/ 	.word	0xffffffff


	//   ....[165]....
        /*0418*/ 	.word	0xffffffff


	//   ....[166]....
        /*041c*/ 	.word	0xffffffff


	//   ....[167]....
        /*0420*/ 	.word	0xffffffff


	//   ....[168]....
        /*0424*/ 	.word	0xffffffff


	//   ....[169]....
        /*0428*/ 	.word	0xffffffff


	//   ....[170]....
        /*042c*/ 	.word	0xffffffff


	//   ....[171]....
        /*0430*/ 	.word	0xffffffff


	//   ....[172]....
        /*0434*/ 	.word	0xffffffff


	//   ....[173]....
        /*0438*/ 	.word	0xffffffff


	//   ....[174]....
        /*043c*/ 	.word	0xffffffff


	//   ....[175]....
        /*0440*/ 	.word	0xffffffff


	//   ....[176]....
        /*0444*/ 	.word	0xffffffff


	//   ....[177]....
        /*0448*/ 	.word	0xffffffff


	//   ....[178]....
        /*044c*/ 	.word	0xffffffff


	//   ....[179]....
        /*0450*/ 	.word	0xffffffff


	//   ....[180]....
        /*0454*/ 	.word	0xffffffff


	//   ....[181]....
        /*0458*/ 	.word	0xffffffff


	//   ....[182]....
        /*045c*/ 	.word	0xffffffff


	//   ....[183]....
        /*0460*/ 	.word	0xffffffff


	//   ....[184]....
        /*0464*/ 	.word	0xffffffff


	//   ....[185]....
        /*0468*/ 	.word	0xffffffff


	//   ....[186]....
        /*046c*/ 	.word	0xffffffff


	//   ....[187]....
        /*0470*/ 	.word	0xffffffff


	//   ....[188]....
        /*0474*/ 	.word	0xffffffff


	//   ....[189]....
        /*0478*/ 	.word	0xffffffff


	//   ....[190]....
        /*047c*/ 	.word	0xffffffff


	//   ....[191]....
        /*0480*/ 	.word	0xffffffff


	//   ....[192]....
        /*0484*/ 	.word	0xffffffff


	//   ....[193]....
        /*0488*/ 	.word	0xffffffff


	//   ....[194]....
        /*048c*/ 	.word	0xffffffff


	//   ....[195]....
        /*0490*/ 	.word	0xffffffff


	//   ....[196]....
        /*0494*/ 	.word	0xffffffff


	//   ....[197]....
        /*0498*/ 	.word	0xffffffff


	//   ....[198]....
        /*049c*/ 	.word	0xffffffff


	//   ....[199]....
        /*04a0*/ 	.word	0xffffffff


	//   ....[200]....
        /*04a4*/ 	.word	0xffffffff


	//   ....[201]....
        /*04a8*/ 	.word	0x0500000f


	//   ....[202]....
        /*04ac*/ 	.word	0x0500000f


	//   ....[203]....
        /*04b0*/ 	.word	0x0500000f


	//   ....[204]....
        /*04b4*/ 	.word	0x0500000f


	//   ....[205]....
        /*04b8*/ 	.word	0x0500000f


	//   ....[206]....
        /*04bc*/ 	.word	0x0500000f


	//   ....[207]....
        /*04c0*/ 	.word	0x0500000f


	//   ....[208]....
        /*04c4*/ 	.word	0x0500000f


	//   ....[209]....
        /*04c8*/ 	.word	0x0500000f


	//   ....[210]....
        /*04cc*/ 	.word	0x0500000f


	//   ....[211]....
        /*04d0*/ 	.word	0x0500000f


	//   ....[212]....
        /*04d4*/ 	.word	0x0500000f


	//   ....[213]....
        /*04d8*/ 	.word	0x0500000f


	//   ....[214]....
        /*04dc*/ 	.word	0x0500000f


	//   ....[215]....
        /*04e0*/ 	.word	0x0500000f


	//   ....[216]....
        /*04e4*/ 	.word	0x0500000f


	//   ....[217]....
        /*04e8*/ 	.word	0x0500000f


	//   ....[218]....
        /*04ec*/ 	.word	0x0500000f


	//   ....[219]....
        /*04f0*/ 	.word	0x0500000f


	//   ....[220]....
        /*04f4*/ 	.word	0x0500000f


	//   ....[221]....
        /*04f8*/ 	.word	0x0500000f


	//   ....[222]....
        /*04fc*/ 	.word	0x0500000f


	//   ....[223]....
        /*0500*/ 	.word	0x0500000f


	//   ....[224]....
        /*0504*/ 	.word	0x0500000f


	//   ....[225]....
        /*0508*/ 	.word	0x0500000f


	//   ....[226]....
        /*050c*/ 	.word	0x0500000f


	//   ....[227]....
        /*0510*/ 	.word	0x0500000f


	//   ....[228]....
        /*0514*/ 	.word	0x0500000f


	//   ....[229]....
        /*0518*/ 	.word	0x0500000f


	//   ....[230]....
        /*051c*/ 	.word	0x0500000f


	//   ....[231]....
        /*0520*/ 	.word	0x0500000f


	//   ....[232]....
        /*0524*/ 	.word	0x0500000f


	//   ....[233]....
        /*0528*/ 	.word	0x0500000f


	//   ....[234]....
        /*052c*/ 	.word	0x0500000f


	//   ....[235]....
        /*0530*/ 	.word	0x0500000f


	//   ....[236]....
        /*0534*/ 	.word	0x0500000f


	//   ....[237]....
        /*0538*/ 	.word	0x0500000f


	//   ....[238]....
        /*053c*/ 	.word	0x0500000f


	//   ....[239]....
        /*0540*/ 	.word	0x0500000f


	//   ....[240]....
        /*0544*/ 	.word	0x0500000f


	//   ....[241]....
        /*0548*/ 	.word	0x0500000f


	//   ....[242]....
        /*054c*/ 	.word	0x0500000f


	//   ....[243]....
        /*0550*/ 	.word	0x0500000f


	//   ....[244]....
        /*0554*/ 	.word	0x0500000f


	//   ....[245]....
        /*0558*/ 	.word	0x0500000f


	//   ....[246]....
        /*055c*/ 	.word	0x0500000f


	//   ....[247]....
        /*0560*/ 	.word	0x0500000f


	//   ....[248]....
        /*0564*/ 	.word	0x0500000f


	//   ....[249]....
        /*0568*/ 	.word	0x0500000f


	//   ....[250]....
        /*056c*/ 	.word	0x0500000f


	//   ....[251]....
        /*0570*/ 	.word	0x0500000f


	//   ....[252]....
        /*0574*/ 	.word	0x0500000f


	//   ....[253]....
        /*0578*/ 	.word	0x0500000f


	//   ....[254]....
        /*057c*/ 	.word	0x0500000f


	//   ....[255]....
        /*0580*/ 	.word	0x0500000f


	//   ....[0]....
        /*0584*/ 	.word	0x0500000f


	//   ....[1]....
        /*0588*/ 	.word	0x0500000f


	//   ....[2]....
        /*058c*/ 	.word	0x0500000f


	//   ....[3]....
        /*0590*/ 	.word	0x0500000f


	//   ....[4]....
        /*0594*/ 	.word	0x0500000f


	//   ....[5]....
        /*0598*/ 	.word	0x0500000f


	//   ....[6]....
        /*059c*/ 	.word	0x0500000f


	//   ....[7]....
        /*05a0*/ 	.word	0x0500000f


	//   ....[8]....
        /*05a4*/ 	.word	0x0500000f


	//   ....[9]....
        /*05a8*/ 	.word	0x0500000f


	//   ....[10]....
        /*05ac*/ 	.word	0x0500000f


	//   ....[11]....
        /*05b0*/ 	.word	0x0500000f


	//   ....[12]....
        /*05b4*/ 	.word	0x0500000f


	//   ....[13]....
        /*05b8*/ 	.word	0x0500000f


	//   ....[14]....
        /*05bc*/ 	.word	0x0500000f


	//   ....[15]....
        /*05c0*/ 	.word	0x0500000f


	//   ....[16]....
        /*05c4*/ 	.word	0x0500000f


	//   ....[17]....
        /*05c8*/ 	.word	0x0500000f


	//   ....[18]....
        /*05cc*/ 	.word	0x0500000f


	//   ....[19]....
        /*05d0*/ 	.word	0x0500000f


	//   ....[20]....
        /*05d4*/ 	.word	0x0500000f


	//   ....[21]....
        /*05d8*/ 	.word	0x0500000f


	//   ....[22]....
        /*05dc*/ 	.word	0x0500000f


	//   ....[23]....
        /*05e0*/ 	.word	0x0500000f


	//   ....[24]....
        /*05e4*/ 	.word	0x0500000f


	//   ....[25]....
        /*05e8*/ 	.word	0x0500000f


	//   ....[26]....
        /*05ec*/ 	.word	0x0500000f


	//   ....[27]....
        /*05f0*/ 	.word	0x0500000f


	//   ....[28]....
        /*05f4*/ 	.word	0x0500000f


	//   ....[29]....
        /*05f8*/ 	.word	0x0500000f


	//   ....[30]....
        /*05fc*/ 	.word	0x0500000f


	//   ....[31]....
        /*0600*/ 	.word	0x0500000f


	//   ....[32]....
        /*0604*/ 	.word	0x0500000f


	//   ....[33]....
        /*0608*/ 	.word	0x0500000f


	//   ....[34]....
        /*060c*/ 	.word	0x0500000f


	//   ....[35]....
        /*0610*/ 	.word	0x0500000f


	//   ....[36]....
        /*0614*/ 	.word	0x0500000f


	//   ....[37]....
        /*0618*/ 	.word	0x0500000f


	//   ....[38]....
        /*061c*/ 	.word	0x0500000f


	//   ....[39]....
        /*0620*/ 	.word	0x0500000f


	//   ....[40]....
        /*0624*/ 	.word	0x0500000f


	//   ....[41]....
        /*0628*/ 	.word	0x0500000f


	//   ....[42]....
        /*062c*/ 	.word	0x0500000f


	//   ....[43]....
        /*0630*/ 	.word	0x0500000f


	//   ....[44]....
        /*0634*/ 	.word	0x0500000f


	//   ....[45]....
        /*0638*/ 	.word	0x0500000f


	//   ....[46]....
        /*063c*/ 	.word	0x0500000f


	//   ....[47]....
        /*0640*/ 	.word	0x0500000f


	//   ....[48]....
        /*0644*/ 	.word	0x0500000f


	//   ....[49]....
        /*0648*/ 	.word	0x0500000f


	//   ....[50]....
        /*064c*/ 	.word	0x0500000f


	//   ....[51]....
        /*0650*/ 	.word	0x0500000f


	//   ....[52]....
        /*0654*/ 	.word	0x0500000f


	//   ....[53]....
        /*0658*/ 	.word	0x0500000f


	//   ....[54]....
        /*065c*/ 	.word	0x0500000f


	//   ....[55]....
        /*0660*/ 	.word	0x0500000f


	//   ....[56]....
        /*0664*/ 	.word	0x0500000f


	//   ....[57]....
        /*0668*/ 	.word	0x0500000f


	//   ....[58]....
        /*066c*/ 	.word	0x0500000f


	//   ....[59]....
        /*0670*/ 	.word	0x0500000f


	//   ....[60]....
        /*0674*/ 	.word	0x0500000f


	//   ....[61]....
        /*0678*/ 	.word	0x0500000f


	//   ....[62]....
        /*067c*/ 	.word	0x0500000f


	//   ....[63]....
        /*0680*/ 	.word	0x0500000f


	//   ....[64]....
        /*0684*/ 	.word	0x0500000f


	//   ....[65]....
        /*0688*/ 	.word	0x0500000f


	//   ....[66]....
        /*068c*/ 	.word	0x0500000f


	//   ....[67]....
        /*0690*/ 	.word	0x0500000f


	//   ....[68]....
        /*0694*/ 	.word	0x0500000f


	//   ....[69]....
        /*0698*/ 	.word	0x0500000f


	//   ....[70]....
        /*069c*/ 	.word	0x0500000f


	//   ....[71]....
        /*06a0*/ 	.word	0x0500000f


	//   ....[72]....
        /*06a4*/ 	.word	0x0500000f


	//   ....[73]....
        /*06a8*/ 	.word	0x0500000f


	//   ....[74]....
        /*06ac*/ 	.word	0x0500000f


	//   ....[75]....
        /*06b0*/ 	.word	0x0500000f


	//   ....[76]....
        /*06b4*/ 	.word	0x0500000f


	//   ....[77]....
        /*06b8*/ 	.word	0x0500000f


	//   ....[78]....
        /*06bc*/ 	.word	0x0500000f


	//   ....[79]....
        /*06c0*/ 	.word	0x0500000f


	//   ....[80]....
        /*06c4*/ 	.word	0x0500000f


	//   ....[81]....
        /*06c8*/ 	.word	0x0500000f


	//   ....[82]....
        /*06cc*/ 	.word	0x0500000f


	//   ....[83]....
        /*06d0*/ 	.word	0x0500000f


	//   ....[84]....
        /*06d4*/ 	.word	0x0500000f


	//   ....[85]....
        /*06d8*/ 	.word	0x0500000f


	//   ....[86]....
        /*06dc*/ 	.word	0x0500000f


	//   ....[87]....
        /*06e0*/ 	.word	0x0500000f


	//   ....[88]....
        /*06e4*/ 	.word	0x0500000f


	//   ....[89]....
        /*06e8*/ 	.word	0x0500000f


	//   ....[90]....
        /*06ec*/ 	.word	0x0500000f


	//   ....[91]....
        /*06f0*/ 	.word	0x0500000f


	//   ....[92]....
        /*06f4*/ 	.word	0x0500000f


	//   ....[93]....
        /*06f8*/ 	.word	0x0500000f


	//   ....[94]....
        /*06fc*/ 	.word	0x0500000f


	//   ....[95]....
        /*0700*/ 	.word	0x0500000f


	//   ....[96]....
        /*0704*/ 	.word	0x0500000f


	//   ....[97]....
        /*0708*/ 	.word	0x0500000f


	//   ....[98]....
        /*070c*/ 	.word	0x0500000f


	//----- nvinfo : EIATTR_COOP_GROUP_INSTR_OFFSETS
	.align		4
.L_140:
        /*0710*/ 	.byte	0x04, 0x28
        /*0712*/ 	.short	(.L_142 - .L_141)


	//   ....[0]....
.L_141:
        /*0714*/ 	.word	0x00000070


	//   ....[1]....
        /*0718*/ 	.word	0x00000140


	//   ....[2]....
        /*071c*/ 	.word	0x00000190


	//   ....[3]....
        /*0720*/ 	.word	0x000003c0


	//   ....[4]....
        /*0724*/ 	.word	0x00000520


	//   ....[5]....
        /*0728*/ 	.word	0x00000640


	//   ....[6]....
        /*072c*/ 	.word	0x000007a0


	//   ....[7]....
        /*0730*/ 	.word	0x00003320


	//   ....[8]....
        /*0734*/ 	.word	0x00003330


	//   ....[9]....
        /*0738*/ 	.word	0x000039e0


	//   ....[10]....
        /*073c*/ 	.word	0x000039f0


	//   ....[11]....
        /*0740*/ 	.word	0x000040a0


	//   ....[12]....
        /*0744*/ 	.word	0x000040b0


	//   ....[13]....
        /*0748*/ 	.word	0x00004760


	//   ....[14]....
        /*074c*/ 	.word	0x00004770


	//   ....[15]....
        /*0750*/ 	.word	0x00005790


	//   ....[16]....
        /*0754*/ 	.word	0x000057a0


	//   ....[17]....
        /*0758*/ 	.word	0x00005f20


	//   ....[18]....
        /*075c*/ 	.word	0x00005f30


	//   ....[19]....
        /*0760*/ 	.word	0x000066e0


	//   ....[20]....
        /*0764*/ 	.word	0x000066f0


	//   ....[21]....
        /*0768*/ 	.word	0x00006e90


	//   ....[22]....
        /*076c*/ 	.word	0x00006ea0


	//   ....[23]....
        /*0770*/ 	.word	0x00007860


	//   ....[24]....
        /*0774*/ 	.word	0x00007870


	//   ....[25]....
        /*0778*/ 	.word	0x00007980


	//   ....[26]....
        /*077c*/ 	.word	0x00007990


	//   ....[27]....
        /*0780*/ 	.word	0x00007ab0


	//   ....[28]....
        /*0784*/ 	.word	0x00007ac0


	//   ....[29]....
        /*0788*/ 	.word	0x00007be0


	//   ....[30]....
        /*078c*/ 	.word	0x00007bf0


	//   ....[31]....
        /*0790*/ 	.word	0x00007f70


	//   ....[32]....
        /*0794*/ 	.word	0x00007f90


	//   ....[33]....
        /*0798*/ 	.word	0x00008070


	//   ....[34]....
        /*079c*/ 	.word	0x00008090


	//   ....[35]....
        /*07a0*/ 	.word	0x00008170


	//   ....[36]....
        /*07a4*/ 	.word	0x00008190


	//   ....[37]....
        /*07a8*/ 	.word	0x00008270


	//   ....[38]....
        /*07ac*/ 	.word	0x00008290


	//   ....[39]....
        /*07b0*/ 	.word	0x00008a00


	//   ....[40]....
        /*07b4*/ 	.word	0x00008f90


	//   ....[41]....
        /*07b8*/ 	.word	0x00008fa0


	//   ....[42]....
        /*07bc*/ 	.word	0x00008fb0


	//   ....[43]....
        /*07c0*/ 	.word	0x00008fc0


	//   ....[44]....
        /*07c4*/ 	.word	0x0000a9f0


	//   ....[45]....
        /*07c8*/ 	.word	0x0000aa00


	//   ....[46]....
        /*07cc*/ 	.word	0x0000aa10


	//   ....[47]....
        /*07d0*/ 	.word	0x0000aa20


	//   ....[48]....
        /*07d4*/ 	.word	0x0000def0


	//   ....[49]....
        /*07d8*/ 	.word	0x0000df30


	//   ....[50]....
        /*07dc*/ 	.word	0x0000e4c0


	//   ....[51]....
        /*07e0*/ 	.word	0x0000e520


	//   ....[52]....
        /*07e4*/ 	.word	0x000108b0


	//   ....[53]....
        /*07e8*/ 	.word	0x000108d0


	//   ....[54]....
        /*07ec*/ 	.word	0x00010900


	//   ....[55]....
        /*07f0*/ 	.word	0x00010910


	//   ....[56]....
        /*07f4*/ 	.word	0x00011e70


	//   ....[57]....
        /*07f8*/ 	.word	0x000121a0


	//   ....[58]....
        /*07fc*/ 	.word	0x000121d0


	//   ....[59]....
        /*0800*/ 	.word	0x000121e0


	//   ....[60]....
        /*0804*/ 	.word	0x00013310


	//   ....[61]....
        /*0808*/ 	.word	0x00013330


	//   ....[62]....
        /*080c*/ 	.word	0x00013340


	//   ....[63]....
        /*0810*/ 	.word	0x00013350


	//   ....[64]....
        /*0814*/ 	.word	0x00013a00


	//   ....[65]....
        /*0818*/ 	.word	0x00013a10


	//   ....[66]....
        /*081c*/ 	.word	0x00013b10


	//   ....[67]....
        /*0820*/ 	.word	0x00013b20


	//   ....[68]....
        /*0824*/ 	.word	0x00013c30


	//   ....[69]....
        /*0828*/ 	.word	0x00013c40


	//   ....[70]....
        /*082c*/ 	.word	0x00013d50


	//   ....[71]....
        /*0830*/ 	.word	0x00013d60


	//   ....[72]....
        /*0834*/ 	.word	0x00014220


	//   ....[73]....
        /*0838*/ 	.word	0x00014230


	//   ....[74]....
        /*083c*/ 	.word	0x000146b0


	//   ....[75]....
        /*0840*/ 	.word	0x000146c0


	//   ....[76]....
        /*0844*/ 	.word	0x000152f0


	//   ....[77]....
        /*0848*/ 	.word	0x00015300


	//   ....[78]....
        /*084c*/ 	.word	0x00015410


	//   ....[79]....
        /*0850*/ 	.word	0x00015420


	//   ....[80]....
        /*0854*/ 	.word	0x00015530


	//   ....[81]....
        /*0858*/ 	.word	0x00015540


	//   ....[82]....
        /*085c*/ 	.word	0x00015650


	//   ....[83]....
        /*0860*/ 	.word	0x00015660


	//   ....[84]....
        /*0864*/ 	.word	0x000157d0


	//   ....[85]....
        /*0868*/ 	.word	0x000159c0


	//   ....[86]....
        /*086c*/ 	.word	0x000159f0


	//   ....[87]....
        /*0870*/ 	.word	0x00015a20


	//   ....[88]....
        /*0874*/ 	.word	0x00015a50


	//   ....[89]....
        /*0878*/ 	.word	0x00015a80


	//   ....[90]....
        /*087c*/ 	.word	0x00015ab0


	//   ....[91]....
        /*0880*/ 	.word	0x00015c40


	//   ....[92]....
        /*0884*/ 	.word	0x00015c70


	//   ....[93]....
        /*0888*/ 	.word	0x00015ca0


	//   ....[94]....
        /*088c*/ 	.word	0x00015cd0


	//   ....[95]....
        /*0890*/ 	.word	0x00015d00


	//   ....[96]....
        /*0894*/ 	.word	0x00015d30


	//   ....[97]....
        /*0898*/ 	.word	0x00015dc0


	//   ....[98]....
        /*089c*/ 	.word	0x00015df0


	//   ....[99]....
        /*08a0*/ 	.word	0x00015e00


	//   ....[100]....
        /*08a4*/ 	.word	0x00015e90


	//   ....[101]....
        /*08a8*/ 	.word	0x00016dd0


	//   ....[102]....
        /*08ac*/ 	.word	0x00018b80


	//   ....[103]....
        /*08b0*/ 	.word	0x00018ba0


	//   ....[104]....
        /*08b4*/ 	.word	0x00018c40


	//   ....[105]....
        /*08b8*/ 	.word	0x00018c60


	//   ....[106]....
        /*08bc*/ 	.word	0x00018cf0


	//   ....[107]....
        /*08c0*/ 	.word	0x00018d10


	//   ....[108]....
        /*08c4*/ 	.word	0x00018da0


	//   ....[109]....
        /*08c8*/ 	.word	0x00018dc0


	//   ....[110]....
        /*08cc*/ 	.word	0x00018e50


	//   ....[111]....
        /*08d0*/ 	.word	0x00018e70


	//   ....[112]....
        /*08d4*/ 	.word	0x00018f00


	//   ....[113]....
        /*08d8*/ 	.word	0x00018f20


	//   ....[114]....
        /*08dc*/ 	.word	0x00018fb0


	//   ....[115]....
        /*08e0*/ 	.word	0x00018fd0


	//   ....[116]....
        /*08e4*/ 	.word	0x00018fe0


	//   ....[117]....
        /*08e8*/ 	.word	0x00019060


	//   ....[118]....
        /*08ec*/ 	.word	0x00019780


	//   ....[119]....
        /*08f0*/ 	.word	0x000197b0


	//   ....[120]....
        /*08f4*/ 	.word	0x00019810


	//   ....[121]....
        /*08f8*/ 	.word	0x00019850


	//   ....[122]....
        /*08fc*/ 	.word	0x00019890


	//   ....[123]....
        /*0900*/ 	.word	0x000198f0


	//   ....[124]....
        /*0904*/ 	.word	0x00019930


	//   ....[125]....
        /*0908*/ 	.word	0x00019990


	//   ....[126]....
        /*090c*/ 	.word	0x000199d0


	//   ....[127]....
        /*0910*/ 	.word	0x00019a30


	//   ....[128]....
        /*0914*/ 	.word	0x00019a70


	//   ....[129]....
        /*0918*/ 	.word	0x00019ad0


	//   ....[130]....
        /*091c*/ 	.word	0x00019b10


	//   ....[131]....
        /*0920*/ 	.word	0x00019b70


	//   ....[132]....
        /*0924*/ 	.word	0x00019b90


	//   ....[133]....
        /*0928*/ 	.word	0x00019bc0


	//   ....[134]....
        /*092c*/ 	.word	0x0001a320


	//   ....[135]....
        /*0930*/ 	.word	0x0001a350


	//   ....[136]....
        /*0934*/ 	.word	0x0001a3b0


	//   ....[137]....
        /*0938*/ 	.word	0x0001a3c0


	//   ....[138]....
        /*093c*/ 	.word	0x0001a410


	//   ....[139]....
        /*0940*/ 	.word	0x0001a420


	//   ....[140]....
        /*0944*/ 	.word	0x0001a470


	//   ....[141]....
        /*0948*/ 	.word	0x0001a480


	//   ....[142]....
        /*094c*/ 	.word	0x0001a4d0


	//   ....[143]....
        /*0950*/ 	.word	0x0001a4e0


	//   ....[144]....
        /*0954*/ 	.word	0x0001a530


	//   ....[145]....
        /*0958*/ 	.word	0x0001a540


	//   ....[146]....
        /*095c*/ 	.word	0x0001a590


	//   ....[147]....
        /*0960*/ 	.word	0x0001a5a0


	//   ....[148]....
        /*0964*/ 	.word	0x0001a5b0


	//   ....[149]....
        /*0968*/ 	.word	0x0001a600


	//   ....[150]....
        /*096c*/ 	.word	0x0001a860


	//   ....[151]....
        /*0970*/ 	.word	0x0001a880


	//   ....[152]....
        /*0974*/ 	.word	0x0001a890


	//   ....[153]....
        /*0978*/ 	.word	0x0001a900


	//   ....[154]....
        /*097c*/ 	.word	0x0001a910


	//   ....[155]....
        /*0980*/ 	.word	0x0001a980


	//   ....[156]....
        /*0984*/ 	.word	0x0001a990


	//   ....[157]....
        /*0988*/ 	.word	0x0001aa00


	//   ....[158]....
        /*098c*/ 	.word	0x0001aa10


	//   ....[159]....
        /*0990*/ 	.word	0x0001aa80


	//   ....[160]....
        /*0994*/ 	.word	0x0001aa90


	//   ....[161]....
        /*0998*/ 	.word	0x0001ab00


	//   ....[162]....
        /*099c*/ 	.word	0x0001ab10


	//   ....[163]....
        /*09a0*/ 	.word	0x0001ab80


	//   ....[164]....
        /*09a4*/ 	.word	0x0001ab90


	//   ....[165]....
        /*09a8*/ 	.word	0x0001aba0


	//   ....[166]....
        /*09ac*/ 	.word	0x0001b130


	//   ....[167]....
        /*09b0*/ 	.word	0x0001b170


	//   ....[168]....
        /*09b4*/ 	.word	0x0001b1b0


	//   ....[169]....
        /*09b8*/ 	.word	0x0001b1d0


	//   ....[170]....
        /*09bc*/ 	.word	0x0001b1e0


	//   ....[171]....
        /*09c0*/ 	.word	0x0001b200


	//   ....[172]....
        /*09c4*/ 	.word	0x0001b270


	//   ....[173]....
        /*09c8*/ 	.word	0x0001b290


	//   ....[174]....
        /*09cc*/ 	.word	0x0001b2f0


	//   ....[175]....
        /*09d0*/ 	.word	0x0001b310


	//   ....[176]....
        /*09d4*/ 	.word	0x0001b370


	//   ....[177]....
        /*09d8*/ 	.word	0x0001b390


	//   ....[178]....
        /*09dc*/ 	.word	0x0001b3f0


	//   ....[179]....
        /*09e0*/ 	.word	0x0001b410


	//   ....[180]....
        /*09e4*/ 	.word	0x0001b460


	//   ....[181]....
        /*09e8*/ 	.word	0x0001b480


	//   ....[182]....
        /*09ec*/ 	.word	0x0001b8b0


	//   ....[183]....
        /*09f0*/ 	.word	0x0001b8e0


	//   ....[184]....
        /*09f4*/ 	.word	0x0001b950


	//   ....[185]....
        /*09f8*/ 	.word	0x0001b980


	//   ....[186]....
        /*09fc*/ 	.word	0x0001b9b0


	//   ....[187]....
        /*0a00*/ 	.word	0x0001b9e0


	//   ....[188]....
        /*0a04*/ 	.word	0x0001ba10


	//   ....[189]....
        /*0a08*/ 	.word	0x0001ba40


	//   ....[190]....
        /*0a0c*/ 	.word	0x0001bbe0


	//   ....[191]....
        /*0a10*/ 	.word	0x0001bc10


	//   ....[192]....
        /*0a14*/ 	.word	0x0001bc40


	//   ....[193]....
        /*0a18*/ 	.word	0x0001bc70


	//   ....[194]....
        /*0a1c*/ 	.word	0x0001bca0


	//   ....[195]....
        /*0a20*/ 	.word	0x0001bcd0


	//   ....[196]....
        /*0a24*/ 	.word	0x0001bd90


	//   ....[197]....
        /*0a28*/ 	.word	0x0001bdb0


	//   ....[198]....
        /*0a2c*/ 	.word	0x0001bdc0


	//   ....[199]....
        /*0a30*/ 	.word	0x0001be20


	//   ....[200]....
        /*0a34*/ 	.word	0x0001c440


	//   ....[201]....
        /*0a38*/ 	.word	0x0001c760


	//   ....[202]....
        /*0a3c*/ 	.word	0x0001c7f0


	//   ....[203]....
        /*0a40*/ 	.word	0x0001c890


	//   ....[204]....
        /*0a44*/ 	.word	0x0001c920


	//   ....[205]....
        /*0a48*/ 	.word	0x0001c9c0


	//   ....[206]....
        /*0a4c*/ 	.word	0x0001ca50


	//   ....[207]....
        /*0a50*/ 	.word	0x0001caf0


	//   ....[208]....
        /*0a54*/ 	.word	0x0001cb80


	//   ....[209]....
        /*0a58*/ 	.word	0x0001cc70


	//   ....[210]....
        /*0a5c*/ 	.word	0x0001cd00


	//   ....[211]....
        /*0a60*/ 	.word	0x0001cda0


	//   ....[212]....
        /*0a64*/ 	.word	0x0001ce30


	//   ....[213]....
        /*0a68*/ 	.word	0x0001ced0


	//   ....[214]....
        /*0a6c*/ 	.word	0x0001cf60


	//   ....[215]....
        /*0a70*/ 	.word	0x0001d000


	//   ....[216]....
        /*0a74*/ 	.word	0x0001d090


	//   ....[217]....
        /*0a78*/ 	.word	0x0001d180


	//   ....[218]....
        /*0a7c*/ 	.word	0x0001d210


	//   ....[219]....
        /*0a80*/ 	.word	0x0001d2a0


	//   ....[220]....
        /*0a84*/ 	.word	0x0001d330


	//   ....[221]....
        /*0a88*/ 	.word	0x0001d3c0


	//   ....[222]....
        /*0a8c*/ 	.word	0x0001d450


	//   ....[223]....
        /*0a90*/ 	.word	0x0001d4e0


	//   ....[224]....
        /*0a94*/ 	.word	0x0001d570


	//   ....[225]....
        /*0a98*/ 	.word	0x0001d6a0


	//   ....[226]....
        /*0a9c*/ 	.word	0x0001d750


	//   ....[227]....
        /*0aa0*/ 	.word	0x0001d7e0


	//   ....[228]....
        /*0aa4*/ 	.word	0x0001d830


	//   ....[229]....
        /*0aa8*/ 	.word	0x0001d880


	//   ....[230]....
        /*0aac*/ 	.word	0x0001d960


	//   ....[231]....
        /*0ab0*/ 	.word	0x0001d9f0


	//   ....[232]....
        /*0ab4*/ 	.word	0x0001da40


	//   ....[233]....
        /*0ab8*/ 	.word	0x0001da90


	//   ....[234]....
        /*0abc*/ 	.word	0x0001dca0


	//   ....[235]....
        /*0ac0*/ 	.word	0x0001dcf0


	//   ....[236]....
        /*0ac4*/ 	.word	0x0001dd80


	//   ....[237]....
        /*0ac8*/ 	.word	0x0001de10


	//   ....[238]....
        /*0acc*/ 	.word	0x0001dea0


	//   ....[239]....
        /*0ad0*/ 	.word	0x0001df30


	//   ....[240]....
        /*0ad4*/ 	.word	0x0001dfc0


	//   ....[241]....
        /*0ad8*/ 	.word	0x0001e050


	//   ....[242]....
        /*0adc*/ 	.word	0x0001e0d0


	//   ....[243]....
        /*0ae0*/ 	.word	0x0001e120


	//   ....[244]....
        /*0ae4*/ 	.word	0x0001e1b0


	//   ....[245]....
        /*0ae8*/ 	.word	0x0001e240


	//   ....[246]....
        /*0aec*/ 	.word	0x0001e2c0


	//   ....[247]....
        /*0af0*/ 	.word	0x0001e310


	//   ....[248]....
        /*0af4*/ 	.word	0x0001e3a0


	//   ....[249]....
        /*0af8*/ 	.word	0x0001e430


	//   ....[250]....
        /*0afc*/ 	.word	0x0001e4c0


	//   ....[251]....
        /*0b00*/ 	.word	0x0001e550


	//   ....[252]....
        /*0b04*/ 	.word	0x0001e5e0


	//   ....[253]....
        /*0b08*/ 	.word	0x0001e670


	//   ....[254]....
        /*0b0c*/ 	.word	0x0001e730


	//   ....[255]....
        /*0b10*/ 	.word	0x0001ea10


	//   ....[0]....
        /*0b14*/ 	.word	0x0001eb00


	//   ....[1]....
        /*0b18*/ 	.word	0x0001eba0


	//   ....[2]....
        /*0b1c*/ 	.word	0x0001ec00


	//   ....[3]....
        /*0b20*/ 	.word	0x0001ed00


	//   ....[4]....
        /*0b24*/ 	.word	0x0001ed70


	//   ....[5]....
        /*0b28*/ 	.word	0x0001ee70


	//   ....[6]....
        /*0b2c*/ 	.word	0x0001eee0


	//   ....[7]....
        /*0b30*/ 	.word	0x0001efe0


	//   ....[8]....
        /*0b34*/ 	.word	0x0001f050


	//   ....[9]....
        /*0b38*/ 	.word	0x0001f150


	//   ....[10]....
        /*0b3c*/ 	.word	0x0001f1c0


	//   ....[11]....
        /*0b40*/ 	.word	0x0001f2c0


	//   ....[12]....
        /*0b44*/ 	.word	0x0001f330


	//   ....[13]....
        /*0b48*/ 	.word	0x0001f430


	//   ....[14]....
        /*0b4c*/ 	.word	0x0001f4a0


	//   ....[15]....
        /*0b50*/ 	.word	0x0001f540


	//   ....[16]....
        /*0b54*/ 	.word	0x0001f640


	//   ....[17]....
        /*0b58*/ 	.word	0x0001f6b0


	//   ....[18]....
        /*0b5c*/ 	.word	0x0001f730


	//   ....[19]....
        /*0b60*/ 	.word	0x0001f7e0


	//   ....[20]....
        /*0b64*/ 	.word	0x0001f860


	//   ....[21]....
        /*0b68*/ 	.word	0x0001f930


	//   ....[22]....
        /*0b6c*/ 	.word	0x0001f9b0


	//   ....[23]....
        /*0b70*/ 	.word	0x0001fa80


	//   ....[24]....
        /*0b74*/ 	.word	0x0001fb00


	//   ....[25]....
        /*0b78*/ 	.word	0x0001fbd0


	//   ....[26]....
        /*0b7c*/ 	.word	0x0001fc50


	//   ....[27]....
        /*0b80*/ 	.word	0x0001fd20


	//   ....[28]....
        /*0b84*/ 	.word	0x0001fda0


	//   ....[29]....
        /*0b88*/ 	.word	0x0001fe60


	//   ....[30]....
        /*0b8c*/ 	.word	0x0001fef0


	//   ....[31]....
        /*0b90*/ 	.word	0x0001ffa0


	//   ....[32]....
        /*0b94*/ 	.word	0x000200d0


	//   ....[33]....
        /*0b98*/ 	.word	0x00020170


	//   ....[34]....
        /*0b9c*/ 	.word	0x000201e0


	//   ....[35]....
        /*0ba0*/ 	.word	0x000202a0


	//   ....[36]....
        /*0ba4*/ 	.word	0x00020300


	//   ....[37]....
        /*0ba8*/ 	.word	0x000203c0


	//   ....[38]....
        /*0bac*/ 	.word	0x00020420


	//   ....[39]....
        /*0bb0*/ 	.word	0x000204e0


	//   ....[40]....
        /*0bb4*/ 	.word	0x00020540


	//   ....[41]....
        /*0bb8*/ 	.word	0x00020600


	//   ....[42]....
        /*0bbc*/ 	.word	0x00020660


	//   ....[43]....
        /*0bc0*/ 	.word	0x00020720


	//   ....[44]....
        /*0bc4*/ 	.word	0x00020780


	//   ....[45]....
        /*0bc8*/ 	.word	0x00020840


	//   ....[46]....
        /*0bcc*/ 	.word	0x000208a0


	//   ....[47]....
        /*0bd0*/ 	.word	0x00020960


	//   ....[48]....
        /*0bd4*/ 	.word	0x00020a50


	//   ....[49]....
        /*0bd8*/ 	.word	0x00020af0


	//   ....[50]....
        /*0bdc*/ 	.word	0x00020b50


	//   ....[51]....
        /*0be0*/ 	.word	0x00020c30


	//   ....[52]....
        /*0be4*/ 	.word	0x00020c90


	//   ....[53]....
        /*0be8*/ 	.word	0x00020d70


	//   ....[54]....
        /*0bec*/ 	.word	0x00020dd0


	//   ....[55]....
        /*0bf0*/ 	.word	0x00020eb0


	//   ....[56]....
        /*0bf4*/ 	.word	0x00020f10


	//   ....[57]....
        /*0bf8*/ 	.word	0x00020ff0


	//   ....[58]....
        /*0bfc*/ 	.word	0x00021050


	//   ....[59]....
        /*0c00*/ 	.word	0x00021130


	//   ....[60]....
        /*0c04*/ 	.word	0x00021190


	//   ....[61]....
        /*0c08*/ 	.word	0x00021270


	//   ....[62]....
        /*0c0c*/ 	.word	0x000212d0


	//   ....[63]....
        /*0c10*/ 	.word	0x000213a0


	//   ....[64]....
        /*0c14*/ 	.word	0x000214c0


	//   ....[65]....
        /*0c18*/ 	.word	0x00021570


	//   ....[66]....
        /*0c1c*/ 	.word	0x00021620


	//   ....[67]....
        /*0c20*/ 	.word	0x000216f0


	//   ....[68]....
        /*0c24*/ 	.word	0x00021750


	//   ....[69]....
        /*0c28*/ 	.word	0x00021830


	//   ....[70]....
        /*0c2c*/ 	.word	0x00021890


	//   ....[71]....
        /*0c30*/ 	.word	0x00021960


	//   ....[72]....
        /*0c34*/ 	.word	0x000219c0


	//   ....[73]....
        /*0c38*/ 	.word	0x00021a90


	//   ....[74]....
        /*0c3c*/ 	.word	0x00021af0


	//   ....[75]....
        /*0c40*/ 	.word	0x00021bd0


	//   ....[76]....
        /*0c44*/ 	.word	0x00021c30


	//   ....[77]....
        /*0c48*/ 	.word	0x00021d00


	//   ....[78]....
        /*0c4c*/ 	.word	0x00021d60


	//   ....[79]....
        /*0c50*/ 	.word	0x00021e20


	//   ....[80]....
        /*0c54*/ 	.word	0x00021eb0


	//   ....[81]....
        /*0c58*/ 	.word	0x00021f50


	//   ....[82]....
        /*0c5c*/ 	.word	0x000220d0


	//   ....[83]....
        /*0c60*/ 	.word	0x00022140


	//   ....[84]....
        /*0c64*/ 	.word	0x000221b0


	//   ....[85]....
        /*0c68*/ 	.word	0x00022220


	//   ....[86]....
        /*0c6c*/ 	.word	0x00022290


	//   ....[87]....
        /*0c70*/ 	.word	0x00022310


	//   ....[88]....
        /*0c74*/ 	.word	0x00022390


	//   ....[89]....
        /*0c78*/ 	.word	0x00022420


	//   ....[90]....
        /*0c7c*/ 	.word	0x00022490


	//   ....[91]....
        /*0c80*/ 	.word	0x00022500


	//   ....[92]....
        /*0c84*/ 	.word	0x00022570


	//   ....[93]....
        /*0c88*/ 	.word	0x000225f0


	//   ....[94]....
        /*0c8c*/ 	.word	0x00022660


	//   ....[95]....
        /*0c90*/ 	.word	0x00022700


	//   ....[96]....
        /*0c94*/ 	.word	0x00022750


	//   ....[97]....
        /*0c98*/ 	.word	0x000227e0


	//   ....[98]....
        /*0c9c*/ 	.word	0x00022910


	//----- nvinfo : EIATTR_REG_RECONFIG
	.align		4
.L_142:
        /*0ca0*/ 	.byte	0x01, 0x54
	.zero		2


	//----- nvinfo : EIATTR_SYSCALL_OFFSETS
	.align		4
        /*0ca4*/ 	.byte	0x04, 0x46
        /*0ca6*/ 	.short	(.L_144 - .L_143)


	//   ....[0]....
.L_143:
        /*0ca8*/ 	.word	0x00001c20


	//   ....[1]....
        /*0cac*/ 	.word	0x00001d70


	//   ....[2]....
        /*0cb0*/ 	.word	0x00008ba0


	//   ....[3]....
        /*0cb4*/ 	.word	0x00008f00


	//   ....[4]....
        /*0cb8*/ 	.word	0x00018280


	//   ....[5]....
        /*0cbc*/ 	.word	0x000183d0


	//   ....[6]....
        /*0cc0*/ 	.word	0x000184c0


	//   ....[7]....
        /*0cc4*/ 	.word	0x00019430


	//----- nvinfo : EIATTR_MBARRIER_INSTR_OFFSETS
	.align		4
.L_144:
        /*0cc8*/ 	.byte	0x04, 0x39
        /*0cca*/ 	.short	(.L_146 - .L_145)


	//   ....[0]....
.L_145:
        /*0ccc*/ 	.word	0x00000270
        /*0cd0*/ 	.word	0x000000ff
        /*0cd4*/ 	.word	0x00028800
        /*0cd8*/ 	.short	0x0100
        /*0cda*/ 	.byte	0x08
	.zero		1


	//   ....[1]....
        /*0cdc*/ 	.word	0x00000280
        /*0ce0*/ 	.word	0x000000ff
        /*0ce4*/ 	.word	0x00028820
        /*0ce8*/ 	.short	0x0100
        /*0cea*/ 	.byte	0x08
	.zero		1


	//   ....[2]....
        /*0cec*/ 	.word	0x00000370
        /*0cf0*/ 	.word	0x000000ff
        /*0cf4*/ 	.word	0x00028830
        /*0cf8*/ 	.short	0x0100
        /*0cfa*/ 	.byte	0x08
	.zero		1


	//   ....[3]....
        /*0cfc*/ 	.word	0x00000380
        /*0d00*/ 	.word	0x000000ff
        /*0d04*/ 	.word	0x00028840
        /*0d08*/ 	.short	0x0100
        /*0d0a*/ 	.byte	0x08
	.zero		1


	//   ....[4]....
        /*0d0c*/ 	.word	0x00000390
        /*0d10*/ 	.word	0x000000ff
        /*0d14*/ 	.word	0x00028838
        /*0d18*/ 	.short	0x0100
        /*0d1a*/ 	.byte	0x08
	.zero		1


	//   ....[5]....
        /*0d1c*/ 	.word	0x000003a0
        /*0d20*/ 	.word	0x000000ff
        /*0d24*/ 	.word	0x00028848
        /*0d28*/ 	.short	0x0100
        /*0d2a*/ 	.byte	0x08
	.zero		1


	//   ....[6]....
        /*0d2c*/ 	.word	0x000004d0
        /*0d30*/ 	.word	0x000000ff
        /*0d34*/ 	.word	0x00028850
        /*0d38*/ 	.short	0x0100
        /*0d3a*/ 	.byte	0x08
	.zero		1


	//   ....[7]....
        /*0d3c*/ 	.word	0x000004e0
        /*0d40*/ 	.word	0x000000ff
        /*0d44*/ 	.word	0x00028860
        /*0d48*/ 	.short	0x0100
        /*0d4a*/ 	.byte	0x08
	.zero		1


	//   ....[8]....
        /*0d4c*/ 	.word	0x000004f0
        /*0d50*/ 	.word	0x000000ff
        /*0d54*/ 	.word	0x00028858
        /*0d58*/ 	.short	0x0100
        /*0d5a*/ 	.byte	0x08
	.zero		1


	//   ....[9]....
        /*0d5c*/ 	.word	0x00000500
        /*0d60*/ 	.word	0x000000ff
        /*0d64*/ 	.word	0x00028868
        /*0d68*/ 	.short	0x0100
        /*0d6a*/ 	.byte	0x08
	.zero		1


	//   ....[10]....
        /*0d6c*/ 	.word	0x000005f0
        /*0d70*/ 	.word	0x000000ff
        /*0d74*/ 	.word	0x00028870
        /*0d78*/ 	.short	0x0100
        /*0d7a*/ 	.byte	0x06
	.zero		1


	//   ....[11]....
        /*0d7c*/ 	.word	0x00000600
        /*0d80*/ 	.word	0x000000ff
        /*0d84*/ 	.word	0x00028880
        /*0d88*/ 	.short	0x0100
        /*0d8a*/ 	.byte	0x06
	.zero		1


	//   ....[12]....
        /*0d8c*/ 	.word	0x00000610
        /*0d90*/ 	.word	0x000000ff
        /*0d94*/ 	.word	0x00028878
        /*0d98*/ 	.short	0x0100
        /*0d9a*/ 	.byte	0x06
	.zero		1


	//   ....[13]....
        /*0d9c*/ 	.word	0x00000620
        /*0da0*/ 	.word	0x000000ff
        /*0da4*/ 	.word	0x00028888
        /*0da8*/ 	.short	0x0100
        /*0daa*/ 	.byte	0x06
	.zero		1


	//   ....[14]....
        /*0dac*/ 	.word	0x00000750
        /*0db0*/ 	.word	0x000000ff
        /*0db4*/ 	.word	0x00028890
        /*0db8*/ 	.short	0x0100
        /*0dba*/ 	.byte	0x08
	.zero		1


	//   ....[15]....
        /*0dbc*/ 	.word	0x00000760
        /*0dc0*/ 	.word	0x000000ff
        /*0dc4*/ 	.word	0x000288a0
        /*0dc8*/ 	.short	0x0100
        /*0dca*/ 	.byte	0x08
	.zero		1


	//   ....[16]....
        /*0dcc*/ 	.word	0x00000770
        /*0dd0*/ 	.word	0x000000ff
        /*0dd4*/ 	.word	0x00028898
        /*0dd8*/ 	.short	0x0100
        /*0dda*/ 	.byte	0x08
	.zero		1


	//   ....[17]....
        /*0ddc*/ 	.word	0x00000780
        /*0de0*/ 	.word	0x000000ff
        /*0de4*/ 	.word	0x000288a8
        /*0de8*/ 	.short	0x0100
        /*0dea*/ 	.byte	0x08
	.zero		1


	//   ....[18]....
        /*0dec*/ 	.word	0x000008b0
        /*0df0*/ 	.word	0x000000ff
        /*0df4*/ 	.word	0x000288b0
        /*0df8*/ 	.short	0x0100
        /*0dfa*/ 	.byte	0x08
	.zero		1


	//   ....[19]....
        /*0dfc*/ 	.word	0x000008c0
        /*0e00*/ 	.word	0x000000ff
        /*0e04*/ 	.word	0x000288c0
        /*0e08*/ 	.short	0x0100
        /*0e0a*/ 	.byte	0x08
	.zero		1


	//   ....[20]....
        /*0e0c*/ 	.word	0x000008d0
        /*0e10*/ 	.word	0x000000ff
        /*0e14*/ 	.word	0x000288b8
        /*0e18*/ 	.short	0x0100
        /*0e1a*/ 	.byte	0x08
	.zero		1


	//   ....[21]....
        /*0e1c*/ 	.word	0x000008e0
        /*0e20*/ 	.word	0x000000ff
        /*0e24*/ 	.word	0x000288c8
        /*0e28*/ 	.short	0x0100
        /*0e2a*/ 	.byte	0x08
	.zero		1


	//   ....[22]....
        /*0e2c*/ 	.word	0x000032d0
        /*0e30*/ 	.word	0x0000005a
        /*0e34*/ 	.word	0x00028890
        /*0e38*/ 	.short	0x010a
        /*0e3a*/ 	.byte	0x3f
	.zero		1


	//   ....[23]....
        /*0e3c*/ 	.word	0x00005730
        /*0e40*/ 	.word	0x0000005a
        /*0e44*/ 	.word	0x00028890
        /*0e48*/ 	.short	0x010a
        /*0e4a*/ 	.byte	0x3f
	.zero		1


	//   ....[24]....
        /*0e4c*/ 	.word	0x000076c0
        /*0e50*/ 	.word	0x0000005a
        /*0e54*/ 	.word	0x00028890
        /*0e58*/ 	.short	0x010a
        /*0e5a*/ 	.byte	0x3f
	.zero		1


	//   ....[25]....
        /*0e5c*/ 	.word	0x00007dc0
        /*0e60*/ 	.word	0x0000000b
        /*0e64*/ 	.word	0x00000000
        /*0e68*/ 	.short	0x0101
        /*0e6a*/ 	.byte	0x3f
	.zero		1


	//   ....[26]....
        /*0e6c*/ 	.word	0x00007e00
        /*0e70*/ 	.word	0x0000005a
        /*0e74*/ 	.word	0x000288b0
        /*0e78*/ 	.short	0x010a
        /*0e7a*/ 	.byte	0x3f
	.zero		1


	//   ....[27]....
        /*0e7c*/ 	.word	0x00008410
        /*0e80*/ 	.word	0x0000005a
        /*0e84*/ 	.word	0x00000000
        /*0e88*/ 	.short	0x0101
        /*0e8a*/ 	.byte	0x3f
	.zero		1


	//   ....[28]....
        /*0e8c*/ 	.word	0x00008c30
        /*0e90*/ 	.word	0x0000009c
        /*0e94*/ 	.word	0x00028800
        /*0e98*/ 	.short	0x010a
        /*0e9a*/ 	.byte	0x3f
	.zero		1


	//   ....[29]....
        /*0e9c*/ 	.word	0x00008c80
        /*0ea0*/ 	.word	0x0000009c
        /*0ea4*/ 	.word	0x00028800
        /*0ea8*/ 	.short	0x010a
        /*0eaa*/ 	.byte	0x3f
	.zero		1


	//   ....[30]....
        /*0eac*/ 	.word	0x00009300
        /*0eb0*/ 	.word	0x0000009c
        /*0eb4*/ 	.word	0x00028800
        /*0eb8*/ 	.short	0x010a
        /*0eba*/ 	.byte	0x3f
	.zero		1


	//   ....[31]....
        /*0ebc*/ 	.word	0x0000acf0
        /*0ec0*/ 	.word	0x0000009c
        /*0ec4*/ 	.word	0x00028800
        /*0ec8*/ 	.short	0x010a
        /*0eca*/ 	.byte	0x3f
	.zero		1


	//   ....[32]....
        /*0ecc*/ 	.word	0x0000c5b0
        /*0ed0*/ 	.word	0x00000003
        /*0ed4*/ 	.word	0x00028830
        /*0ed8*/ 	.short	0x010a
        /*0eda*/ 	.byte	0x3f
	.zero		1


	//   ....[33]....
        /*0edc*/ 	.word	0x0000c600
        /*0ee0*/ 	.word	0x00000003
        /*0ee4*/ 	.word	0x00028830
        /*0ee8*/ 	.short	0x010a
        /*0eea*/ 	.byte	0x3f
	.zero		1


	//   ....[34]....
        /*0eec*/ 	.word	0x0000e2c0
        /*0ef0*/ 	.word	0x00000003
        /*0ef4*/ 	.word	0x00000000
        /*0ef8*/ 	.short	0x0101
        /*0efa*/ 	.byte	0x3f
	.zero		1


	//   ....[35]....
        /*0efc*/ 	.word	0x0000f390
        /*0f00*/ 	.word	0x00000005
        /*0f04*/ 	.word	0x00028830
        /*0f08*/ 	.short	0x010a
        /*0f0a*/ 	.byte	0x3f
	.zero		1


	//   ....[36]....
        /*0f0c*/ 	.word	0x0000f3e0
        /*0f10*/ 	.word	0x00000005
        /*0f14*/ 	.word	0x00028830
        /*0f18*/ 	.short	0x010a
        /*0f1a*/ 	.byte	0x3f
	.zero		1


	//   ....[37]....
        /*0f1c*/ 	.word	0x0000f820
        /*0f20*/ 	.word	0x00000005
        /*0f24*/ 	.word	0x00028850
        /*0f28*/ 	.short	0x010a
        /*0f2a*/ 	.byte	0x3f
	.zero		1


	//   ....[38]....
        /*0f2c*/ 	.word	0x0000f860
        /*0f30*/ 	.word	0x00000005
        /*0f34*/ 	.word	0x00028850
        /*0f38*/ 	.short	0x010a
        /*0f3a*/ 	.byte	0x3f
	.zero		1


	//   ....[39]....
        /*0f3c*/ 	.word	0x00011450
        /*0f40*/ 	.word	0x00000003
        /*0f44*/ 	.word	0x00000000
        /*0f48*/ 	.short	0x0101
        /*0f4a*/ 	.byte	0x3f
	.zero		1


	//   ....[40]....
        /*0f4c*/ 	.word	0x00011700
        /*0f50*/ 	.word	0x0000000c
        /*0f54*/ 	.word	0x00000000
        /*0f58*/ 	.short	0x0101
        /*0f5a*/ 	.byte	0x3f
	.zero		1


	//   ....[41]....
        /*0f5c*/ 	.word	0x00011d50
        /*0f60*/ 	.word	0x00000009
        /*0f64*/ 	.word	0x00028850
        /*0f68*/ 	.short	0x010a
        /*0f6a*/ 	.byte	0x3f
	.zero		1


	//   ....[42]....
        /*0f6c*/ 	.word	0x00011dd0
        /*0f70*/ 	.word	0x00000009
        /*0f74*/ 	.word	0x00028850
        /*0f78*/ 	.short	0x010a
        /*0f7a*/ 	.byte	0x3f
	.zero		1


	//   ....[43]....
        /*0f7c*/ 	.word	0x000123f0
        /*0f80*/ 	.word	0x00000004
        /*0f84*/ 	.word	0x00000000
        /*0f88*/ 	.short	0x0101
        /*0f8a*/ 	.byte	0x3f
	.zero		1


	//   ....[44]....
        /*0f8c*/ 	.word	0x00013910
        /*0f90*/ 	.word	0x00000000
        /*0f94*/ 	.word	0x00000000
        /*0f98*/ 	.short	0x0101
        /*0f9a*/ 	.byte	0x3f
	.zero		1


	//   ....[45]....
        /*0f9c*/ 	.word	0x000141a0
        /*0fa0*/ 	.word	0x00000004
        /*0fa4*/ 	.word	0x00000000
        /*0fa8*/ 	.short	0x0101
        /*0faa*/ 	.byte	0x3f
	.zero		1


	//   ....[46]....
        /*0fac*/ 	.word	0x00016eb0
        /*0fb0*/ 	.word	0x00000016
        /*0fb4*/ 	.word	0x00028820
        /*0fb8*/ 	.short	0x010a
        /*0fba*/ 	.byte	0x3f
	.zero		1


	//   ....[47]....
        /*0fbc*/ 	.word	0x00016f40
        /*0fc0*/ 	.word	0x0000000a
        /*0fc4*/ 	.word	0x000288a0
        /*0fc8*/ 	.short	0x010a
        /*0fca*/ 	.byte	0x3f
	.zero		1


	//   ....[48]....
        /*0fcc*/ 	.word	0x000172a0
        /*0fd0*/ 	.word	0x0000000a
        /*0fd4*/ 	.word	0x000288c0
        /*0fd8*/ 	.short	0x010a
        /*0fda*/ 	.byte	0x3f
	.zero		1


	//   ....[49]....
        /*0fdc*/ 	.word	0x000176d0
        /*0fe0*/ 	.word	0x0000000a
        /*0fe4*/ 	.word	0x000288a0
        /*0fe8*/ 	.short	0x010a
        /*0fea*/ 	.byte	0x3f
	.zero		1


	//   ....[50]....
        /*0fec*/ 	.word	0x00017a10
        /*0ff0*/ 	.word	0x0000000a
        /*0ff4*/ 	.word	0x000288c0
        /*0ff8*/ 	.short	0x010a
        /*0ffa*/ 	.byte	0x3f
	.zero		1


	//   ....[51]....
        /*0ffc*/ 	.word	0x000189b0
        /*1000*/ 	.word	0x00000007
        /*1004*/ 	.word	0x00028840
        /*1008*/ 	.short	0x010a
        /*100a*/ 	.byte	0x3f
	.zero		1


	//   ....[52]....
        /*100c*/ 	.word	0x00019110
        /*1010*/ 	.word	0x00000007
        /*1014*/ 	.word	0x00028830
        /*1018*/ 	.short	0x0107
        /*101a*/ 	.byte	0x3f
	.zero		1


	//   ....[53]....
        /*101c*/ 	.word	0x000191e0
        /*1020*/ 	.word	0x00000007
        /*1024*/ 	.word	0x00028830
        /*1028*/ 	.short	0x0101
        /*102a*/ 	.byte	0x3f
	.zero		1


	//   ....[54]....
        /*102c*/ 	.word	0x00019cc0
        /*1030*/ 	.word	0x00000016
        /*1034*/ 	.word	0x00028800
        /*1038*/ 	.short	0x0107
        /*103a*/ 	.byte	0x3f
	.zero		1


	//   ....[55]....
        /*103c*/ 	.word	0x00019dd0
        /*1040*/ 	.word	0x00000016
        /*1044*/ 	.word	0x00028800
        /*1048*/ 	.short	0x0101
        /*104a*/ 	.byte	0x3f
	.zero		1


	//   ....[56]....
        /*104c*/ 	.word	0x00019df0
        /*1050*/ 	.word	0x00000016
        /*1054*/ 	.word	0x00028820
        /*1058*/ 	.short	0x010a
        /*105a*/ 	.byte	0x3f
	.zero		1


	//   ....[57]....
        /*105c*/ 	.word	0x0001a190
        /*1060*/ 	.word	0x00000006
        /*1064*/ 	.word	0x00028840
        /*1068*/ 	.short	0x010a
        /*106a*/ 	.byte	0x3f
	.zero		1


	//   ....[58]....
        /*106c*/ 	.word	0x0001a690
        /*1070*/ 	.word	0x00000006
        /*1074*/ 	.word	0x00028830
        /*1078*/ 	.short	0x0107
        /*107a*/ 	.byte	0x3f
	.zero		1


	//   ....[59]....
        /*107c*/ 	.word	0x0001a750
        /*1080*/ 	.word	0x00000006
        /*1084*/ 	.word	0x00028830
        /*1088*/ 	.short	0x0101
        /*108a*/ 	.byte	0x3f
	.zero		1


	//   ....[60]....
        /*108c*/ 	.word	0x0001a7b0
        /*1090*/ 	.word	0x00000006
        /*1094*/ 	.word	0x00028860
        /*1098*/ 	.short	0x010a
        /*109a*/ 	.byte	0x3f
	.zero		1


	//   ....[61]....
        /*109c*/ 	.word	0x0001ace0
        /*10a0*/ 	.word	0x00000006
        /*10a4*/ 	.word	0x00028850
        /*10a8*/ 	.short	0x0107
        /*10aa*/ 	.byte	0x3f
	.zero		1


	//   ....[62]....
        /*10ac*/ 	.word	0x0001ae80
        /*10b0*/ 	.word	0x00000006
        /*10b4*/ 	.word	0x00028850
        /*10b8*/ 	.short	0x0101
        /*10ba*/ 	.byte	0x3f
	.zero		1


	//   ....[63]....
        /*10bc*/ 	.word	0x0001b090
        /*10c0*/ 	.word	0x00000000
        /*10c4*/ 	.word	0x00028860
        /*10c8*/ 	.short	0x010a
        /*10ca*/ 	.byte	0x3f
	.zero		1


	//   ....[64]....
        /*10cc*/ 	.word	0x0001b5c0
        /*10d0*/ 	.word	0x00000000
        /*10d4*/ 	.word	0x00028850
        /*10d8*/ 	.short	0x0107
        /*10da*/ 	.byte	0x3f
	.zero		1


	//   ....[65]....
        /*10dc*/ 	.word	0x0001b680
        /*10e0*/ 	.word	0x00000000
        /*10e4*/ 	.word	0x00028850
        /*10e8*/ 	.short	0x0101
        /*10ea*/ 	.byte	0x3f
	.zero		1


	//   ....[66]....
        /*10ec*/ 	.word	0x0001c3c0
        /*10f0*/ 	.word	0x00000004
        /*10f4*/ 	.word	0x00028820
        /*10f8*/ 	.short	0x010a
        /*10fa*/ 	.byte	0x3f
	.zero		1


	//   ....[67]....
        /*10fc*/ 	.word	0x0001c530
        /*1100*/ 	.word	0x00000005
        /*1104*/ 	.word	0x00028840
        /*1108*/ 	.short	0x010a
        /*110a*/ 	.byte	0x3f
	.zero		1


	//   ....[68]....
        /*110c*/ 	.word	0x0001c5d0
        /*1110*/ 	.word	0x00000019
        /*1114*/ 	.word	0x00028840
        /*1118*/ 	.short	0x010a
        /*111a*/ 	.byte	0x3f
	.zero		1


	//   ....[69]....
        /*111c*/ 	.word	0x0001c610
        /*1120*/ 	.word	0x00000005
        /*1124*/ 	.word	0x00028860
        /*1128*/ 	.short	0x010a
        /*112a*/ 	.byte	0x3f
	.zero		1


	//   ....[70]....
        /*112c*/ 	.word	0x0001c650
        /*1130*/ 	.word	0x00000019
        /*1134*/ 	.word	0x00028860
        /*1138*/ 	.short	0x010a
        /*113a*/ 	.byte	0x3f
	.zero		1


	//   ....[71]....
        /*113c*/ 	.word	0x0001c6b0
        /*1140*/ 	.word	0x0000005a
        /*1144*/ 	.word	0x00028890
        /*1148*/ 	.short	0x010a
        /*114a*/ 	.byte	0x3f
	.zero		1


	//   ....[72]....
        /*114c*/ 	.word	0x0001cbc0
        /*1150*/ 	.word	0x0000005a
        /*1154*/ 	.word	0x00028890
        /*1158*/ 	.short	0x010a
        /*115a*/ 	.byte	0x3f
	.zero		1


	//   ....[73]....
        /*115c*/ 	.word	0x0001d0d0
        /*1160*/ 	.word	0x0000005a
        /*1164*/ 	.word	0x00028890
        /*1168*/ 	.short	0x010a
        /*116a*/ 	.byte	0x3f
	.zero		1


	//   ....[74]....
        /*116c*/ 	.word	0x0001d5a0
        /*1170*/ 	.word	0x0000005a
        /*1174*/ 	.word	0x000288b0
        /*1178*/ 	.short	0x010a
        /*117a*/ 	.byte	0x3f
	.zero		1


	//   ....[75]....
        /*117c*/ 	.word	0x0001d8b0
        /*1180*/ 	.word	0x0000009c
        /*1184*/ 	.word	0x00028800
        /*1188*/ 	.short	0x010a
        /*118a*/ 	.byte	0x3f
	.zero		1


	//   ....[76]....
        /*118c*/ 	.word	0x0001dac0
        /*1190*/ 	.word	0x0000009c
        /*1194*/ 	.word	0x00028800
        /*1198*/ 	.short	0x010a
        /*119a*/ 	.byte	0x3f
	.zero		1


	//   ....[77]....
        /*119c*/ 	.word	0x0001db10
        /*11a0*/ 	.word	0x00000003
        /*11a4*/ 	.word	0x00028830
        /*11a8*/ 	.short	0x010a
        /*11aa*/ 	.byte	0x3f
	.zero		1


	//   ....[78]....
        /*11ac*/ 	.word	0x0001db60
        /*11b0*/ 	.word	0x00000005
        /*11b4*/ 	.word	0x00028830
        /*11b8*/ 	.short	0x010a
        /*11ba*/ 	.byte	0x3f
	.zero		1


	//   ....[79]....
        /*11bc*/ 	.word	0x0001dbb0
        /*11c0*/ 	.word	0x00000005
        /*11c4*/ 	.word	0x00028850
        /*11c8*/ 	.short	0x010a
        /*11ca*/ 	.byte	0x3f
	.zero		1


	//   ....[80]....
        /*11cc*/ 	.word	0x0001dc00
        /*11d0*/ 	.word	0x00000009
        /*11d4*/ 	.word	0x00028850
        /*11d8*/ 	.short	0x010a
        /*11da*/ 	.byte	0x3f
	.zero		1


	//   ....[81]....
        /*11dc*/ 	.word	0x0001e7f0
        /*11e0*/ 	.word	0x00000016
        /*11e4*/ 	.word	0x00028820
        /*11e8*/ 	.short	0x010a
        /*11ea*/ 	.byte	0x3f
	.zero		1


	//   ....[82]....
        /*11ec*/ 	.word	0x0001e840
        /*11f0*/ 	.word	0x0000000a
        /*11f4*/ 	.word	0x000288a0
        /*11f8*/ 	.short	0x010a
        /*11fa*/ 	.byte	0x3f
	.zero		1


	//   ....[83]....
        /*11fc*/ 	.word	0x0001e890
        /*1200*/ 	.word	0x0000000a
        /*1204*/ 	.word	0x000288c0
        /*1208*/ 	.short	0x010a
        /*120a*/ 	.byte	0x3f
	.zero		1


	//   ....[84]....
        /*120c*/ 	.word	0x0001e8e0
        /*1210*/ 	.word	0x0000000a
        /*1214*/ 	.word	0x000288a0
        /*1218*/ 	.short	0x010a
        /*121a*/ 	.byte	0x3f
	.zero		1


	//   ....[85]....
        /*121c*/ 	.word	0x0001e930
        /*1220*/ 	.word	0x0000000a
        /*1224*/ 	.word	0x000288c0
        /*1228*/ 	.short	0x010a
        /*122a*/ 	.byte	0x3f
	.zero		1


	//   ....[86]....
        /*122c*/ 	.word	0x0001ea50
        /*1230*/ 	.word	0x00000007
        /*1234*/ 	.word	0x00028840
        /*1238*/ 	.short	0x010a
        /*123a*/ 	.byte	0x3f
	.zero		1


	//   ....[87]....
        /*123c*/ 	.word	0x0001ffd0
        /*1240*/ 	.word	0x00000016
        /*1244*/ 	.word	0x00028820
        /*1248*/ 	.short	0x010a
        /*124a*/ 	.byte	0x3f
	.zero		1


	//   ....[88]....
        /*124c*/ 	.word	0x00020020
        /*1250*/ 	.word	0x00000006
        /*1254*/ 	.word	0x00028840
        /*1258*/ 	.short	0x010a
        /*125a*/ 	.byte	0x3f
	.zero		1


	//   ....[89]....
        /*125c*/ 	.word	0x000209a0
        /*1260*/ 	.word	0x00000006
        /*1264*/ 	.word	0x00028860
        /*1268*/ 	.short	0x010a
        /*126a*/ 	.byte	0x3f
	.zero		1


	//   ....[90]....
        /*126c*/ 	.word	0x00021410
        /*1270*/ 	.word	0x00000000
        /*1274*/ 	.word	0x00028860
        /*1278*/ 	.short	0x010a
        /*127a*/ 	.byte	0x3f
	.zero		1


	//   ....[91]....
        /*127c*/ 	.word	0x00022830
        /*1280*/ 	.word	0x00000004
        /*1284*/ 	.word	0x00028820
        /*1288*/ 	.short	0x010a
        /*128a*/ 	.byte	0x3f
	.zero		1


	//   ....[92]....
        /*128c*/ 	.word	0x000229d0
        /*1290*/ 	.word	0x00000005
        /*1294*/ 	.word	0x00028840
        /*1298*/ 	.short	0x010a
        /*129a*/ 	.byte	0x3f
	.zero		1


	//   ....[93]....
        /*129c*/ 	.word	0x00022a20
        /*12a0*/ 	.word	0x00000019
        /*12a4*/ 	.word	0x00028840
        /*12a8*/ 	.short	0x010a
        /*12aa*/ 	.byte	0x3f
	.zero		1


	//   ....[94]....
        /*12ac*/ 	.word	0x00022a70
        /*12b0*/ 	.word	0x00000005
        /*12b4*/ 	.word	0x00028860
        /*12b8*/ 	.short	0x010a
        /*12ba*/ 	.byte	0x3f
	.zero		1


	//----- nvinfo : EIATTR_NUM_MBARRIERS
	.align		4
.L_146:
        /*12bc*/ 	.byte	0x03, 0x38
        /*12be*/ 	.short	0x0016


	//----- nvinfo : EIATTR_EXIT_INSTR_OFFSETS
	.align		4
        /*12c0*/ 	.byte	0x04, 0x1c
        /*12c2*/ 	.short	(.L_148 - .L_147)


	//   ....[0]....
.L_147:
        /*12c4*/ 	.word	0x0001c6a0


	//----- nvinfo : EIATTR_MAX_THREADS
	.align		4
.L_148:
        /*12c8*/ 	.byte	0x04, 0x05
        /*12ca*/ 	.short	(.L_150 - .L_149)
.L_149:
        /*12cc*/ 	.word	0x00000180
        /*12d0*/ 	.word	0x00000001
        /*12d4*/ 	.word	0x00000001


	//----- nvinfo : EIATTR_CRS_STACK_SIZE
	.align		4
.L_150:
        /*12d8*/ 	.byte	0x04, 0x1e
        /*12da*/ 	.short	(.L_152 - .L_151)
.L_151:
        /*12dc*/ 	.word	0x00000000


	//----- nvinfo : EIATTR_CBANK_PARAM_SIZE
	.align		4
.L_152:
        /*12e0*/ 	.byte	0x03, 0x19
        /*12e2*/ 	.short	0x0af0


	//----- nvinfo : EIATTR_PARAM_CBANK
	.align		4
        /*12e4*/ 	.byte	0x04, 0x0a
        /*12e6*/ 	.short	(.L_154 - .L_153)
	.align		4
.L_153:
        /*12e8*/ 	.word	index@(.nv.constant0._ZN7cutlass13device_kernelIN5flash11enable_sm90INS1_16FlashAttnFwdSm90INS1_25CollectiveMainloopFwdSm90ILi2EN4cute5tupleIJNS5_1CILi1EEES8_S8_EEENS6_IJNS7_ILi128EEESA_SA_EEELi128ENS_6half_tEfNS_4arch4Sm90ELb0ELb0ELb1ELb1ELb1ELb1ELb0ELb1ELb1ELb1ELb1ELb0EEENS1_21CollectiveEpilogueFwdISB_S9_SC_SE_Li256ELb1ELb1ELb1ELb0EEENS1_36VarlenDynamicPersistentTileSchedulerILi128ELi128ELi256ELi128ELb1ELb1ELb1ELb0ELb1ELb1EEEEEEEEEvNT_6ParamsE)
        /*12ec*/ 	.short	0x0210
        /*12ee*/ 	.short	0x0af0


	//----- nvinfo : EIATTR_SW_WAR
	.align		4
.L_154:
        /*12f0*/ 	.byte	0x04, 0x36
        /*12f2*/ 	.short	(.L_156 - .L_155)
.L_155:
        /*12f4*/ 	.word	0x00000008
.L_156:


//--------------------- .nv.info._ZN7cutlass13device_kernelIN5flash11enable_sm90INS1_16FlashAttnFwdSm90INS1_25CollectiveMainloopFwdSm90ILi2EN4cute5tupleIJNS5_1CILi1EEES8_S8_EEENS6_IJNS7_ILi128EEESA_SA_EEELi128ENS_6half_tEfNS_4arch4Sm90ELb0ELb1ELb1ELb0ELb1ELb0ELb0ELb1ELb1ELb1ELb1ELb0EEENS1_21CollectiveEpilogueFwdISB_S9_SC_SE_Li256ELb0ELb1ELb1ELb0EEENS1_19SingleTileSchedulerILb0ELb1ELb1ELi128EEEEEEEEEvNT_6ParamsE --------------------------
	.section	.nv.info._ZN7cutlass13device_kernelIN5flash11enable_sm90INS1_16FlashAttnFwdSm90INS1_25CollectiveMainloopFwdSm90ILi2EN4cute5tupleIJNS5_1CILi1EEES8_S8_EEENS6_IJNS7_ILi128EEESA_SA_EEELi128ENS_6half_tEfNS_4arch4Sm90ELb0ELb1ELb1ELb0ELb1ELb0ELb0ELb1ELb1ELb1ELb1ELb0EEENS1_21CollectiveEpilogueFwdISB_S9_SC_SE_Li256ELb0ELb1ELb1ELb0EEENS1_19SingleTileSchedulerILb0ELb1ELb1ELi128EEEEEEEEEvNT_6ParamsE,"",@"SHT_CUDA_INFO"
	.sectionflags	@""
	.align	4


	//----- nvinfo : EIATTR_CUDA_API_VERSION
	.align		4
        /*0000*/ 	.byte	0x04, 0x37
        /*0002*/ 	.short	(.L_158 - .L_157)
.L_157:
        /*0004*/ 	.word	0x00000082


	//----- nvinfo : EIATTR_KPARAM_INFO
	.align		4
.L_158:
        /*0008*/ 	.byte	0x04, 0x17
        /*000a*/ 	.short	(.L_160 - .L_159)
.L_159:
        /*000c*/ 	.word	0x00000000
        /*0010*/ 	.short	0x0000
        /*0012*/ 	.short	0x0070
        /*0014*/ 	.byte	0x00, 0xf0, 0x01, 0x28


	//----- nvinfo : EIATTR_SPARSE_MMA_MASK
	.align		4
.L_160:
        /*0018*/ 	.byte	0x03, 0x50
        /*001a*/ 	.short	0x0000


	//----- nvinfo : EIATTR_MAXREG_COUNT
	.align		4
        /*001c*/ 	.byte	0x03, 0x1b
        /*001e*/ 	.short	0x00a8


	//----- nvinfo : EIATTR_NUM_BARRIERS
	.align		4
        /*0020*/ 	.byte	0x02, 0x4c
        /*0022*/ 	.byte	0x10
	.zero		1


	//----- nvinfo : EIATTR_EXTERNS
	.align		4
        /*0024*/ 	.byte	0x04, 0x0f
        /*0026*/ 	.short	(.L_162 - .L_161)


	//   ....[0]....
	.align		4
.L_161:
        /*0028*/ 	.word	index@(__assertfail)


	//----- nvinfo : EIATTR_MERCURY_ISA_VERSION
	.align		4
.L_162:
        /*002c*/ 	.byte	0x03, 0x5f
        /*002e*/ 	.short	0x0101


	//----- nvinfo : EIATTR_INT_WARP_WIDE_INSTR_OFFSETS
	.align		4
        /*0030*/ 	.byte	0x04, 0x31
        /*0032*/ 	.short	(.L_164 - .L_163)


	//   ....[0]....
.L_163:
        /*0034*/ 	.word	0x000000b0


	//   ....[1]....
        /*0038*/ 	.word	0x000000c0


	//   ....[2]....
        /*003c*/ 	.word	0x00000160


	//----- nvinfo : EIATTR_COOP_GROUP_MASK_REGIDS
	.align		4
.L_164:
        /*0040*/ 	.byte	0x04, 0x29
        /*0042*/ 	.short	(.L_166 - .L_165)


	//   ....[0]....
.L_165:
        /*0044*/ 	.word	0xffffffff


	//   ....[1]....
        /*0048*/ 	.word	0xffffffff


	//   ....[2]....
        /*004c*/ 	.word	0xffffffff


	//   ....[3]....
        /*0050*/ 	.word	0xffffffff


	//   ....[4]....
        /*0054*/ 	.word	0xffffffff


	//   ....[5]....
        /*0058*/ 	.word	0xffffffff


	//   ....[6]....
        /*005c*/ 	.word	0xffffffff


	//   ....[7]....
        /*0060*/ 	.word	0xffffffff


	//   ....[8]....
        /*0064*/ 	.word	0xffffffff


	//   ....[9]....
        /*0068*/ 	.word	0xffffffff


	//   ....[10]....
        /*006c*/ 	.word	0xffffffff


	//   ....[11]....
        /*0070*/ 	.word	0xffffffff


	//   ....[12]....
        /*0074*/ 	.word	0xffffffff


	//   ....[13]....
        /*0078*/ 	.word	0xffffffff


	//   ....[14]....
        /*007c*/ 	.word	0xffffffff


	//   ....[15]....
        /*0080*/ 	.word	0xffffffff


	//   ....[16]....
        /*0084*/ 	.word	0xffffffff


	//   ....[17]....
        /*0088*/ 	.word	0xffffffff


	//   ....[18]....
        /*008c*/ 	.word	0xffffffff


	//   ....[19]....
        /*0090*/ 	.word	0xffffffff


	//   ....[20]....
        /*0094*/ 	.word	0xffffffff


	//   ....[21]....
        /*0098*/ 	.word	0xffffffff


	//   ....[22]....
        /*009c*/ 	.word	0xffffffff


	//   ....[23]....
        /*00a0*/ 	.word	0xffffffff


	//   ....[24]....
        /*00a4*/ 	.word	0xffffffff


	//   ....[25]....
        /*00a8*/ 	.word	0xffffffff


	//   ....[26]....
        /*00ac*/ 	.word	0xffffffff


	//   ....[27]....
        /*00b0*/ 	.word	0xffffffff


	//   ....[28]....
        /*00b4*/ 	.word	0xffffffff


	//   ....[29]....
        /*00b8*/ 	.word	0xffffffff


	//   ....[30]....
        /*00bc*/ 	.word	0xffffffff


	//   ....[31]....
        /*00c0*/ 	.word	0xffffffff


	//   ....[32]....
        /*00c4*/ 	.word	0xffffffff


	//   ....[33]....
        /*00c8*/ 	.word	0xffffffff


	//   ....[34]....
        /*00cc*/ 	.word	0xffffffff


	//   ....[35]....
        /*00d0*/ 	.word	0xffffffff


	//   ....[36]....
        /*00d4*/ 	.word	0xffffffff


	//   ....[37]....
        /*00d8*/ 	.word	0xffffffff


	//   ....[38]....
        /*00dc*/ 	.word	0xffffffff


	//   ....[39]....
        /*00e0*/ 	.word	0xffffffff


	//   ....[40]....
        /*00e4*/ 	.word	0xffffffff


	//   ....[41]....
        /*00e8*/ 	.word	0xffffffff


	//   ....[42]....
        /*00ec*/ 	.word	0xffffffff


	//   ....[43]....
        /*00f0*/ 	.word	0xffffffff


	//   ....[44]....
        /*00f4*/ 	.word	0xffffffff


	//   ....[45]....
        /*00f8*/ 	.word	0xffffffff


	//   ....[46]....
        /*00fc*/ 	.word	0xffffffff


	//   ....[47]....
        /*0100*/ 	.word	0xffffffff


	//   ....[48]....
        /*0104*/ 	.word	0xffffffff


	//   ....[49]....
        /*0108*/ 	.word	0xffffffff


	//   ....[50]....
        /*010c*/ 	.word	0xffffffff


	//   ....[51]....
        /*0110*/ 	.word	0xffffffff


	//   ....[52]....
        /*0114*/ 	.word	0xffffffff


	//   ....[53]....
        /*0118*/ 	.word	0xffffffff


	//   ....[54]....
        /*011c*/ 	.word	0xffffffff


	//   ....[55]....
        /*0120*/ 	.word	0xffffffff


	//   ....[56]....
        /*0124*/ 	.word	0xffffffff


	//   ....[57]....
        /*0128*/ 	.word	0xffffffff


	//   ....[58]....
        /*012c*/ 	.word	0xffffffff


	//   ....[59]....
        /*0130*/ 	.word	0xffffffff


	//   ....[60]....
        /*0134*/ 	.word	0xffffffff


	//   ....[61]....
        /*0138*/ 	.word	0xffffffff


	//   ....[62]....
        /*013c*/ 	.word	0xffffffff


	//   ....[63]....
        /*0140*/ 	.word	0xffffffff


	//   ....[64]....
        /*0144*/ 	.word	0xffffffff


	//   ....[65]....
        /*0148*/ 	.word	0xffffffff


	//   ....[66]....
        /*014c*/ 	.word	0xffffffff


	//   ....[67]....
        /*0150*/ 	.word	0xffffffff


	//   ....[68]....
        /*0154*/ 	.word	0xffffffff


	//   ....[69]....
        /*0158*/ 	.word	0xffffffff


	//   ....[70]....
        /*015c*/ 	.word	0xffffffff


	//   ....[71]....
        /*0160*/ 	.word	0xffffffff


	//   ....[72]....
        /*0164*/ 	.word	0xffffffff


	//   ....[73]....
        /*0168*/ 	.word	0xffffffff


	//   ....[74]....
        /*016c*/ 	.word	0xffffffff


	//   ....[75]....
        /*0170*/ 	.word	0xffffffff


	//   ....[76]....
        /*0174*/ 	.word	0xffffffff


	//   ....[77]....
        /*0178*/ 	.word	0xffffffff


	//   ....[78]....
        /*017c*/ 	.word	0xffffffff


	//   ....[79]....
        /*0180*/ 	.word	0xffffffff


	//   ....[80]....
        /*0184*/ 	.word	0xffffffff


	//   ....[81]....
        /*0188*/ 	.word	0xffffffff


	//   ....[82]....
        /*018c*/ 	.word	0xffffffff


	//   ....[83]....
        /*0190*/ 	.word	0xffffffff


	//   ....[84]....
        /*0194*/ 	.word	0xffffffff


	//   ....[85]....
        /*0198*/ 	.word	0xffffffff


	//   ....[86]....
        /*019c*/ 	.word	0xffffffff


	//   ....[87]....
        /*01a0*/ 	.word	0xffffffff


	//   ....[88]....
        /*01a4*/ 	.word	0xffffffff


	//   ....[89]....
        /*01a8*/ 	.word	0xffffffff


	//   ....[90]....
        /*01ac*/ 	.word	0xffffffff


	//   ....[91]....
        /*01b0*/ 	.word	0xffffffff


	//   ....[92]....
        /*01b4*/ 	.word	0xffffffff


	//   ....[93]....
        /*01b8*/ 	.word	0xffffffff


	//   ....[94]....
        /*01bc*/ 	.word	0xffffffff


	//   ....[95]....
        /*01c0*/ 	.word	0xffffffff


	//   ....[96]....
        /*01c4*/ 	.word	0xffffffff


	//   ....[97]....
        /*01c8*/ 	.word	0xffffffff


	//   ....[98]....
        /*01cc*/ 	.word	0xffffffff


	//   ....[99]....
        /*01d0*/ 	.word	0xffffffff


	//   ....[100]....
        /*01d4*/ 	.word	0xffffffff


	//   ....[101]....
        /*01d8*/ 	.word	0xffffffff


	//   ....[102]....
        /*01dc*/ 	.word	0xffffffff


	//   ....[103]....
        /*01e0*/ 	.word	0xffffffff


	//   ....[104]....
        /*01e4*/ 	.word	0xffffffff


	//   ....[105]....
        /*01e8*/ 	.word	0xffffffff


	//   ....[106]....
        /*01ec*/ 	.word	0xffffffff


	//   ....[107]....
        /*01f0*/ 	.word	0xffffffff


	//   ....[108]....
        /*01f4*/ 	.word	0xffffffff


	//   ....[109]....
        /*01f8*/ 	.word	0xffffffff


	//   ....[110]....
        /*01fc*/ 	.word	0xffffffff


	//   ....[111]....
        /*0200*/ 	.word	0xffffffff


	//   ....[112]....
        /*0204*/ 	.word	0xffffffff


	//   ....[113]....
        /*0208*/ 	.word	0xffffffff


	//   ....[114]....
        /*020c*/ 	.word	0xffffffff


	//   ....[115]....
        /*0210*/ 	.word	0xffffffff


	//   ....[116]....
        /*0214*/ 	.word	0xffffffff


	//   ....[117]....
        /*0218*/ 	.word	0xffffffff


	//   ....[118]....
        /*021c*/ 	.word	0xffffffff


	//   ....[119]....
        /*0220*/ 	.word	0xffffffff


	//   ....[120]....
        /*0224*/ 	.word	0xffffffff


	//   ....[121]....
        /*0228*/ 	.word	0xffffffff


	//   ....[122]....
        /*022c*/ 	.word	0xffffffff


	//   ....[123]....
        /*0230*/ 	.word	0x0500000f


	//   ....[124]....
        /*0234*/ 	.word	0x0500000f


	//   ....[125]....
        /*0238*/ 	.word	0x0500000f


	//   ....[126]....
        /*023c*/ 	.word	0x0500000f


	//   ....[127]....
        /*0240*/ 	.word	0x0500000f


	//   ....[128]....
        /*0244*/ 	.word	0x0500000f


	//   ....[129]....
        /*0248*/ 	.word	0x0500000f


	//   ....[130]....
        /*024c*/ 	.word	0x0500000f


	//   ....[131]....
        /*0250*/ 	.word	0x0500000f


	//   ....[132]....
        /*0254*/ 	.word	0x0500000f


	//   ....[133]....
        /*0258*/ 	.word	0x0500000f


	//   ....[134]....
        /*025c*/ 	.word	0x0500000f


	//   ....[135]....
        /*0260*/ 	.word	0x0500000f


	//   ....[136]....
        /*0264*/ 	.word	0x0500000f


	//   ....[137]....
        /*0268*/ 	.word	0x0500000f


	//   ....[138]....
        /*026c*/ 	.word	0x0500000f


	//   ....[139]....
        /*0270*/ 	.word	0x0500000f


	//   ....[140]....
        /*0274*/ 	.word	0x0500000f


	//   ....[141]....
        /*0278*/ 	.word	0x0500000f


	//   ....[142]....
        /*027c*/ 	.word	0x0500000f


	//   ....[143]....
        /*0280*/ 	.word	0x0500000f


	//   ....[144]....
        /*0284*/ 	.word	0x0500000f


	//   ....[145]....
        /*0288*/ 	.word	0x0500000f


	//   ....[146]....
        /*028c*/ 	.word	0x0500000f


	//   ....[147]....
        /*0290*/ 	.word	0x0500000f


	//   ....[148]....
        /*0294*/ 	.word	0x0500000f


	//   ....[149]....
        /*0298*/ 	.word	0x0500000f


	//   ....[150]....
        /*029c*/ 	.word	0x0500000f


	//   ....[151]....
        /*02a0*/ 	.word	0x0500000f


	//   ....[152]....
        /*02a4*/ 	.word	0x0500000f


	//   ....[153]....
        /*02a8*/ 	.word	0x0500000f


	//   ....[154]....
        /*02ac*/ 	.word	0x0500000f


	//   ....[155]....
        /*02b0*/ 	.word	0x0500000f


	//   ....[156]....
        /*02b4*/ 	.word	0x0500000f


	//   ....[157]....
        /*02b8*/ 	.word	0x0500000f


	//   ....[158]....
        /*02bc*/ 	.word	0x0500000f


	//   ....[159]....
        /*02c0*/ 	.word	0x0500000f


	//   ....[160]....
        /*02c4*/ 	.word	0x0500000f


	//   ....[161]....
        /*02c8*/ 	.word	0x0500000f


	//   ....[162]....
        /*02cc*/ 	.word	0x0500000f


	//   ....[163]....
        /*02d0*/ 	.word	0x0500000f


	//   ....[164]....
        /*02d4*/ 	.word	0x0500000f


	//   ....[165]....
        /*02d8*/ 	.word	0x0500000f


	//   ....[166]....
        /*02dc*/ 	.word	0x0500000f


	//   ....[167]....
        /*02e0*/ 	.word	0x0500000f


	//   ....[168]....
        /*02e4*/ 	.word	0x0500000f


	//   ....[169]....
        /*02e8*/ 	.word	0x0500000f


	//   ....[170]....
        /*02ec*/ 	.word	0x0500000f


	//   ....[171]....
        /*02f0*/ 	.word	0x0500000f


	//   ....[172]....
        /*02f4*/ 	.word	0x0500000f


	//   ....[173]....
        /*02f8*/ 	.word	0x0500000f


	//   ....[174]....
        /*02fc*/ 	.word	0x0500000f


	//   ....[175]....
        /*0300*/ 	.word	0x0500000f


	//   ....[176]....
        /*0304*/ 	.word	0x0500000f


	//   ....[177]....
        /*0308*/ 	.word	0x0500000f


	//   ....[178]....
        /*030c*/ 	.word	0x0500000f


	//   ....[179]....
        /*0310*/ 	.word	0x0500000f


	//   ....[180]....
        /*0314*/ 	.word	0x0500000f


	//   ....[181]....
        /*0318*/ 	.word	0x0500000f


	//   ....[182]....
        /*031c*/ 	.word	0x0500000f


	//   ....[183]....
        /*0320*/ 	.word	0x0500000f


	//   ....[184]....
        /*0324*/ 	.word	0x0500000f


	//   ....[185]....
        /*0328*/ 	.word	0x0500000f


	//   ....[186]....
        /*032c*/ 	.word	0x0500000f


	//   ....[187]....
        /*0330*/ 	.word	0x0500000f


	//   ....[188]....
        /*0334*/ 	.word	0x0500000f


	//   ....[189]....
        /*0338*/ 	.word	0x0500000f


	//   ....[190]....
        /*033c*/ 	.word	0x0500000f


	//   ....[191]....
        /*0340*/ 	.word	0x0500000f


	//   ....[192]....
        /*0344*/ 	.word	0x0500000f


	//   ....[193]....
        /*0348*/ 	.word	0x0500000f


	//   ....[194]....
        /*034c*/ 	.word	0x0500000f


	//   ....[195]....
        /*0350*/ 	.word	0x0500000f


	//   ....[196]....
        /*0354*/ 	.word	0x0500000f


	//   ....[197]....
        /*0358*/ 	.word	0x0500000f


	//   ....[198]....
        /*035c*/ 	.word	0x0500000f


	//   ....[199]....
        /*0360*/ 	.word	0x0500000f


	//   ....[200]....
        /*0364*/ 	.word	0x0500000f


	//   ....[201]....
        /*0368*/ 	.word	0x0500000f


	//   ....[202]....
        /*036c*/ 	.word	0x0500000f


	//   ....[203]....
        /*0370*/ 	.word	0x0500000f


	//   ....[204]....
        /*0374*/ 	.word	0x0500000f


	//----- nvinfo : EIATTR_COOP_GROUP_INSTR_OFFSETS
	.align		4
.L_166:
        /*0378*/ 	.byte	0x04, 0x28
        /*037a*/ 	.short	(.L_168 - .L_167)


	//   ....[0]....
.L_167:
        /*037c*/ 	.word	0x00000070


	//   ....[1]....
        /*0380*/ 	.word	0x00000080


	//   ....[2]....
        /*0384*/ 	.word	0x000002c0


	//   ....[3]....
        /*0388*/ 	.word	0x00000420


	//   ....[4]....
        /*038c*/ 	.word	0x00000540


	//   ....[5]....
        /*0390*/ 	.word	0x000006a0


	//   ....[6]....
        /*0394*/ 	.word	0x00001510


	//   ....[7]....
        /*0398*/ 	.word	0x00001ff0


	//   ....[8]....
        /*039c*/ 	.word	0x000032f0


	//   ....[9]....
        /*03a0*/ 	.word	0x00003b70


	//   ....[10]....
        /*03a4*/ 	.word	0x00003c80


	//   ....[11]....
        /*03a8*/ 	.word	0x000045b0


	//   ....[12]....
        /*03ac*/ 	.word	0x00004600


	//   ....[13]....
        /*03b0*/ 	.word	0x00005e60


	//   ....[14]....
        /*03b4*/ 	.word	0x000067b0


	//   ....[15]....
        /*03b8*/ 	.word	0x00007360


	//   ....[16]....
        /*03bc*/ 	.word	0x00007380


	//   ....[17]....
        /*03c0*/ 	.word	0x00007d80


	//   ....[18]....
        /*03c4*/ 	.word	0x00007e00


	//   ....[19]....
        /*03c8*/ 	.word	0x0000a510


	//   ....[20]....
        /*03cc*/ 	.word	0x0000a530


	//   ....[21]....
        /*03d0*/ 	.word	0x0000a550


	//   ....[22]....
        /*03d4*/ 	.word	0x0000a570


	//   ....[23]....
        /*03d8*/ 	.word	0x0000c330


	//   ....[24]....
        /*03dc*/ 	.word	0x0000cc70


	//   ....[25]....
        /*03e0*/ 	.word	0x0000d820


	//   ....[26]....
        /*03e4*/ 	.word	0x0000d840


	//   ....[27]....
        /*03e8*/ 	.word	0x0000e240


	//   ....[28]....
        /*03ec*/ 	.word	0x0000e2c0


	//   ....[29]....
        /*03f0*/ 	.word	0x0000f390


	//   ....[30]....
        /*03f4*/ 	.word	0x0000f3b0


	//   ....[31]....
        /*03f8*/ 	.word	0x0000f460


	//   ....[32]....
        /*03fc*/ 	.word	0x0000f470


	//   ....[33]....
        /*0400*/ 	.word	0x00010440


	//   ....[34]....
        /*0404*/ 	.word	0x00010480


	//   ....[35]....
        /*0408*/ 	.word	0x000104c0


	//   ....[36]....
        /*040c*/ 	.word	0x000104e0


	//   ....[37]....
        /*0410*/ 	.word	0x00010500


	//   ....[38]....
        /*0414*/ 	.word	0x00010510


	//   ....[39]....
        /*0418*/ 	.word	0x00010b50


	//   ....[40]....
        /*041c*/ 	.word	0x00010b60


	//   ....[41]....
        /*0420*/ 	.word	0x00011590


	//   ....[42]....
        /*0424*/ 	.word	0x00012b10


	//   ....[43]....
        /*0428*/ 	.word	0x00012b40


	//   ....[44]....
        /*042c*/ 	.word	0x00012b50


	//   ....[45]....
        /*0430*/ 	.word	0x00012b60


	//   ....[46]....
        /*0434*/ 	.word	0x00012b70


	//   ....[47]....
        /*0438*/ 	.word	0x00012b80


	//   ....[48]....
        /*043c*/ 	.word	0x00012b90


	//   ....[49]....
        /*0440*/ 	.word	0x00012bb0


	//   ....[50]....
        /*0444*/ 	.word	0x00012c20


	//   ....[51]....
        /*0448*/ 	.word	0x00012cb0


	//   ....[52]....
        /*044c*/ 	.word	0x00012d00


	//   ....[53]....
        /*0450*/ 	.word	0x00012d10


	//   ....[54]....
        /*0454*/ 	.word	0x00012d40


	//   ....[55]....
        /*0458*/ 	.word	0x00012d90


	//   ....[56]....
        /*045c*/ 	.word	0x00012dd0


	//   ....[57]....
        /*0460*/ 	.word	0x00012df0


	//   ....[58]....
        /*0464*/ 	.word	0x00013470


	//   ....[59]....
        /*0468*/ 	.word	0x000134a0


	//   ....[60]....
        /*046c*/ 	.word	0x000134d0


	//   ....[61]....
        /*0470*/ 	.word	0x00013500


	//   ....[62]....
        /*0474*/ 	.word	0x00013510


	//   ....[63]....
        /*0478*/ 	.word	0x000135a0


	//   ....[64]....
        /*047c*/ 	.word	0x000135c0


	//   ....[65]....
        /*0480*/ 	.word	0x000135d0


	//   ....[66]....
        /*0484*/ 	.word	0x000136b0


	//   ....[67]....
        /*0488*/ 	.word	0x000136d0


	//   ....[68]....
        /*048c*/ 	.word	0x000136e0


	//   ....[69]....
        /*0490*/ 	.word	0x00013730


	//   ....[70]....
        /*0494*/ 	.word	0x000137d0


	//   ....[71]....
        /*0498*/ 	.word	0x000137f0


	//   ....[72]....
        /*049c*/ 	.word	0x00013800


	//   ....[73]....
        /*04a0*/ 	.word	0x00013840


	//   ....[74]....
        /*04a4*/ 	.word	0x00013f60


	//   ....[75]....
        /*04a8*/ 	.word	0x00013f90


	//   ....[76]....
        /*04ac*/ 	.word	0x00013fa0


	//   ....[77]....
        /*04b0*/ 	.word	0x00013fb0


	//   ....[78]....
        /*04b4*/ 	.word	0x00013fe0


	//   ....[79]....
        /*04b8*/ 	.word	0x00014020


	//   ....[80]....
        /*04bc*/ 	.word	0x00014030


	//   ....[81]....
        /*04c0*/ 	.word	0x00014050


	//   ....[82]....
        /*04c4*/ 	.word	0x000140b0


	//   ....[83]....
        /*04c8*/ 	.word	0x000140c0


	//   ....[84]....
        /*04cc*/ 	.word	0x000140e0


	//   ....[85]....
        /*04d0*/ 	.word	0x00014140


	//   ....[86]....
        /*04d4*/ 	.word	0x00014160


	//   ....[87]....
        /*04d8*/ 	.word	0x00014170


	//   ....[88]....
        /*04dc*/ 	.word	0x000141a0


	//   ....[89]....
        /*04e0*/ 	.word	0x000141b0


	//   ....[90]....
        /*04e4*/ 	.word	0x00014430


	//   ....[91]....
        /*04e8*/ 	.word	0x00014450


	//   ....[92]....
        /*04ec*/ 	.word	0x00014460


	//   ....[93]....
        /*04f0*/ 	.word	0x00014480


	//   ....[94]....
        /*04f4*/ 	.word	0x000144f0


	//   ....[95]....
        /*04f8*/ 	.word	0x00014520


	//   ....[96]....
        /*04fc*/ 	.word	0x00014570


	//   ....[97]....
        /*0500*/ 	.word	0x000145a0


	//   ....[98]....
        /*0504*/ 	.word	0x000145f0


	//   ....[99]....
        /*0508*/ 	.word	0x00014620


	//   ....[100]....
        /*050c*/ 	.word	0x00014670


	//   ....[101]....
        /*0510*/ 	.word	0x000146a0


	//   ....[102]....
        /*0514*/ 	.word	0x000146f0


	//   ....[103]....
        /*0518*/ 	.word	0x00014720


	//   ....[104]....
        /*051c*/ 	.word	0x00014770


	//   ....[105]....
        /*0520*/ 	.word	0x000147a0


	//   ....[106]....
        /*0524*/ 	.word	0x00014c00


	//   ....[107]....
        /*0528*/ 	.word	0x00014c30


	//   ....[108]....
        /*052c*/ 	.word	0x00014c60


	//   ....[109]....
        /*0530*/ 	.word	0x00014c90


	//   ....[110]....
        /*0534*/ 	.word	0x00014cc0


	//   ....[111]....
        /*0538*/ 	.word	0x00014cd0


	//   ....[112]....
        /*053c*/ 	.word	0x00014cf0


	//   ....[113]....
        /*0540*/ 	.word	0x00014d10


	//   ....[114]....
        /*0544*/ 	.word	0x00014d30


	//   ....[115]....
        /*0548*/ 	.word	0x00014d50


	//   ....[116]....
        /*054c*/ 	.word	0x00014dd0


	//   ....[117]....
        /*0550*/ 	.word	0x00014df0


	//   ....[118]....
        /*0554*/ 	.word	0x00014e20


	//   ....[119]....
        /*0558*/ 	.word	0x00014e40


	//   ....[120]....
        /*055c*/ 	.word	0x00014ff0


	//   ....[121]....
        /*0560*/ 	.word	0x00015000


	//   ....[122]....
        /*0564*/ 	.word	0x00015260


	//   ....[123]....
        /*0568*/ 	.word	0x00015880


	//   ....[124]....
        /*056c*/ 	.word	0x00015970


	//   ....[125]....
        /*0570*/ 	.word	0x00015a10


	//   ....[126]....
        /*0574*/ 	.word	0x00015a70


	//   ....[127]....
        /*0578*/ 	.word	0x00015b30


	//   ....[128]....
        /*057c*/ 	.word	0x00015bb0


	//   ....[129]....
        /*0580*/ 	.word	0x00015c70


	//   ....[130]....
        /*0584*/ 	.word	0x00015ce0


	//   ....[131]....
        /*0588*/ 	.word	0x00015dc0


	//   ....[132]....
        /*058c*/ 	.word	0x00015e40


	//   ....[133]....
        /*0590*/ 	.word	0x00015f10


	//   ....[134]....
        /*0594*/ 	.word	0x00015f90


	//   ....[135]....
        /*0598*/ 	.word	0x00016050


	//   ....[136]....
        /*059c*/ 	.word	0x000160d0


	//   ....[137]....
        /*05a0*/ 	.word	0x000161a0


	//   ....[138]....
        /*05a4*/ 	.word	0x00016220


	//   ....[139]....
        /*05a8*/ 	.word	0x000162e0


	//   ....[140]....
        /*05ac*/ 	.word	0x00016380


	//   ....[141]....
        /*05b0*/ 	.word	0x000163d0


	//   ....[142]....
        /*05b4*/ 	.word	0x00016470


	//   ....[143]....
        /*05b8*/ 	.word	0x00016540


	//   ....[144]....
        /*05bc*/ 	.word	0x000165b0


	//   ....[145]....
        /*05c0*/ 	.word	0x000166a0


	//   ....[146]....
        /*05c4*/ 	.word	0x00016700


	//   ....[147]....
        /*05c8*/ 	.word	0x000167d0


	//   ....[148]....
        /*05cc*/ 	.word	0x00016840


	//   ....[149]....
        /*05d0*/ 	.word	0x00016930


	//   ....[150]....
        /*05d4*/ 	.word	0x00016990


	//   ....[151]....
        /*05d8*/ 	.word	0x00016a60


	//   ....[152]....
        /*05dc*/ 	.word	0x00016ad0


	//   ....[153]....
        /*05e0*/ 	.word	0x00016bb0


	//   ....[154]....
        /*05e4*/ 	.word	0x00016c10


	//   ....[155]....
        /*05e8*/ 	.word	0x00016cc0


	//   ....[156]....
        /*05ec*/ 	.word	0x00016e00


	//   ....[157]....
        /*05f0*/ 	.word	0x00016eb0


	//   ....[158]....
        /*05f4*/ 	.word	0x00016f80


	//   ....[159]....
        /*05f8*/ 	.word	0x00016fd0


	//   ....[160]....
        /*05fc*/ 	.word	0x000170b0


	//   ....[161]....
        /*0600*/ 	.word	0x00017100


	//   ....[162]....
        /*0604*/ 	.word	0x000171d0


	//   ....[163]....
        /*0608*/ 	.word	0x00017220


	//   ....[164]....
        /*060c*/ 	.word	0x00017300


	//   ....[165]....
        /*0610*/ 	.word	0x00017350


	//   ....[166]....
        /*0614*/ 	.word	0x00017430


	//   ....[167]....
        /*0618*/ 	.word	0x00017480


	//   ....[168]....
        /*061c*/ 	.word	0x00017550


	//   ....[169]....
        /*0620*/ 	.word	0x000175a0


	//   ....[170]....
        /*0624*/ 	.word	0x00017680


	//   ....[171]....
        /*0628*/ 	.word	0x000176d0


	//   ....[172]....
        /*062c*/ 	.word	0x000177c0


	//   ....[173]....
        /*0630*/ 	.word	0x00017860


	//   ....[174]....
        /*0634*/ 	.word	0x000178c0


	//   ....[175]....
        /*0638*/ 	.word	0x00017980


	//   ....[176]....
        /*063c*/ 	.word	0x00017a20


	//   ....[177]....
        /*0640*/ 	.word	0x00017ae0


	//   ....[178]....
        /*0644*/ 	.word	0x00017b80


	//   ....[179]....
        /*0648*/ 	.word	0x00017c40


	//   ....[180]....
        /*064c*/ 	.word	0x00017ce0


	//   ....[181]....
        /*0650*/ 	.word	0x00017da0


	//   ....[182]....
        /*0654*/ 	.word	0x00017e40


	//   ....[183]....
        /*0658*/ 	.word	0x00017f00


	//   ....[184]....
        /*065c*/ 	.word	0x00017fa0


	//   ....[185]....
        /*0660*/ 	.word	0x00018060


	//   ....[186]....
        /*0664*/ 	.word	0x00018100


	//   ....[187]....
        /*0668*/ 	.word	0x000181c0


	//   ....[188]....
        /*066c*/ 	.word	0x000182e0


	//   ....[189]....
        /*0670*/ 	.word	0x00018380


	//   ....[190]....
        /*0674*/ 	.word	0x00018430


	//   ....[191]....
        /*0678*/ 	.word	0x00018500


	//   ....[192]....
        /*067c*/ 	.word	0x00018570


	//   ....[193]....
        /*0680*/ 	.word	0x00018640


	//   ....[194]....
        /*0684*/ 	.word	0x000186b0


	//   ....[195]....
        /*0688*/ 	.word	0x00018790


	//   ....[196]....
        /*068c*/ 	.word	0x00018800


	//   ....[197]....
        /*0690*/ 	.word	0x000188e0


	//   ....[198]....
        /*0694*/ 	.word	0x00018960


	//   ....[199]....
        /*0698*/ 	.word	0x00018a40


	//   ....[200]....
        /*069c*/ 	.word	0x00018ab0


	//   ....[201]....
        /*06a0*/ 	.word	0x00018b80


	//   ....[202]....
        /*06a4*/ 	.word	0x00018bf0


	//   ....[203]....
        /*06a8*/ 	.word	0x00018cb0


	//   ....[204]....
        /*06ac*/ 	.word	0x00018d90


	//----- nvinfo : EIATTR_REG_RECONFIG
	.align		4
.L_168:
        /*06b0*/ 	.byte	0x01, 0x54
	.zero		2


	//----- nvinfo : EIATTR_SYSCALL_OFFSETS
	.align		4
        /*06b4*/ 	.byte	0x04, 0x46
        /*06b6*/ 	.short	(.L_170 - .L_169)


	//   ....[0]....
.L_169:
        /*06b8*/ 	.word	0x000016d0


	//   ....[1]....
        /*06bc*/ 	.word	0x00012150


	//   ....[2]....
        /*06c0*/ 	.word	0x00012290


	//   ....[3]....
        /*06c4*/ 	.word	0x00012380


	//   ....[4]....
        /*06c8*/ 	.word	0x000131d0


	//----- nvinfo : EIATTR_MBARRIER_INSTR_OFFSETS
	.align		4
.L_170:
        /*06cc*/ 	.byte	0x04, 0x39
        /*06ce*/ 	.short	(.L_172 - .L_171)


	//   ....[0]....
.L_171:
        /*06d0*/ 	.word	0x00000170
        /*06d4*/ 	.word	0x000000ff
        /*06d8*/ 	.word	0x00028800
        /*06dc*/ 	.short	0x0100
        /*06de*/ 	.byte	0x08
	.zero		1


	//   ....[1]....
        /*06e0*/ 	.word	0x00000180
        /*06e4*/ 	.word	0x000000ff
        /*06e8*/ 	.word	0x00028820
        /*06ec*/ 	.short	0x0100
        /*06ee*/ 	.byte	0x08
	.zero		1


	//   ....[2]....
        /*06f0*/ 	.word	0x00000270
        /*06f4*/ 	.word	0x000000ff
        /*06f8*/ 	.word	0x00028830
        /*06fc*/ 	.short	0x0100
        /*06fe*/ 	.byte	0x08
	.zero		1


	//   ....[3]....
        /*0700*/ 	.word	0x00000280
        /*0704*/ 	.word	0x000000ff
        /*0708*/ 	.word	0x00028840
        /*070c*/ 	.short	0x0100
        /*070e*/ 	.byte	0x08
	.zero		1


	//   ....[4]....
        /*0710*/ 	.word	0x00000290
        /*0714*/ 	.word	0x000000ff
        /*0718*/ 	.word	0x00028838
        /*071c*/ 	.short	0x0100
        /*071e*/ 	.byte	0x08
	.zero		1


	//   ....[5]....
        /*0720*/ 	.word	0x000002a0
        /*0724*/ 	.word	0x000000ff
        /*0728*/ 	.word	0x00028848
        /*072c*/ 	.short	0x0100
        /*072e*/ 	.byte	0x08
	.zero		1


	//   ....[6]....
        /*0730*/ 	.word	0x000003d0
        /*0734*/ 	.word	0x000000ff
        /*0738*/ 	.word	0x00028850
        /*073c*/ 	.short	0x0100
        /*073e*/ 	.byte	0x08
	.zero		1


	//   ....[7]....
        /*0740*/ 	.word	0x000003e0
        /*0744*/ 	.word	0x000000ff
        /*0748*/ 	.word	0x00028860
        /*074c*/ 	.short	0x0100
        /*074e*/ 	.byte	0x08
	.zero		1


	//   ....[8]....
        /*0750*/ 	.word	0x000003f0
        /*0754*/ 	.word	0x000000ff
        /*0758*/ 	.word	0x00028858
        /*075c*/ 	.short	0x0100
        /*075e*/ 	.byte	0x08
	.zero		1


	//   ....[9]....
        /*0760*/ 	.word	0x00000400
        /*0764*/ 	.word	0x000000ff
        /*0768*/ 	.word	0x00028868
        /*076c*/ 	.short	0x0100
        /*076e*/ 	.byte	0x08
	.zero		1


	//   ....[10]....
        /*0770*/ 	.word	0x000004f0
        /*0774*/ 	.word	0x000000ff
        /*0778*/ 	.word	0x00028870
        /*077c*/ 	.short	0x0100
        /*077e*/ 	.byte	0x06
	.zero		1


	//   ....[11]....
        /*0780*/ 	.word	0x00000500
        /*0784*/ 	.word	0x000000ff
        /*0788*/ 	.word	0x00028880
        /*078c*/ 	.short	0x0100
        /*078e*/ 	.byte	0x06
	.zero		1


	//   ....[12]....
        /*0790*/ 	.word	0x00000510
        /*0794*/ 	.word	0x000000ff
        /*0798*/ 	.word	0x00028878
        /*079c*/ 	.short	0x0100
        /*079e*/ 	.byte	0x06
	.zero		1


	//   ....[13]....
        /*07a0*/ 	.word	0x00000520
        /*07a4*/ 	.word	0x000000ff
        /*07a8*/ 	.word	0x00028888
        /*07ac*/ 	.short	0x0100
        /*07ae*/ 	.byte	0x06
	.zero		1


	//   ....[14]....
        /*07b0*/ 	.word	0x00000650
        /*07b4*/ 	.word	0x000000ff
        /*07b8*/ 	.word	0x00028890
        /*07bc*/ 	.short	0x0100
        /*07be*/ 	.byte	0x08
	.zero		1


	//   ....[15]....
        /*07c0*/ 	.word	0x00000660
        /*07c4*/ 	.word	0x000000ff
        /*07c8*/ 	.word	0x000288a0
        /*07cc*/ 	.short	0x0100
        /*07ce*/ 	.byte	0x08
	.zero		1


	//   ....[16]....
        /*07d0*/ 	.word	0x00000670
        /*07d4*/ 	.word	0x000000ff
        /*07d8*/ 	.word	0x00028898
        /*07dc*/ 	.short	0x0100
        /*07de*/ 	.byte	0x08
	.zero		1


	//   ....[17]....
        /*07e0*/ 	.word	0x00000680
        /*07e4*/ 	.word	0x000000ff
        /*07e8*/ 	.word	0x000288a8
        /*07ec*/ 	.short	0x0100
        /*07ee*/ 	.byte	0x08
	.zero		1


	//   ....[18]....
        /*07f0*/ 	.word	0x000007c0
        /*07f4*/ 	.word	0x000000ff
        /*07f8*/ 	.word	0x000288b0
        /*07fc*/ 	.short	0x0100
        /*07fe*/ 	.byte	0x08
	.zero		1


	//   ....[19]....
        /*0800*/ 	.word	0x000007d0
        /*0804*/ 	.word	0x000000ff
        /*0808*/ 	.word	0x000288c0
        /*080c*/ 	.short	0x0100
        /*080e*/ 	.byte	0x08
	.zero		1


	//   ....[20]....
        /*0810*/ 	.word	0x000007e0
        /*0814*/ 	.word	0x000000ff
        /*0818*/ 	.word	0x000288b8
        /*081c*/ 	.short	0x0100
        /*081e*/ 	.byte	0x08
	.zero		1


	//   ....[21]....
        /*0820*/ 	.word	0x000007f0
        /*0824*/ 	.word	0x000000ff
        /*0828*/ 	.word	0x000288c8
        /*082c*/ 	.short	0x0100
        /*082e*/ 	.byte	0x08
	.zero		1


	//   ....[22]....
        /*0830*/ 	.word	0x000016f0
        /*0834*/ 	.word	0x000000ff
        /*0838*/ 	.word	0x00028800
        /*083c*/ 	.short	0x010a
        /*083e*/ 	.byte	0x28
	.zero		1


	//   ....[23]....
        /*0840*/ 	.word	0x00001760
        /*0844*/ 	.word	0x000000ff
        /*0848*/ 	.word	0x00028830
        /*084c*/ 	.short	0x010a
        /*084e*/ 	.byte	0x28
	.zero		1


	//   ....[24]....
        /*0850*/ 	.word	0x000017c0
        /*0854*/ 	.word	0x000000ff
        /*0858*/ 	.word	0x00028830
        /*085c*/ 	.short	0x010a
        /*085e*/ 	.byte	0x28
	.zero		1


	//   ....[25]....
        /*0860*/ 	.word	0x00002310
        /*0864*/ 	.word	0x000000ff
        /*0868*/ 	.word	0x00000000
        /*086c*/ 	.short	0x0101
        /*086e*/ 	.byte	0x06
	.zero		1


	//   ....[26]....
        /*0870*/ 	.word	0x00005570
        /*0874*/ 	.word	0x000000ff
        /*0878*/ 	.word	0x00028830
        /*087c*/ 	.short	0x010a
        /*087e*/ 	.byte	0x06
	.zero		1


	//   ....[27]....
        /*0880*/ 	.word	0x000055b0
        /*0884*/ 	.word	0x000000ff
        /*0888*/ 	.word	0x00028830
        /*088c*/ 	.short	0x010a
        /*088e*/ 	.byte	0x06
	.zero		1


	//   ....[28]....
        /*0890*/ 	.word	0x00005920
        /*0894*/ 	.word	0x000000ff
        /*0898*/ 	.word	0x00028850
        /*089c*/ 	.short	0x010a
        /*089e*/ 	.byte	0x06
	.zero		1


	//   ....[29]....
        /*08a0*/ 	.word	0x00005960
        /*08a4*/ 	.word	0x000000ff
        /*08a8*/ 	.word	0x00028850
        /*08ac*/ 	.short	0x010a
        /*08ae*/ 	.byte	0x06
	.zero		1


	//   ....[30]....
        /*08b0*/ 	.word	0x00006210
        /*08b4*/ 	.word	0x000000ff
        /*08b8*/ 	.word	0x00000000
        /*08bc*/ 	.short	0x0101
        /*08be*/ 	.byte	0x06
	.zero		1


	//   ....[31]....
        /*08c0*/ 	.word	0x00008820
        /*08c4*/ 	.word	0x000000ff
        /*08c8*/ 	.word	0x00000000
        /*08cc*/ 	.short	0x0101
        /*08ce*/ 	.byte	0x06
	.zero		1


	//   ....[32]....
        /*08d0*/ 	.word	0x000091b0
        /*08d4*/ 	.word	0x000000ff
        /*08d8*/ 	.word	0x00028830
        /*08dc*/ 	.short	0x010a
        /*08de*/ 	.byte	0x06
	.zero		1


	//   ....[33]....
        /*08e0*/ 	.word	0x000091f0
        /*08e4*/ 	.word	0x000000ff
        /*08e8*/ 	.word	0x00028830
        /*08ec*/ 	.short	0x010a
        /*08ee*/ 	.byte	0x06
	.zero		1


	//   ....[34]....
        /*08f0*/ 	.word	0x00009560
        /*08f4*/ 	.word	0x000000ff
        /*08f8*/ 	.word	0x00028850
        /*08fc*/ 	.short	0x010a
        /*08fe*/ 	.byte	0x06
	.zero		1


	//   ....[35]....
        /*0900*/ 	.word	0x000095a0
        /*0904*/ 	.word	0x000000ff
        /*0908*/ 	.word	0x00028850
        /*090c*/ 	.short	0x010a
        /*090e*/ 	.byte	0x06
	.zero		1


	//   ....[36]....
        /*0910*/ 	.word	0x00009e60
        /*0914*/ 	.word	0x000000ff
        /*0918*/ 	.word	0x00000000
        /*091c*/ 	.short	0x0101
        /*091e*/ 	.byte	0x06
	.zero		1


	//   ....[37]....
        /*0920*/ 	.word	0x0000b350
        /*0924*/ 	.word	0x000000ff
        /*0928*/ 	.word	0x00000000
        /*092c*/ 	.short	0x0101
        /*092e*/ 	.byte	0x06
	.zero		1


	//   ....[38]....
        /*0930*/ 	.word	0x0000ba90
        /*0934*/ 	.word	0x000000ff
        /*0938*/ 	.word	0x00028830
        /*093c*/ 	.short	0x010a
        /*093e*/ 	.byte	0x06
	.zero		1


	//   ....[39]....
        /*0940*/ 	.word	0x0000bad0
        /*0944*/ 	.word	0x000000ff
        /*0948*/ 	.word	0x00028830
        /*094c*/ 	.short	0x010a
        /*094e*/ 	.byte	0x06
	.zero		1


	//   ....[40]....
        /*0950*/ 	.word	0x0000be00
        /*0954*/ 	.word	0x000000ff
        /*0958*/ 	.word	0x00028850
        /*095c*/ 	.short	0x010a
        /*095e*/ 	.byte	0x06
	.zero		1


	//   ....[41]....
        /*0960*/ 	.word	0x0000be40
        /*0964*/ 	.word	0x000000ff
        /*0968*/ 	.word	0x00028850
        /*096c*/ 	.short	0x010a
        /*096e*/ 	.byte	0x06
	.zero		1


	//   ....[42]....
        /*0970*/ 	.word	0x0000c6d0
        /*0974*/ 	.word	0x000000ff
        /*0978*/ 	.word	0x00000000
        /*097c*/ 	.short	0x0101
        /*097e*/ 	.byte	0x06
	.zero		1


	//   ....[43]....
        /*0980*/ 	.word	0x0000ece0
        /*0984*/ 	.word	0x000000ff
        /*0988*/ 	.word	0x00000000
        /*098c*/ 	.short	0x0101
        /*098e*/ 	.byte	0x06
	.zero		1


	//   ....[44]....
        /*0990*/ 	.word	0x0000f2e0
        /*0994*/ 	.word	0x000000ff
        /*0998*/ 	.word	0x00028850
        /*099c*/ 	.short	0x010a
        /*099e*/ 	.byte	0x05
	.zero		1


	//   ....[45]....
        /*09a0*/ 	.word	0x0000f320
        /*09a4*/ 	.word	0x000000ff
        /*09a8*/ 	.word	0x00028850
        /*09ac*/ 	.short	0x010a
        /*09ae*/ 	.byte	0x05
	.zero		1


	//   ....[46]....
        /*09b0*/ 	.word	0x0000f8d0
        /*09b4*/ 	.word	0x000000ff
        /*09b8*/ 	.word	0x00000000
        /*09bc*/ 	.short	0x0101
        /*09be*/ 	.byte	0x04
	.zero		1


	//   ....[47]....
        /*09c0*/ 	.word	0x000104f0
        /*09c4*/ 	.word	0x000000ff
        /*09c8*/ 	.word	0x00000000
        /*09cc*/ 	.short	0x0101
        /*09ce*/ 	.byte	0x04
	.zero		1


	//   ....[48]....
        /*09d0*/ 	.word	0x00012840
        /*09d4*/ 	.word	0x000000ff
        /*09d8*/ 	.word	0x00028840
        /*09dc*/ 	.short	0x010a
        /*09de*/ 	.byte	0x2e
	.zero		1


	//   ....[49]....
        /*09e0*/ 	.word	0x00012f90
        /*09e4*/ 	.word	0x000000ff
        /*09e8*/ 	.word	0x00028830
        /*09ec*/ 	.short	0x0107
        /*09ee*/ 	.byte	0x2e
	.zero		1


	//   ....[50]....
        /*09f0*/ 	.word	0x00013000
        /*09f4*/ 	.word	0x000000ff
        /*09f8*/ 	.word	0x00028830
        /*09fc*/ 	.short	0x0101
        /*09fe*/ 	.byte	0x2e
	.zero		1


	//   ....[51]....
        /*0a00*/ 	.word	0x00013990
        /*0a04*/ 	.word	0x000000ff
        /*0a08*/ 	.word	0x00028800
        /*0a0c*/ 	.short	0x0107
        /*0a0e*/ 	.byte	0x2e
	.zero		1


	//   ....[52]....
        /*0a10*/ 	.word	0x000139d0
        /*0a14*/ 	.word	0x000000ff
        /*0a18*/ 	.word	0x00028800
        /*0a1c*/ 	.short	0x0101
        /*0a1e*/ 	.byte	0x2e
	.zero		1


	//   ....[53]....
        /*0a20*/ 	.word	0x00013a00
        /*0a24*/ 	.word	0x000000ff
        /*0a28*/ 	.word	0x00028820
        /*0a2c*/ 	.short	0x010a
        /*0a2e*/ 	.byte	0x2e
	.zero		1


	//   ....[54]....
        /*0a30*/ 	.word	0x00013d60
        /*0a34*/ 	.word	0x00000022
        /*0a38*/ 	.word	0x00028840
        /*0a3c*/ 	.short	0x010a
        /*0a3e*/ 	.byte	0x3f
	.zero		1


	//   ....[55]....
        /*0a40*/ 	.word	0x000142c0
        /*0a44*/ 	.word	0x00000022
        /*0a48*/ 	.word	0x00028830
        /*0a4c*/ 	.short	0x0107
        /*0a4e*/ 	.byte	0x3f
	.zero		1


	//   ....[56]....
        /*0a50*/ 	.word	0x00014370
        /*0a54*/ 	.word	0x00000022
        /*0a58*/ 	.word	0x00028830
        /*0a5c*/ 	.short	0x0101
        /*0a5e*/ 	.byte	0x3f
	.zero		1


	//   ....[57]....
        /*0a60*/ 	.word	0x000143d0
        /*0a64*/ 	.word	0x00000000
        /*0a68*/ 	.word	0x00028860
        /*0a6c*/ 	.short	0x010a
        /*0a6e*/ 	.byte	0x3f
	.zero		1


	//   ....[58]....
        /*0a70*/ 	.word	0x00014920
        /*0a74*/ 	.word	0x00000000
        /*0a78*/ 	.word	0x00028850
        /*0a7c*/ 	.short	0x0107
        /*0a7e*/ 	.byte	0x3f
	.zero		1


	//   ....[59]....
        /*0a80*/ 	.word	0x00014a00
        /*0a84*/ 	.word	0x00000000
        /*0a88*/ 	.word	0x00028850
        /*0a8c*/ 	.short	0x0101
        /*0a8e*/ 	.byte	0x3f
	.zero		1


	//   ....[60]....
        /*0a90*/ 	.word	0x00014b90
        /*0a94*/ 	.word	0x00000000
        /*0a98*/ 	.word	0x00028860
        /*0a9c*/ 	.short	0x010a
        /*0a9e*/ 	.byte	0x3f
	.zero		1


	//   ....[61]....
        /*0aa0*/ 	.word	0x000150d0
        /*0aa4*/ 	.word	0x00000000
        /*0aa8*/ 	.word	0x00028850
        /*0aac*/ 	.short	0x0107
        /*0aae*/ 	.byte	0x3f
	.zero		1


	//   ....[62]....
        /*0ab0*/ 	.word	0x00015180
        /*0ab4*/ 	.word	0x00000000
        /*0ab8*/ 	.word	0x00028850
        /*0abc*/ 	.short	0x0101
        /*0abe*/ 	.byte	0x3f
	.zero		1


	//   ....[63]....
        /*0ac0*/ 	.word	0x00015220
        /*0ac4*/ 	.word	0x00000007
        /*0ac8*/ 	.word	0x00028820
        /*0acc*/ 	.short	0x010a
        /*0ace*/ 	.byte	0x3f
	.zero		1


	//   ....[64]....
        /*0ad0*/ 	.word	0x00015350
        /*0ad4*/ 	.word	0x00000005
        /*0ad8*/ 	.word	0x00028840
        /*0adc*/ 	.short	0x010a
        /*0ade*/ 	.byte	0x3f
	.zero		1


	//   ....[65]....
        /*0ae0*/ 	.word	0x000153f0
        /*0ae4*/ 	.word	0x00000007
        /*0ae8*/ 	.word	0x00028840
        /*0aec*/ 	.short	0x010a
        /*0aee*/ 	.byte	0x3f
	.zero		1


	//   ....[66]....
        /*0af0*/ 	.word	0x00015430
        /*0af4*/ 	.word	0x00000005
        /*0af8*/ 	.word	0x00028860
        /*0afc*/ 	.short	0x010a
        /*0afe*/ 	.byte	0x3f
	.zero		1


	//   ....[67]....
        /*0b00*/ 	.word	0x00015470
        /*0b04*/ 	.word	0x00000007
        /*0b08*/ 	.word	0x00028860
        /*0b0c*/ 	.short	0x010a
        /*0b0e*/ 	.byte	0x3f
	.zero		1


	//   ....[68]....
        /*0b10*/ 	.word	0x000154e0
        /*0b14*/ 	.word	0x00000003
        /*0b18*/ 	.word	0x00028800
        /*0b1c*/ 	.short	0x010a
        /*0b1e*/ 	.byte	0x3f
	.zero		1


	//   ....[69]....
        /*0b20*/ 	.word	0x00015540
        /*0b24*/ 	.word	0x00000003
        /*0b28*/ 	.word	0x00028830
        /*0b2c*/ 	.short	0x010a
        /*0b2e*/ 	.byte	0x3f
	.zero		1


	//   ....[70]....
        /*0b30*/ 	.word	0x000155a0
        /*0b34*/ 	.word	0x00000009
        /*0b38*/ 	.word	0x00028830
        /*0b3c*/ 	.short	0x010a
        /*0b3e*/ 	.byte	0x3f
	.zero		1


	//   ....[71]....
        /*0b40*/ 	.word	0x00015600
        /*0b44*/ 	.word	0x00000009
        /*0b48*/ 	.word	0x00028850
        /*0b4c*/ 	.short	0x010a
        /*0b4e*/ 	.byte	0x3f
	.zero		1


	//   ....[72]....
        /*0b50*/ 	.word	0x00015660
        /*0b54*/ 	.word	0x0000000a
        /*0b58*/ 	.word	0x00028830
        /*0b5c*/ 	.short	0x010a
        /*0b5e*/ 	.byte	0x3f
	.zero		1


	//   ....[73]....
        /*0b60*/ 	.word	0x000156c0
        /*0b64*/ 	.word	0x0000000a
        /*0b68*/ 	.word	0x00028850
        /*0b6c*/ 	.short	0x010a
        /*0b6e*/ 	.byte	0x3f
	.zero		1


	//   ....[74]....
        /*0b70*/ 	.word	0x00015720
        /*0b74*/ 	.word	0x0000000a
        /*0b78*/ 	.word	0x00028830
        /*0b7c*/ 	.short	0x010a
        /*0b7e*/ 	.byte	0x3f
	.zero		1


	//   ....[75]....
        /*0b80*/ 	.word	0x00015780
        /*0b84*/ 	.word	0x0000000a
        /*0b88*/ 	.word	0x00028850
        /*0b8c*/ 	.short	0x010a
        /*0b8e*/ 	.byte	0x3f
	.zero		1


	//   ....[76]....
        /*0b90*/ 	.word	0x000157e0
        /*0b94*/ 	.word	0x00000003
        /*0b98*/ 	.word	0x00028850
        /*0b9c*/ 	.short	0x010a
        /*0b9e*/ 	.byte	0x3f
	.zero		1


	//   ....[77]....
        /*0ba0*/ 	.word	0x000158c0
        /*0ba4*/ 	.word	0x0000000a
        /*0ba8*/ 	.word	0x00028840
        /*0bac*/ 	.short	0x010a
        /*0bae*/ 	.byte	0x3f
	.zero		1


	//   ....[78]....
        /*0bb0*/ 	.word	0x00016d00
        /*0bb4*/ 	.word	0x00000003
        /*0bb8*/ 	.word	0x00028820
        /*0bbc*/ 	.short	0x010a
        /*0bbe*/ 	.byte	0x3f
	.zero		1


	//   ....[79]....
        /*0bc0*/ 	.word	0x00016d50
        /*0bc4*/ 	.word	0x00000022
        /*0bc8*/ 	.word	0x00028840
        /*0bcc*/ 	.short	0x010a
        /*0bce*/ 	.byte	0x3f
	.zero		1


	//   ....[80]....
        /*0bd0*/ 	.word	0x00017710
        /*0bd4*/ 	.word	0x00000000
        /*0bd8*/ 	.word	0x00028860
        /*0bdc*/ 	.short	0x010a
        /*0bde*/ 	.byte	0x3f
	.zero		1


	//   ....[81]....
        /*0be0*/ 	.word	0x00018230
        /*0be4*/ 	.word	0x00000000
        /*0be8*/ 	.word	0x00028860
        /*0bec*/ 	.short	0x010a
        /*0bee*/ 	.byte	0x3f
	.zero		1


	//   ....[82]....
        /*0bf0*/ 	.word	0x00018ce0
        /*0bf4*/ 	.word	0x00000007
        /*0bf8*/ 	.word	0x00028820
        /*0bfc*/ 	.short	0x010a
        /*0bfe*/ 	.byte	0x3f
	.zero		1


	//   ....[83]....
        /*0c00*/ 	.word	0x00018e50
        /*0c04*/ 	.word	0x00000005
        /*0c08*/ 	.word	0x00028840
        /*0c0c*/ 	.short	0x010a
        /*0c0e*/ 	.byte	0x3f
	.zero		1


	//   ....[84]....
        /*0c10*/ 	.word	0x00018ea0
        /*0c14*/ 	.word	0x00000007
        /*0c18*/ 	.word	0x00028840
        /*0c1c*/ 	.short	0x010a
        /*0c1e*/ 	.byte	0x3f
	.zero		1


	//   ....[85]....
        /*0c20*/ 	.word	0x00018ef0
        /*0c24*/ 	.word	0x00000005
        /*0c28*/ 	.word	0x00028860
        /*0c2c*/ 	.short	0x010a
        /*0c2e*/ 	.byte	0x3f
	.zero		1


	//----- nvinfo : EIATTR_NUM_MBARRIERS
	.align		4
.L_172:
        /*0c30*/ 	.byte	0x03, 0x38
        /*0c32*/ 	.short	0x0016


	//----- nvinfo : EIATTR_EXIT_INSTR_OFFSETS
	.align		4
        /*0c34*/ 	.byte	0x04, 0x1c
        /*0c36*/ 	.short	(.L_174 - .L_173)


	//   ....[0]....
.L_173:
        /*0c38*/ 	.word	0x000154c0


	//----- nvinfo : EIATTR_MAX_THREADS
	.align		4
.L_174:
        /*0c3c*/ 	.byte	0x04, 0x05
        /*0c3e*/ 	.short	(.L_176 - .L_175)
.L_175:
        /*0c40*/ 	.word	0x00000180
        /*0c44*/ 	.word	0x00000001
        /*0c48*/ 	.word	0x00000001


	//----- nvinfo : EIATTR_CRS_STACK_SIZE
	.align		4
.L_176:
        /*0c4c*/ 	.byte	0x04, 0x1e
        /*0c4e*/ 	.short	(.L_178 - .L_177)
.L_177:
        /*0c50*/ 	.word	0x00000000


	//----- nvinfo : EIATTR_CBANK_PARAM_SIZE
	.align		4
.L_178:
        /*0c54*/ 	.byte	0x03, 0x19
        /*0c56*/ 	.short	0x0a70


	//----- nvinfo : EIATTR_PARAM_CBANK
	.align		4
        /*0c58*/ 	.byte	0x04, 0x0a
        /*0c5a*/ 	.short	(.L_180 - .L_179)
	.align		4
.L_179:
        /*0c5c*/ 	.word	index@(.nv.constant0._ZN7cutlass13device_kernelIN5flash11enable_sm90INS1_16FlashAttnFwdSm90INS1_25CollectiveMainloopFwdSm90ILi2EN4cute5tupleIJNS5_1CILi1EEES8_S8_EEENS6_IJNS7_ILi128EEESA_SA_EEELi128ENS_6half_tEfNS_4arch4Sm90ELb0ELb1ELb1ELb0ELb1ELb0ELb0ELb1ELb1ELb1ELb1ELb0EEENS1_21CollectiveEpilogueFwdISB_S9_SC_SE_Li256ELb0ELb1ELb1ELb0EEENS1_19SingleTileSchedulerILb0ELb1ELb1ELi128EEEEEEEEEvNT_6ParamsE)
        /*0c60*/ 	.short	0x0210
        /*0c62*/ 	.short	0x0a70


	//----- nvinfo : EIATTR_SW_WAR
	.align		4
.L_180:
        /*0c64*/ 	.byte	0x04, 0x36
        /*0c66*/ 	.short	(.L_182 - .L_181)
.L_181:
        /*0c68*/ 	.word	0x00000008
.L_182:


//--------------------- .nv.info._ZN7cutlass13device_kernelIN5flash11enable_sm90INS1_16FlashAttnFwdSm90INS1_25CollectiveMainloopFwdSm90ILi2EN4cute5tupleIJNS5_1CILi1EEES8_S8_EEENS6_IJNS7_ILi128EEESA_SA_EEELi128ENS_6half_tEfNS_4arch4Sm90ELb0ELb1ELb1ELb1ELb1ELb0ELb0ELb1ELb1ELb1ELb1ELb0EEENS1_21CollectiveEpilogueFwdISB_S9_SC_SE_Li256ELb1ELb1ELb1ELb0EEENS1_36VarlenDynamicPersistentTileSchedulerILi128ELi128ELi256ELi128ELb1ELb1ELb1ELb1ELb0ELb1EEEEEEEEEvNT_6ParamsE --------------------------
	.section	.nv.info._ZN7cutlass13device_kernelIN5flash11enable_sm90INS1_16FlashAttnFwdSm90INS1_25CollectiveMainloopFwdSm90ILi2EN4cute5tupleIJNS5_1CILi1EEES8_S8_EEENS6_IJNS7_ILi128EEESA_SA_EEELi128ENS_6half_tEfNS_4arch4Sm90ELb0ELb1ELb1ELb1ELb1ELb0ELb0ELb1ELb1ELb1ELb1ELb0EEENS1_21CollectiveEpilogueFwdISB_S9_SC_SE_Li256ELb1ELb1ELb1ELb0EEENS1_36VarlenDynamicPersistentTileSchedulerILi128ELi128ELi256ELi128ELb1ELb1ELb1ELb1ELb0ELb1EEEEEEEEEvNT_6ParamsE,"",@"SHT_CUDA_INFO"
	.sectionflags	@""
	.align	4


	//----- nvinfo : EIATTR_CUDA_API_VERSION
	.align		4
        /*0000*/ 	.byte	0x04, 0x37
        /*0002*/ 	.short	(.L_184 - .L_183)
.L_183:
        /*0004*/ 	.word	0x00000082


	//----- nvinfo : EIATTR_KPARAM_INFO
	.align		4
.L_184:
        /*0008*/ 	.byte	0x04, 0x17
        /*000a*/ 	.short	(.L_186 - .L_185)
.L_185:
        /*000c*/ 	.word	0x00000000
        /*0010*/ 	.short	0x0000
        /*0012*/ 	.short	0x0070
        /*0014*/ 	.byte	0x00, 0xf0, 0x01, 0x2a


	//----- nvinfo : EIATTR_SPARSE_MMA_MASK
	.align		4
.L_186:
        /*0018*/ 	.byte	0x03, 0x50
        /*001a*/ 	.short	0x0000


	//----- nvinfo : EIATTR_MAXREG_COUNT
	.align		4
        /*001c*/ 	.byte	0x03, 0x1b
        /*001e*/ 	.short	0x00a8


	//----- nvinfo : EIATTR_NUM_BARRIERS
	.align		4
        /*0020*/ 	.byte	0x02, 0x4c
        /*0022*/ 	.byte	0x10
	.zero		1


	//----- nvinfo : EIATTR_EXTERNS
	.align		4
        /*0024*/ 	.byte	0x04, 0x0f
        /*0026*/ 	.short	(.L_188 - .L_187)


	//   ....[0]....
	.align		4
.L_187:
        /*0028*/ 	.word	index@(__assertfail)


	//----- nvinfo : EIATTR_ANNOTATIONS
	.align		4
.L_188:
        /*002c*/ 	.byte	0x04, 0x55
        /*002e*/ 	.short	(.L_190 - .L_189)


	//   ....[0]....
.L_189:
        /* <DEDUP_REMOVED lines=11> */


	//----- nvinfo : EIATTR_MERCURY_ISA_VERSION
	.align		4
.L_190:
        /*00c8*/ 	.byte	0x03, 0x5f
        /*00ca*/ 	.short	0x0101


	//----- nvinfo : EIATTR_UNUSED_LOAD_BYTE_OFFSET
	.align		4
        /*00cc*/ 	.byte	0x04, 0x44
        /*00ce*/ 	.short	(.L_192 - .L_191)


	//   ....[0]....
.L_191:
        /*00d0*/ 	.word	0x00000980
        /*00d4*/ 	.word	0x0000fff0


	//   ....[1]....
        /*00d8*/ 	.word	0x000104d0
        /*00dc*/ 	.word	0x0000fff0


	//----- nvinfo : EIATTR_INT_WARP_WIDE_INSTR_OFFSETS
	.align		4
.L_192:
        /*00e0*/ 	.byte	0x04, 0x31
        /*00e2*/ 	.short	(.L_194 - .L_193)


	//   ....[0]....
.L_193:
        /*00e4*/ 	.word	0x000000c0


	//   ....[1]....
        /*00e8*/ 	.word	0x000000d0


	//   ....[2]....
        /*00ec*/ 	.word	0x00000170


	//   ....[3]....
        /*00f0*/ 	.word	0x00015010


	//   ....[4]....
        /*00f4*/ 	.word	0x000150a0


	//   ....[5]....
        /*00f8*/ 	.word	0x00017e90


	//   ....[6]....
        /*00fc*/ 	.word	0x00017f20


	//----- nvinfo : EIATTR_COOP_GROUP_MASK_REGIDS
	.align		4
.L_194:
        /*0100*/ 	.byte	0x04, 0x29
        /*0102*/ 	.short	(.L_196 - .L_195)


	//   ....[0]....
.L_195:
        /*0104*/ 	.word	0xffffffff


	//   ....[1]....
        /*0108*/ 	.word	0xffffffff


	//   ....[2]....
        /*010c*/ 	.word	0xffffffff


	//   ....[3]....
        /*0110*/ 	.word	0xffffffff


	//   ....[4]....
        /*0114*/ 	.word	0xffffffff


	//   ....[5]....
        /*0118*/ 	.word	0xffffffff


	//   ....[6]....
        /*011c*/ 	.word	0xffffffff


	//   ....[7]....
        /*0120*/ 	.word	0xffffffff


	//   ....[8]....
        /*0124*/ 	.word	0xffffffff


	//   ....[9]....
        /*0128*/ 	.word	0xffffffff


	//   ....[10]....
        /*012c*/ 	.word	0xffffffff


	//   ....[11]....
        /*0130*/ 	.word	0xffffffff


	//   ....[12]....
        /*0134*/ 	.word	0xffffffff


	//   ....[13]....
        /*0138*/ 	.word	0xffffffff


	//   ....[14]....
        /*013c*/ 	.word	0xffffffff


	//   ....[15]....
        /*0140*/ 	.word	0xffffffff


	//   ....[16]....
        /*0144*/ 	.word	0xffffffff


	//   ....[17]....
        /*0148*/ 	.word	0xffffffff


	//   ....[18]....
        /*014c*/ 	.word	0xffffffff


	//   ....[19]....
        /*0150*/ 	.word	0xffffffff


	//   ....[20]....
        /*0154*/ 	.word	0xffffffff


	//   ....[21]....
        /*0158*/ 	.word	0xffffffff


	//   ....[22]....
        /*015c*/ 	.word	0xffffffff


	//   ....[23]....
        /*0160*/ 	.word	0xffffffff


	//   ....[24]....
        /*0164*/ 	.word	0xffffffff


	//   ....[25]....
        /*0168*/ 	.word	0xffffffff


	//   ....[26]....
        /*016c*/ 	.word	0xffffffff


	//   ....[27]....
        /*0170*/ 	.word	0xffffffff


	//   ....[28]....
        /*0174*/ 	.word	0xffffffff


	//   ....[29]....
        /*0178*/ 	.word	0xffffffff


	//   ....[30]....
        /*017c*/ 	.word	0xffffffff


	//   ....[31]....
        /*0180*/ 	.word	0xffffffff


	//   ....[32]....
        /*0184*/ 	.word	0xffffffff


	//   ....[33]....
        /*0188*/ 	.word	0xffffffff


	//   ....[34]....
        /*018c*/ 	.word	0xffffffff


	//   ....[35]....
        /*0190*/ 	.word	0xffffffff


	//   ....[36]....
        /*0194*/ 	.word	0xffffffff


	//   ....[37]....
        /*0198*/ 	.word	0xffffffff


	//   ....[38]....
        /*019c*/ 	.word	0xffffffff


	//   ....[39]....
        /*01a0*/ 	.word	0xffffffff


	//   ....[40]....
        /*01a4*/ 	.word	0xffffffff


	//   ....[41]....
        /*01a8*/ 	.word	0xffffffff


	//   ....[42]....
        /*01ac*/ 	.word	0xffffffff


	//   ....[43]....
        /*01b0*/ 	.word	0xffffffff


	//   ....[44]....
        /*01b4*/ 	.word	0xffffffff


	//   ....[45]....
        /*01b8*/ 	.word	0xffffffff


	//   ....[46]....
        /*01bc*/ 	.word	0xffffffff


	//   ....[47]....
        /*01c0*/ 	.word	0xffffffff


	//   ....[48]....
        /*01c4*/ 	.word	0xffffffff


	//   ....[49]....
        /*01c8*/ 	.word	0xffffffff


	//   ....[50]....
        /*01cc*/ 	.word	0xffffffff


	//   ....[51]....
        /*01d0*/ 	.word	0xffffffff


	//   ....[52]....
        /*01d4*/ 	.word	0xffffffff


	//   ....[53]....
        /*01d8*/ 	.word	0xffffffff


	//   ....[54]....
        /*01dc*/ 	.word	0xffffffff


	//   ....[55]....
        /*01e0*/ 	.word	0xffffffff


	//   ....[56]....
        /*01e4*/ 	.word	0xffffffff


	//   ....[57]....
        /*01e8*/ 	.word	0xffffffff


	//   ....[58]....
        /*01ec*/ 	.word	0xffffffff


	//   ....[59]....
        /*01f0*/ 	.word	0xffffffff


	//   ....[60]....
        /*01f4*/ 	.word	0xffffffff


	//   ....[61]....
        /*01f8*/ 	.word	0xffffffff


	//   ....[62]....
        /*01fc*/ 	.word	0xffffffff


	//   ....[63]....
        /*0200*/ 	.word	0xffffffff


	//   ....[64]....
        /*0204*/ 	.word	0xffffffff


	//   ....[65]....
        /*0208*/ 	.word	0xffffffff


	//   ....[66]....
        /*020c*/ 	.word	0xffffffff


	//   ....[67]....
        /*0210*/ 	.word	0xffffffff


	//   ....[68]....
        /*0214*/ 	.word	0xffffffff


	//   ....[69]....
        /*0218*/ 	.word	0xffffffff


	//   ....[70]....
        /*021c*/ 	.word	0xffffffff


	//   ....[71]....
        /*0220*/ 	.word	0xffffffff


	//   ....[72]....
        /*0224*/ 	.word	0xffffffff


	//   ....[73]....
        /*0228*/ 	.word	0xffffffff


	//   ....[74]....
        /*022c*/ 	.word	0xffffffff


	//   ....[75]....
        /*0230*/ 	.word	0xffffffff


	//   ....[76]....
        /*0234*/ 	.word	0xffffffff


	//   ....[77]....
        /*0238*/ 	.word	0xffffffff


	//   ....[78]....
        /*023c*/ 	.word	0xffffffff


	//   ....[79]....
        /*0240*/ 	.word	0xffffffff


	//   ....[80]....
        /*0244*/ 	.word	0xffffffff


	//   ....[81]....
        /*0248*/ 	.word	0xffffffff


	//   ....[82]....
        /*024c*/ 	.word	0xffffffff


	//   ....[83]....
        /*0250*/ 	.word	0xffffffff


	//   ....[84]....
        /*0254*/ 	.word	0xffffffff


	//   ....[85]....
        /*0258*/ 	.word	0xffffffff


	//   ....[86]....
        /*025c*/ 	.word	0xffffffff


	//   ....[87]....
        /*0260*/ 	.word	0xffffffff


	//   ....[88]....
        /*0264*/ 	.word	0xffffffff


	//   ....[89]....
        /*0268*/ 	.word	0xffffffff


	//   ....[90]....
        /*026c*/ 	.word	0xffffffff


	//   ....[91]....
        /*0270*/ 	.word	0xffffffff


	//   ....[92]....
        /*0274*/ 	.word	0xffffffff


	//   ....[93]....
        /*0278*/ 	.word	0xffffffff


	//   ....[94]....
        /*027c*/ 	.word	0xffffffff


	//   ....[95]....
        /*0280*/ 	.word	0xffffffff


	//   ....[96]....
        /*0284*/ 	.word	0xffffffff


	//   ....[97]....
        /*0288*/ 	.word	0xffffffff


	//   ....[98]....
        /*028c*/ 	.word	0xffffffff


	//   ....[99]....
        /*0290*/ 	.word	0xffffffff


	//   ....[100]....
        /*0294*/ 	.word	0xffffffff


	//   ....[101]....
        /*0298*/ 	.word	0xffffffff


	//   ....[102]....
        /*029c*/ 	.word	0xffffffff


	//   ....[103]....
        /*02a0*/ 	.word	0xffffffff


	//   ....[104]....
        /*02a4*/ 	.word	0xffffffff


	//   ....[105]....
        /*02a8*/ 	.word	0xffffffff


	//   ....[106]....
        /*02ac*/ 	.word	0xffffffff


	//   ....[107]....
        /*02b0*/ 	.word	0xffffffff


	//   ....[108]....
        /*02b4*/ 	.word	0xffffffff


	//   ....[109]....
        /*02b8*/ 	.word	0xffffffff


	//   ....[110]....
        /*02bc*/ 	.word	0xffffffff


	//   ....[111]....
        /*02c0*/ 	.word	0xffffffff


	//   ....[112]....
        /*02c4*/ 	.word	0xffffffff


	//   ....[113]....
        /*02c8*/ 	.word	0xffffffff


	//   ....[114]....
        /*02cc*/ 	.word	0xffffffff


	//   ....[115]....
        /*02d0*/ 	.word	0xffffffff


	//   ....[116]....
        /*02d4*/ 	.word	0xffffffff


	//   ....[117]....
        /*02d8*/ 	.word	0xffffffff


	//   ....[118]....
        /*02dc*/ 	.word	0xffffffff


	//   ....[119]....
        /*02e0*/ 	.word	0xffffffff


	//   ....[120]....
        /*02e4*/ 	.word	0xffffffff


	//   ....[121]....
        /*02e8*/ 	.word	0xffffffff


	//   ....[122]....
        /*02ec*/ 	.word	0xffffffff


	//   ....[123]....
        /*02f0*/ 	.word	0xffffffff


	//   ....[124]....
        /*02f4*/ 	.word	0xffffffff


	//   ....[125]....
        /*02f8*/ 	.word	0xffffffff


	//   ....[126]....
        /*02fc*/ 	.word	0xffffffff


	//   ....[127]....
        /*0300*/ 	.word	0xffffffff


	//   ....[128]....
        /*0304*/ 	.word	0xffffffff


	//   ....[129]....
        /*0308*/ 	.word	0xffffffff


	//   ....[130]....
        /*030c*/ 	.word	0xffffffff


	//   ....[131]....
        /*0310*/ 	.word	0xffffffff


	//   ....[132]....
        /*0314*/ 	.word	0xffffffff


	//   ....[133]....
        /*0318*/ 	.word	0xffffffff


	//   ....[134]....
        /*031c*/ 	.word	0xffffffff


	//   ....[135]....
        /*0320*/ 	.word	0xffffffff


	//   ....[136]....
        /*0324*/ 	.word	0xffffffff


	//   ....[137]....
        /*0328*/ 	.word	0xffffffff


	//   ....[138]....
        /*032c*/ 	.word	0xffffffff


	//   ....[139]....
        /*0330*/ 	.word	0xffffffff


	//   ....[140]....
        /*0334*/ 	.word	0xffffffff


	//   ....[141]....
        /*0338*/ 	.word	0xffffffff


	//   ....[142]....
        /*033c*/ 	.word	0xffffffff


	//   ....[143]....
        /*0340*/ 	.word	0xffffffff


	//   ....[144]....
        /*0344*/ 	.word	0xffffffff


	//   ....[145]....
        /*0348*/ 	.word	0xffffffff


	//   ....[146]....
        /*034c*/ 	.word	0xffffffff


	//   ....[147]....
        /*0350*/ 	.word	0xffffffff


	//   ....[148]....
        /*0354*/ 	.word	0xffffffff


	//   ....[149]....
        /*0358*/ 	.word	0xffffffff


	//   ....[150]....
        /*035c*/ 	.word	0xffffffff


	//   ....[151]....
        /*0360*/ 	.word	0xffffffff


	//   ....[152]....
        /*0364*/ 	.word	0xffffffff


	//   ....[153]....
        /*0368*/ 	.word	0xffffffff


	//   ....[154]....
        /*036c*/ 	.word	0xffffffff


	//   ....[155]....
        /*0370*/ 	.word	0xffffffff


	//   ....[156]....
        /*0374*/ 	.word	0xffffffff


	//   ....[157]....
        /*0378*/ 	.word	0xffffffff


	//   ....[158]....
        /*037c*/ 	.word	0xffffffff


	//   ....[159]....
        /*0380*/ 	.word	0xffffffff


	//   ....[160]....
        /*0384*/ 	.word	0xffffffff


	//   ....[161]....
        /*0388*/ 	.word	0xffffffff


	//   ....[162]....
        /*038c*/ 	.word	0xffffffff


	//   ....[163]....
        /*0390*/ 	.word	0xffffffff


	//   ....[164]....
        /*0394*/ 	.word	0xffffffff


	//   ....[165]....
        /*0398*/ 	.word	0xffffffff


	//   ....[166]....
        /*039c*/ 	.word	0xffffffff


	//   ....[167]....
        /*03a0*/ 	.word	0xffffffff


	//   ....[168]....
        /*03a4*/ 	.word	0xffffffff


	//   ....[169]....
        /*03a8*/ 	.word	0xffffffff


	//   ....[170]....
        /*03ac*/ 	.word	0xffffffff


	//   ....[171]....
        /*03b0*/ 	.word	0xffffffff


	//   ....[172]....
        /*03b4*/ 	.word	0xffffffff


	//   ....[173]....
        /*03b8*/ 	.word	0x0500000f


	//   ....[174]....
        /*03bc*/ 	.word	0x0500000f


	//   ....[175]....
        /*03c0*/ 	.word	0x0500000f


	//   ....[176]....
        /*03c4*/ 	.word	0x0500000f


	//   ....[177]....
        /*03c8*/ 	.word	0x0500000f


	//   ....[178]....
        /*03cc*/ 	.word	0x0500000f


	//   ....[179]....
        /*03d0*/ 	.word	0x0500000f


	//   ....[180]....
        /*03d4*/ 	.word	0x0500000f


	//   ....[181]....
        /*03d8*/ 	.word	0x0500000f


	//   ....[182]....
        /*03dc*/ 	.word	0x0500000f


	//   ....[183]....
        /*03e0*/ 	.word	0x0500000f


	//   ....[184]....
        /*03e4*/ 	.word	0x0500000f


	//   ....[185]....
        /*03e8*/ 	.word	0x0500000f


	//   ....[186]....
        /*03ec*/ 	.word	0x0500000f


	//   ....[187]....
        /*03f0*/ 	.word	0x0500000f


	//   ....[188]....
        /*03f4*/ 	.word	0x0500000f


	//   ....[189]....
        /*03f8*/ 	.word	0x0500000f


	//   ....[190]....
        /*03fc*/ 	.word	0x0500000f


	//   ....[191]....
        /*0400*/ 	.word	0x0500000f


	//   ....[192]....
        /*0404*/ 	.word	0x0500000f


	//   ....[193]....
        /*0408*/ 	.word	0x0500000f


	//   ....[194]....
        /*040c*/ 	.word	0x0500000f


	//   ....[195]....
        /*0410*/ 	.word	0x0500000f


	//   ....[196]....
        /*0414*/ 	.word	0x0500000f


	//   ....[197]....
        /*0418*/ 	.word	0x0500000f


	//   ....[198]....
        /*041c*/ 	.word	0x0500000f


	//   ....[199]....
        /*0420*/ 	.word	0x0500000f


	//   ....[200]....
        /*0424*/ 	.word	0x0500000f


	//   ....[201]....
        /*0428*/ 	.word	0x0500000f


	//   ....[202]....
        /*042c*/ 	.word	0x0500000f


	//   ....[203]....
        /*0430*/ 	.word	0x0500000f


	//   ....[204]....
        /*0434*/ 	.word	0x0500000f


	//   ....[205]....
        /*0438*/ 	.word	0x0500000f


	//   ....[206]....
        /*043c*/ 	.word	0x0500000f


	//   ....[207]....
        /*0440*/ 	.word	0x0500000f


	//   ....[208]....
        /*0444*/ 	.word	0x0500000f


	//   ....[209]....
        /*0448*/ 	.word	0x0500000f


	//   ....[210]....
        /*044c*/ 	.word	0x0500000f


	//   ....[211]....
        /*0450*/ 	.word	0x0500000f


	//   ....[212]....
        /*0454*/ 	.word	0x0500000f


	//   ....[213]....
        /*0458*/ 	.word	0x0500000f


	//   ....[214]....
        /*045c*/ 	.word	0x0500000f


	//   ....[215]....
        /*0460*/ 	.word	0x0500000f


	//   ....[216]....
        /*0464*/ 	.word	0x0500000f


	//   ....[217]....
        /*0468*/ 	.word	0x0500000f


	//   ....[218]....
        /*046c*/ 	.word	0x0500000f


	//   ....[219]....
        /*0470*/ 	.word	0x0500000f


	//   ....[220]....
        /*0474*/ 	.word	0x0500000f


	//   ....[221]....
        /*0478*/ 	.word	0x0500000f


	//   ....[222]....
        /*047c*/ 	.word	0x0500000f


	//   ....[223]....
        /*0480*/ 	.word	0x0500000f


	//   ....[224]....
        /*0484*/ 	.word	0x0500000f


	//   ....[225]....
        /*0488*/ 	.word	0x0500000f


	//   ....[226]....
        /*048c*/ 	.word	0x0500000f


	//   ....[227]....
        /*0490*/ 	.word	0x0500000f


	//   ....[228]....
        /*0494*/ 	.word	0x0500000f


	//   ....[229]....
        /*0498*/ 	.word	0x0500000f


	//   ....[230]....
        /*049c*/ 	.word	0x0500000f


	//   ....[231]....
        /*04a0*/ 	.word	0x0500000f


	//   ....[232]....
        /*04a4*/ 	.word	0x0500000f


	//   ....[233]....
        /*04a8*/ 	.word	0x0500000f


	//   ....[234]....
        /*04ac*/ 	.word	0x0500000f


	//   ....[235]....
        /*04b0*/ 	.word	0x0500000f


	//   ....[236]....
        /*04b4*/ 	.word	0x0500000f


	//   ....[237]....
        /*04b8*/ 	.word	0x0500000f


	//   ....[238]....
        /*04bc*/ 	.word	0x0500000f


	//   ....[239]....
        /*04c0*/ 	.word	0x0500000f


	//   ....[240]....
        /*04c4*/ 	.word	0x0500000f


	//   ....[241]....
        /*04c8*/ 	.word	0x0500000f


	//   ....[242]....
        /*04cc*/ 	.word	0x0500000f


	//   ....[243]....
        /*04d0*/ 	.word	0x0500000f


	//   ....[244]....
        /*04d4*/ 	.word	0x0500000f


	//   ....[245]....
        /*04d8*/ 	.word	0x0500000f


	//   ....[246]....
        /*04dc*/ 	.word	0x0500000f


	//   ....[247]....
        /*04e0*/ 	.word	0x0500000f


	//   ....[248]....
        /*04e4*/ 	.word	0x0500000f


	//   ....[249]....
        /*04e8*/ 	.word	0x0500000f


	//   ....[250]....
        /*04ec*/ 	.word	0x0500000f


	//   ....[251]....
        /*04f0*/ 	.word	0x0500000f


	//   ....[252]....
        /*04f4*/ 	.word	0x0500000f


	//   ....[253]....
        /*04f8*/ 	.word	0x0500000f


	//   ....[254]....
        /*04fc*/ 	.word	0x0500000f


	//   ....[255]....
        /*0500*/ 	.word	0x0500000f


	//   ....[0]....
        /*0504*/ 	.word	0x0500000f


	//   ....[1]....
        /*0508*/ 	.word	0x0500000f


	//   ....[2]....
        /*050c*/ 	.word	0x0500000f


	//   ....[3]....
        /*0510*/ 	.word	0x0500000f


	//   ....[4]....
        /*0514*/ 	.word	0x0500000f


	//   ....[5]....
        /*0518*/ 	.word	0x0500000f


	//   ....[6]....
        /*051c*/ 	.word	0x0500000f


	//   ....[7]....
        /*0520*/ 	.word	0x0500000f


	//   ....[8]....
        /*0524*/ 	.word	0x0500000f


	//   ....[9]....
        /*0528*/ 	.word	0x0500000f


	//   ....[10]....
        /*052c*/ 	.word	0x0500000f


	//   ....[11]....
        /*0530*/ 	.word	0x0500000f


	//   ....[12]....
        /*0534*/ 	.word	0x0500000f


	//   ....[13]....
        /*0538*/ 	.word	0x0500000f


	//   ....[14]....
        /*053c*/ 	.word	0x0500000f


	//   ....[15]....
        /*0540*/ 	.word	0x0500000f


	//   ....[16]....
        /*0544*/ 	.word	0x0500000f


	//----- nvinfo : EIATTR_COOP_GROUP_INSTR_OFFSETS
	.align		4
.L_196:
        /*0548*/ 	.byte	0x04, 0x28
        /*054a*/ 	.short	(.L_198 - .L_197)


	//   ....[0]....
.L_197:
        /*054c*/ 	.word	0x00000080


	//   ....[1]....
        /*0550*/ 	.word	0x00000090


	//   ....[2]....
        /*0554*/ 	.word	0x000002d0


	//   ....[3]....
        /*0558*/ 	.word	0x00000430


	//   ....[4]....
        /*055c*/ 	.word	0x00000550


	//   ....[5]....
        /*0560*/ 	.word	0x000006b0


	//   ....[6]....
        /*0564*/ 	.word	0x00001e60


	//   ....[7]....
        /*0568*/ 	.word	0x00002780


	//   ....[8]....
        /*056c*/ 	.word	0x00003ac0


	//   ....[9]....
        /*0570*/ 	.word	0x00004330


	//   ....[10]....
        /*0574*/ 	.word	0x00004450


	//   ....[11]....
        /*0578*/ 	.word	0x00004c70


	//   ....[12]....
        /*057c*/ 	.word	0x00004cd0


	//   ....[13]....
        /*0580*/ 	.word	0x00006630


	//   ....[14]....
        /*0584*/ 	.word	0x00006f80


	//   ....[15]....
        /*0588*/ 	.word	0x00007b70


	//   ....[16]....
        /*058c*/ 	.word	0x00007c70


	//   ....[17]....
        /*0590*/ 	.word	0x00008490


	//   ....[18]....
        /*0594*/ 	.word	0x00008510


	//   ....[19]....
        /*0598*/ 	.word	0x0000ace0


	//   ....[20]....
        /*059c*/ 	.word	0x0000acf0


	//   ....[21]....
        /*05a0*/ 	.word	0x0000ad20


	//   ....[22]....
        /*05a4*/ 	.word	0x0000ad30


	//   ....[23]....
        /*05a8*/ 	.word	0x0000cb10


	//   ....[24]....
        /*05ac*/ 	.word	0x0000d450


	//   ....[25]....
        /*05b0*/ 	.word	0x0000e040


	//   ....[26]....
        /*05b4*/ 	.word	0x0000e140


	//   ....[27]....
        /*05b8*/ 	.word	0x0000e960


	//   ....[28]....
        /*05bc*/ 	.word	0x0000e9e0


	//   ....[29]....
        /*05c0*/ 	.word	0x0000fb50


	//   ....[30]....
        /*05c4*/ 	.word	0x0000fb80


	//   ....[31]....
        /*05c8*/ 	.word	0x0000fc30


	//   ....[32]....
        /*05cc*/ 	.word	0x0000fc50


	//   ....[33]....
        /*05d0*/ 	.word	0x00011000


	//   ....[34]....
        /*05d4*/ 	.word	0x00011040


	//   ....[35]....
        /*05d8*/ 	.word	0x00011070


	//   ....[36]....
        /*05dc*/ 	.word	0x000110a0


	//   ....[37]....
        /*05e0*/ 	.word	0x00011780


	//   ....[38]....
        /*05e4*/ 	.word	0x000117b0


	//   ....[39]....
        /*05e8*/ 	.word	0x00011870


	//   ....[40]....
        /*05ec*/ 	.word	0x00011890


	//   ....[41]....
        /*05f0*/ 	.word	0x00011950


	//   ....[42]....
        /*05f4*/ 	.word	0x00011970


	//   ....[43]....
        /*05f8*/ 	.word	0x00011a40


	//   ....[44]....
        /*05fc*/ 	.word	0x00011a60


	//   ....[45]....
        /*0600*/ 	.word	0x00011e10


	//   ....[46]....
        /*0604*/ 	.word	0x00011e20


	//   ....[47]....
        /*0608*/ 	.word	0x00012260


	//   ....[48]....
        /*060c*/ 	.word	0x00012270


	//   ....[49]....
        /*0610*/ 	.word	0x00012fa0


	//   ....[50]....
        /*0614*/ 	.word	0x00012fc0


	//   ....[51]....
        /*0618*/ 	.word	0x00013080


	//   ....[52]....
        /*061c*/ 	.word	0x000130a0


	//   ....[53]....
        /*0620*/ 	.word	0x00013160


	//   ....[54]....
        /*0624*/ 	.word	0x00013180


	//   ....[55]....
        /*0628*/ 	.word	0x00013250


	//   ....[56]....
        /*062c*/ 	.word	0x00013270


	//   ....[57]....
        /*0630*/ 	.word	0x000133d0


	//   ....[58]....
        /*0634*/ 	.word	0x000135c0


	//   ....[59]....
        /*0638*/ 	.word	0x000135f0


	//   ....[60]....
        /*063c*/ 	.word	0x00013620


	//   ....[61]....
        /*0640*/ 	.word	0x00013650


	//   ....[62]....
        /*0644*/ 	.word	0x00013680


	//   ....[63]....
        /*0648*/ 	.word	0x000136b0


	//   ....[64]....
        /*064c*/ 	.word	0x00013820


	//   ....[65]....
        /*0650*/ 	.word	0x00013850


	//   ....[66]....
        /*0654*/ 	.word	0x00013880


	//   ....[67]....
        /*0658*/ 	.word	0x000138b0


	//   ....[68]....
        /*065c*/ 	.word	0x000138e0


	//   ....[69]....
        /*0660*/ 	.word	0x00013910


	//   ....[70]....
        /*0664*/ 	.word	0x000139a0


	//   ....[71]....
        /*0668*/ 	.word	0x000139d0


	//   ....[72]....
        /*066c*/ 	.word	0x000139e0


	//   ....[73]....
        /*0670*/ 	.word	0x00013a20


	//   ....[74]....
        /*0674*/ 	.word	0x00015b10


	//   ....[75]....
        /*0678*/ 	.word	0x00015b30


	//   ....[76]....
        /*067c*/ 	.word	0x00015bd0


	//   ....[77]....
        /*0680*/ 	.word	0x00015bf0


	//   ....[78]....
        /*0684*/ 	.word	0x00015c80


	//   ....[79]....
        /*0688*/ 	.word	0x00015ca0


	//   ....[80]....
        /*068c*/ 	.word	0x00015d30


	//   ....[81]....
        /*0690*/ 	.word	0x00015d50


	//   ....[82]....
        /*0694*/ 	.word	0x00015de0


	//   ....[83]....
        /*0698*/ 	.word	0x00015e00


	//   ....[84]....
        /*069c*/ 	.word	0x00015e90


	//   ....[85]....
        /*06a0*/ 	.word	0x00015eb0


	//   ....[86]....
        /*06a4*/ 	.word	0x00015f40


	//   ....[87]....
        /*06a8*/ 	.word	0x00015f60


	//   ....[88]....
        /*06ac*/ 	.word	0x00015f70


	//   ....[89]....
        /*06b0*/ 	.word	0x00015ff0


	//   ....[90]....
        /*06b4*/ 	.word	0x00016700


	//   ....[91]....
        /*06b8*/ 	.word	0x00016730


	//   ....[92]....
        /*06bc*/ 	.word	0x00016790


	//   ....[93]....
        /*06c0*/ 	.word	0x000167e0


	//   ....[94]....
        /*06c4*/ 	.word	0x00016830


	//   ....[95]....
        /*06c8*/ 	.word	0x00016880


	//   ....[96]....
        /*06cc*/ 	.word	0x000168d0


	//   ....[97]....
        /*06d0*/ 	.word	0x00016920


	//   ....[98]....
        /*06d4*/ 	.word	0x00016970


	//   ....[99]....
        /*06d8*/ 	.word	0x000169c0


	//   ....[100]....
        /*06dc*/ 	.word	0x00016a10


	//   ....[101]....
        /*06e0*/ 	.word	0x00016a60


	//   ....[102]....
        /*06e4*/ 	.word	0x00016ab0


	//   ....[103]....
        /*06e8*/ 	.word	0x00016af0


	//   ....[104]....
        /*06ec*/ 	.word	0x00016b10


	//   ....[105]....
        /*06f0*/ 	.word	0x00016b50


	//   ....[106]....
        /*06f4*/ 	.word	0x00017280


	//   ....[107]....
        /*06f8*/ 	.word	0x000172b0


	//   ....[108]....
        /*06fc*/ 	.word	0x00017310


	//   ....[109]....
        /*0700*/ 	.word	0x00017320


	//   ....[110]....
        /*0704*/ 	.word	0x00017370


	//   ....[111]....
        /*0708*/ 	.word	0x00017380


	//   ....[112]....
        /*070c*/ 	.word	0x000173d0


	//   ....[113]....
        /*0710*/ 	.word	0x000173e0


	//   ....[114]....
        /*0714*/ 	.word	0x00017430


	//   ....[115]....
        /*0718*/ 	.word	0x00017440


	//   ....[116]....
        /*071c*/ 	.word	0x00017490


	//   ....[117]....
        /*0720*/ 	.word	0x000174a0


	//   ....[118]....
        /*0724*/ 	.word	0x000174f0


	//   ....[119]....
        /*0728*/ 	.word	0x00017500


	//   ....[120]....
        /*072c*/ 	.word	0x00017510


	//   ....[121]....
        /*0730*/ 	.word	0x00017560


	//   ....[122]....
        /*0734*/ 	.word	0x000177b0


	//   ....[123]....
        /*0738*/ 	.word	0x000177d0


	//   ....[124]....
        /*073c*/ 	.word	0x000177e0


	//   ....[125]....
        /*0740*/ 	.word	0x00017850


	//   ....[126]....
        /*0744*/ 	.word	0x00017860


	//   ....[127]....
        /*0748*/ 	.word	0x000178d0


	//   ....[128]....
        /*074c*/ 	.word	0x000178e0


	//   ....[129]....
        /*0750*/ 	.word	0x00017950


	//   ....[130]....
        /*0754*/ 	.word	0x00017960


	//   ....[131]....
        /*0758*/ 	.word	0x000179d0


	//   ....[132]....
        /*075c*/ 	.word	0x000179e0


	//   ....[133]....
        /*0760*/ 	.word	0x00017a50


	//   ....[134]....
        /*0764*/ 	.word	0x00017a60


	//   ....[135]....
        /*0768*/ 	.word	0x00017ad0


	//   ....[136]....
        /*076c*/ 	.word	0x00017ae0


	//   ....[137]....
        /*0770*/ 	.word	0x00017af0


	//   ....[138]....
        /*0774*/ 	.word	0x00018060


	//   ....[139]....
        /*0778*/ 	.word	0x000180a0


	//   ....[140]....
        /*077c*/ 	.word	0x000180e0


	//   ....[141]....
        /*0780*/ 	.word	0x00018100


	//   ....[142]....
        /*0784*/ 	.word	0x00018110


	//   ....[143]....
        /*0788*/ 	.word	0x00018130


	//   ....[144]....
        /*078c*/ 	.word	0x000181a0


	//   ....[145]....
        /*0790*/ 	.word	0x000181c0


	//   ....[146]....
        /*0794*/ 	.word	0x00018220


	//   ....[147]....
        /*0798*/ 	.word	0x00018240


	//   ....[148]....
        /*079c*/ 	.word	0x000182a0


	//   ....[149]....
        /*07a0*/ 	.word	0x000182c0


	//   ....[150]....
        /*07a4*/ 	.word	0x00018320


	//   ....[151]....
        /*07a8*/ 	.word	0x00018340


	//   ....[152]....
        /*07ac*/ 	.word	0x00018390


	//   ....[153]....
        /*07b0*/ 	.word	0x000183b0


	//   ....[154]....
        /*07b4*/ 	.word	0x00018800


	//   ....[155]....
        /*07b8*/ 	.word	0x00018810


	//   ....[156]....
        /*07bc*/ 	.word	0x00018850


	//   ....[157]....
        /*07c0*/ 	.word	0x00018890


	//   ....[158]....
        /*07c4*/ 	.word	0x000188c0


	//   ....[159]....
        /*07c8*/ 	.word	0x000188f0


	//   ....[160]....
        /*07cc*/ 	.word	0x00018920


	//   ....[161]....
        /*07d0*/ 	.word	0x00018950


	//   ....[162]....
        /*07d4*/ 	.word	0x00018b00


	//   ....[163]....
        /*07d8*/ 	.word	0x00018b30


	//   ....[164]....
        /*07dc*/ 	.word	0x00018b60


	//   ....[165]....
        /*07e0*/ 	.word	0x00018b90


	//   ....[166]....
        /*07e4*/ 	.word	0x00018bc0


	//   ....[167]....
        /*07e8*/ 	.word	0x00018bf0


	//   ....[168]....
        /*07ec*/ 	.word	0x00018cb0


	//   ....[169]....
        /*07f0*/ 	.word	0x00018cd0


	//   ....[170]....
        /*07f4*/ 	.word	0x00018cf0


	//   ....[171]....
        /*07f8*/ 	.word	0x00018d50


	//   ....[172]....
        /*07fc*/ 	.word	0x00019770


	//   ....[173]....
        /*0800*/ 	.word	0x00019df0


	//   ....[174]....
        /*0804*/ 	.word	0x00019ee0


	//   ....[175]....
        /*0808*/ 	.word	0x00019f80


	//   ....[176]....
        /*080c*/ 	.word	0x00019fe0


	//   ....[177]....
        /*0810*/ 	.word	0x0001a0e0


	//   ....[178]....
        /*0814*/ 	.word	0x0001a150


	//   ....[179]....
        /*0818*/ 	.word	0x0001a250


	//   ....[180]....
        /*081c*/ 	.word	0x0001a2c0


	//   ....[181]....
        /*0820*/ 	.word	0x0001a3c0


	//   ....[182]....
        /*0824*/ 	.word	0x0001a430


	//   ....[183]....
        /*0828*/ 	.word	0x0001a530


	//   ....[184]....
        /*082c*/ 	.word	0x0001a5a0


	//   ....[185]....
        /*0830*/ 	.word	0x0001a6a0


	//   ....[186]....
        /*0834*/ 	.word	0x0001a710


	//   ....[187]....
        /*0838*/ 	.word	0x0001a810


	//   ....[188]....
        /*083c*/ 	.word	0x0001a880


	//   ....[189]....
        /*0840*/ 	.word	0x0001a920


	//   ....[190]....
        /*0844*/ 	.word	0x0001aa20


	//   ....[191]....
        /*0848*/ 	.word	0x0001aa90


	//   ....[192]....
        /*084c*/ 	.word	0x0001ab10


	//   ....[193]....
        /*0850*/ 	.word	0x0001abd0


	//   ....[194]....
        /*0854*/ 	.word	0x0001ac50


	//   ....[195]....
        /*0858*/ 	.word	0x0001ad20


	//   ....[196]....
        /*085c*/ 	.word	0x0001ada0


	//   ....[197]....
        /*0860*/ 	.word	0x0001ae70


	//   ....[198]....
        /*0864*/ 	.word	0x0001aef0


	//   ....[199]....
        /*0868*/ 	.word	0x0001afc0


	//   ....[200]....
        /*086c*/ 	.word	0x0001b040


	//   ....[201]....
        /*0870*/ 	.word	0x0001b110


	//   ....[202]....
        /*0874*/ 	.word	0x0001b190


	//   ....[203]....
        /*0878*/ 	.word	0x0001b250


	//   ....[204]....
        /*087c*/ 	.word	0x0001b2d0


	//   ....[205]....
        /*0880*/ 	.word	0x0001b380


	//   ....[206]....
        /*0884*/ 	.word	0x0001b4b0


	//   ....[207]....
        /*0888*/ 	.word	0x0001b550


	//   ....[208]....
        /*088c*/ 	.word	0x0001b5c0


	//   ....[209]....
        /*0890*/ 	.word	0x0001b680


	//   ....[210]....
        /*0894*/ 	.word	0x0001b6e0


	//   ....[211]....
        /*0898*/ 	.word	0x0001b7a0


	//   ....[212]....
        /*089c*/ 	.word	0x0001b800


	//   ....[213]....
        /*08a0*/ 	.word	0x0001b8c0


	//   ....[214]....
        /*08a4*/ 	.word	0x0001b920


	//   ....[215]....
        /*08a8*/ 	.word	0x0001b9e0


	//   ....[216]....
        /*08ac*/ 	.word	0x0001ba40


	//   ....[217]....
        /*08b0*/ 	.word	0x0001bb00


	//   ....[218]....
        /*08b4*/ 	.word	0x0001bb60


	//   ....[219]....
        /*08b8*/ 	.word	0x0001bc20


	//   ....[220]....
        /*08bc*/ 	.word	0x0001bc80


	//   ....[221]....
        /*08c0*/ 	.word	0x0001bd40


	//   ....[222]....
        /*08c4*/ 	.word	0x0001be30


	//   ....[223]....
        /*08c8*/ 	.word	0x0001bed0


	//   ....[224]....
        /*08cc*/ 	.word	0x0001bf30


	//   ....[225]....
        /*08d0*/ 	.word	0x0001c010


	//   ....[226]....
        /*08d4*/ 	.word	0x0001c070


	//   ....[227]....
        /*08d8*/ 	.word	0x0001c150


	//   ....[228]....
        /*08dc*/ 	.word	0x0001c1b0


	//   ....[229]....
        /*08e0*/ 	.word	0x0001c290


	//   ....[230]....
        /*08e4*/ 	.word	0x0001c2f0


	//   ....[231]....
        /*08e8*/ 	.word	0x0001c3d0


	//   ....[232]....
        /*08ec*/ 	.word	0x0001c430


	//   ....[233]....
        /*08f0*/ 	.word	0x0001c510


	//   ....[234]....
        /*08f4*/ 	.word	0x0001c570


	//   ....[235]....
        /*08f8*/ 	.word	0x0001c650


	//   ....[236]....
        /*08fc*/ 	.word	0x0001c6b0


	//   ....[237]....
        /*0900*/ 	.word	0x0001c780


	//   ....[238]....
        /*0904*/ 	.word	0x0001c8a0


	//   ....[239]....
        /*0908*/ 	.word	0x0001c940


	//   ....[240]....
        /*090c*/ 	.word	0x0001ca00


	//   ....[241]....
        /*0910*/ 	.word	0x0001cad0


	//   ....[242]....
        /*0914*/ 	.word	0x0001cb30


	//   ....[243]....
        /*0918*/ 	.word	0x0001cc10


	//   ....[244]....
        /*091c*/ 	.word	0x0001cc70


	//   ....[245]....
        /*0920*/ 	.word	0x0001cd40


	//   ....[246]....
        /*0924*/ 	.word	0x0001cda0


	//   ....[247]....
        /*0928*/ 	.word	0x0001ce70


	//   ....[248]....
        /*092c*/ 	.word	0x0001ced0


	//   ....[249]....
        /*0930*/ 	.word	0x0001cfb0


	//   ....[250]....
        /*0934*/ 	.word	0x0001d010


	//   ....[251]....
        /*0938*/ 	.word	0x0001d0e0


	//   ....[252]....
        /*093c*/ 	.word	0x0001d140


	//   ....[253]....
        /*0940*/ 	.word	0x0001d200


	//   ....[254]....
        /*0944*/ 	.word	0x0001d290


	//   ....[255]....
        /*0948*/ 	.word	0x0001d330


	//   ....[0]....
        /*094c*/ 	.word	0x0001d4a0


	//   ....[1]....
        /*0950*/ 	.word	0x0001d510


	//   ....[2]....
        /*0954*/ 	.word	0x0001d590


	//   ....[3]....
        /*0958*/ 	.word	0x0001d600


	//   ....[4]....
        /*095c*/ 	.word	0x0001d670


	//   ....[5]....
        /*0960*/ 	.word	0x0001d6f0


	//   ....[6]....
        /*0964*/ 	.word	0x0001d770


	//   ....[7]....
        /*0968*/ 	.word	0x0001d800


	//   ....[8]....
        /*096c*/ 	.word	0x0001d870


	//   ....[9]....
        /*0970*/ 	.word	0x0001d8e0


	//   ....[10]....
        /*0974*/ 	.word	0x0001d950


	//   ....[11]....
        /*0978*/ 	.word	0x0001d9d0


	//   ....[12]....
        /*097c*/ 	.word	0x0001da40


	//   ....[13]....
        /*0980*/ 	.word	0x0001dad0


	//   ....[14]....
        /*0984*/ 	.word	0x0001db30


	//   ....[15]....
        /*0988*/ 	.word	0x0001dbc0


	//   ....[16]....
        /*098c*/ 	.word	0x0001dcf0


	//----- nvinfo : EIATTR_REG_RECONFIG
	.align		4
.L_198:
        /*0990*/ 	.byte	0x01, 0x54
	.zero		2


	//----- nvinfo : EIATTR_SYSCALL_OFFSETS
	.align		4
        /*0994*/ 	.byte	0x04, 0x46
        /*0996*/ 	.short	(.L_200 - .L_199)


	//   ....[0]....
.L_199:
        /*0998*/ 	.word	0x00002040


	//   ....[1]....
        /*099c*/ 	.word	0x00015200


	//   ....[2]....
        /*09a0*/ 	.word	0x00015350


	//   ....[3]....
        /*09a4*/ 	.word	0x00015440


	//   ....[4]....
        /*09a8*/ 	.word	0x00016340


	//----- nvinfo : EIATTR_MBARRIER_INSTR_OFFSETS
	.align		4
.L_200:
        /*09ac*/ 	.byte	0x04, 0x39
        /*09ae*/ 	.short	(.L_202 - .L_201)


	//   ....[0]....
.L_201:
        /*09b0*/ 	.word	0x00000180
        /*09b4*/ 	.word	0x000000ff
        /*09b8*/ 	.word	0x00028800
        /*09bc*/ 	.short	0x0100
        /*09be*/ 	.byte	0x08
	.zero		1


	//   ....[1]....
        /*09c0*/ 	.word	0x00000190
        /*09c4*/ 	.word	0x000000ff
        /*09c8*/ 	.word	0x00028820
        /*09cc*/ 	.short	0x0100
        /*09ce*/ 	.byte	0x08
	.zero		1


	//   ....[2]....
        /*09d0*/ 	.word	0x00000280
        /*09d4*/ 	.word	0x000000ff
        /*09d8*/ 	.word	0x00028830
        /*09dc*/ 	.short	0x0100
        /*09de*/ 	.byte	0x08
	.zero		1


	//   ....[3]....
        /*09e0*/ 	.word	0x00000290
        /*09e4*/ 	.word	0x000000ff
        /*09e8*/ 	.word	0x00028840
        /*09ec*/ 	.short	0x0100
        /*09ee*/ 	.byte	0x08
	.zero		1


	//   ....[4]....
        /*09f0*/ 	.word	0x000002a0
        /*09f4*/ 	.word	0x000000ff
        /*09f8*/ 	.word	0x00028838
        /*09fc*/ 	.short	0x0100
        /*09fe*/ 	.byte	0x08
	.zero		1


	//   ....[5]....
        /*0a00*/ 	.word	0x000002b0
        /*0a04*/ 	.word	0x000000ff
        /*0a08*/ 	.word	0x00028848
        /*0a0c*/ 	.short	0x0100
        /*0a0e*/ 	.byte	0x08
	.zero		1


	//   ....[6]....
        /*0a10*/ 	.word	0x000003e0
        /*0a14*/ 	.word	0x000000ff
        /*0a18*/ 	.word	0x00028850
        /*0a1c*/ 	.short	0x0100
        /*0a1e*/ 	.byte	0x08
	.zero		1


	//   ....[7]....
        /*0a20*/ 	.word	0x000003f0
        /*0a24*/ 	.word	0x000000ff
        /*0a28*/ 	.word	0x00028860
        /*0a2c*/ 	.short	0x0100
        /*0a2e*/ 	.byte	0x08
	.zero		1


	//   ....[8]....
        /*0a30*/ 	.word	0x00000400
        /*0a34*/ 	.word	0x000000ff
        /*0a38*/ 	.word	0x00028858
        /*0a3c*/ 	.short	0x0100
        /*0a3e*/ 	.byte	0x08
	.zero		1


	//   ....[9]....
        /*0a40*/ 	.word	0x00000410
        /*0a44*/ 	.word	0x000000ff
        /*0a48*/ 	.word	0x00028868
        /*0a4c*/ 	.short	0x0100
        /*0a4e*/ 	.byte	0x08
	.zero		1


	//   ....[10]....
        /*0a50*/ 	.word	0x00000500
        /*0a54*/ 	.word	0x000000ff
        /*0a58*/ 	.word	0x00028870
        /*0a5c*/ 	.short	0x0100
        /*0a5e*/ 	.byte	0x06
	.zero		1


	//   ....[11]....
        /*0a60*/ 	.word	0x00000510
        /*0a64*/ 	.word	0x000000ff
        /*0a68*/ 	.word	0x00028880
        /*0a6c*/ 	.short	0x0100
        /*0a6e*/ 	.byte	0x06
	.zero		1


	//   ....[12]....
        /*0a70*/ 	.word	0x00000520
        /*0a74*/ 	.word	0x000000ff
        /*0a78*/ 	.word	0x00028878
        /*0a7c*/ 	.short	0x0100
        /*0a7e*/ 	.byte	0x06
	.zero		1


	//   ....[13]....
        /*0a80*/ 	.word	0x00000530
        /*0a84*/ 	.word	0x000000ff
        /*0a88*/ 	.word	0x00028888
        /*0a8c*/ 	.short	0x0100
        /*0a8e*/ 	.byte	0x06
	.zero		1


	//   ....[14]....
        /*0a90*/ 	.word	0x00000660
        /*0a94*/ 	.word	0x000000ff
        /*0a98*/ 	.word	0x00028890
        /*0a9c*/ 	.short	0x0100
        /*0a9e*/ 	.byte	0x08
	.zero		1


	//   ....[15]....
        /*0aa0*/ 	.word	0x00000670
        /*0aa4*/ 	.word	0x000000ff
        /*0aa8*/ 	.word	0x000288a0
        /*0aac*/ 	.short	0x0100
        /*0aae*/ 	.byte	0x08
	.zero		1


	//   ....[16]....
        /*0ab0*/ 	.word	0x00000680
        /*0ab4*/ 	.word	0x000000ff
        /*0ab8*/ 	.word	0x00028898
        /*0abc*/ 	.short	0x0100
        /*0abe*/ 	.byte	0x08
	.zero		1


	//   ....[17]....
        /*0ac0*/ 	.word	0x00000690
        /*0ac4*/ 	.word	0x000000ff
        /*0ac8*/ 	.word	0x000288a8
        /*0acc*/ 	.short	0x0100
        /*0ace*/ 	.byte	0x08
	.zero		1


	//   ....[18]....
        /*0ad0*/ 	.word	0x000007d0
        /*0ad4*/ 	.word	0x000000ff
        /*0ad8*/ 	.word	0x000288b0
        /*0adc*/ 	.short	0x0100
        /*0ade*/ 	.byte	0x08
	.zero		1


	//   ....[19]....
        /*0ae0*/ 	.word	0x000007e0
        /*0ae4*/ 	.word	0x000000ff
        /*0ae8*/ 	.word	0x000288c0
        /*0aec*/ 	.short	0x0100
        /*0aee*/ 	.byte	0x08
	.zero		1


	//   ....[20]....
        /*0af0*/ 	.word	0x000007f0
        /*0af4*/ 	.word	0x000000ff
        /*0af8*/ 	.word	0x000288b8
        /*0afc*/ 	.short	0x0100
        /*0afe*/ 	.byte	0x08
	.zero		1


	//   ....[21]....
        /*0b00*/ 	.word	0x00000800
        /*0b04*/ 	.word	0x000000ff
        /*0b08*/ 	.word	0x000288c8
        /*0b0c*/ 	.short	0x0100
        /*0b0e*/ 	.byte	0x08
	.zero		1


	//   ....[22]....
        /*0b10*/ 	.word	0x000020e0
        /*0b14*/ 	.word	0x000000ff
        /*0b18*/ 	.word	0x00028800
        /*0b1c*/ 	.short	0x010a
        /*0b1e*/ 	.byte	0x28
	.zero		1


	//   ....[23]....
        /*0b20*/ 	.word	0x00002160
        /*0b24*/ 	.word	0x00000059
        /*0b28*/ 	.word	0x00028830
        /*0b2c*/ 	.short	0x010a
        /*0b2e*/ 	.byte	0x3f
	.zero		1


	//   ....[24]....
        /*0b30*/ 	.word	0x000021a0
        /*0b34*/ 	.word	0x00000059
        /*0b38*/ 	.word	0x00028830
        /*0b3c*/ 	.short	0x010a
        /*0b3e*/ 	.byte	0x3f
	.zero		1


	//   ....[25]....
        /*0b40*/ 	.word	0x00002b20
        /*0b44*/ 	.word	0x000000ff
        /*0b48*/ 	.word	0x00000000
        /*0b4c*/ 	.short	0x0101
        /*0b4e*/ 	.byte	0x06
	.zero		1


	//   ....[26]....
        /*0b50*/ 	.word	0x00005d10
        /*0b54*/ 	.word	0x000000ff
        /*0b58*/ 	.word	0x00028830
        /*0b5c*/ 	.short	0x010a
        /*0b5e*/ 	.byte	0x06
	.zero		1


	//   ....[27]....
        /*0b60*/ 	.word	0x00005d50
        /*0b64*/ 	.word	0x000000ff
        /*0b68*/ 	.word	0x00028830
        /*0b6c*/ 	.short	0x010a
        /*0b6e*/ 	.byte	0x06
	.zero		1


	//   ....[28]....
        /*0b70*/ 	.word	0x000060d0
        /*0b74*/ 	.word	0x000000ff
        /*0b78*/ 	.word	0x00028850
        /*0b7c*/ 	.short	0x010a
        /*0b7e*/ 	.byte	0x06
	.zero		1


	//   ....[29]....
        /*0b80*/ 	.word	0x00006110
        /*0b84*/ 	.word	0x000000ff
        /*0b88*/ 	.word	0x00028850
        /*0b8c*/ 	.short	0x010a
        /*0b8e*/ 	.byte	0x06
	.zero		1


	//   ....[30]....
        /*0b90*/ 	.word	0x00006990
        /*0b94*/ 	.word	0x000000ff
        /*0b98*/ 	.word	0x00000000
        /*0b9c*/ 	.short	0x0101
        /*0b9e*/ 	.byte	0x06
	.zero		1


	//   ....[31]....
        /*0ba0*/ 	.word	0x00008ff0
        /*0ba4*/ 	.word	0x000000ff
        /*0ba8*/ 	.word	0x00000000
        /*0bac*/ 	.short	0x0101
        /*0bae*/ 	.byte	0x0a
	.zero		1


	//   ....[32]....
        /*0bb0*/ 	.word	0x00009940
        /*0bb4*/ 	.word	0x000000ff
        /*0bb8*/ 	.word	0x00028830
        /*0bbc*/ 	.short	0x010a
        /*0bbe*/ 	.byte	0x06
	.zero		1


	//   ....[33]....
        /*0bc0*/ 	.word	0x00009980
        /*0bc4*/ 	.word	0x000000ff
        /*0bc8*/ 	.word	0x00028830
        /*0bcc*/ 	.short	0x010a
        /*0bce*/ 	.byte	0x06
	.zero		1


	//   ....[34]....
        /*0bd0*/ 	.word	0x00009d00
        /*0bd4*/ 	.word	0x000000ff
        /*0bd8*/ 	.word	0x00028850
        /*0bdc*/ 	.short	0x010a
        /*0bde*/ 	.byte	0x06
	.zero		1


	//   ....[35]....
        /*0be0*/ 	.word	0x00009d40
        /*0be4*/ 	.word	0x000000ff
        /*0be8*/ 	.word	0x00028850
        /*0bec*/ 	.short	0x010a
        /*0bee*/ 	.byte	0x06
	.zero		1


	//   ....[36]....
        /*0bf0*/ 	.word	0x0000a5a0
        /*0bf4*/ 	.word	0x000000ff
        /*0bf8*/ 	.word	0x00000000
        /*0bfc*/ 	.short	0x0101
        /*0bfe*/ 	.byte	0x07
	.zero		1


	//   ....[37]....
        /*0c00*/ 	.word	0x0000bb10
        /*0c04*/ 	.word	0x000000ff
        /*0c08*/ 	.word	0x00000000
        /*0c0c*/ 	.short	0x0101
        /*0c0e*/ 	.byte	0x07
	.zero		1


	//   ....[38]....
        /*0c10*/ 	.word	0x0000c220
        /*0c14*/ 	.word	0x000000ff
        /*0c18*/ 	.word	0x00028830
        /*0c1c*/ 	.short	0x010a
        /*0c1e*/ 	.byte	0x06
	.zero		1


	//   ....[39]....
        /*0c20*/ 	.word	0x0000c260
        /*0c24*/ 	.word	0x000000ff
        /*0c28*/ 	.word	0x00028830
        /*0c2c*/ 	.short	0x010a
        /*0c2e*/ 	.byte	0x06
	.zero		1


	//   ....[40]....
        /*0c30*/ 	.word	0x0000c5b0
        /*0c34*/ 	.word	0x000000ff
        /*0c38*/ 	.word	0x00028850
        /*0c3c*/ 	.short	0x010a
        /*0c3e*/ 	.byte	0x06
	.zero		1


	//   ....[41]....
        /*0c40*/ 	.word	0x0000c5f0
        /*0c44*/ 	.word	0x000000ff
        /*0c48*/ 	.word	0x00028850
        /*0c4c*/ 	.short	0x010a
        /*0c4e*/ 	.byte	0x06
	.zero		1


	//   ....[42]....
        /*0c50*/ 	.word	0x0000ce60
        /*0c54*/ 	.word	0x000000ff
        /*0c58*/ 	.word	0x00000000
        /*0c5c*/ 	.short	0x0101
        /*0c5e*/ 	.byte	0x06
	.zero		1


	//   ....[43]....
        /*0c60*/ 	.word	0x0000f4c0
        /*0c64*/ 	.word	0x000000ff
        /*0c68*/ 	.word	0x00000000
        /*0c6c*/ 	.short	0x0101
        /*0c6e*/ 	.byte	0x07
	.zero		1


	//   ....[44]....
        /*0c70*/ 	.word	0x0000fac0
        /*0c74*/ 	.word	0x000000ff
        /*0c78*/ 	.word	0x00028850
        /*0c7c*/ 	.short	0x010a
        /*0c7e*/ 	.byte	0x05
	.zero		1


	//   ....[45]....
        /*0c80*/ 	.word	0x0000fb00
        /*0c84*/ 	.word	0x000000ff
        /*0c88*/ 	.word	0x00028850
        /*0c8c*/ 	.short	0x010a
        /*0c8e*/ 	.byte	0x05
	.zero		1


	//   ....[46]....
        /*0c90*/ 	.word	0x000100a0
        /*0c94*/ 	.word	0x000000ff
        /*0c98*/ 	.word	0x00000000
        /*0c9c*/ 	.short	0x0101
        /*0c9e*/ 	.byte	0x04
	.zero		1


	//   ....[47]....
        /*0ca0*/ 	.word	0x00011770
        /*0ca4*/ 	.word	0x00000015
        /*0ca8*/ 	.word	0x00000000
        /*0cac*/ 	.short	0x0101
        /*0cae*/ 	.byte	0x3f
	.zero		1


	//   ....[48]....
        /*0cb0*/ 	.word	0x00011c10
        /*0cb4*/ 	.word	0x00000015
        /*0cb8*/ 	.word	0x00000000
        /*0cbc*/ 	.short	0x0101
        /*0cbe*/ 	.byte	0x3f
	.zero		1


	//   ....[49]....
        /*0cc0*/ 	.word	0x00015940
        /*0cc4*/ 	.word	0x00000007
        /*0cc8*/ 	.word	0x00028840
        /*0ccc*/ 	.short	0x010a
        /*0cce*/ 	.byte	0x3f
	.zero		1


	//   ....[50]....
        /*0cd0*/ 	.word	0x000160a0
        /*0cd4*/ 	.word	0x00000007
        /*0cd8*/ 	.word	0x00028830
        /*0cdc*/ 	.short	0x0107
        /*0cde*/ 	.byte	0x3f
	.zero		1


	//   ....[51]....
        /*0ce0*/ 	.word	0x00016160
        /*0ce4*/ 	.word	0x00000007
        /*0ce8*/ 	.word	0x00028830
        /*0cec*/ 	.short	0x0101
        /*0cee*/ 	.byte	0x3f
	.zero		1


	//   ....[52]....
        /*0cf0*/ 	.word	0x00016c40
        /*0cf4*/ 	.word	0x00000016
        /*0cf8*/ 	.word	0x00028800
        /*0cfc*/ 	.short	0x0107
        /*0cfe*/ 	.byte	0x3f
	.zero		1


	//   ....[53]....
        /*0d00*/ 	.word	0x00016d50
        /*0d04*/ 	.word	0x00000016
        /*0d08*/ 	.word	0x00028800
        /*0d0c*/ 	.short	0x0101
        /*0d0e*/ 	.byte	0x3f
	.zero		1


	//   ....[54]....
        /*0d10*/ 	.word	0x00016d70
        /*0d14*/ 	.word	0x00000016
        /*0d18*/ 	.word	0x00028820
        /*0d1c*/ 	.short	0x010a
        /*0d1e*/ 	.byte	0x3f
	.zero		1


	//   ....[55]....
        /*0d20*/ 	.word	0x000170f0
        /*0d24*/ 	.word	0x00000006
        /*0d28*/ 	.word	0x00028840
        /*0d2c*/ 	.short	0x010a
        /*0d2e*/ 	.byte	0x3f
	.zero		1


	//   ....[56]....
        /*0d30*/ 	.word	0x000175f0
        /*0d34*/ 	.word	0x00000006
        /*0d38*/ 	.word	0x00028830
        /*0d3c*/ 	.short	0x0107
        /*0d3e*/ 	.byte	0x3f
	.zero		1


	//   ....[57]....
        /*0d40*/ 	.word	0x000176a0
        /*0d44*/ 	.word	0x00000006
        /*0d48*/ 	.word	0x00028830
        /*0d4c*/ 	.short	0x0101
        /*0d4e*/ 	.byte	0x3f
	.zero		1


	//   ....[58]....
        /*0d50*/ 	.word	0x00017710
        /*0d54*/ 	.word	0x00000006
        /*0d58*/ 	.word	0x00028860
        /*0d5c*/ 	.short	0x010a
        /*0d5e*/ 	.byte	0x3f
	.zero		1


	//   ....[59]....
        /*0d60*/ 	.word	0x00017ca0
        /*0d64*/ 	.word	0x00000006
        /*0d68*/ 	.word	0x00028850
        /*0d6c*/ 	.short	0x0107
        /*0d6e*/ 	.byte	0x3f
	.zero		1


	//   ....[60]....
        /*0d70*/ 	.word	0x00017dc0
        /*0d74*/ 	.word	0x00000006
        /*0d78*/ 	.word	0x00028850
        /*0d7c*/ 	.short	0x0101
        /*0d7e*/ 	.byte	0x3f
	.zero		1


	//   ....[61]....
        /*0d80*/ 	.word	0x00017fc0
        /*0d84*/ 	.word	0x00000000
        /*0d88*/ 	.word	0x00028860
        /*0d8c*/ 	.short	0x010a
        /*0d8e*/ 	.byte	0x3f
	.zero		1


	//   ....[62]....
        /*0d90*/ 	.word	0x000184f0
        /*0d94*/ 	.word	0x00000000
        /*0d98*/ 	.word	0x00028850
        /*0d9c*/ 	.short	0x0107
        /*0d9e*/ 	.byte	0x3f
	.zero		1


	//   ....[63]....
        /*0da0*/ 	.word	0x000185a0
        /*0da4*/ 	.word	0x00000000
        /*0da8*/ 	.word	0x00028850
        /*0dac*/ 	.short	0x0101
        /*0dae*/ 	.byte	0x3f
	.zero		1


	//   ....[64]....
        /*0db0*/ 	.word	0x000196f0
        /*0db4*/ 	.word	0x00000004
        /*0db8*/ 	.word	0x00028820
        /*0dbc*/ 	.short	0x010a
        /*0dbe*/ 	.byte	0x3f
	.zero		1


	//   ....[65]....
        /*0dc0*/ 	.word	0x00019890
        /*0dc4*/ 	.word	0x00000005
        /*0dc8*/ 	.word	0x00028840
        /*0dcc*/ 	.short	0x010a
        /*0dce*/ 	.byte	0x3f
	.zero		1


	//   ....[66]....
        /*0dd0*/ 	.word	0x00019930
        /*0dd4*/ 	.word	0x00000019
        /*0dd8*/ 	.word	0x00028840
        /*0ddc*/ 	.short	0x010a
        /*0dde*/ 	.byte	0x3f
	.zero		1


	//   ....[67]....
        /*0de0*/ 	.word	0x00019970
        /*0de4*/ 	.word	0x00000005
        /*0de8*/ 	.word	0x00028860
        /*0dec*/ 	.short	0x010a
        /*0dee*/ 	.byte	0x3f
	.zero		1


	//   ....[68]....
        /*0df0*/ 	.word	0x000199b0
        /*0df4*/ 	.word	0x00000019
        /*0df8*/ 	.word	0x00028860
        /*0dfc*/ 	.short	0x010a
        /*0dfe*/ 	.byte	0x3f
	.zero		1


	//   ....[69]....
        /*0e00*/ 	.word	0x00019a20
        /*0e04*/ 	.word	0x00000003
        /*0e08*/ 	.word	0x00028800
        /*0e0c*/ 	.short	0x010a
        /*0e0e*/ 	.byte	0x3f
	.zero		1


	//   ....[70]....
        /*0e10*/ 	.word	0x00019a70
        /*0e14*/ 	.word	0x00000059
        /*0e18*/ 	.word	0x00028830
        /*0e1c*/ 	.short	0x010a
        /*0e1e*/ 	.byte	0x3f
	.zero		1


	//   ....[71]....
        /*0e20*/ 	.word	0x00019ad0
        /*0e24*/ 	.word	0x00000007
        /*0e28*/ 	.word	0x00028830
        /*0e2c*/ 	.short	0x010a
        /*0e2e*/ 	.byte	0x3f
	.zero		1


	//   ....[72]....
        /*0e30*/ 	.word	0x00019b30
        /*0e34*/ 	.word	0x00000007
        /*0e38*/ 	.word	0x00028850
        /*0e3c*/ 	.short	0x010a
        /*0e3e*/ 	.byte	0x3f
	.zero		1


	//   ....[73]....
        /*0e40*/ 	.word	0x00019b90
        /*0e44*/ 	.word	0x00000007
        /*0e48*/ 	.word	0x00028830
        /*0e4c*/ 	.short	0x010a
        /*0e4e*/ 	.byte	0x3f
	.zero		1


	//   ....[74]....
        /*0e50*/ 	.word	0x00019bf0
        /*0e54*/ 	.word	0x00000007
        /*0e58*/ 	.word	0x00028850
        /*0e5c*/ 	.short	0x010a
        /*0e5e*/ 	.byte	0x3f
	.zero		1


	//   ....[75]....
        /*0e60*/ 	.word	0x00019c50
        /*0e64*/ 	.word	0x00000007
        /*0e68*/ 	.word	0x00028830
        /*0e6c*/ 	.short	0x010a
        /*0e6e*/ 	.byte	0x3f
	.zero		1


	//   ....[76]....
        /*0e70*/ 	.word	0x00019cb0
        /*0e74*/ 	.word	0x00000007
        /*0e78*/ 	.word	0x00028850
        /*0e7c*/ 	.short	0x010a
        /*0e7e*/ 	.byte	0x3f
	.zero		1


	//   ....[77]....
        /*0e80*/ 	.word	0x00019d10
        /*0e84*/ 	.word	0x00000004
        /*0e88*/ 	.word	0x00028850
        /*0e8c*/ 	.short	0x010a
        /*0e8e*/ 	.byte	0x3f
	.zero		1


	//   ....[78]....
        /*0e90*/ 	.word	0x00019e30
        /*0e94*/ 	.word	0x00000007
        /*0e98*/ 	.word	0x00028840
        /*0e9c*/ 	.short	0x010a
        /*0e9e*/ 	.byte	0x3f
	.zero		1


	//   ....[79]....
        /*0ea0*/ 	.word	0x0001b3b0
        /*0ea4*/ 	.word	0x00000016
        /*0ea8*/ 	.word	0x00028820
        /*0eac*/ 	.short	0x010a
        /*0eae*/ 	.byte	0x3f
	.zero		1


	//   ....[80]....
        /*0eb0*/ 	.word	0x0001b400
        /*0eb4*/ 	.word	0x00000006
        /*0eb8*/ 	.word	0x00028840
        /*0ebc*/ 	.short	0x010a
        /*0ebe*/ 	.byte	0x3f
	.zero		1


	//   ....[81]....
        /*0ec0*/ 	.word	0x0001bd80
        /*0ec4*/ 	.word	0x00000006
        /*0ec8*/ 	.word	0x00028860
        /*0ecc*/ 	.short	0x010a
        /*0ece*/ 	.byte	0x3f
	.zero		1


	//   ....[82]....
        /*0ed0*/ 	.word	0x0001c7f0
        /*0ed4*/ 	.word	0x00000000
        /*0ed8*/ 	.word	0x00028860
        /*0edc*/ 	.short	0x010a
        /*0ede*/ 	.byte	0x3f
	.zero		1


	//   ....[83]....
        /*0ee0*/ 	.word	0x0001dc10
        /*0ee4*/ 	.word	0x00000004
        /*0ee8*/ 	.word	0x00028820
        /*0eec*/ 	.short	0x010a
        /*0eee*/ 	.byte	0x3f
	.zero		1


	//   ....[84]....
        /*0ef0*/ 	.word	0x0001ddb0
        /*0ef4*/ 	.word	0x00000005
        /*0ef8*/ 	.word	0x00028840
        /*0efc*/ 	.short	0x010a
        /*0efe*/ 	.byte	0x3f
	.zero		1


	//   ....[85]....
        /*0f00*/ 	.word	0x0001de00
        /*0f04*/ 	.word	0x00000019
        /*0f08*/ 	.word	0x00028840
        /*0f0c*/ 	.short	0x010a
        /*0f0e*/ 	.byte	0x3f
	.zero		1


	//   ....[86]....
        /*0f10*/ 	.word	0x0001de50
        /*0f14*/ 	.word	0x00000005
        /*0f18*/ 	.word	0x00028860
        /*0f1c*/ 	.short	0x010a
        /*0f1e*/ 	.byte	0x3f
	.zero		1


	//----- nvinfo : EIATTR_NUM_MBARRIERS
	.align		4
.L_202:
        /*0f20*/ 	.byte	0x03, 0x38
        /*0f22*/ 	.short	0x0016


	//----- nvinfo : EIATTR_EXIT_INSTR_OFFSETS
	.align		4
        /*0f24*/ 	.byte	0x04, 0x1c
        /*0f26*/ 	.short	(.L_204 - .L_203)


	//   ....[0]....
.L_203:
        /*0f28*/ 	.word	0x000009c0


	//   ....[1]....
        /*0f2c*/ 	.word	0x00013370


	//   ....[2]....
        /*0f30*/ 	.word	0x00019a00


	//----- nvinfo : EIATTR_MAX_THREADS
	.align		4
.L_204:
        /*0f34*/ 	.byte	0x04, 0x05
        /*0f36*/ 	.short	(.L_206 - .L_205)
.L_205:
        /*0f38*/ 	.word	0x00000180
        /*0f3c*/ 	.word	0x00000001
        /*0f40*/ 	.word	0x00000001


	//----- nvinfo : EIATTR_CRS_STACK_SIZE
	.align		4
.L_206:
        /*0f44*/ 	.byte	0x04, 0x1e
        /*0f46*/ 	.short	(.L_208 - .L_207)
.L_207:
        /*0f48*/ 	.word	0x00000000


	//----- nvinfo : EIATTR_CBANK_PARAM_SIZE
	.align		4
.L_208:
        /*0f4c*/ 	.byte	0x03, 0x19
        /*0f4e*/ 	.short	0x0af0


	//----- nvinfo : EIATTR_PARAM_CBANK
	.align		4
        /*0f50*/ 	.byte	0x04, 0x0a
        /*0f52*/ 	.short	(.L_210 - .L_209)
	.align		4
.L_209:
        /*0f54*/ 	.word	index@(.nv.constant0._ZN7cutlass13device_kernelIN5flash11enable_sm90INS1_16FlashAttnFwdSm90INS1_25CollectiveMainloopFwdSm90ILi2EN4cute5tupleIJNS5_1CILi1EEES8_S8_EEENS6_IJNS7_ILi128EEESA_SA_EEELi128ENS_6half_tEfNS_4arch4Sm90ELb0ELb1ELb1ELb1ELb1ELb0ELb0ELb1ELb1ELb1ELb1ELb0EEENS1_21CollectiveEpilogueFwdISB_S9_SC_SE_Li256ELb1ELb1ELb1ELb0EEENS1_36VarlenDynamicPersistentTileSchedulerILi128ELi128ELi256ELi128ELb1ELb1ELb1ELb1ELb0ELb1EEEEEEEEEvNT_6ParamsE)
        /*0f58*/ 	.short	0x0210
        /*0f5a*/ 	.short	0x0af0


	//----- nvinfo : EIATTR_SW_WAR
	.align		4
.L_210:
        /*0f5c*/ 	.byte	0x04, 0x36
        /*0f5e*/ 	.short	(.L_212 - .L_211)
.L_211:
        /*0f60*/ 	.word	0x00000008
.L_212:


//--------------------- .nv.info._ZN7cutlass13device_kernelIN5flash11enable_sm90INS1_16FlashAttnFwdSm90INS1_25CollectiveMainloopFwdSm90ILi2EN4cute5tupleIJNS5_1CILi1EEES8_S8_EEENS6_IJNS7_ILi128EEESA_SA_EEELi128ENS_6half_tEfNS_4arch4Sm90ELb0ELb1ELb1ELb1ELb1ELb1ELb0ELb1ELb1ELb1ELb1ELb0EEENS1_21CollectiveEpilogueFwdISB_S9_SC_SE_Li256ELb1ELb1ELb1ELb0EEENS1_36VarlenDynamicPersistentTileSchedulerILi128ELi128ELi256ELi128ELb1ELb1ELb1ELb1ELb0ELb1EEEEEEEEEvNT_6ParamsE --------------------------
	.section	.nv.info._ZN7cutlass13device_kernelIN5flash11enable_sm90INS1_16FlashAttnFwdSm90INS1_25CollectiveMainloopFwdSm90ILi2EN4cute5tupleIJNS5_1CILi1EEES8_S8_EEENS6_IJNS7_ILi128EEESA_SA_EEELi128ENS_6half_tEfNS_4arch4Sm90ELb0ELb1ELb1ELb1ELb1ELb1ELb0ELb1ELb1ELb1ELb1ELb0EEENS1_21CollectiveEpilogueFwdISB_S9_SC_SE_Li256ELb1ELb1ELb1ELb0EEENS1_36VarlenDynamicPersistentTileSchedulerILi128ELi128ELi256ELi128ELb1ELb1ELb1ELb1ELb0ELb1EEEEEEEEEvNT_6ParamsE,"",@"SHT_CUDA_INFO"
	.sectionflags	@""
	.align	4


	//----- nvinfo : EIATTR_CUDA_API_VERSION
	.align		4
        /*0000*/ 	.byte	0x04, 0x37
        /*0002*/ 	.short	(.L_214 - .L_213)
.L_213:
        /*0004*/ 	.word	0x00000082


	//----- nvinfo : EIATTR_KPARAM_INFO
	.align		4
.L_214:
        /*0008*/ 	.byte	0x04, 0x17
        /*000a*/ 	.short	(.L_216 - .L_215)
.L_215:
        /*000c*/ 	.word	0x00000000
        /*0010*/ 	.short	0x0000
        /*0012*/ 	.short	0x0070
        /*0014*/ 	.byte	0x00, 0xf0, 0x01, 0x2a


	//----- nvinfo : EIATTR_SPARSE_MMA_MASK
	.align		4
.L_216:
        /*0018*/ 	.byte	0x03, 0x50
        /*001a*/ 	.short	0x0000


	//----- nvinfo : EIATTR_MAXREG_COUNT
	.align		4
        /*001c*/ 	.byte	0x03, 0x1b
        /*001e*/ 	.short	0x00a8


	//----- nvinfo : EIATTR_NUM_BARRIERS
	.align		4
        /*0020*/ 	.byte	0x02, 0x4c
        /*0022*/ 	.byte	0x10
	.zero		1


	//----- nvinfo : EIATTR_EXTERNS
	.align		4
        /*0024*/ 	.byte	0x04, 0x0f
        /*0026*/ 	.short	(.L_218 - .L_217)


	//   ....[0]....
	.align		4
.L_217:
        /*0028*/ 	.word	index@(__assertfail)


	//----- nvinfo : EIATTR_ANNOTATIONS
	.align		4
.L_218:
        /*002c*/ 	.byte	0x04, 0x55
        /*002e*/ 	.short	(.L_220 - .L_219)


	//   ....[0]....
.L_219:
        /* <DEDUP_REMOVED lines=21> */


	//----- nvinfo : EIATTR_MERCURY_ISA_VERSION
	.align		4
.L_220:
        /*0170*/ 	.byte	0x03, 0x5f
        /*0172*/ 	.short	0x0101


	//----- nvinfo : EIATTR_UNUSED_LOAD_BYTE_OFFSET
	.align		4
        /*0174*/ 	.byte	0x04, 0x44
        /*0176*/ 	.short	(.L_222 - .L_221)


	//   ....[0]....
.L_221:
        /*0178*/ 	.word	0x00000a60
        /*017c*/ 	.word	0x0000fff0


	//   ....[1]....
        /*0180*/ 	.word	0x0001d140
        /*0184*/ 	.word	0x0000fff0


	//----- nvinfo : EIATTR_INT_WARP_WIDE_INSTR_OFFSETS
	.align		4
.L_222:
        /*0188*/ 	.byte	0x04, 0x31
        /*018a*/ 	.short	(.L_224 - .L_223)


	//   ....[0]....
.L_223:
        /*018c*/ 	.word	0x00000130


	//   ....[1]....
        /*0190*/ 	.word	0x00000170


	//   ....[2]....
        /*0194*/ 	.word	0x000001e0


	//   ....[3]....
        /*0198*/ 	.word	0x000236a0


	//   ....[4]....
        /*019c*/ 	.word	0x00023730


	//   ....[5]....
        /*01a0*/ 	.word	0x00026590


	//   ....[6]....
        /*01a4*/ 	.word	0x00026620


	//----- nvinfo : EIATTR_COOP_GROUP_MASK_REGIDS
	.align		4
.L_224:
        /*01a8*/ 	.byte	0x04, 0x29
        /*01aa*/ 	.short	(.L_226 - .L_225)


	//   ....[0]....
.L_225:
        /*01ac*/ 	.word	0xffffffff


	//   ....[1]....
        /*01b0*/ 	.word	0xffffffff


	//   ....[2]....
        /*01b4*/ 	.word	0xffffffff


	//   ....[3]....
        /*01b8*/ 	.word	0xffffffff


	//   ....[4]....
        /*01bc*/ 	.word	0xffffffff


	//   ....[5]....
        /*01c0*/ 	.word	0xffffffff


	//   ....[6]....
        /*01c4*/ 	.word	0xffffffff


	//   ....[7]....
        /*01c8*/ 	.word	0xffffffff


	//   ....[8]....
        /*01cc*/ 	.word	0xffffffff


	//   ....[9]....
        /*01d0*/ 	.word	0xffffffff


	//   ....[10]....
        /*01d4*/ 	.word	0xffffffff


	//   ....[11]....
        /*01d8*/ 	.word	0xffffffff


	//   ....[12]....
        /*01dc*/ 	.word	0xffffffff


	//   ....[13]....
        /*01e0*/ 	.word	0xffffffff


	//   ....[14]....
        /*01e4*/ 	.word	0xffffffff


	//   ....[15]....
        /*01e8*/ 	.word	0xffffffff


	//   ....[16]....
        /*01ec*/ 	.word	0xffffffff


	//   ....[17]....
        /*01f0*/ 	.word	0xffffffff


	//   ....[18]....
        /*01f4*/ 	.word	0xffffffff


	//   ....[19]....
        /*01f8*/ 	.word	0xffffffff


	//   ....[20]....
        /*01fc*/ 	.word	0xffffffff


	//   ....[21]....
        /*0200*/ 	.word	0xffffffff


	//   ....[22]....
        /*0204*/ 	.word	0xffffffff


	//   ....[23]....
        /*0208*/ 	.word	0xffffffff


	//   ....[24]....
        /*020c*/ 	.word	0xffffffff


	//   ....[25]....
        /*0210*/ 	.word	0xffffffff


	//   ....[26]....
        /*0214*/ 	.word	0xffffffff


	//   ....[27]....
        /*0218*/ 	.word	0xffffffff


	//   ....[28]....
        /*021c*/ 	.word	0xffffffff


	//   ....[29]....
        /*0220*/ 	.word	0xffffffff


	//   ....[30]....
        /*0224*/ 	.word	0xffffffff


	//   ....[31]....
        /*0228*/ 	.word	0xffffffff


	//   ....[32]....
        /*022c*/ 	.word	0xffffffff


	//   ....[33]....
        /*0230*/ 	.word	0xffffffff


	//   ....[34]....
        /*0234*/ 	.word	0xffffffff


	//   ....[35]....
        /*0238*/ 	.word	0xffffffff


	//   ....[36]....
        /*023c*/ 	.word	0xffffffff


	//   ....[37]....
        /*0240*/ 	.word	0xffffffff


	//   ....[38]....
        /*0244*/ 	.word	0xffffffff


	//   ....[39]....
        /*0248*/ 	.word	0xffffffff


	//   ....[40]....
        /*024c*/ 	.word	0xffffffff


	//   ....[41]....
        /*0250*/ 	.word	0xffffffff


	//   ....[42]....
        /*0254*/ 	.word	0xffffffff


	//   ....[43]....
        /*0258*/ 	.word	0xffffffff


	//   ....[44]....
        /*025c*/ 	.word	0xffffffff


	//   ....[45]....
        /*0260*/ 	.word	0xffffffff


	//   ....[46]....
        /*0264*/ 	.word	0xffffffff


	//   ....[47]....
        /*0268*/ 	.word	0xffffffff


	//   ....[48]....
        /*026c*/ 	.word	0xffffffff


	//   ....[49]....
        /*0270*/ 	.word	0xffffffff


	//   ....[50]....
        /*0274*/ 	.word	0xffffffff


	//   ....[51]....
        /*0278*/ 	.word	0xffffffff


	//   ....[52]....
        /*027c*/ 	.word	0xffffffff


	//   ....[53]....
        /*0280*/ 	.word	0xffffffff


	//   ....[54]....
        /*0284*/ 	.word	0xffffffff


	//   ....[55]....
        /*0288*/ 	.word	0xffffffff


	//   ....[56]....
        /*028c*/ 	.word	0xffffffff


	//   ....[57]....
        /*0290*/ 	.word	0xffffffff


	//   ....[58]....
        /*0294*/ 	.word	0xffffffff


	//   ....[59]....
        /*0298*/ 	.word	0xffffffff


	//   ....[60]....
        /*029c*/ 	.word	0xffffffff


	//   ....[61]....
        /*02a0*/ 	.word	0xffffffff


	//   ....[62]....
        /*02a4*/ 	.word	0xffffffff


	//   ....[63]....
        /*02a8*/ 	.word	0xffffffff


	//   ....[64]....
        /*02ac*/ 	.word	0xffffffff


	//   ....[65]....
        /*02b0*/ 	.word	0xffffffff


	//   ....[66]....
        /*02b4*/ 	.word	0xffffffff


	//   ....[67]....
        /*02b8*/ 	.word	0xffffffff


	//   ....[68]....
        /*02bc*/ 	.word	0xffffffff


	//   ....[69]....
        /*02c0*/ 	.word	0xffffffff


	//   ....[70]....
        /*02c4*/ 	.word	0xffffffff


	//   ....[71]....
        /*02c8*/ 	.word	0xffffffff


	//   ....[72]....
        /*02cc*/ 	.word	0xffffffff


	//   ....[73]....
        /*02d0*/ 	.word	0xffffffff


	//   ....[74]....
        /*02d4*/ 	.word	0xffffffff


	//   ....[75]....
        /*02d8*/ 	.word	0xffffffff


	//   ....[76]....
        /*02dc*/ 	.word	0xffffffff


	//   ....[77]....
        /*02e0*/ 	.word	0xffffffff


	//   ....[78]....
        /*02e4*/ 	.word	0xffffffff


	//   ....[79]....
        /*02e8*/ 	.word	0xffffffff


	//   ....[80]....
        /*02ec*/ 	.word	0xffffffff


	//   ....[81]....
        /*02f0*/ 	.word	0xffffffff


	//   ....[82]....
        /*02f4*/ 	.word	0xffffffff


	//   ....[83]....
        /*02f8*/ 	.word	0xffffffff


	//   ....[84]....
        /*02fc*/ 	.word	0xffffffff


	//   ....[85]....
        /*0300*/ 	.word	0xffffffff


	//   ....[86]....
        /*0304*/ 	.word	0xffffffff


	//   ....[87]....
        /*0308*/ 	.word	0xffffffff


	//   ....[88]....
        /*030c*/ 	.word	0xffffffff


	//   ....[89]....
        /*0310*/ 	.word	0xffffffff


	//   ....[90]....
        /*0314*/ 	.word	0xffffffff


	//   ....[91]....
        /*0318*/ 	.word	0xffffffff


	//   ....[92]....
        /*031c*/ 	.word	0xffffffff


	//   ....[93]....
        /*0320*/ 	.word	0xffffffff


	//   ....[94]....
        /*0324*/ 	.word	0xffffffff


	//   ....[95]....
        /*0328*/ 	.word	0xffffffff


	//   ....[96]....
        /*032c*/ 	.word	0xffffffff


	//   ....[97]....
        /*0330*/ 	.word	0xffffffff


	//   ....[98]....
        /*0334*/ 	.word	0xffffffff


	//   ....[99]....
        /*0338*/ 	.word	0xffffffff


	//   ....[100]....
        /*033c*/ 	.word	0xffffffff


	//   ....[101]....
        /*0340*/ 	.word	0xffffffff


	//   ....[102]....
        /*0344*/ 	.word	0xffffffff


	//   ....[103]....
        /*0348*/ 	.word	0xffffffff


	//   ....[104]....
        /*034c*/ 	.word	0xffffffff


	//   ....[105]....
        /*0350*/ 	.word	0xffffffff


	//   ....[106]....
        /*0354*/ 	.word	0xffffffff


	//   ....[107]....
        /*0358*/ 	.word	0xffffffff


	//   ....[108]....
        /*035c*/ 	.word	0xffffffff


	//   ....[109]....
        /*0360*/ 	.word	0xffffffff


	//   ....[110]....
        /*0364*/ 	.word	0xffffffff


	//   ....[111]....
        /*0368*/ 	.word	0xffffffff


	//   ....[112]....
        /*036c*/ 	.word	0xffffffff


	//   ....[113]....
        /*0370*/ 	.word	0xffffffff


	//   ....[114]....
        /*0374*/ 	.word	0xffffffff


	//   ....[115]....
        /*0378*/ 	.word	0xffffffff


	//   ....[116]....
        /*037c*/ 	.word	0xffffffff


	//   ....[117]....
        /*0380*/ 	.word	0xffffffff


	//   ....[118]....
        /*0384*/ 	.word	0xffffffff


	//   ....[119]....
        /*0388*/ 	.word	0xffffffff


	//   ....[120]....
        /*038c*/ 	.word	0xffffffff


	//   ....[121]....
        /*0390*/ 	.word	0xffffffff


	//   ....[122]....
        /*0394*/ 	.word	0xffffffff


	//   ....[123]....
        /*0398*/ 	.word	0xffffffff


	//   ....[124]....
        /*039c*/ 	.word	0xffffffff


	//   ....[125]....
        /*03a0*/ 	.word	0xffffffff


	//   ....[126]....
        /*03a4*/ 	.word	0xffffffff


	//   ....[127]....
        /*03a8*/ 	.word	0xffffffff


	//   ....[128]....
        /*03ac*/ 	.word	0xffffffff


	//   ....[129]....
        /*03b0*/ 	.word	0xffffffff


	//   ....[130]....
        /*03b4*/ 	.word	0xffffffff


	//   ....[131]....
        /*03b8*/ 	.word	0xffffffff


	//   ....[132]....
        /*03bc*/ 	.word	0xffffffff


	//   ....[133]....
        /*03c0*/ 	.word	0xffffffff


	//   ....[134]....
        /*03c4*/ 	.word	0xffffffff


	//   ....[135]....
        /*03c8*/ 	.word	0xffffffff


	//   ....[136]....
        /*03cc*/ 	.word	0xffffffff


	//   ....[137]....
        /*03d0*/ 	.word	0xffffffff


	//   ....[138]....
        /*03d4*/ 	.word	0xffffffff


	//   ....[139]....
        /*03d8*/ 	.word	0xffffffff


	//   ....[140]....
        /*03dc*/ 	.word	0xffffffff


	//   ....[141]....
        /*03e0*/ 	.word	0xffffffff


	//   ....[142]....
        /*03e4*/ 	.word	0xffffffff


	//   ....[143]....
        /*03e8*/ 	.word	0xffffffff


	//   ....[144]....
        /*03ec*/ 	.word	0xffffffff


	//   ....[145]....
        /*03f0*/ 	.word	0xffffffff


	//   ....[146]....
        /*03f4*/ 	.word	0xffffffff


	//   ....[147]....
        /*03f8*/ 	.word	0xffffffff


	//   ....[148]....
        /*03fc*/ 	.word	0xffffffff


	//   ....[149]....
        /*0400*/ 	.word	0xffffffff


	//   ....[150]....
        /*0404*/ 	.word	0xffffffff


	//   ....[151]....
        /*0408*/ 	.word	0xffffffff


	//   ....[152]....
        /*040c*/ 	.word	0xffffffff


	//   ....[153]....
        /*0410*/ 	.word	0xffffffff


	//   ....[154]....
        /*0414*/ 	.word	0xffffffff


	//   ....[155]....
        /*0418*/ 	.word	0xffffffff


	//   ....[156]....
        /*041c*/ 	.word	0xffffffff


	//   ....[157]....
        /*0420*/ 	.word	0xffffffff


	//   ....[158]....
        /*0424*/ 	.word	0xffffffff


	//   ....[159]....
        /*0428*/ 	.word	0xffffffff


	//   ....[160]....
        /*042c*/ 	.word	0xffffffff


	//   ....[161]....
        /*0430*/ 	.word	0xffffffff


	//   ....[162]....
        /*0434*/ 	.word	0xffffffff


	//   ....[163]....
        /*0438*/ 	.word	0xffffffff


	//   ....[164]....
        /*043c*/ 	.word	0xffffffff


	//   ....[165]....
        /*0440*/ 	.word	0xffffffff


	//   ....[166]....
        /*0444*/ 	.word	0xffffffff


	//   ....[167]....
        /*0448*/ 	.word	0xffffffff


	//   ....[168]....
        /*044c*/ 	.word	0xffffffff


	//   ....[169]....
        /*0450*/ 	.word	0xffffffff


	//   ....[170]....
        /*0454*/ 	.word	0xffffffff


	//   ....[171]....
        /*0458*/ 	.word	0xffffffff


	//   ....[172]....
        /*045c*/ 	.word	0xffffffff


	//   ....[173]....
        /*0460*/ 	.word	0xffffffff


	//   ....[174]....
        /*0464*/ 	.word	0xffffffff


	//   ....[175]....
        /*0468*/ 	.word	0xffffffff


	//   ....[176]....
        /*046c*/ 	.word	0xffffffff


	//   ....[177]....
        /*0470*/ 	.word	0xffffffff


	//   ....[178]....
        /*0474*/ 	.word	0xffffffff


	//   ....[179]....
        /*0478*/ 	.word	0xffffffff


	//   ....[180]....
        /*047c*/ 	.word	0xffffffff


	//   ....[181]....
        /*0480*/ 	.word	0xffffffff


	//   ....[182]....
        /*0484*/ 	.word	0xffffffff


	//   ....[183]....
        /*0488*/ 	.word	0xffffffff


	//   ....[184]....
        /*048c*/ 	.word	0xffffffff


	//   ....[185]....
        /*0490*/ 	.word	0xffffffff


	//   ....[186]....
        /*0494*/ 	.word	0xffffffff


	//   ....[187]....
        /*0498*/ 	.word	0xffffffff


	//   ....[188]....
        /*049c*/ 	.word	0xffffffff


	//   ....[189]....
        /*04a0*/ 	.word	0xffffffff


	//   ....[190]....
        /*04a4*/ 	.word	0xffffffff


	//   ....[191]....
        /*04a8*/ 	.word	0xffffffff


	//   ....[192]....
        /*04ac*/ 	.word	0xffffffff


	//   ....[193]....
        /*04b0*/ 	.word	0xffffffff


	//   ....[194]....
        /*04b4*/ 	.word	0xffffffff


	//   ....[195]....
        /*04b8*/ 	.word	0xffffffff


	//   ....[196]....
        /*04bc*/ 	.word	0xffffffff


	//   ....[197]....
        /*04c0*/ 	.word	0xffffffff


	//   ....[198]....
        /*04c4*/ 	.word	0xffffffff


	//   ....[199]....
        /*04c8*/ 	.word	0xffffffff


	//   ....[200]....
        /*04cc*/ 	.word	0xffffffff


	//   ....[201]....
        /*04d0*/ 	.word	0xffffffff


	//   ....[202]....
        /*04d4*/ 	.word	0xffffffff


	//   ....[203]....
        /*04d8*/ 	.word	0xffffffff


	//   ....[204]....
        /*04dc*/ 	.word	0xffffffff


	//   ....[205]....
        /*04e0*/ 	.word	0xffffffff


	//   ....[206]....
        /*04e4*/ 	.word	0xffffffff


	//   ....[207]....
        /*04e8*/ 	.word	0xffffffff


	//   ....[208]....
        /*04ec*/ 	.word	0xffffffff


	//   ....[209]....
        /*04f0*/ 	.word	0xffffffff


	//   ....[210]....
        /*04f4*/ 	.word	0xffffffff


	//   ....[211]....
        /*04f8*/ 	.word	0xffffffff


	//   ....[212]....
        /*04fc*/ 	.word	0xffffffff


	//   ....[213]....
        /*0500*/ 	.word	0xffffffff


	//   ....[214]....
        /*0504*/ 	.word	0xffffffff


	//   ....[215]....
        /*0508*/ 	.word	0xffffffff


	//   ....[216]....
        /*050c*/ 	.word	0xffffffff


	//   ....[217]....
        /*0510*/ 	.word	0xffffffff


	//   ....[218]....
        /*0514*/ 	.word	0xffffffff


	//   ....[219]....
        /*0518*/ 	.word	0xffffffff


	//   ....[220]....
        /*051c*/ 	.word	0xffffffff


	//   ....[221]....
        /*0520*/ 	.word	0xffffffff


	//   ....[222]....
        /*0524*/ 	.word	0xffffffff


	//   ....[223]....
        /*0528*/ 	.word	0xffffffff


	//   ....[224]....
        /*052c*/ 	.word	0xffffffff


	//   ....[225]....
        /*0530*/ 	.word	0xffffffff


	//   ....[226]....
        /*0534*/ 	.word	0xffffffff


	//   ....[227]....
        /*0538*/ 	.word	0xffffffff


	//   ....[228]....
        /*053c*/ 	.word	0xffffffff


	//   ....[229]....
        /*0540*/ 	.word	0xffffffff


	//   ....[230]....
        /*0544*/ 	.word	0xffffffff


	//   ....[231]....
        /*0548*/ 	.word	0xffffffff


	//   ....[232]....
        /*054c*/ 	.word	0xffffffff


	//   ....[233]....
        /*0550*/ 	.word	0xffffffff


	//   ....[234]....
        /*0554*/ 	.word	0xffffffff


	//   ....[235]....
        /*0558*/ 	.word	0xffffffff


	//   ....[236]....
        /*055c*/ 	.word	0xffffffff


	//   ....[237]....
        /*0560*/ 	.word	0xffffffff


	//   ....[238]....
        /*0564*/ 	.word	0xffffffff


	//   ....[239]....
        /*0568*/ 	.word	0x0500000f


	//   ....[240]....
        /*056c*/ 	.word	0x0500000f


	//   ....[241]....
        /*0570*/ 	.word	0x0500000f


	//   ....[242]....
        /*0574*/ 	.word	0x0500000f


	//   ....[243]....
        /*0578*/ 	.word	0x0500000f


	//   ....[244]....
        /*057c*/ 	.word	0x0500000f


	//   ....[245]....
        /*0580*/ 	.word	0x0500000f


	//   ....[246]....
        /*0584*/ 	.word	0x0500000f


	//   ....[247]....
        /*0588*/ 	.word	0x0500000f


	//   ....[248]....
        /*058c*/ 	.word	0x0500000f


	//   ....[249]....
        /*0590*/ 	.word	0x0500000f


	//   ....[250]....
        /*0594*/ 	.word	0x0500000f


	//   ....[251]....
        /*0598*/ 	.word	0x0500000f


	//   ....[252]....
        /*059c*/ 	.word	0x0500000f


	//   ....[253]....
        /*05a0*/ 	.word	0x0500000f


	//   ....[254]....
        /*05a4*/ 	.word	0x0500000f


	//   ....[255]....
        /*05a8*/ 	.word	0x0500000f


	//   ....[0]....
        /*05ac*/ 	.word	0x0500000f


	//   ....[1]....
        /*05b0*/ 	.word	0x0500000f


	//   ....[2]....
        /*05b4*/ 	.word	0x0500000f


	//   ....[3]....
        /*05b8*/ 	.word	0x0500000f


	//   ....[4]....
        /*05bc*/ 	.word	0x0500000f


	//   ....[5]....
        /*05c0*/ 	.word	0x0500000f


	//   ....[6]....
        /*05c4*/ 	.word	0x0500000f


	//   ....[7]....
        /*05c8*/ 	.word	0x0500000f


	//   ....[8]....
        /*05cc*/ 	.word	0x0500000f


	//   ....[9]....
        /*05d0*/ 	.word	0x0500000f


	//   ....[10]....
        /*05d4*/ 	.word	0x0500000f


	//   ....[11]....
        /*05d8*/ 	.word	0x0500000f


	//   ....[12]....
        /*05dc*/ 	.word	0x0500000f


	//   ....[13]....
        /*05e0*/ 	.word	0x0500000f


	//   ....[14]....
        /*05e4*/ 	.word	0x0500000f


	//   ....[15]....
        /*05e8*/ 	.word	0x0500000f


	//   ....[16]....
        /*05ec*/ 	.word	0x0500000f


	//   ....[17]....
        /*05f0*/ 	.word	0x0500000f


	//   ....[18]....
        /*05f4*/ 	.word	0x0500000f


	//   ....[19]....
        /*05f8*/ 	.word	0x0500000f


	//   ....[20]....
        /*05fc*/ 	.word	0x0500000f


	//   ....[21]....
        /*0600*/ 	.word	0x0500000f


	//   ....[22]....
        /*0604*/ 	.word	0x0500000f


	//   ....[23]....
        /*0608*/ 	.word	0x0500000f


	//   ....[24]....
        /*060c*/ 	.word	0x0500000f


	//   ....[25]....
        /*0610*/ 	.word	0x0500000f


	//   ....[26]....
        /*0614*/ 	.word	0x0500000f


	//   ....[27]....
        /*0618*/ 	.word	0x0500000f


	//   ....[28]....
        /*061c*/ 	.word	0x0500000f


	//   ....[29]....
        /*0620*/ 	.word	0x0500000f


	//   ....[30]....
        /*0624*/ 	.word	0x0500000f


	//   ....[31]....
        /*0628*/ 	.word	0x0500000f


	//   ....[32]....
        /*062c*/ 	.word	0x0500000f


	//   ....[33]....
        /*0630*/ 	.word	0x0500000f


	//   ....[34]....
        /*0634*/ 	.word	0x0500000f


	//   ....[35]....
        /*0638*/ 	.word	0x0500000f


	//   ....[36]....
        /*063c*/ 	.word	0x0500000f


	//   ....[37]....
        /*0640*/ 	.word	0x0500000f


	//   ....[38]....
        /*0644*/ 	.word	0x0500000f


	//   ....[39]....
        /*0648*/ 	.word	0x0500000f


	//   ....[40]....
        /*064c*/ 	.word	0x0500000f


	//   ....[41]....
        /*0650*/ 	.word	0x0500000f


	//   ....[42]....
        /*0654*/ 	.word	0x0500000f


	//   ....[43]....
        /*0658*/ 	.word	0x0500000f


	//   ....[44]....
        /*065c*/ 	.word	0x0500000f


	//   ....[45]....
        /*0660*/ 	.word	0x0500000f


	//   ....[46]....
        /*0664*/ 	.word	0x0500000f


	//   ....[47]....
        /*0668*/ 	.word	0x0500000f


	//   ....[48]....
        /*066c*/ 	.word	0x0500000f


	//   ....[49]....
        /*0670*/ 	.word	0x0500000f


	//   ....[50]....
        /*0674*/ 	.word	0x0500000f


	//   ....[51]....
        /*0678*/ 	.word	0x0500000f


	//   ....[52]....
        /*067c*/ 	.word	0x0500000f


	//   ....[53]....
        /*0680*/ 	.word	0x0500000f


	//   ....[54]....
        /*0684*/ 	.word	0x0500000f


	//   ....[55]....
        /*0688*/ 	.word	0x0500000f


	//   ....[56]....
        /*068c*/ 	.word	0x0500000f


	//   ....[57]....
        /*0690*/ 	.word	0x0500000f


	//   ....[58]....
        /*0694*/ 	.word	0x0500000f


	//   ....[59]....
        /*0698*/ 	.word	0x0500000f


	//   ....[60]....
        /*069c*/ 	.word	0x0500000f


	//   ....[61]....
        /*06a0*/ 	.word	0x0500000f


	//   ....[62]....
        /*06a4*/ 	.word	0x0500000f


	//   ....[63]....
        /*06a8*/ 	.word	0x0500000f


	//   ....[64]....
        /*06ac*/ 	.word	0x0500000f


	//   ....[65]....
        /*06b0*/ 	.word	0x0500000f


	//   ....[66]....
        /*06b4*/ 	.word	0x0500000f


	//   ....[67]....
        /*06b8*/ 	.word	0x0500000f


	//   ....[68]....
        /*06bc*/ 	.word	0x0500000f


	//   ....[69]....
        /*06c0*/ 	.word	0x0500000f


	//   ....[70]....
        /*06c4*/ 	.word	0x0500000f


	//   ....[71]....
        /*06c8*/ 	.word	0x0500000f


	//   ....[72]....
        /*06cc*/ 	.word	0x0500000f


	//   ....[73]....
        /*06d0*/ 	.word	0x0500000f


	//   ....[74]....
        /*06d4*/ 	.word	0x0500000f


	//   ....[75]....
        /*06d8*/ 	.word	0x0500000f


	//   ....[76]....
        /*06dc*/ 	.word	0x0500000f


	//   ....[77]....
        /*06e0*/ 	.word	0x0500000f


	//   ....[78]....
        /*06e4*/ 	.word	0x0500000f


	//   ....[79]....
        /*06e8*/ 	.word	0x0500000f


	//   ....[80]....
        /*06ec*/ 	.word	0x0500000f


	//   ....[81]....
        /*06f0*/ 	.word	0x0500000f


	//   ....[82]....
        /*06f4*/ 	.word	0x0500000f


	//   ....[83]....
        /*06f8*/ 	.word	0x0500000f


	//   ....[84]....
        /*06fc*/ 	.word	0x0500000f


	//   ....[85]....
        /*0700*/ 	.word	0x0500000f


	//   ....[86]....
        /*0704*/ 	.word	0x0500000f


	//   ....[87]....
        /*0708*/ 	.word	0x0500000f


	//   ....[88]....
        /*070c*/ 	.word	0x0500000f


	//   ....[89]....
        /*0710*/ 	.word	0x0500000f


	//   ....[90]....
        /*0714*/ 	.word	0x0500000f


	//   ....[91]....
        /*0718*/ 	.word	0x0500000f


	//   ....[92]....
        /*071c*/ 	.word	0x0500000f


	//   ....[93]....
        /*0720*/ 	.word	0x0500000f


	//   ....[94]....
        /*0724*/ 	.word	0x0500000f


	//   ....[95]....
        /*0728*/ 	.word	0x0500000f


	//   ....[96]....
        /*072c*/ 	.word	0x0500000f


	//   ....[97]....
        /*0730*/ 	.word	0x0500000f


	//   ....[98]....
        /*0734*/ 	.word	0x0500000f


	//   ....[99]....
        /*0738*/ 	.word	0x0500000f


	//   ....[100]....
        /*073c*/ 	.word	0x0500000f


	//   ....[101]....
        /*0740*/ 	.word	0x0500000f


	//   ....[102]....
        /*0744*/ 	.word	0x0500000f


	//   ....[103]....
        /*0748*/ 	.word	0x0500000f


	//   ....[104]....
        /*074c*/ 	.word	0x0500000f


	//   ....[105]....
        /*0750*/ 	.word	0x0500000f


	//   ....[106]....
        /*0754*/ 	.word	0x0500000f


	//   ....[107]....
        /*0758*/ 	.word	0x0500000f


	//   ....[108]....
        /*075c*/ 	.word	0x0500000f


	//   ....[109]....
        /*0760*/ 	.word	0x0500000f


	//   ....[110]....
        /*0764*/ 	.word	0x0500000f


	//   ....[111]....
        /*0768*/ 	.word	0x0500000f


	//   ....[112]....
        /*076c*/ 	.word	0x0500000f


	//   ....[113]....
        /*0770*/ 	.word	0x0500000f


	//   ....[114]....
        /*0774*/ 	.word	0x0500000f


	//   ....[115]....
        /*0778*/ 	.word	0x0500000f


	//   ....[116]....
        /*077c*/ 	.word	0x0500000f


	//   ....[117]....
        /*0780*/ 	.word	0x0500000f


	//   ....[118]....
        /*0784*/ 	.word	0x0500000f


	//   ....[119]....
        /*0788*/ 	.word	0x0500000f


	//   ....[120]....
        /*078c*/ 	.word	0x0500000f


	//   ....[121]....
        /*0790*/ 	.word	0x0500000f


	//   ....[122]....
        /*0794*/ 	.word	0x0500000f


	//   ....[123]....
        /*0798*/ 	.word	0x0500000f


	//   ....[124]....
        /*079c*/ 	.word	0x0500000f


	//   ....[125]....
        /*07a0*/ 	.word	0x0500000f


	//   ....[126]....
        /*07a4*/ 	.word	0x0500000f


	//   ....[127]....
        /*07a8*/ 	.word	0x0500000f


	//   ....[128]....
        /*07ac*/ 	.word	0x0500000f


	//   ....[129]....
        /*07b0*/ 	.word	0x0500000f


	//   ....[130]....
        /*07b4*/ 	.word	0x0500000f


	//   ....[131]....
        /*07b8*/ 	.word	0x0500000f


	//   ....[132]....
        /*07bc*/ 	.word	0x0500000f


	//   ....[133]....
        /*07c0*/ 	.word	0x0500000f


	//   ....[134]....
        /*07c4*/ 	.word	0x0500000f


	//   ....[135]....
        /*07c8*/ 	.word	0x0500000f


	//   ....[136]....
        /*07cc*/ 	.word	0x0500000f


	//   ....[137]....
        /*07d0*/ 	.word	0x0500000f


	//   ....[138]....
        /*07d4*/ 	.word	0x0500000f


	//   ....[139]....
        /*07d8*/ 	.word	0x0500000f


	//   ....[140]....
        /*07dc*/ 	.word	0x0500000f


	//   ....[141]....
        /*07e0*/ 	.word	0x0500000f


	//   ....[142]....
        /*07e4*/ 	.word	0x0500000f


	//   ....[143]....
        /*07e8*/ 	.word	0x0500000f


	//   ....[144]....
        /*07ec*/ 	.word	0x0500000f


	//   ....[145]....
        /*07f0*/ 	.word	0x0500000f


	//   ....[146]....
        /*07f4*/ 	.word	0x0500000f


	//   ....[147]....
        /*07f8*/ 	.word	0x0500000f


	//   ....[148]....
        /*07fc*/ 	.word	0x0500000f


	//   ....[149]....
        /*0800*/ 	.word	0x0500000f


	//   ....[150]....
        /*0804*/ 	.word	0x0500000f


	//   ....[151]....
        /*0808*/ 	.word	0x0500000f


	//   ....[152]....
        /*080c*/ 	.word	0x0500000f


	//   ....[153]....
        /*0810*/ 	.word	0x0500000f


	//   ....[154]....
        /*0814*/ 	.word	0x0500000f


	//   ....[155]....
        /*0818*/ 	.word	0x0500000f


	//   ....[156]....
        /*081c*/ 	.word	0x0500000f


	//   ....[157]....
        /*0820*/ 	.word	0x0500000f


	//   ....[158]....
        /*0824*/ 	.word	0x0500000f


	//   ....[159]....
        /*0828*/ 	.word	0x0500000f


	//   ....[160]....
        /*082c*/ 	.word	0x0500000f


	//----- nvinfo : EIATTR_COOP_GROUP_INSTR_OFFSETS
	.align		4
.L_226:
        /*0830*/ 	.byte	0x04, 0x28
        /*0832*/ 	.short	(.L_228 - .L_227)


	//   ....[0]....
.L_227:
        /*0834*/ 	.word	0x00000070


	//   ....[1]....
        /*0838*/ 	.word	0x00000140


	//   ....[2]....
        /*083c*/ 	.word	0x00000190


	//   ....[3]....
        /*0840*/ 	.word	0x000003c0


	//   ....[4]....
        /*0844*/ 	.word	0x00000520


	//   ....[5]....
        /*0848*/ 	.word	0x00000640


	//   ....[6]....
        /*084c*/ 	.word	0x000007a0


	//   ....[7]....
        /*0850*/ 	.word	0x00003760


	//   ....[8]....
        /*0854*/ 	.word	0x00003770


	//   ....[9]....
        /*0858*/ 	.word	0x00003e20


	//   ....[10]....
        /*085c*/ 	.word	0x00003e30


	//   ....[11]....
        /*0860*/ 	.word	0x000044e0


	//   ....[12]....
        /*0864*/ 	.word	0x000044f0


	//   ....[13]....
        /*0868*/ 	.word	0x00004b90


	//   ....[14]....
        /*086c*/ 	.word	0x00004ba0


	//   ....[15]....
        /*0870*/ 	.word	0x00005bc0


	//   ....[16]....
        /*0874*/ 	.word	0x00005bd0


	//   ....[17]....
        /*0878*/ 	.word	0x00006360


	//   ....[18]....
        /*087c*/ 	.word	0x00006370


	//   ....[19]....
        /*0880*/ 	.word	0x00006b10


	//   ....[20]....
        /*0884*/ 	.word	0x00006b20


	//   ....[21]....
        /*0888*/ 	.word	0x000072c0


	//   ....[22]....
        /*088c*/ 	.word	0x000072d0


	//   ....[23]....
        /*0890*/ 	.word	0x00007c60


	//   ....[24]....
        /*0894*/ 	.word	0x00007c70


	//   ....[25]....
        /*0898*/ 	.word	0x00007d80


	//   ....[26]....
        /*089c*/ 	.word	0x00007d90


	//   ....[27]....
        /*08a0*/ 	.word	0x00007eb0


	//   ....[28]....
        /*08a4*/ 	.word	0x00007ec0


	//   ....[29]....
        /*08a8*/ 	.word	0x00007fe0


	//   ....[30]....
        /*08ac*/ 	.word	0x00007ff0


	//   ....[31]....
        /*08b0*/ 	.word	0x00008370


	//   ....[32]....
        /*08b4*/ 	.word	0x00008390


	//   ....[33]....
        /*08b8*/ 	.word	0x00008470


	//   ....[34]....
        /*08bc*/ 	.word	0x00008490


	//   ....[35]....
        /*08c0*/ 	.word	0x00008570


	//   ....[36]....
        /*08c4*/ 	.word	0x00008590


	//   ....[37]....
        /*08c8*/ 	.word	0x00008670


	//   ....[38]....
        /*08cc*/ 	.word	0x00008690


	//   ....[39]....
        /*08d0*/ 	.word	0x00009210


	//   ....[40]....
        /*08d4*/ 	.word	0x00009930


	//   ....[41]....
        /*08d8*/ 	.word	0x00009940


	//   ....[42]....
        /*08dc*/ 	.word	0x00009950


	//   ....[43]....
        /*08e0*/ 	.word	0x00009960


	//   ....[44]....
        /*08e4*/ 	.word	0x00009ca0


	//   ....[45]....
        /*08e8*/ 	.word	0x00009cb0


	//   ....[46]....
        /*08ec*/ 	.word	0x00009cc0


	//   ....[47]....
        /*08f0*/ 	.word	0x00009cd0


	//   ....[48]....
        /*08f4*/ 	.word	0x00009fd0


	//   ....[49]....
        /*08f8*/ 	.word	0x00009fe0


	//   ....[50]....
        /*08fc*/ 	.word	0x00009ff0


	//   ....[51]....
        /*0900*/ 	.word	0x0000a000


	//   ....[52]....
        /*0904*/ 	.word	0x0000a300


	//   ....[53]....
        /*0908*/ 	.word	0x0000a310


	//   ....[54]....
        /*090c*/ 	.word	0x0000a320


	//   ....[55]....
        /*0910*/ 	.word	0x0000a330


	//   ....[56]....
        /*0914*/ 	.word	0x0000c030


	//   ....[57]....
        /*0918*/ 	.word	0x0000c050


	//   ....[58]....
        /*091c*/ 	.word	0x0000c060


	//   ....[59]....
        /*0920*/ 	.word	0x0000c070


	//   ....[60]....
        /*0924*/ 	.word	0x0000c180


	//   ....[61]....
        /*0928*/ 	.word	0x0000c1d0


	//   ....[62]....
        /*092c*/ 	.word	0x0000c200


	//   ....[63]....
        /*0930*/ 	.word	0x0000c250


	//   ....[64]....
        /*0934*/ 	.word	0x0000c560


	//   ....[65]....
        /*0938*/ 	.word	0x0000c580


	//   ....[66]....
        /*093c*/ 	.word	0x0000c5a0


	//   ....[67]....
        /*0940*/ 	.word	0x0000c5b0


	//   ....[68]....
        /*0944*/ 	.word	0x0000c680


	//   ....[69]....
        /*0948*/ 	.word	0x0000c6a0


	//   ....[70]....
        /*094c*/ 	.word	0x0000c6b0


	//   ....[71]....
        /*0950*/ 	.word	0x0000c750


	//   ....[72]....
        /*0954*/ 	.word	0x0000efe0


	//   ....[73]....
        /*0958*/ 	.word	0x0000f610


	//   ....[74]....
        /*095c*/ 	.word	0x00010650


	//   ....[75]....
        /*0960*/ 	.word	0x00010730


	//   ....[76]....
        /*0964*/ 	.word	0x00011070


	//   ....[77]....
        /*0968*/ 	.word	0x000110c0


	//   ....[78]....
        /*096c*/ 	.word	0x00012e20


	//   ....[79]....
        /*0970*/ 	.word	0x000135e0


	//   ....[80]....
        /*0974*/ 	.word	0x00014260


	//   ....[81]....
        /*0978*/ 	.word	0x000143c0


	//   ....[82]....
        /*097c*/ 	.word	0x00014af0


	//   ....[83]....
        /*0980*/ 	.word	0x00014b50


	//   ....[84]....
        /*0984*/ 	.word	0x000175a0


	//   ....[85]....
        /*0988*/ 	.word	0x000175d0


	//   ....[86]....
        /*098c*/ 	.word	0x000175f0


	//   ....[87]....
        /*0990*/ 	.word	0x00017610


	//   ....[88]....
        /*0994*/ 	.word	0x000198e0


	//   ....[89]....
        /*0998*/ 	.word	0x00019fe0


	//   ....[90]....
        /*099c*/ 	.word	0x0001ac60


	//   ....[91]....
        /*09a0*/ 	.word	0x0001adc0


	//   ....[92]....
        /*09a4*/ 	.word	0x0001b4a0


	//   ....[93]....
        /*09a8*/ 	.word	0x0001b530


	//   ....[94]....
        /*09ac*/ 	.word	0x0001c740


	//   ....[95]....
        /*09b0*/ 	.word	0x0001ca70


	//   ....[96]....
        /*09b4*/ 	.word	0x0001ca80


	//   ....[97]....
        /*09b8*/ 	.word	0x0001cac0


	//   ....[98]....
        /*09bc*/ 	.word	0x0001dbf0


	//   ....[99]....
        /*09c0*/ 	.word	0x0001dc10


	//   ....[100]....
        /*09c4*/ 	.word	0x0001dc20


	//   ....[101]....
        /*09c8*/ 	.word	0x0001dc30


	//   ....[102]....
        /*09cc*/ 	.word	0x0001e300


	//   ....[103]....
        /*09d0*/ 	.word	0x0001e310


	//   ....[104]....
        /*09d4*/ 	.word	0x0001e410


	//   ....[105]....
        /*09d8*/ 	.word	0x0001e420


	//   ....[106]....
        /*09dc*/ 	.word	0x0001e530


	//   ....[107]....
        /*09e0*/ 	.word	0x0001e540


	//   ....[108]....
        /*09e4*/ 	.word	0x0001e650


	//   ....[109]....
        /*09e8*/ 	.word	0x0001e660


	//   ....[110]....
        /*09ec*/ 	.word	0x0001eb20


	//   ....[111]....
        /*09f0*/ 	.word	0x0001eb30


	//   ....[112]....
        /*09f4*/ 	.word	0x0001f040


	//   ....[113]....
        /*09f8*/ 	.word	0x0001f050


	//   ....[114]....
        /*09fc*/ 	.word	0x0001fd00


	//   ....[115]....
        /*0a00*/ 	.word	0x0001fd10


	//   ....[116]....
        /*0a04*/ 	.word	0x0001fe20


	//   ....[117]....
        /*0a08*/ 	.word	0x0001fe30


	//   ....[118]....
        /*0a0c*/ 	.word	0x0001ff40


	//   ....[119]....
        /*0a10*/ 	.word	0x0001ff50


	//   ....[120]....
        /*0a14*/ 	.word	0x00020060


	//   ....[121]....
        /*0a18*/ 	.word	0x00020070


	//   ....[122]....
        /*0a1c*/ 	.word	0x000201e0


	//   ....[123]....
        /*0a20*/ 	.word	0x000203d0


	//   ....[124]....
        /*0a24*/ 	.word	0x00020400


	//   ....[125]....
        /*0a28*/ 	.word	0x00020430


	//   ....[126]....
        /*0a2c*/ 	.word	0x00020460


	//   ....[127]....
        /*0a30*/ 	.word	0x00020490


	//   ....[128]....
        /*0a34*/ 	.word	0x000204c0


	//   ....[129]....
        /*0a38*/ 	.word	0x00020650


	//   ....[130]....
        /*0a3c*/ 	.word	0x00020680


	//   ....[131]....
        /*0a40*/ 	.word	0x000206b0


	//   ....[132]....
        /*0a44*/ 	.word	0x000206e0


	//   ....[133]....
        /*0a48*/ 	.word	0x00020710


	//   ....[134]....
        /*0a4c*/ 	.word	0x00020740


	//   ....[135]....
        /*0a50*/ 	.word	0x000207d0


	//   ....[136]....
        /*0a54*/ 	.word	0x00020800


	//   ....[137]....
        /*0a58*/ 	.word	0x00020810


	//   ....[138]....
        /*0a5c*/ 	.word	0x00020850


	//   ....[139]....
        /*0a60*/ 	.word	0x00021fc0


	//   ....[140]....
        /*0a64*/ 	.word	0x00024190


	//   ....[141]....
        /*0a68*/ 	.word	0x000241b0


	//   ....[142]....
        /*0a6c*/ 	.word	0x00024250


	//   ....[143]....
        /*0a70*/ 	.word	0x00024270


	//   ....[144]....
        /*0a74*/ 	.word	0x00024300


	//   ....[145]....
        /*0a78*/ 	.word	0x00024320


	//   ....[146]....
        /*0a7c*/ 	.word	0x000243b0


	//   ....[147]....
        /*0a80*/ 	.word	0x000243d0


	//   ....[148]....
        /*0a84*/ 	.word	0x00024460


	//   ....[149]....
        /*0a88*/ 	.word	0x00024480


	//   ....[150]....
        /*0a8c*/ 	.word	0x00024510


	//   ....[151]....
        /*0a90*/ 	.word	0x00024530


	//   ....[152]....
        /*0a94*/ 	.word	0x000245c0


	//   ....[153]....
        /*0a98*/ 	.word	0x000245e0


	//   ....[154]....
        /*0a9c*/ 	.word	0x000245f0


	//   ....[155]....
        /*0aa0*/ 	.word	0x00024670


	//   ....[156]....
        /*0aa4*/ 	.word	0x00024dd0


	//   ....[157]....
        /*0aa8*/ 	.word	0x00024e00


	//   ....[158]....
        /*0aac*/ 	.word	0x00024e60


	//   ....[159]....
        /*0ab0*/ 	.word	0x00024eb0


	//   ....[160]....
        /*0ab4*/ 	.word	0x00024ef0


	//   ....[161]....
        /*0ab8*/ 	.word	0x00024f50


	//   ....[162]....
        /*0abc*/ 	.word	0x00024fa0


	//   ....[163]....
        /*0ac0*/ 	.word	0x00024ff0


	//   ....[164]....
        /*0ac4*/ 	.word	0x00025040


	//   ....[165]....
        /*0ac8*/ 	.word	0x00025090


	//   ....[166]....
        /*0acc*/ 	.word	0x000250d0


	//   ....[167]....
        /*0ad0*/ 	.word	0x00025130


	//   ....[168]....
        /*0ad4*/ 	.word	0x00025180


	//   ....[169]....
        /*0ad8*/ 	.word	0x000251c0


	//   ....[170]....
        /*0adc*/ 	.word	0x000251e0


	//   ....[171]....
        /*0ae0*/ 	.word	0x00025220


	//   ....[172]....
        /*0ae4*/ 	.word	0x00025960


	//   ....[173]....
        /*0ae8*/ 	.word	0x00025990


	//   ....[174]....
        /*0aec*/ 	.word	0x000259f0


	//   ....[175]....
        /*0af0*/ 	.word	0x00025a00


	//   ....[176]....
        /*0af4*/ 	.word	0x00025a50


	//   ....[177]....
        /*0af8*/ 	.word	0x00025a60


	//   ....[178]....
        /*0afc*/ 	.word	0x00025ab0


	//   ....[179]....
        /*0b00*/ 	.word	0x00025ac0


	//   ....[180]....
        /*0b04*/ 	.word	0x00025b10


	//   ....[181]....
        /*0b08*/ 	.word	0x00025b20


	//   ....[182]....
        /*0b0c*/ 	.word	0x00025b70


	//   ....[183]....
        /*0b10*/ 	.word	0x00025b80


	//   ....[184]....
        /*0b14*/ 	.word	0x00025bd0


	//   ....[185]....
        /*0b18*/ 	.word	0x00025be0


	//   ....[186]....
        /*0b1c*/ 	.word	0x00025bf0


	//   ....[187]....
        /*0b20*/ 	.word	0x00025c40


	//   ....[188]....
        /*0b24*/ 	.word	0x00025ea0


	//   ....[189]....
        /*0b28*/ 	.word	0x00025ec0


	//   ....[190]....
        /*0b2c*/ 	.word	0x00025ed0


	//   ....[191]....
        /*0b30*/ 	.word	0x00025f40


	//   ....[192]....
        /*0b34*/ 	.word	0x00025f50


	//   ....[193]....
        /*0b38*/ 	.word	0x00025fc0


	//   ....[194]....
        /*0b3c*/ 	.word	0x00025fd0


	//   ....[195]....
        /*0b40*/ 	.word	0x00026040


	//   ....[196]....
        /*0b44*/ 	.word	0x00026050


	//   ....[197]....
        /*0b48*/ 	.word	0x000260c0


	//   ....[198]....
        /*0b4c*/ 	.word	0x000260d0


	//   ....[199]....
        /*0b50*/ 	.word	0x00026140


	//   ....[200]....
        /*0b54*/ 	.word	0x00026150


	//   ....[201]....
        /*0b58*/ 	.word	0x000261c0


	//   ....[202]....
        /*0b5c*/ 	.word	0x000261d0


	//   ....[203]....
        /*0b60*/ 	.word	0x000261e0


	//   ....[204]....
        /*0b64*/ 	.word	0x00026770


	//   ....[205]....
        /*0b68*/ 	.word	0x000267b0


	//   ....[206]....
        /*0b6c*/ 	.word	0x000267f0


	//   ....[207]....
        /*0b70*/ 	.word	0x00026810


	//   ....[208]....
        /*0b74*/ 	.word	0x00026820


	//   ....[209]....
        /*0b78*/ 	.word	0x00026840


	//   ....[210]....
        /*0b7c*/ 	.word	0x000268b0


	//   ....[211]....
        /*0b80*/ 	.word	0x000268d0


	//   ....[212]....
        /*0b84*/ 	.word	0x00026930


	//   ....[213]....
        /*0b88*/ 	.word	0x00026950


	//   ....[214]....
        /*0b8c*/ 	.word	0x000269b0


	//   ....[215]....
        /*0b90*/ 	.word	0x000269d0


	//   ....[216]....
        /*0b94*/ 	.word	0x00026a30


	//   ....[217]....
        /*0b98*/ 	.word	0x00026a50


	//   ....[218]....
        /*0b9c*/ 	.word	0x00026aa0


	//   ....[219]....
        /*0ba0*/ 	.word	0x00026ac0


	//   ....[220]....
        /*0ba4*/ 	.word	0x00026ef0


	//   ....[221]....
        /*0ba8*/ 	.word	0x00026f20


	//   ....[222]....
        /*0bac*/ 	.word	0x00026f90


	//   ....[223]....
        /*0bb0*/ 	.word	0x00026fc0


	//   ....[224]....
        /*0bb4*/ 	.word	0x00026ff0


	//   ....[225]....
        /*0bb8*/ 	.word	0x00027020


	//   ....[226]....
        /*0bbc*/ 	.word	0x00027050


	//   ....[227]....
        /*0bc0*/ 	.word	0x00027080


	//   ....[228]....
        /*0bc4*/ 	.word	0x00027220


	//   ....[229]....
        /*0bc8*/ 	.word	0x00027250


	//   ....[230]....
        /*0bcc*/ 	.word	0x00027280


	//   ....[231]....
        /*0bd0*/ 	.word	0x000272b0


	//   ....[232]....
        /*0bd4*/ 	.word	0x000272e0


	//   ....[233]....
        /*0bd8*/ 	.word	0x00027310


	//   ....[234]....
        /*0bdc*/ 	.word	0x000273d0


	//   ....[235]....
        /*0be0*/ 	.word	0x000273f0


	//   ....[236]....
        /*0be4*/ 	.word	0x00027410


	//   ....[237]....
        /*0be8*/ 	.word	0x00027470


	//   ....[238]....
        /*0bec*/ 	.word	0x00027e90


	//   ....[239]....
        /*0bf0*/ 	.word	0x000281b0


	//   ....[240]....
        /*0bf4*/ 	.word	0x00028240


	//   ....[241]....
        /*0bf8*/ 	.word	0x000282e0


	//   ....[242]....
        /*0bfc*/ 	.word	0x00028370


	//   ....[243]....
        /*0c00*/ 	.word	0x00028410


	//   ....[244]....
        /*0c04*/ 	.word	0x000284a0


	//   ....[245]....
        /*0c08*/ 	.word	0x00028540


	//   ....[246]....
        /*0c0c*/ 	.word	0x000285d0


	//   ....[247]....
        /*0c10*/ 	.word	0x000286c0


	//   ....[248]....
        /*0c14*/ 	.word	0x00028750


	//   ....[249]....
        /*0c18*/ 	.word	0x000287f0


	//   ....[250]....
        /*0c1c*/ 	.word	0x00028880


	//   ....[251]....
        /*0c20*/ 	.word	0x00028920


	//   ....[252]....
        /*0c24*/ 	.word	0x000289b0


	//   ....[253]....
        /*0c28*/ 	.word	0x00028a50


	//   ....[254]....
        /*0c2c*/ 	.word	0x00028ae0


	//   ....[255]....
        /*0c30*/ 	.word	0x00028bd0


	//   ....[0]....
        /*0c34*/ 	.word	0x00028c60


	//   ....[1]....
        /*0c38*/ 	.word	0x00028cf0


	//   ....[2]....
        /*0c3c*/ 	.word	0x00028d80


	//   ....[3]....
        /*0c40*/ 	.word	0x00028e10


	//   ....[4]....
        /*0c44*/ 	.word	0x00028ea0


	//   ....[5]....
        /*0c48*/ 	.word	0x00028f30


	//   ....[6]....
        /*0c4c*/ 	.word	0x00028fc0


	//   ....[7]....
        /*0c50*/ 	.word	0x000290a0


	//   ....[8]....
        /*0c54*/ 	.word	0x00029150


	//   ....[9]....
        /*0c58*/ 	.word	0x000291e0


	//   ....[10]....
        /*0c5c*/ 	.word	0x00029230


	//   ....[11]....
        /*0c60*/ 	.word	0x00029280


	//   ....[12]....
        /*0c64*/ 	.word	0x00029310


	//   ....[13]....
        /*0c68*/ 	.word	0x000293a0


	//   ....[14]....
        /*0c6c*/ 	.word	0x000293f0


	//   ....[15]....
        /*0c70*/ 	.word	0x00029440


	//   ....[16]....
        /*0c74*/ 	.word	0x000294d0


	//   ....[17]....
        /*0c78*/ 	.word	0x00029560


	//   ....[18]....
        /*0c7c*/ 	.word	0x000295b0


	//   ....[19]....
        /*0c80*/ 	.word	0x00029600


	//   ....[20]....
        /*0c84*/ 	.word	0x00029690


	//   ....[21]....
        /*0c88*/ 	.word	0x00029720


	//   ....[22]....
        /*0c8c*/ 	.word	0x00029770


	//   ....[23]....
        /*0c90*/ 	.word	0x000297c0


	//   ....[24]....
        /*0c94*/ 	.word	0x000298b0


	//   ....[25]....
        /*0c98*/ 	.word	0x00029960


	//   ....[26]....
        /*0c9c*/ 	.word	0x000299e0


	//   ....[27]....
        /*0ca0*/ 	.word	0x00029a70


	//   ....[28]....
        /*0ca4*/ 	.word	0x00029bf0


	//   ....[29]....
        /*0ca8*/ 	.word	0x00029d10


	//   ....[30]....
        /*0cac*/ 	.word	0x00029d70


	//   ....[31]....
        /*0cb0*/ 	.word	0x00029dc0


	//   ....[32]....
        /*0cb4*/ 	.word	0x00029e50


	//   ....[33]....
        /*0cb8*/ 	.word	0x00029ef0


	//   ....[34]....
        /*0cbc*/ 	.word	0x00029f70


	//   ....[35]....
        /*0cc0*/ 	.word	0x00029fe0


	//   ....[36]....
        /*0cc4*/ 	.word	0x0002a170


	//   ....[37]....
        /*0cc8*/ 	.word	0x0002a260


	//   ....[38]....
        /*0ccc*/ 	.word	0x0002a2b0


	//   ....[39]....
        /*0cd0*/ 	.word	0x0002a300


	//   ....[40]....
        /*0cd4*/ 	.word	0x0002a680


	//   ....[41]....
        /*0cd8*/ 	.word	0x0002a6d0


	//   ....[42]....
        /*0cdc*/ 	.word	0x0002a760


	//   ....[43]....
        /*0ce0*/ 	.word	0x0002a7f0


	//   ....[44]....
        /*0ce4*/ 	.word	0x0002a880


	//   ....[45]....
        /*0ce8*/ 	.word	0x0002a910


	//   ....[46]....
        /*0cec*/ 	.word	0x0002a9a0


	//   ....[47]....
        /*0cf0*/ 	.word	0x0002aa30


	//   ....[48]....
        /*0cf4*/ 	.word	0x0002aab0


	//   ....[49]....
        /*0cf8*/ 	.word	0x0002ab00


	//   ....[50]....
        /*0cfc*/ 	.word	0x0002ab90


	//   ....[51]....
        /*0d00*/ 	.word	0x0002ac20


	//   ....[52]....
        /*0d04*/ 	.word	0x0002aca0


	//   ....[53]....
        /*0d08*/ 	.word	0x0002acf0


	//   ....[54]....
        /*0d0c*/ 	.word	0x0002ad80


	//   ....[55]....
        /*0d10*/ 	.word	0x0002ae10


	//   ....[56]....
        /*0d14*/ 	.word	0x0002aea0


	//   ....[57]....
        /*0d18*/ 	.word	0x0002af30


	//   ....[58]....
        /*0d1c*/ 	.word	0x0002afc0


	//   ....[59]....
        /*0d20*/ 	.word	0x0002b050


	//   ....[60]....
        /*0d24*/ 	.word	0x0002b110


	//   ....[61]....
        /*0d28*/ 	.word	0x0002b3f0


	//   ....[62]....
        /*0d2c*/ 	.word	0x0002b4e0


	//   ....[63]....
        /*0d30*/ 	.word	0x0002b580


	//   ....[64]....
        /*0d34*/ 	.word	0x0002b5e0


	//   ....[65]....
        /*0d38*/ 	.word	0x0002b6e0


	//   ....[66]....
        /*0d3c*/ 	.word	0x0002b750


	//   ....[67]....
        /*0d40*/ 	.word	0x0002b850


	//   ....[68]....
        /*0d44*/ 	.word	0x0002b8c0


	//   ....[69]....
        /*0d48*/ 	.word	0x0002b9c0


	//   ....[70]....
        /*0d4c*/ 	.word	0x0002ba30


	//   ....[71]....
        /*0d50*/ 	.word	0x0002bb30


	//   ....[72]....
        /*0d54*/ 	.word	0x0002bba0


	//   ....[73]....
        /*0d58*/ 	.word	0x0002bca0


	//   ....[74]....
        /*0d5c*/ 	.word	0x0002bd10


	//   ....[75]....
        /*0d60*/ 	.word	0x0002be10


	//   ....[76]....
        /*0d64*/ 	.word	0x0002be80


	//   ....[77]....
        /*0d68*/ 	.word	0x0002bf60


	//   ....[78]....
        /*0d6c*/ 	.word	0x0002c050


	//   ....[79]....
        /*0d70*/ 	.word	0x0002c0c0


	//   ....[80]....
        /*0d74*/ 	.word	0x0002c140


	//   ....[81]....
        /*0d78*/ 	.word	0x0002c200


	//   ....[82]....
        /*0d7c*/ 	.word	0x0002c280


	//   ....[83]....
        /*0d80*/ 	.word	0x0002c350


	//   ....[84]....
        /*0d84*/ 	.word	0x0002c3d0


	//   ....[85]....
        /*0d88*/ 	.word	0x0002c4a0


	//   ....[86]....
        /*0d8c*/ 	.word	0x0002c520


	//   ....[87]....
        /*0d90*/ 	.word	0x0002c5f0


	//   ....[88]....
        /*0d94*/ 	.word	0x0002c670


	//   ....[89]....
        /*0d98*/ 	.word	0x0002c740


	//   ....[90]....
        /*0d9c*/ 	.word	0x0002c7c0


	//   ....[91]....
        /*0da0*/ 	.word	0x0002c880


	//   ....[92]....
        /*0da4*/ 	.word	0x0002c900


	//   ....[93]....
        /*0da8*/ 	.word	0x0002c9b0


	//   ....[94]....
        /*0dac*/ 	.word	0x0002cae0


	//   ....[95]....
        /*0db0*/ 	.word	0x0002cb90


	//   ....[96]....
        /*0db4*/ 	.word	0x0002cbf0


	//   ....[97]....
        /*0db8*/ 	.word	0x0002ccb0


	//   ....[98]....
        /*0dbc*/ 	.word	0x0002cd10


	//   ....[99]....
        /*0dc0*/ 	.word	0x0002cdd0


	//   ....[100]....
        /*0dc4*/ 	.word	0x0002ce30


	//   ....[101]....
        /*0dc8*/ 	.word	0x0002cef0


	//   ....[102]....
        /*0dcc*/ 	.word	0x0002cf50


	//   ....[103]....
        /*0dd0*/ 	.word	0x0002d010


	//   ....[104]....
        /*0dd4*/ 	.word	0x0002d070


	//   ....[105]....
        /*0dd8*/ 	.word	0x0002d130


	//   ....[106]....
        /*0ddc*/ 	.word	0x0002d190


	//   ....[107]....
        /*0de0*/ 	.word	0x0002d250


	//   ....[108]....
        /*0de4*/ 	.word	0x0002d2b0


	//   ....[109]....
        /*0de8*/ 	.word	0x0002d370


	//   ....[110]....
        /*0dec*/ 	.word	0x0002d460


	//   ....[111]....
        /*0df0*/ 	.word	0x0002d500


	//   ....[112]....
        /*0df4*/ 	.word	0x0002d560


	//   ....[113]....
        /*0df8*/ 	.word	0x0002d640


	//   ....[114]....
        /*0dfc*/ 	.word	0x0002d6a0


	//   ....[115]....
        /*0e00*/ 	.word	0x0002d780


	//   ....[116]....
        /*0e04*/ 	.word	0x0002d7e0


	//   ....[117]....
        /*0e08*/ 	.word	0x0002d8c0


	//   ....[118]....
        /*0e0c*/ 	.word	0x0002d920


	//   ....[119]....
        /*0e10*/ 	.word	0x0002da00


	//   ....[120]....
        /*0e14*/ 	.word	0x0002da60


	//   ....[121]....
        /*0e18*/ 	.word	0x0002db40


	//   ....[122]....
        /*0e1c*/ 	.word	0x0002dba0


	//   ....[123]....
        /*0e20*/ 	.word	0x0002dc80


	//   ....[124]....
        /*0e24*/ 	.word	0x0002dce0


	//   ....[125]....
        /*0e28*/ 	.word	0x0002ddb0


	//   ....[126]....
        /*0e2c*/ 	.word	0x0002ded0


	//   ....[127]....
        /*0e30*/ 	.word	0x0002df80


	//   ....[128]....
        /*0e34*/ 	.word	0x0002e030


	//   ....[129]....
        /*0e38*/ 	.word	0x0002e100


	//   ....[130]....
        /*0e3c*/ 	.word	0x0002e160


	//   ....[131]....
        /*0e40*/ 	.word	0x0002e240


	//   ....[132]....
        /*0e44*/ 	.word	0x0002e2a0


	//   ....[133]....
        /*0e48*/ 	.word	0x0002e370


	//   ....[134]....
        /*0e4c*/ 	.word	0x0002e3d0


	//   ....[135]....
        /*0e50*/ 	.word	0x0002e4a0


	//   ....[136]....
        /*0e54*/ 	.word	0x0002e500


	//   ....[137]....
        /*0e58*/ 	.word	0x0002e5e0


	//   ....[138]....
        /*0e5c*/ 	.word	0x0002e640


	//   ....[139]....
        /*0e60*/ 	.word	0x0002e710


	//   ....[140]....
        /*0e64*/ 	.word	0x0002e770


	//   ....[141]....
        /*0e68*/ 	.word	0x0002e830


	//   ....[142]....
        /*0e6c*/ 	.word	0x0002e8c0


	//   ....[143]....
        /*0e70*/ 	.word	0x0002e960


	//   ....[144]....
        /*0e74*/ 	.word	0x0002eae0


	//   ....[145]....
        /*0e78*/ 	.word	0x0002eb50


	//   ....[146]....
        /*0e7c*/ 	.word	0x0002ebc0


	//   ....[147]....
        /*0e80*/ 	.word	0x0002ec30


	//   ....[148]....
        /*0e84*/ 	.word	0x0002eca0


	//   ....[149]....
        /*0e88*/ 	.word	0x0002ed20


	//   ....[150]....
        /*0e8c*/ 	.word	0x0002eda0


	//   ....[151]....
        /*0e90*/ 	.word	0x0002ee30


	//   ....[152]....
        /*0e94*/ 	.word	0x0002eea0


	//   ....[153]....
        /*0e98*/ 	.word	0x0002ef10


	//   ....[154]....
        /*0e9c*/ 	.word	0x0002ef80


	//   ....[155]....
        /*0ea0*/ 	.word	0x0002f000


	//   ....[156]....
        /*0ea4*/ 	.word	0x0002f070


	//   ....[157]....
        /*0ea8*/ 	.word	0x0002f100


	//   ....[158]....
        /*0eac*/ 	.word	0x0002f160


	//   ....[159]....
        /*0eb0*/ 	.word	0x0002f1f0


	//   ....[160]....
        /*0eb4*/ 	.word	0x0002f320


	//----- nvinfo : EIATTR_REG_RECONFIG
	.align		4
.L_228:
        /*0eb8*/ 	.byte	0x01, 0x54
	.zero		2


	//----- nvinfo : EIATTR_SYSCALL_OFFSETS
	.align		4
        /*0ebc*/ 	.byte	0x04, 0x46
        /*0ebe*/ 	.short	(.L_230 - .L_229)


	//   ....[0]....
.L_229:
        /*0ec0*/ 	.word	0x00002050


	//   ....[1]....
        /*0ec4*/ 	.word	0x000021a0


	//   ....[2]....
        /*0ec8*/ 	.word	0x000093b0


	//   ....[3]....
        /*0ecc*/ 	.word	0x000096d0


	//   ....[4]....
        /*0ed0*/ 	.word	0x00023890


	//   ....[5]....
        /*0ed4*/ 	.word	0x000239e0


	//   ....[6]....
        /*0ed8*/ 	.word	0x00023ad0


	//   ....[7]....
        /*0edc*/ 	.word	0x00024a50


	//----- nvinfo : EIATTR_MBARRIER_INSTR_OFFSETS
	.align		4
.L_230:
        /*0ee0*/ 	.byte	0x04, 0x39
        /*0ee2*/ 	.short	(.L_232 - .L_231)


	//   ....[0]....
.L_231:
        /*0ee4*/ 	.word	0x00000270
        /*0ee8*/ 	.word	0x000000ff
        /*0eec*/ 	.word	0x00028800
        /*0ef0*/ 	.short	0x0100
        /*0ef2*/ 	.byte	0x08
	.zero		1


	//   ....[1]....
        /*0ef4*/ 	.word	0x00000280
        /*0ef8*/ 	.word	0x000000ff
        /*0efc*/ 	.word	0x00028820
        /*0f00*/ 	.short	0x0100
        /*0f02*/ 	.byte	0x08
	.zero		1


	//   ....[2]....
        /*0f04*/ 	.word	0x00000370
        /*0f08*/ 	.word	0x000000ff
        /*0f0c*/ 	.word	0x00028830
        /*0f10*/ 	.short	0x0100
        /*0f12*/ 	.byte	0x08
	.zero		1


	//   ....[3]....
        /*0f14*/ 	.word	0x00000380
        /*0f18*/ 	.word	0x000000ff
        /*0f1c*/ 	.word	0x00028840
        /*0f20*/ 	.short	0x0100
        /*0f22*/ 	.byte	0x08
	.zero		1


	//   ....[4]....
        /*0f24*/ 	.word	0x00000390
        /*0f28*/ 	.word	0x000000ff
        /*0f2c*/ 	.word	0x00028838
        /*0f30*/ 	.short	0x0100
        /*0f32*/ 	.byte	0x08
	.zero		1


	//   ....[5]....
        /*0f34*/ 	.word	0x000003a0
        /*0f38*/ 	.word	0x000000ff
        /*0f3c*/ 	.word	0x00028848
        /*0f40*/ 	.short	0x0100
        /*0f42*/ 	.byte	0x08
	.zero		1


	//   ....[6]....
        /*0f44*/ 	.word	0x000004d0
        /*0f48*/ 	.word	0x000000ff
        /*0f4c*/ 	.word	0x00028850
        /*0f50*/ 	.short	0x0100
        /*0f52*/ 	.byte	0x08
	.zero		1


	//   ....[7]....
        /*0f54*/ 	.word	0x000004e0
        /*0f58*/ 	.word	0x000000ff
        /*0f5c*/ 	.word	0x00028860
        /*0f60*/ 	.short	0x0100
        /*0f62*/ 	.byte	0x08
	.zero		1


	//   ....[8]....
        /*0f64*/ 	.word	0x000004f0
        /*0f68*/ 	.word	0x000000ff
        /*0f6c*/ 	.word	0x00028858
        /*0f70*/ 	.short	0x0100
        /*0f72*/ 	.byte	0x08
	.zero		1


	//   ....[9]....
        /*0f74*/ 	.word	0x00000500
        /*0f78*/ 	.word	0x000000ff
        /*0f7c*/ 	.word	0x00028868
        /*0f80*/ 	.short	0x0100
        /*0f82*/ 	.byte	0x08
	.zero		1


	//   ....[10]....
        /*0f84*/ 	.word	0x000005f0
        /*0f88*/ 	.word	0x000000ff
        /*0f8c*/ 	.word	0x00028870
        /*0f90*/ 	.short	0x0100
        /*0f92*/ 	.byte	0x06
	.zero		1


	//   ....[11]....
        /*0f94*/ 	.word	0x00000600
        /*0f98*/ 	.word	0x000000ff
        /*0f9c*/ 	.word	0x00028880
        /*0fa0*/ 	.short	0x0100
        /*0fa2*/ 	.byte	0x06
	.zero		1


	//   ....[12]....
        /*0fa4*/ 	.word	0x00000610
        /*0fa8*/ 	.word	0x000000ff
        /*0fac*/ 	.word	0x00028878
        /*0fb0*/ 	.short	0x0100
        /*0fb2*/ 	.byte	0x06
	.zero		1


	//   ....[13]....
        /*0fb4*/ 	.word	0x00000620
        /*0fb8*/ 	.word	0x000000ff
        /*0fbc*/ 	.word	0x00028888
        /*0fc0*/ 	.short	0x0100
        /*0fc2*/ 	.byte	0x06
	.zero		1


	//   ....[14]....
        /*0fc4*/ 	.word	0x00000750
        /*0fc8*/ 	.word	0x000000ff
        /*0fcc*/ 	.word	0x00028890
        /*0fd0*/ 	.short	0x0100
        /*0fd2*/ 	.byte	0x08
	.zero		1


	//   ....[15]....
        /*0fd4*/ 	.word	0x00000760
        /*0fd8*/ 	.word	0x000000ff
        /*0fdc*/ 	.word	0x000288a0
        /*0fe0*/ 	.short	0x0100
        /*0fe2*/ 	.byte	0x08
	.zero		1


	//   ....[16]....
        /*0fe4*/ 	.word	0x00000770
        /*0fe8*/ 	.word	0x000000ff
        /*0fec*/ 	.word	0x00028898
        /*0ff0*/ 	.short	0x0100
        /*0ff2*/ 	.byte	0x08
	.zero		1


	//   ....[17]....
        /*0ff4*/ 	.word	0x00000780
        /*0ff8*/ 	.word	0x000000ff
        /*0ffc*/ 	.word	0x000288a8
        /*1000*/ 	.short	0x0100
        /*1002*/ 	.byte	0x08
	.zero		1


	//   ....[18]....
        /*1004*/ 	.word	0x000008b0
        /*1008*/ 	.word	0x000000ff
        /*100c*/ 	.word	0x000288b0
        /*1010*/ 	.short	0x0100
        /*1012*/ 	.byte	0x08
	.zero		1


	//   ....[19]....
        /*1014*/ 	.word	0x000008c0
        /*1018*/ 	.word	0x000000ff
        /*101c*/ 	.word	0x000288c0
        /*1020*/ 	.short	0x0100
        /*1022*/ 	.byte	0x08
	.zero		1


	//   ....[20]....
        /*1024*/ 	.word	0x000008d0
        /*1028*/ 	.word	0x000000ff
        /*102c*/ 	.word	0x000288b8
        /*1030*/ 	.short	0x0100
        /*1032*/ 	.byte	0x08
	.zero		1


	//   ....[21]....
        /*1034*/ 	.word	0x000008e0
        /*1038*/ 	.word	0x000000ff
        /*103c*/ 	.word	0x000288c8
        /*1040*/ 	.short	0x0100
        /*1042*/ 	.byte	0x08
	.zero		1


	//   ....[22]....
        /*1044*/ 	.word	0x00003710
        /*1048*/ 	.word	0x00000059
        /*104c*/ 	.word	0x00028890
        /*1050*/ 	.short	0x010a
        /*1052*/ 	.byte	0x3f
	.zero		1


	//   ....[23]....
        /*1054*/ 	.word	0x00005b60
        /*1058*/ 	.word	0x00000059
        /*105c*/ 	.word	0x00028890
        /*1060*/ 	.short	0x010a
        /*1062*/ 	.byte	0x3f
	.zero		1


	//   ....[24]....
        /*1064*/ 	.word	0x00007ac0
        /*1068*/ 	.word	0x00000059
        /*106c*/ 	.word	0x00028890
        /*1070*/ 	.short	0x010a
        /*1072*/ 	.byte	0x3f
	.zero		1


	//   ....[25]....
        /*1074*/ 	.word	0x000081c0
        /*1078*/ 	.word	0x0000000b
        /*107c*/ 	.word	0x00000000
        /*1080*/ 	.short	0x0101
        /*1082*/ 	.byte	0x3f
	.zero		1


	//   ....[26]....
        /*1084*/ 	.word	0x00008200
        /*1088*/ 	.word	0x00000059
        /*108c*/ 	.word	0x000288b0
        /*1090*/ 	.short	0x010a
        /*1092*/ 	.byte	0x3f
	.zero		1


	//   ....[27]....
        /*1094*/ 	.word	0x00008810
        /*1098*/ 	.word	0x00000059
        /*109c*/ 	.word	0x00000000
        /*10a0*/ 	.short	0x0101
        /*10a2*/ 	.byte	0x3f
	.zero		1


	//   ....[28]....
        /*10a4*/ 	.word	0x00009450
        /*10a8*/ 	.word	0x00000012
        /*10ac*/ 	.word	0x00028800
        /*10b0*/ 	.short	0x010a
        /*10b2*/ 	.byte	0x3f
	.zero		1


	//   ....[29]....
        /*10b4*/ 	.word	0x000094a0
        /*10b8*/ 	.word	0x00000012
        /*10bc*/ 	.word	0x00028800
        /*10c0*/ 	.short	0x010a
        /*10c2*/ 	.byte	0x3f
	.zero		1


	//   ....[30]....
        /*10c4*/ 	.word	0x0000a660
        /*10c8*/ 	.word	0x00000012
        /*10cc*/ 	.word	0x00028800
        /*10d0*/ 	.short	0x010a
        /*10d2*/ 	.byte	0x3f
	.zero		1


	//   ....[31]....
        /*10d4*/ 	.word	0x0000cab0
        /*10d8*/ 	.word	0x00000012
        /*10dc*/ 	.word	0x00028800
        /*10e0*/ 	.short	0x010a
        /*10e2*/ 	.byte	0x3f
	.zero		1


	//   ....[32]....
        /*10e4*/ 	.word	0x0000e4b0
        /*10e8*/ 	.word	0x0000005a
        /*10ec*/ 	.word	0x00028830
        /*10f0*/ 	.short	0x010a
        /*10f2*/ 	.byte	0x3f
	.zero		1


	//   ....[33]....
        /*10f4*/ 	.word	0x0000e550
        /*10f8*/ 	.word	0x0000005a
        /*10fc*/ 	.word	0x00028830
        /*1100*/ 	.short	0x010a
        /*1102*/ 	.byte	0x3f
	.zero		1


	//   ....[34]....
        /*1104*/ 	.word	0x0000f080
        /*1108*/ 	.word	0x0000005a
        /*110c*/ 	.word	0x00000000
        /*1110*/ 	.short	0x0101
        /*1112*/ 	.byte	0x3f
	.zero		1


	//   ....[35]....
        /*1114*/ 	.word	0x00012150
        /*1118*/ 	.word	0x00000019
        /*111c*/ 	.word	0x00028830
        /*1120*/ 	.short	0x010a
        /*1122*/ 	.byte	0x3f
	.zero		1


	//   ....[36]....
        /*1124*/ 	.word	0x000121a0
        /*1128*/ 	.word	0x00000019
        /*112c*/ 	.word	0x00028830
        /*1130*/ 	.short	0x010a
        /*1132*/ 	.byte	0x3f
	.zero		1


	//   ....[37]....
        /*1134*/ 	.word	0x000126b0
        /*1138*/ 	.word	0x000000cc
        /*113c*/ 	.word	0x00028850
        /*1140*/ 	.short	0x010a
        /*1142*/ 	.byte	0x3f
	.zero		1


	//   ....[38]....
        /*1144*/ 	.word	0x000126f0
        /*1148*/ 	.word	0x000000cc
        /*114c*/ 	.word	0x00028850
        /*1150*/ 	.short	0x010a
        /*1152*/ 	.byte	0x3f
	.zero		1


	//   ....[39]....
        /*1154*/ 	.word	0x00013010
        /*1158*/ 	.word	0x0000002c
        /*115c*/ 	.word	0x00000000
        /*1160*/ 	.short	0x0101
        /*1162*/ 	.byte	0x3f
	.zero		1


	//   ....[40]....
        /*1164*/ 	.word	0x000155e0
        /*1168*/ 	.word	0x00000037
        /*116c*/ 	.word	0x00000000
        /*1170*/ 	.short	0x0101
        /*1172*/ 	.byte	0x3f
	.zero		1


	//   ....[41]....
        /*1174*/ 	.word	0x00015f90
        /*1178*/ 	.word	0x00000019
        /*117c*/ 	.word	0x00028830
        /*1180*/ 	.short	0x010a
        /*1182*/ 	.byte	0x3f
	.zero		1


	//   ....[42]....
        /*1184*/ 	.word	0x00015fe0
        /*1188*/ 	.word	0x00000019
        /*118c*/ 	.word	0x00028830
        /*1190*/ 	.short	0x010a
        /*1192*/ 	.byte	0x3f
	.zero		1


	//   ....[43]....
        /*1194*/ 	.word	0x00016520
        /*1198*/ 	.word	0x000000cd
        /*119c*/ 	.word	0x00028850
        /*11a0*/ 	.short	0x010a
        /*11a2*/ 	.byte	0x3f
	.zero		1


	//   ....[44]....
        /*11a4*/ 	.word	0x00016560
        /*11a8*/ 	.word	0x000000cd
        /*11ac*/ 	.word	0x00028850
        /*11b0*/ 	.short	0x010a
        /*11b2*/ 	.byte	0x3f
	.zero		1


	//   ....[45]....
        /*11b4*/ 	.word	0x000178f0
        /*11b8*/ 	.word	0x0000001a
        /*11bc*/ 	.word	0x00000000
        /*11c0*/ 	.short	0x0101
        /*11c2*/ 	.byte	0x3f
	.zero		1


	//   ....[46]....
        /*11c4*/ 	.word	0x00018400
        /*11c8*/ 	.word	0x00000038
        /*11cc*/ 	.word	0x00000000
        /*11d0*/ 	.short	0x0101
        /*11d2*/ 	.byte	0x3f
	.zero		1


	//   ....[47]....
        /*11d4*/ 	.word	0x00018b20
        /*11d8*/ 	.word	0x00000019
        /*11dc*/ 	.word	0x00028830
        /*11e0*/ 	.short	0x010a
        /*11e2*/ 	.byte	0x3f
	.zero		1


	//   ....[48]....
        /*11e4*/ 	.word	0x00018b70
        /*11e8*/ 	.word	0x00000019
        /*11ec*/ 	.word	0x00028830
        /*11f0*/ 	.short	0x010a
        /*11f2*/ 	.byte	0x3f
	.zero		1


	//   ....[49]....
        /*11f4*/ 	.word	0x000190b0
        /*11f8*/ 	.word	0x000000cd
        /*11fc*/ 	.word	0x00028850
        /*1200*/ 	.short	0x010a
        /*1202*/ 	.byte	0x3f
	.zero		1


	//   ....[50]....
        /*1204*/ 	.word	0x000190f0
        /*1208*/ 	.word	0x000000cd
        /*120c*/ 	.word	0x00028850
        /*1210*/ 	.short	0x010a
        /*1212*/ 	.byte	0x3f
	.zero		1


	//   ....[51]....
        /*1214*/ 	.word	0x00019a00
        /*1218*/ 	.word	0x0000002a
        /*121c*/ 	.word	0x00000000
        /*1220*/ 	.short	0x0101
        /*1222*/ 	.byte	0x3f
	.zero		1


	//   ....[52]....
        /*1224*/ 	.word	0x0001bfe0
        /*1228*/ 	.word	0x00000038
        /*122c*/ 	.word	0x00000000
        /*1230*/ 	.short	0x0101
        /*1232*/ 	.byte	0x3f
	.zero		1


	//   ....[53]....
        /*1234*/ 	.word	0x0001c630
        /*1238*/ 	.word	0x0000000b
        /*123c*/ 	.word	0x00028850
        /*1240*/ 	.short	0x010a
        /*1242*/ 	.byte	0x3f
	.zero		1


	//   ....[54]....
        /*1244*/ 	.word	0x0001c6b0
        /*1248*/ 	.word	0x0000000b
        /*124c*/ 	.word	0x00028850
        /*1250*/ 	.short	0x010a
        /*1252*/ 	.byte	0x3f
	.zero		1


	//   ....[55]....
        /*1254*/ 	.word	0x0001ccd0
        /*1258*/ 	.word	0x00000004
        /*125c*/ 	.word	0x00000000
        /*1260*/ 	.short	0x0101
        /*1262*/ 	.byte	0x3f
	.zero		1


	//   ....[56]....
        /*1264*/ 	.word	0x0001e200
        /*1268*/ 	.word	0x00000000
        /*126c*/ 	.word	0x00000000
        /*1270*/ 	.short	0x0101
        /*1272*/ 	.byte	0x3f
	.zero		1


	//   ....[57]....
        /*1274*/ 	.word	0x0001ead0
        /*1278*/ 	.word	0x00000008
        /*127c*/ 	.word	0x00000000
        /*1280*/ 	.short	0x0101
        /*1282*/ 	.byte	0x3f
	.zero		1


	//   ....[58]....
        /*1284*/ 	.word	0x000220a0
        /*1288*/ 	.word	0x00000016
        /*128c*/ 	.word	0x00028820
        /*1290*/ 	.short	0x010a
        /*1292*/ 	.byte	0x3f
	.zero		1


	//   ....[59]....
        /*1294*/ 	.word	0x00022130
        /*1298*/ 	.word	0x00000003
        /*129c*/ 	.word	0x000288a0
        /*12a0*/ 	.short	0x010a
        /*12a2*/ 	.byte	0x3f
	.zero		1


	//   ....[60]....
        /*12a4*/ 	.word	0x00022490
        /*12a8*/ 	.word	0x00000003
        /*12ac*/ 	.word	0x000288c0
        /*12b0*/ 	.short	0x010a
        /*12b2*/ 	.byte	0x3f
	.zero		1


	//   ....[61]....
        /*12b4*/ 	.word	0x000228c0
        /*12b8*/ 	.word	0x0000000b
        /*12bc*/ 	.word	0x000288a0
        /*12c0*/ 	.short	0x010a
        /*12c2*/ 	.byte	0x3f
	.zero		1


	//   ....[62]....
        /*12c4*/ 	.word	0x00022c00
        /*12c8*/ 	.word	0x0000000b
        /*12cc*/ 	.word	0x000288c0
        /*12d0*/ 	.short	0x010a
        /*12d2*/ 	.byte	0x3f
	.zero		1


	//   ....[63]....
        /*12d4*/ 	.word	0x00023fc0
        /*12d8*/ 	.word	0x00000007
        /*12dc*/ 	.word	0x00028840
        /*12e0*/ 	.short	0x010a
        /*12e2*/ 	.byte	0x3f
	.zero		1


	//   ....[64]....
        /*12e4*/ 	.word	0x00024720
        /*12e8*/ 	.word	0x00000007
        /*12ec*/ 	.word	0x00028830
        /*12f0*/ 	.short	0x0107
        /*12f2*/ 	.byte	0x3f
	.zero		1


	//   ....[65]....
        /*12f4*/ 	.word	0x000247f0
        /*12f8*/ 	.word	0x00000007
        /*12fc*/ 	.word	0x00028830
        /*1300*/ 	.short	0x0101
        /*1302*/ 	.byte	0x3f
	.zero		1


	//   ....[66]....
        /*1304*/ 	.word	0x00025310
        /*1308*/ 	.word	0x00000016
        /*130c*/ 	.word	0x00028800
        /*1310*/ 	.short	0x0107
        /*1312*/ 	.byte	0x3f
	.zero		1


	//   ....[67]....
        /*1314*/ 	.word	0x00025420
        /*1318*/ 	.word	0x00000016
        /*131c*/ 	.word	0x00028800
        /*1320*/ 	.short	0x0101
        /*1322*/ 	.byte	0x3f
	.zero		1


	//   ....[68]....
        /*1324*/ 	.word	0x00025440
        /*1328*/ 	.word	0x00000016
        /*132c*/ 	.word	0x00028820
        /*1330*/ 	.short	0x010a
        /*1332*/ 	.byte	0x3f
	.zero		1


	//   ....[69]....
        /*1334*/ 	.word	0x000257d0
        /*1338*/ 	.word	0x00000006
        /*133c*/ 	.word	0x00028840
        /*1340*/ 	.short	0x010a
        /*1342*/ 	.byte	0x3f
	.zero		1


	//   ....[70]....
        /*1344*/ 	.word	0x00025cd0
        /*1348*/ 	.word	0x00000006
        /*134c*/ 	.word	0x00028830
        /*1350*/ 	.short	0x0107
        /*1352*/ 	.byte	0x3f
	.zero		1


	//   ....[71]....
        /*1354*/ 	.word	0x00025d90
        /*1358*/ 	.word	0x00000006
        /*135c*/ 	.word	0x00028830
        /*1360*/ 	.short	0x0101
        /*1362*/ 	.byte	0x3f
	.zero		1


	//   ....[72]....
        /*1364*/ 	.word	0x00025df0
        /*1368*/ 	.word	0x00000006
        /*136c*/ 	.word	0x00028860
        /*1370*/ 	.short	0x010a
        /*1372*/ 	.byte	0x3f
	.zero		1


	//   ....[73]....
        /*1374*/ 	.word	0x00026320
        /*1378*/ 	.word	0x00000006
        /*137c*/ 	.word	0x00028850
        /*1380*/ 	.short	0x0107
        /*1382*/ 	.byte	0x3f
	.zero		1


	//   ....[74]....
        /*1384*/ 	.word	0x000264c0
        /*1388*/ 	.word	0x00000006
        /*138c*/ 	.word	0x00028850
        /*1390*/ 	.short	0x0101
        /*1392*/ 	.byte	0x3f
	.zero		1


	//   ....[75]....
        /*1394*/ 	.word	0x000266d0
        /*1398*/ 	.word	0x00000000
        /*139c*/ 	.word	0x00028860
        /*13a0*/ 	.short	0x010a
        /*13a2*/ 	.byte	0x3f
	.zero		1


	//   ....[76]....
        /*13a4*/ 	.word	0x00026c00
        /*13a8*/ 	.word	0x00000000
        /*13ac*/ 	.word	0x00028850
        /*13b0*/ 	.short	0x0107
        /*13b2*/ 	.byte	0x3f
	.zero		1


	//   ....[77]....
        /*13b4*/ 	.word	0x00026cc0
        /*13b8*/ 	.word	0x00000000
        /*13bc*/ 	.word	0x00028850
        /*13c0*/ 	.short	0x0101
        /*13c2*/ 	.byte	0x3f
	.zero		1


	//   ....[78]....
        /*13c4*/ 	.word	0x00027e10
        /*13c8*/ 	.word	0x00000007
        /*13cc*/ 	.word	0x00028820
        /*13d0*/ 	.short	0x010a
        /*13d2*/ 	.byte	0x3f
	.zero		1


	//   ....[79]....
        /*13d4*/ 	.word	0x00027f80
        /*13d8*/ 	.word	0x00000005
        /*13dc*/ 	.word	0x00028840
        /*13e0*/ 	.short	0x010a
        /*13e2*/ 	.byte	0x3f
	.zero		1


	//   ....[80]....
        /*13e4*/ 	.word	0x00028020
        /*13e8*/ 	.word	0x00000003
        /*13ec*/ 	.word	0x00028840
        /*13f0*/ 	.short	0x010a
        /*13f2*/ 	.byte	0x3f
	.zero		1


	//   ....[81]....
        /*13f4*/ 	.word	0x00028060
        /*13f8*/ 	.word	0x00000005
        /*13fc*/ 	.word	0x00028860
        /*1400*/ 	.short	0x010a
        /*1402*/ 	.byte	0x3f
	.zero		1


	//   ....[82]....
        /*1404*/ 	.word	0x000280a0
        /*1408*/ 	.word	0x00000003
        /*140c*/ 	.word	0x00028860
        /*1410*/ 	.short	0x010a
        /*1412*/ 	.byte	0x3f
	.zero		1


	//   ....[83]....
        /*1414*/ 	.word	0x00028100
        /*1418*/ 	.word	0x00000059
        /*141c*/ 	.word	0x00028890
        /*1420*/ 	.short	0x010a
        /*1422*/ 	.byte	0x3f
	.zero		1


	//   ....[84]....
        /*1424*/ 	.word	0x00028610
        /*1428*/ 	.word	0x00000059
        /*142c*/ 	.word	0x00028890
        /*1430*/ 	.short	0x010a
        /*1432*/ 	.byte	0x3f
	.zero		1


	//   ....[85]....
        /*1434*/ 	.word	0x00028b20
        /*1438*/ 	.word	0x00000059
        /*143c*/ 	.word	0x00028890
        /*1440*/ 	.short	0x010a
        /*1442*/ 	.byte	0x3f
	.zero		1


	//   ....[86]....
        /*1444*/ 	.word	0x00028ff0
        /*1448*/ 	.word	0x00000059
        /*144c*/ 	.word	0x000288b0
        /*1450*/ 	.short	0x010a
        /*1452*/ 	.byte	0x3f
	.zero		1


	//   ....[87]....
        /*1454*/ 	.word	0x000297f0
        /*1458*/ 	.word	0x00000012
        /*145c*/ 	.word	0x00028800
        /*1460*/ 	.short	0x010a
        /*1462*/ 	.byte	0x3f
	.zero		1


	//   ....[88]....
        /*1464*/ 	.word	0x0002a360
        /*1468*/ 	.word	0x00000012
        /*146c*/ 	.word	0x00028800
        /*1470*/ 	.short	0x010a
        /*1472*/ 	.byte	0x3f
	.zero		1


	//   ....[89]....
        /*1474*/ 	.word	0x0002a3b0
        /*1478*/ 	.word	0x0000005a
        /*147c*/ 	.word	0x00028830
        /*1480*/ 	.short	0x010a
        /*1482*/ 	.byte	0x3f
	.zero		1


	//   ....[90]....
        /*1484*/ 	.word	0x0002a400
        /*1488*/ 	.word	0x00000019
        /*148c*/ 	.word	0x00028830
        /*1490*/ 	.short	0x010a
        /*1492*/ 	.byte	0x3f
	.zero		1


	//   ....[91]....
        /*1494*/ 	.word	0x0002a450
        /*1498*/ 	.word	0x000000cc
        /*149c*/ 	.word	0x00028850
        /*14a0*/ 	.short	0x010a
        /*14a2*/ 	.byte	0x3f
	.zero		1


	//   ....[92]....
        /*14a4*/ 	.word	0x0002a4a0
        /*14a8*/ 	.word	0x00000019
        /*14ac*/ 	.word	0x00028830
        /*14b0*/ 	.short	0x010a
        /*14b2*/ 	.byte	0x3f
	.zero		1


	//   ....[93]....
        /*14b4*/ 	.word	0x0002a4f0
        /*14b8*/ 	.word	0x000000cd
        /*14bc*/ 	.word	0x00028850
        /*14c0*/ 	.short	0x010a
        /*14c2*/ 	.byte	0x3f
	.zero		1


	//   ....[94]....
        /*14c4*/ 	.word	0x0002a540
        /*14c8*/ 	.word	0x00000019
        /*14cc*/ 	.word	0x00028830
        /*14d0*/ 	.short	0x010a
        /*14d2*/ 	.byte	0x3f
	.zero		1


	//   ....[95]....
        /*14d4*/ 	.word	0x0002a590
        /*14d8*/ 	.word	0x000000cd
        /*14dc*/ 	.word	0x00028850
        /*14e0*/ 	.short	0x010a
        /*14e2*/ 	.byte	0x3f
	.zero		1


	//   ....[96]....
        /*14e4*/ 	.word	0x0002a5e0
        /*14e8*/ 	.word	0x0000000b
        /*14ec*/ 	.word	0x00028850
        /*14f0*/ 	.short	0x010a
        /*14f2*/ 	.byte	0x3f
	.zero		1


	//   ....[97]....
        /*14f4*/ 	.word	0x0002b1d0
        /*14f8*/ 	.word	0x00000016
        /*14fc*/ 	.word	0x00028820
        /*1500*/ 	.short	0x010a
        /*1502*/ 	.byte	0x3f
	.zero		1


	//   ....[98]....
        /*1504*/ 	.word	0x0002b220
        /*1508*/ 	.word	0x00000003
        /*150c*/ 	.word	0x000288a0
        /*1510*/ 	.short	0x010a
        /*1512*/ 	.byte	0x3f
	.zero		1


	//   ....[99]....
        /*1514*/ 	.word	0x0002b270
        /*1518*/ 	.word	0x00000003
        /*151c*/ 	.word	0x000288c0
        /*1520*/ 	.short	0x010a
        /*1522*/ 	.byte	0x3f
	.zero		1


	//   ....[100]....
        /*1524*/ 	.word	0x0002b2c0
        /*1528*/ 	.word	0x0000000b
        /*152c*/ 	.word	0x000288a0
        /*1530*/ 	.short	0x010a
        /*1532*/ 	.byte	0x3f
	.zero		1


	//   ....[101]....
        /*1534*/ 	.word	0x0002b310
        /*1538*/ 	.word	0x0000000b
        /*153c*/ 	.word	0x000288c0
        /*1540*/ 	.short	0x010a
        /*1542*/ 	.byte	0x3f
	.zero		1


	//   ....[102]....
        /*1544*/ 	.word	0x0002b430
        /*1548*/ 	.word	0x00000007
        /*154c*/ 	.word	0x00028840
        /*1550*/ 	.short	0x010a
        /*1552*/ 	.byte	0x3f
	.zero		1


	//   ....[103]....
        /*1554*/ 	.word	0x0002c9e0
        /*1558*/ 	.word	0x00000016
        /*155c*/ 	.word	0x00028820
        /*1560*/ 	.short	0x010a
        /*1562*/ 	.byte	0x3f
	.zero		1


	//   ....[104]....
        /*1564*/ 	.word	0x0002ca30
        /*1568*/ 	.word	0x00000006
        /*156c*/ 	.word	0x00028840
        /*1570*/ 	.short	0x010a
        /*1572*/ 	.byte	0x3f
	.zero		1


	//   ....[105]....
        /*1574*/ 	.word	0x0002d3b0
        /*1578*/ 	.word	0x00000006
        /*157c*/ 	.word	0x00028860
        /*1580*/ 	.short	0x010a
        /*1582*/ 	.byte	0x3f
	.zero		1


	//   ....[106]....
        /*1584*/ 	.word	0x0002de20
        /*1588*/ 	.word	0x00000000
        /*158c*/ 	.word	0x00028860
        /*1590*/ 	.short	0x010a
        /*1592*/ 	.byte	0x3f
	.zero		1


	//   ....[107]....
        /*1594*/ 	.word	0x0002f240
        /*1598*/ 	.word	0x00000007
        /*159c*/ 	.word	0x00028820
        /*15a0*/ 	.short	0x010a
        /*15a2*/ 	.byte	0x3f
	.zero		1


	//   ....[108]....
        /*15a4*/ 	.word	0x0002f3e0
        /*15a8*/ 	.word	0x00000005
        /*15ac*/ 	.word	0x00028840
        /*15b0*/ 	.short	0x010a
        /*15b2*/ 	.byte	0x3f
	.zero		1


	//   ....[109]....
        /*15b4*/ 	.word	0x0002f430
        /*15b8*/ 	.word	0x00000003
        /*15bc*/ 	.word	0x00028840
        /*15c0*/ 	.short	0x010a
        /*15c2*/ 	.byte	0x3f
	.zero		1


	//   ....[110]....
        /*15c4*/ 	.word	0x0002f480
        /*15c8*/ 	.word	0x00000005
        /*15cc*/ 	.word	0x00028860
        /*15d0*/ 	.short	0x010a
        /*15d2*/ 	.byte	0x3f
	.zero		1


	//----- nvinfo : EIATTR_NUM_MBARRIERS
	.align		4
.L_232:
        /*15d4*/ 	.byte	0x03, 0x38
        /*15d6*/ 	.short	0x0016


	//----- nvinfo : EIATTR_EXIT_INSTR_OFFSETS
	.align		4
        /*15d8*/ 	.byte	0x04, 0x1c
        /*15da*/ 	.short	(.L_234 - .L_233)


	//   ....[0]....
.L_233:
        /*15dc*/ 	.word	0x000280f0


	//----- nvinfo : EIATTR_MAX_THREADS
	.align		4
.L_234:
        /*15e0*/ 	.byte	0x04, 0x05
        /*15e2*/ 	.short	(.L_236 - .L_235)
.L_235:
        /*15e4*/ 	.word	0x00000180
        /*15e8*/ 	.word	0x00000001
        /*15ec*/ 	.word	0x00000001


	//----- nvinfo : EIATTR_CRS_STACK_SIZE
	.align		4
.L_236:
        /*15f0*/ 	.byte	0x04, 0x1e
        /*15f2*/ 	.short	(.L_238 - .L_237)
.L_237:
        /*15f4*/ 	.word	0x00000000


	//----- nvinfo : EIATTR_CBANK_PARAM_SIZE
	.align		4
.L_238:
        /*15f8*/ 	.byte	0x03, 0x19
        /*15fa*/ 	.short	0x0af0


	//----- nvinfo : EIATTR_PARAM_CBANK
	.align		4
        /*15fc*/ 	.byte	0x04, 0x0a
        /*15fe*/ 	.short	(.L_240 - .L_239)
	.align		4
.L_239:
        /*1600*/ 	.word	index@(.nv.constant0._ZN7cutlass13device_kernelIN5flash11enable_sm90INS1_16FlashAttnFwdSm90INS1_25CollectiveMainloopFwdSm90ILi2EN4cute5tupleIJNS5_1CILi1EEES8_S8_EEENS6_IJNS7_ILi128EEESA_SA_EEELi128ENS_6half_tEfNS_4arch4Sm90ELb0ELb1ELb1ELb1ELb1ELb1ELb0ELb1ELb1ELb1ELb1ELb0EEENS1_21CollectiveEpilogueFwdISB_S9_SC_SE_Li256ELb1ELb1ELb1ELb0EEENS1_36VarlenDynamicPersistentTileSchedulerILi128ELi128ELi256ELi128ELb1ELb1ELb1ELb1ELb0ELb1EEEEEEEEEvNT_6ParamsE)
        /*1604*/ 	.short	0x0210
        /*1606*/ 	.short	0x0af0


	//----- nvinfo : EIATTR_SW_WAR
	.align		4
.L_240:
        /*1608*/ 	.byte	0x04, 0x36
        /*160a*/ 	.short	(.L_242 - .L_241)
.L_241:
        /*160c*/ 	.word	0x00000008
.L_242:


//--------------------- .nv.info._ZN7cutlass13device_kernelIN5flash11enable_sm90INS1_16FlashAttnFwdSm90INS1_25CollectiveMainloopFwdSm90ILi2EN4cute5tupleIJNS5_1CILi1EEES8_S8_EEENS6_IJNS7_ILi128EEESA_SA_EEELi128ENS_6half_tEfNS_4arch4Sm90ELb1ELb0ELb1ELb0ELb1ELb0ELb0ELb1ELb1ELb1ELb1ELb0EEENS1_21CollectiveEpilogueFwdISB_S9_SC_SE_Li256ELb0ELb1ELb1ELb0EEENS1_19SingleTileSchedulerILb0ELb1ELb1ELi128EEEEEEEEEvNT_6ParamsE --------------------------
	.section	.nv.info._ZN7cutlass13device_kernelIN5flash11enable_sm90INS1_16FlashAttnFwdSm90INS1_25CollectiveMainloopFwdSm90ILi2EN4cute5tupleIJNS5_1CILi1EEES8_S8_EEENS6_IJNS7_ILi128EEESA_SA_EEELi128ENS_6half_tEfNS_4arch4Sm90ELb1ELb0ELb1ELb0ELb1ELb0ELb0ELb1ELb1ELb1ELb1ELb0EEENS1_21CollectiveEpilogueFwdISB_S9_SC_SE_Li256ELb0ELb1ELb1ELb0EEENS1_19SingleTileSchedulerILb0ELb1ELb1ELi128EEEEEEEEEvNT_6ParamsE,"",@"SHT_CUDA_INFO"
	.sectionflags	@""
	.align	4


	//----- nvinfo : EIATTR_CUDA_API_VERSION
	.align		4
        /*0000*/ 	.byte	0x04, 0x37
        /*0002*/ 	.short	(.L_244 - .L_243)
.L_243:
        /*0004*/ 	.word	0x00000082


	//----- nvinfo : EIATTR_KPARAM_INFO
	.align		4
.L_244:
        /*0008*/ 	.byte	0x04, 0x17
        /*000a*/ 	.short	(.L_246 - .L_245)
.L_245:
        /*000c*/ 	.word	0x00000000
        /*0010*/ 	.short	0x0000
        /*0012*/ 	.short	0x0070
        /*0014*/ 	.byte	0x00, 0xf0, 0x01, 0x28


	//----- nvinfo : EIATTR_SPARSE_MMA_MASK
	.align		4
.L_246:
        /*0018*/ 	.byte	0x03, 0x50
        /*001a*/ 	.short	0x0000


	//----- nvinfo : EIATTR_MAXREG_COUNT
	.align		4
        /*001c*/ 	.byte	0x03, 0x1b
        /*001e*/ 	.short	0x00a8


	//----- nvinfo : EIATTR_NUM_BARRIERS
	.align		4
        /*0020*/ 	.byte	0x02, 0x4c
        /*0022*/ 	.byte	0x10
	.zero		1


	//----- nvinfo : EIATTR_EXTERNS
	.align		4
        /*0024*/ 	.byte	0x04, 0x0f
        /*0026*/ 	.short	(.L_248 - .L_247)


	//   ....[0]....
	.align		4
.L_247:
        /*0028*/ 	.word	index@(__assertfail)


	//----- nvinfo : EIATTR_MERCURY_ISA_VERSION
	.align		4
.L_248:
        /*002c*/ 	.byte	0x03, 0x5f
        /*002e*/ 	.short	0x0101


	//----- nvinfo : EIATTR_INT_WARP_WIDE_INSTR_OFFSETS
	.align		4
        /*0030*/ 	.byte	0x04, 0x31
        /*0032*/ 	.short	(.L_250 - .L_249)


	//   ....[0]....
.L_249:
        /*0034*/ 	.word	0x000000b0


	//   ....[1]....
        /*0038*/ 	.word	0x000000c0


	//   ....[2]....
        /*003c*/ 	.word	0x00000160


	//----- nvinfo : EIATTR_COOP_GROUP_MASK_REGIDS
	.align		4
.L_250:
        /*0040*/ 	.byte	0x04, 0x29
        /*0042*/ 	.short	(.L_252 - .L_251)


	//   ....[0]....
.L_251:
        /*0044*/ 	.word	0xffffffff


	//   ....[1]....
        /*0048*/ 	.word	0xffffffff


	//   ....[2]....
        /*004c*/ 	.word	0xffffffff


	//   ....[3]....
        /*0050*/ 	.word	0xffffffff


	//   ....[4]....
        /*0054*/ 	.word	0xffffffff


	//   ....[5]....
        /*0058*/ 	.word	0xffffffff


	//   ....[6]....
        /*005c*/ 	.word	0xffffffff


	//   ....[7]....
        /*0060*/ 	.word	0xffffffff


	//   ....[8]....
        /*0064*/ 	.word	0xffffffff


	//   ....[9]....
        /*0068*/ 	.word	0xffffffff


	//   ....[10]....
        /*006c*/ 	.word	0xffffffff


	//   ....[11]....
        /*0070*/ 	.word	0xffffffff


	//   ....[12]....
        /*0074*/ 	.word	0xffffffff


	//   ....[13]....
        /*0078*/ 	.word	0xffffffff


	//   ....[14]....
        /*007c*/ 	.word	0xffffffff


	//   ....[15]....
        /*0080*/ 	.word	0xffffffff


	//   ....[16]....
        /*0084*/ 	.word	0xffffffff


	//   ....[17]....
        /*0088*/ 	.word	0xffffffff


	//   ....[18]....
        /*008c*/ 	.word	0xffffffff


	//   ....[19]....
        /*0090*/ 	.word	0xffffffff


	//   ....[20]....
        /*0094*/ 	.word	0xffffffff


	//   ....[21]....
        /*0098*/ 	.word	0xffffffff


	//   ....[22]....
        /*009c*/ 	.word	0xffffffff


	//   ....[23]....
        /*00a0*/ 	.word	0xffffffff


	//   ....[24]....
        /*00a4*/ 	.word	0xffffffff


	//   ....[25]....
        /*00a8*/ 	.word	0xffffffff


	//   ....[26]....
        /*00ac*/ 	.word	0xffffffff


	//   ....[27]....
        /*00b0*/ 	.word	0xffffffff


	//   ....[28]....
        /*00b4*/ 	.word	0xffffffff


	//   ....[29]....
        /*00b8*/ 	.word	0xffffffff


	//   ....[30]....
        /*00bc*/ 	.word	0xffffffff


	//   ....[31]....
        /*00c0*/ 	.word	0xffffffff


	//   ....[32]....
        /*00c4*/ 	.word	0xffffffff


	//   ....[33]....
        /*00c8*/ 	.word	0xffffffff


	//   ....[34]....
        /*00cc*/ 	.word	0xffffffff


	//   ....[35]....
        /*00d0*/ 	.word	0xffffffff


	//   ....[36]....
        /*00d4*/ 	.word	0xffffffff


	//   ....[37]....
        /*00d8*/ 	.word	0xffffffff


	//   ....[38]....
        /*00dc*/ 	.word	0xffffffff


	//   ....[39]....
        /*00e0*/ 	.word	0xffffffff


	//   ....[40]....
        /*00e4*/ 	.word	0xffffffff


	//   ....[41]....
        /*00e8*/ 	.word	0xffffffff


	//   ....[42]....
        /*00ec*/ 	.word	0xffffffff


	//   ....[43]....
        /*00f0*/ 	.word	0xffffffff


	//   ....[44]....
        /*00f4*/ 	.word	0xffffffff


	//   ....[45]....
        /*00f8*/ 	.word	0xffffffff


	//   ....[46]....
        /*00fc*/ 	.word	0xffffffff


	//   ....[47]....
        /*0100*/ 	.word	0xffffffff


	//   ....[48]....
        /*0104*/ 	.word	0xffffffff


	//   ....[49]....
        /*0108*/ 	.word	0xffffffff


	//   ....[50]....
        /*010c*/ 	.word	0xffffffff


	//   ....[51]....
        /*0110*/ 	.word	0xffffffff


	//   ....[52]....
        /*0114*/ 	.word	0xffffffff


	//   ....[53]....
        /*0118*/ 	.word	0xffffffff


	//   ....[54]....
        /*011c*/ 	.word	0xffffffff


	//   ....[55]....
        /*0120*/ 	.word	0xffffffff


	//   ....[56]....
        /*0124*/ 	.word	0xffffffff


	//   ....[57]....
        /*0128*/ 	.word	0xffffffff


	//   ....[58]....
        /*012c*/ 	.word	0xffffffff


	//   ....[59]....
        /*0130*/ 	.word	0xffffffff


	//   ....[60]....
        /*0134*/ 	.word	0xffffffff


	//   ....[61]....
        /*0138*/ 	.word	0xffffffff


	//   ....[62]....
        /*013c*/ 	.word	0xffffffff


	//   ....[63]....
        /*0140*/ 	.word	0xffffffff


	//   ....[64]....
        /*0144*/ 	.word	0xffffffff


	//   ....[65]....
        /*0148*/ 	.word	0xffffffff


	//   ....[66]....
        /*014c*/ 	.word	0xffffffff


	//   ....[67]....
        /*0150*/ 	.word	0xffffffff


	//   ....[68]....
        /*0154*/ 	.word	0xffffffff


	//   ....[69]....
        /*0158*/ 	.word	0xffffffff


	//   ....[70]....
        /*015c*/ 	.word	0xffffffff


	//   ....[71]....
        /*0160*/ 	.word	0xffffffff


	//   ....[72]....
        /*0164*/ 	.word	0xffffffff


	//   ....[73]....
        /*0168*/ 	.word	0xffffffff


	//   ....[74]....
        /*016c*/ 	.word	0xffffffff


	//   ....[75]....
        /*0170*/ 	.word	0xffffffff


	//   ....[76]....
        /*0174*/ 	.word	0xffffffff


	//   ....[77]....
        /*0178*/ 	.word	0xffffffff


	//   ....[78]....
        /*017c*/ 	.word	0xffffffff


	//   ....[79]....
        /*0180*/ 	.word	0xffffffff


	//   ....[80]....
        /*0184*/ 	.word	0xffffffff


	//   ....[81]....
        /*0188*/ 	.word	0xffffffff


	//   ....[82]....
        /*018c*/ 	.word	0xffffffff


	//   ....[83]....
        /*0190*/ 	.word	0xffffffff


	//   ....[84]....
        /*0194*/ 	.word	0xffffffff


	//   ....[85]....
        /*0198*/ 	.word	0xffffffff


	//   ....[86]....
        /*019c*/ 	.word	0xffffffff


	//   ....[87]....
        /*01a0*/ 	.word	0xffffffff


	//   ....[88]....
        /*01a4*/ 	.word	0xffffffff


	//   ....[89]....
        /*01a8*/ 	.word	0xffffffff


	//   ....[90]....
        /*01ac*/ 	.word	0xffffffff


	//   ....[91]....
        /*01b0*/ 	.word	0xffffffff


	//   ....[92]....
        /*01b4*/ 	.word	0xffffffff


	//   ....[93]....
        /*01b8*/ 	.word	0xffffffff


	//   ....[94]....
        /*01bc*/ 	.word	0xffffffff


	//   ....[95]....
        /*01c0*/ 	.word	0xffffffff


	//   ....[96]....
        /*01c4*/ 	.word	0xffffffff


	//   ....[97]....
        /*01c8*/ 	.word	0xffffffff


	//   ....[98]....
        /*01cc*/ 	.word	0xffffffff


	//   ....[99]....
        /*01d0*/ 	.word	0xffffffff


	//   ....[100]....
        /*01d4*/ 	.word	0xffffffff


	//   ....[101]....
        /*01d8*/ 	.word	0xffffffff


	//   ....[102]....
        /*01dc*/ 	.word	0xffffffff


	//   ....[103]....
        /*01e0*/ 	.word	0xffffffff


	//   ....[104]....
        /*01e4*/ 	.word	0xffffffff


	//   ....[105]....
        /*01e8*/ 	.word	0xffffffff


	//   ....[106]....
        /*01ec*/ 	.word	0xffffffff


	//   ....[107]....
        /*01f0*/ 	.word	0xffffffff


	//   ....[108]....
        /*01f4*/ 	.word	0xffffffff


	//   ....[109]....
        /*01f8*/ 	.word	0xffffffff


	//   ....[110]....
        /*01fc*/ 	.word	0xffffffff


	//   ....[111]....
        /*0200*/ 	.word	0xffffffff


	//   ....[112]....
        /*0204*/ 	.word	0xffffffff


	//   ....[113]....
        /*0208*/ 	.word	0xffffffff


	//   ....[114]....
        /*020c*/ 	.word	0xffffffff


	//   ....[115]....
        /*0210*/ 	.word	0xffffffff


	//   ....[116]....
        /*0214*/ 	.word	0xffffffff


	//   ....[117]....
        /*0218*/ 	.word	0x0500000f


	//   ....[118]....
        /*021c*/ 	.word	0x0500000f


	//   ....[119]....
        /*0220*/ 	.word	0x0500000f


	//   ....[120]....
        /*0224*/ 	.word	0x0500000f


	//   ....[121]....
        /*0228*/ 	.word	0x0500000f


	//   ....[122]....
        /*022c*/ 	.word	0x0500000f


	//   ....[123]....
        /*0230*/ 	.word	0x0500000f


	//   ....[124]....
        /*0234*/ 	.word	0x0500000f


	//   ....[125]....
        /*0238*/ 	.word	0x0500000f


	//   ....[126]....
        /*023c*/ 	.word	0x0500000f


	//   ....[127]....
        /*0240*/ 	.word	0x0500000f


	//   ....[128]....
        /*0244*/ 	.word	0x0500000f


	//   ....[129]....
        /*0248*/ 	.word	0x0500000f


	//   ....[130]....
        /*024c*/ 	.word	0x0500000f


	//   ....[131]....
        /*0250*/ 	.word	0x0500000f


	//   ....[132]....
        /*0254*/ 	.word	0x0500000f


	//   ....[133]....
        /*0258*/ 	.word	0x0500000f


	//   ....[134]....
        /*025c*/ 	.word	0x0500000f


	//   ....[135]....
        /*0260*/ 	.word	0x0500000f


	//   ....[136]....
        /*0264*/ 	.word	0x0500000f


	//   ....[137]....
        /*0268*/ 	.word	0x0500000f


	//   ....[138]....
        /*026c*/ 	.word	0x0500000f


	//   ....[139]....
        /*0270*/ 	.word	0x0500000f


	//   ....[140]....
        /*0274*/ 	.word	0x0500000f


	//   ....[141]....
        /*0278*/ 	.word	0x0500000f


	//   ....[142]....
        /*027c*/ 	.word	0x0500000f


	//   ....[143]....
        /*0280*/ 	.word	0x0500000f


	//   ....[144]....
        /*0284*/ 	.word	0x0500000f


	//   ....[145]....
        /*0288*/ 	.word	0x0500000f


	//   ....[146]....
        /*028c*/ 	.word	0x0500000f


	//   ....[147]....
        /*0290*/ 	.word	0x0500000f


	//   ....[148]....
        /*0294*/ 	.word	0x0500000f


	//   ....[149]....
        /*0298*/ 	.word	0x0500000f


	//   ....[150]....
        /*029c*/ 	.word	0x0500000f


	//   ....[151]....
        /*02a0*/ 	.word	0x0500000f


	//   ....[152]....
        /*02a4*/ 	.word	0x0500000f


	//   ....[153]....
        /*02a8*/ 	.word	0x0500000f


	//   ....[154]....
        /*02ac*/ 	.word	0x0500000f


	//   ....[155]....
        /*02b0*/ 	.word	0x0500000f


	//   ....[156]....
        /*02b4*/ 	.word	0x0500000f


	//   ....[157]....
        /*02b8*/ 	.word	0x0500000f


	//   ....[158]....
        /*02bc*/ 	.word	0x0500000f


	//   ....[159]....
        /*02c0*/ 	.word	0x0500000f


	//   ....[160]....
        /*02c4*/ 	.word	0x0500000f


	//   ....[161]....
        /*02c8*/ 	.word	0x0500000f


	//   ....[162]....
        /*02cc*/ 	.word	0x0500000f


	//   ....[163]....
        /*02d0*/ 	.word	0x0500000f


	//   ....[164]....
        /*02d4*/ 	.word	0x0500000f


	//   ....[165]....
        /*02d8*/ 	.word	0x0500000f


	//   ....[166]....
        /*02dc*/ 	.word	0x0500000f


	//   ....[167]....
        /*02e0*/ 	.word	0x0500000f


	//   ....[168]....
        /*02e4*/ 	.word	0x0500000f


	//   ....[169]....
        /*02e8*/ 	.word	0x0500000f


	//   ....[170]....
        /*02ec*/ 	.word	0x0500000f


	//   ....[171]....
        /*02f0*/ 	.word	0x0500000f


	//   ....[172]....
        /*02f4*/ 	.word	0x0500000f


	//   ....[173]....
        /*02f8*/ 	.word	0x0500000f


	//   ....[174]....
        /*02fc*/ 	.word	0x0500000f


	//   ....[175]....
        /*0300*/ 	.word	0x0500000f


	//   ....[176]....
        /*0304*/ 	.word	0x0500000f


	//   ....[177]....
        /*0308*/ 	.word	0x0500000f


	//   ....[178]....
        /*030c*/ 	.word	0x0500000f


	//   ....[179]....
        /*0310*/ 	.word	0x0500000f


	//   ....[180]....
        /*0314*/ 	.word	0x0500000f


	//   ....[181]....
        /*0318*/ 	.word	0x0500000f


	//   ....[182]....
        /*031c*/ 	.word	0x0500000f


	//   ....[183]....
        /*0320*/ 	.word	0x0500000f


	//   ....[184]....
        /*0324*/ 	.word	0x0500000f


	//   ....[185]....
        /*0328*/ 	.word	0x0500000f


	//   ....[186]....
        /*032c*/ 	.word	0x0500000f


	//   ....[187]....
        /*0330*/ 	.word	0x0500000f


	//   ....[188]....
        /*0334*/ 	.word	0x0500000f


	//   ....[189]....
        /*0338*/ 	.word	0x0500000f


	//   ....[190]....
        /*033c*/ 	.word	0x0500000f


	//   ....[191]....
        /*0340*/ 	.word	0x0500000f


	//   ....[192]....
        /*0344*/ 	.word	0x0500000f


	//   ....[193]....
        /*0348*/ 	.word	0x0500000f


	//   ....[194]....
        /*034c*/ 	.word	0x0500000f


	//   ....[195]....
        /*0350*/ 	.word	0x0500000f


	//   ....[196]....
        /*0354*/ 	.word	0x0500000f


	//   ....[197]....
        /*0358*/ 	.word	0x0500000f


	//   ....[198]....
        /*035c*/ 	.word	0x0500000f


	//----- nvinfo : EIATTR_COOP_GROUP_INSTR_OFFSETS
	.align		4
.L_252:
        /*0360*/ 	.byte	0x04, 0x28
        /*0362*/ 	.short	(.L_254 - .L_253)


	//   ....[0]....
.L_253:
        /*0364*/ 	.word	0x00000070


	//   ....[1]....
        /*0368*/ 	.word	0x00000080


	//   ....[2]....
        /*036c*/ 	.word	0x000002c0


	//   ....[3]....
        /*0370*/ 	.word	0x00000420


	//   ....[4]....
        /*0374*/ 	.word	0x00000540


	//   ....[5]....
        /*0378*/ 	.word	0x000006a0


	//   ....[6]....
        /*037c*/ 	.word	0x00001170


	//   ....[7]....
        /*0380*/ 	.word	0x00001c70


	//   ....[8]....
        /*0384*/ 	.word	0x00001fe0


	//   ....[9]....
        /*0388*/ 	.word	0x00002950


	//   ....[10]....
        /*038c*/ 	.word	0x000029d0


	//   ....[11]....
        /*0390*/ 	.word	0x000034a0


	//   ....[12]....
        /*0394*/ 	.word	0x00003520


	//   ....[13]....
        /*0398*/ 	.word	0x00004be0


	//   ....[14]....
        /*039c*/ 	.word	0x00005280


	//   ....[15]....
        /*03a0*/ 	.word	0x000057e0


	//   ....[16]....
        /*03a4*/ 	.word	0x000058e0


	//   ....[17]....
        /*03a8*/ 	.word	0x00006220


	//   ....[18]....
        /*03ac*/ 	.word	0x00006270


	//   ....[19]....
        /*03b0*/ 	.word	0x00008850


	//   ....[20]....
        /*03b4*/ 	.word	0x00008880


	//   ....[21]....
        /*03b8*/ 	.word	0x000088a0


	//   ....[22]....
        /*03bc*/ 	.word	0x000088c0


	//   ....[23]....
        /*03c0*/ 	.word	0x00009d50


	//   ....[24]....
        /*03c4*/ 	.word	0x00009d70


	//   ....[25]....
        /*03c8*/ 	.word	0x00009e50


	//   ....[26]....
        /*03cc*/ 	.word	0x00009e60


	//   ....[27]....
        /*03d0*/ 	.word	0x0000ae30


	//   ....[28]....
        /*03d4*/ 	.word	0x0000ae70


	//   ....[29]....
        /*03d8*/ 	.word	0x0000aeb0


	//   ....[30]....
        /*03dc*/ 	.word	0x0000aed0


	//   ....[31]....
        /*03e0*/ 	.word	0x0000af00


	//   ....[32]....
        /*03e4*/ 	.word	0x0000af10


	//   ....[33]....
        /*03e8*/ 	.word	0x0000b550


	//   ....[34]....
        /*03ec*/ 	.word	0x0000b560


	//   ....[35]....
        /*03f0*/ 	.word	0x0000bf90


	//   ....[36]....
        /*03f4*/ 	.word	0x0000d170


	//   ....[37]....
        /*03f8*/ 	.word	0x0000d1a0


	//   ....[38]....
        /*03fc*/ 	.word	0x0000d1b0


	//   ....[39]....
        /*0400*/ 	.word	0x0000d1c0


	//   ....[40]....
        /*0404*/ 	.word	0x0000d1d0


	//   ....[41]....
        /*0408*/ 	.word	0x0000d1e0


	//   ....[42]....
        /*040c*/ 	.word	0x0000d1f0


	//   ....[43]....
        /*0410*/ 	.word	0x0000d210


	//   ....[44]....
        /*0414*/ 	.word	0x0000d280


	//   ....[45]....
        /*0418*/ 	.word	0x0000d2b0


	//   ....[46]....
        /*041c*/ 	.word	0x0000d370


	//   ....[47]....
        /*0420*/ 	.word	0x0000d3a0


	//   ....[48]....
        /*0424*/ 	.word	0x0000d3e0


	//   ....[49]....
        /*0428*/ 	.word	0x0000d3f0


	//   ....[50]....
        /*042c*/ 	.word	0x0000d430


	//   ....[51]....
        /*0430*/ 	.word	0x0000d460


	//   ....[52]....
        /*0434*/ 	.word	0x0000daf0


	//   ....[53]....
        /*0438*/ 	.word	0x0000db20


	//   ....[54]....
        /*043c*/ 	.word	0x0000db50


	//   ....[55]....
        /*0440*/ 	.word	0x0000db80


	//   ....[56]....
        /*0444*/ 	.word	0x0000dba0


	//   ....[57]....
        /*0448*/ 	.word	0x0000dc20


	//   ....[58]....
        /*044c*/ 	.word	0x0000dc50


	//   ....[59]....
        /*0450*/ 	.word	0x0000dc60


	//   ....[60]....
        /*0454*/ 	.word	0x0000dd40


	//   ....[61]....
        /*0458*/ 	.word	0x0000dd60


	//   ....[62]....
        /*045c*/ 	.word	0x0000dd70


	//   ....[63]....
        /*0460*/ 	.word	0x0000ddc0


	//   ....[64]....
        /*0464*/ 	.word	0x0000de60


	//   ....[65]....
        /*0468*/ 	.word	0x0000de80


	//   ....[66]....
        /*046c*/ 	.word	0x0000de90


	//   ....[67]....
        /*0470*/ 	.word	0x0000ded0


	//   ....[68]....
        /*0474*/ 	.word	0x0000e5e0


	//   ....[69]....
        /*0478*/ 	.word	0x0000e610


	//   ....[70]....
        /*047c*/ 	.word	0x0000e620


	//   ....[71]....
        /*0480*/ 	.word	0x0000e630


	//   ....[72]....
        /*0484*/ 	.word	0x0000e660


	//   ....[73]....
        /*0488*/ 	.word	0x0000e6a0


	//   ....[74]....
        /*048c*/ 	.word	0x0000e6b0


	//   ....[75]....
        /*0490*/ 	.word	0x0000e6d0


	//   ....[76]....
        /*0494*/ 	.word	0x0000e730


	//   ....[77]....
        /*0498*/ 	.word	0x0000e740


	//   ....[78]....
        /*049c*/ 	.word	0x0000e760


	//   ....[79]....
        /*04a0*/ 	.word	0x0000e7c0


	//   ....[80]....
        /*04a4*/ 	.word	0x0000e7e0


	//   ....[81]....
        /*04a8*/ 	.word	0x0000e7f0


	//   ....[82]....
        /*04ac*/ 	.word	0x0000e820


	//   ....[83]....
        /*04b0*/ 	.word	0x0000e830


	//   ....[84]....
        /*04b4*/ 	.word	0x0000eab0


	//   ....[85]....
        /*04b8*/ 	.word	0x0000ead0


	//   ....[86]....
        /*04bc*/ 	.word	0x0000eae0


	//   ....[87]....
        /*04c0*/ 	.word	0x0000eb00


	//   ....[88]....
        /*04c4*/ 	.word	0x0000eb70


	//   ....[89]....
        /*04c8*/ 	.word	0x0000eba0


	//   ....[90]....
        /*04cc*/ 	.word	0x0000ebf0


	//   ....[91]....
        /*04d0*/ 	.word	0x0000ec20


	//   ....[92]....
        /*04d4*/ 	.word	0x0000ec70


	//   ....[93]....
        /*04d8*/ 	.word	0x0000eca0


	//   ....[94]....
        /*04dc*/ 	.word	0x0000ecf0


	//   ....[95]....
        /*04e0*/ 	.word	0x0000ed20


	//   ....[96]....
        /*04e4*/ 	.word	0x0000ed70


	//   ....[97]....
        /*04e8*/ 	.word	0x0000eda0


	//   ....[98]....
        /*04ec*/ 	.word	0x0000edf0


	//   ....[99]....
        /*04f0*/ 	.word	0x0000ee20


	//   ....[100]....
        /*04f4*/ 	.word	0x0000f280


	//   ....[101]....
        /*04f8*/ 	.word	0x0000f2b0


	//   ....[102]....
        /*04fc*/ 	.word	0x0000f2e0


	//   ....[103]....
        /*0500*/ 	.word	0x0000f310


	//   ....[104]....
        /*0504*/ 	.word	0x0000f340


	//   ....[105]....
        /*0508*/ 	.word	0x0000f350


	//   ....[106]....
        /*050c*/ 	.word	0x0000f370


	//   ....[107]....
        /*0510*/ 	.word	0x0000f390


	//   ....[108]....
        /*0514*/ 	.word	0x0000f3b0


	//   ....[109]....
        /*0518*/ 	.word	0x0000f3d0


	//   ....[110]....
        /*051c*/ 	.word	0x0000f450


	//   ....[111]....
        /*0520*/ 	.word	0x0000f470


	//   ....[112]....
        /*0524*/ 	.word	0x0000f4a0


	//   ....[113]....
        /*0528*/ 	.word	0x0000f4c0


	//   ....[114]....
        /*052c*/ 	.word	0x0000f670


	//   ....[115]....
        /*0530*/ 	.word	0x0000f680


	//   ....[116]....
        /*0534*/ 	.word	0x0000f8e0


	//   ....[117]....
        /*0538*/ 	.word	0x0000fe40


	//   ....[118]....
        /*053c*/ 	.word	0x0000ff30


	//   ....[119]....
        /*0540*/ 	.word	0x0000ffd0


	//   ....[120]....
        /*0544*/ 	.word	0x00010030


	//   ....[121]....
        /*0548*/ 	.word	0x00010100


	//   ....[122]....
        /*054c*/ 	.word	0x00010170


	//   ....[123]....
        /*0550*/ 	.word	0x00010230


	//   ....[124]....
        /*0554*/ 	.word	0x000102a0


	//   ....[125]....
        /*0558*/ 	.word	0x00010380


	//   ....[126]....
        /*055c*/ 	.word	0x00010400


	//   ....[127]....
        /*0560*/ 	.word	0x000104d0


	//   ....[128]....
        /*0564*/ 	.word	0x00010550


	//   ....[129]....
        /*0568*/ 	.word	0x00010610


	//   ....[130]....
        /*056c*/ 	.word	0x00010680


	//   ....[131]....
        /*0570*/ 	.word	0x00010760


	//   ....[132]....
        /*0574*/ 	.word	0x000107e0


	//   ....[133]....
        /*0578*/ 	.word	0x000108a0


	//   ....[134]....
        /*057c*/ 	.word	0x00010940


	//   ....[135]....
        /*0580*/ 	.word	0x000109a0


	//   ....[136]....
        /*0584*/ 	.word	0x00010a40


	//   ....[137]....
        /*0588*/ 	.word	0x00010b10


	//   ....[138]....
        /*058c*/ 	.word	0x00010b80


	//   ....[139]....
        /*0590*/ 	.word	0x00010c60


	//   ....[140]....
        /*0594*/ 	.word	0x00010cd0


	//   ....[141]....
        /*0598*/ 	.word	0x00010d90


	//   ....[142]....
        /*059c*/ 	.word	0x00010e10


	//   ....[143]....
        /*05a0*/ 	.word	0x00010f00


	//   ....[144]....
        /*05a4*/ 	.word	0x00010f60


	//   ....[145]....
        /*05a8*/ 	.word	0x00011020


	//   ....[146]....
        /*05ac*/ 	.word	0x000110a0


	//   ....[147]....
        /*05b0*/ 	.word	0x00011170


	//   ....[148]....
        /*05b4*/ 	.word	0x000111e0


	//   ....[149]....
        /*05b8*/ 	.word	0x00011290


	//   ....[150]....
        /*05bc*/ 	.word	0x000113d0


	//   ....[151]....
        /*05c0*/ 	.word	0x00011480


	//   ....[152]....
        /*05c4*/ 	.word	0x00011550


	//   ....[153]....
        /*05c8*/ 	.word	0x000115a0


	//   ....[154]....
        /*05cc*/ 	.word	0x00011680


	//   ....[155]....
        /*05d0*/ 	.word	0x000116d0


	//   ....[156]....
        /*05d4*/ 	.word	0x000117a0


	//   ....[157]....
        /*05d8*/ 	.word	0x000117f0


	//   ....[158]....
        /*05dc*/ 	.word	0x000118d0


	//   ....[159]....
        /*05e0*/ 	.word	0x00011920


	//   ....[160]....
        /*05e4*/ 	.word	0x00011a00


	//   ....[161]....
        /*05e8*/ 	.word	0x00011a50


	//   ....[162]....
        /*05ec*/ 	.word	0x00011b20


	//   ....[163]....
        /*05f0*/ 	.word	0x00011b70


	//   ....[164]....
        /*05f4*/ 	.word	0x00011c50


	//   ....[165]....
        /*05f8*/ 	.word	0x00011ca0


	//   ....[166]....
        /*05fc*/ 	.word	0x00011d90


	//   ....[167]....
        /*0600*/ 	.word	0x00011e30


	//   ....[168]....
        /*0604*/ 	.word	0x00011e90


	//   ....[169]....
        /*0608*/ 	.word	0x00011f50


	//   ....[170]....
        /*060c*/ 	.word	0x00011ff0


	//   ....[171]....
        /*0610*/ 	.word	0x000120b0


	//   ....[172]....
        /*0614*/ 	.word	0x00012150


	//   ....[173]....
        /*0618*/ 	.word	0x00012210


	//   ....[174]....
        /*061c*/ 	.word	0x000122b0


	//   ....[175]....
        /*0620*/ 	.word	0x00012370


	//   ....[176]....
        /*0624*/ 	.word	0x00012410


	//   ....[177]....
        /*0628*/ 	.word	0x000124d0


	//   ....[178]....
        /*062c*/ 	.word	0x00012570


	//   ....[179]....
        /*0630*/ 	.word	0x00012630


	//   ....[180]....
        /*0634*/ 	.word	0x000126d0


	//   ....[181]....
        /*0638*/ 	.word	0x00012790


	//   ....[182]....
        /*063c*/ 	.word	0x000128b0


	//   ....[183]....
        /*0640*/ 	.word	0x00012950


	//   ....[184]....
        /*0644*/ 	.word	0x00012a00


	//   ....[185]....
        /*0648*/ 	.word	0x00012ad0


	//   ....[186]....
        /*064c*/ 	.word	0x00012b40


	//   ....[187]....
        /*0650*/ 	.word	0x00012c10


	//   ....[188]....
        /*0654*/ 	.word	0x00012c80


	//   ....[189]....
        /*0658*/ 	.word	0x00012d60


	//   ....[190]....
        /*065c*/ 	.word	0x00012dd0


	//   ....[191]....
        /*0660*/ 	.word	0x00012eb0


	//   ....[192]....
        /*0664*/ 	.word	0x00012f30


	//   ....[193]....
        /*0668*/ 	.word	0x00013010


	//   ....[194]....
        /*066c*/ 	.word	0x00013080


	//   ....[195]....
        /*0670*/ 	.word	0x00013150


	//   ....[196]....
        /*0674*/ 	.word	0x000131c0


	//   ....[197]....
        /*0678*/ 	.word	0x00013280


	//   ....[198]....
        /*067c*/ 	.word	0x00013360


	//----- nvinfo : EIATTR_REG_RECONFIG
	.align		4
.L_254:
        /*0680*/ 	.byte	0x01, 0x54
	.zero		2


	//----- nvinfo : EIATTR_SYSCALL_OFFSETS
	.align		4
        /*0684*/ 	.byte	0x04, 0x46
        /*0686*/ 	.short	(.L_256 - .L_255)


	//   ....[0]....
.L_255:
        /*0688*/ 	.word	0x00001330


	//   ....[1]....
        /*068c*/ 	.word	0x0000c7b0


	//   ....[2]....
        /*0690*/ 	.word	0x0000c8f0


	//   ....[3]....
        /*0694*/ 	.word	0x0000c9e0


	//   ....[4]....
        /*0698*/ 	.word	0x0000d830


	//----- nvinfo : EIATTR_MBARRIER_INSTR_OFFSETS
	.align		4
.L_256:
        /*069c*/ 	.byte	0x04, 0x39
        /*069e*/ 	.short	(.L_258 - .L_257)


	//   ....[0]....
.L_257:
        /*06a0*/ 	.word	0x00000170
        /*06a4*/ 	.word	0x000000ff
        /*06a8*/ 	.word	0x00028800
        /*06ac*/ 	.short	0x0100
        /*06ae*/ 	.byte	0x08
	.zero		1


	//   ....[1]....
        /*06b0*/ 	.word	0x00000180
        /*06b4*/ 	.word	0x000000ff
        /*06b8*/ 	.word	0x00028820
        /*06bc*/ 	.short	0x0100
        /*06be*/ 	.byte	0x08
	.zero		1


	//   ....[2]....
        /*06c0*/ 	.word	0x00000270
        /*06c4*/ 	.word	0x000000ff
        /*06c8*/ 	.word	0x00028830
        /*06cc*/ 	.short	0x0100
        /*06ce*/ 	.byte	0x08
	.zero		1


	//   ....[3]....
        /*06d0*/ 	.word	0x00000280
        /*06d4*/ 	.word	0x000000ff
        /*06d8*/ 	.word	0x00028840
        /*06dc*/ 	.short	0x0100
        /*06de*/ 	.byte	0x08
	.zero		1


	//   ....[4]....
        /*06e0*/ 	.word	0x00000290
        /*06e4*/ 	.word	0x000000ff
        /*06e8*/ 	.word	0x00028838
        /*06ec*/ 	.short	0x0100
        /*06ee*/ 	.byte	0x08
	.zero		1


	//   ....[5]....
        /*06f0*/ 	.word	0x000002a0
        /*06f4*/ 	.word	0x000000ff
        /*06f8*/ 	.word	0x00028848
        /*06fc*/ 	.short	0x0100
        /*06fe*/ 	.byte	0x08
	.zero		1


	//   ....[6]....
        /*0700*/ 	.word	0x000003d0
        /*0704*/ 	.word	0x000000ff
        /*0708*/ 	.word	0x00028850
        /*070c*/ 	.short	0x0100
        /*070e*/ 	.byte	0x08
	.zero		1


	//   ....[7]....
        /*0710*/ 	.word	0x000003e0
        /*0714*/ 	.word	0x000000ff
        /*0718*/ 	.word	0x00028860
        /*071c*/ 	.short	0x0100
        /*071e*/ 	.byte	0x08
	.zero		1


	//   ....[8]....
        /*0720*/ 	.word	0x000003f0
        /*0724*/ 	.word	0x000000ff
        /*0728*/ 	.word	0x00028858
        /*072c*/ 	.short	0x0100
        /*072e*/ 	.byte	0x08
	.zero		1


	//   ....[9]....
        /*0730*/ 	.word	0x00000400
        /*0734*/ 	.word	0x000000ff
        /*0738*/ 	.word	0x00028868
        /*073c*/ 	.short	0x0100
        /*073e*/ 	.byte	0x08
	.zero		1


	//   ....[10]....
        /*0740*/ 	.word	0x000004f0
        /*0744*/ 	.word	0x000000ff
        /*0748*/ 	.word	0x00028870
        /*074c*/ 	.short	0x0100
        /*074e*/ 	.byte	0x06
	.zero		1


	//   ....[11]....
        /*0750*/ 	.word	0x00000500
        /*0754*/ 	.word	0x000000ff
        /*0758*/ 	.word	0x00028880
        /*075c*/ 	.short	0x0100
        /*075e*/ 	.byte	0x06
	.zero		1


	//   ....[12]....
        /*0760*/ 	.word	0x00000510
        /*0764*/ 	.word	0x000000ff
        /*0768*/ 	.word	0x00028878
        /*076c*/ 	.short	0x0100
        /*076e*/ 	.byte	0x06
	.zero		1


	//   ....[13]....
        /*0770*/ 	.word	0x00000520
        /*0774*/ 	.word	0x000000ff
        /*0778*/ 	.word	0x00028888
        /*077c*/ 	.short	0x0100
        /*077e*/ 	.byte	0x06
	.zero		1


	//   ....[14]....
        /*0780*/ 	.word	0x00000650
        /*0784*/ 	.word	0x000000ff
        /*0788*/ 	.word	0x00028890
        /*078c*/ 	.short	0x0100
        /*078e*/ 	.byte	0x08
	.zero		1


	//   ....[15]....
        /*0790*/ 	.word	0x00000660
        /*0794*/ 	.word	0x000000ff
        /*0798*/ 	.word	0x000288a0
        /*079c*/ 	.short	0x0100
        /*079e*/ 	.byte	0x08
	.zero		1


	//   ....[16]....
        /*07a0*/ 	.word	0x00000670
        /*07a4*/ 	.word	0x000000ff
        /*07a8*/ 	.word	0x00028898
        /*07ac*/ 	.short	0x0100
        /*07ae*/ 	.byte	0x08
	.zero		1


	//   ....[17]....
        /*07b0*/ 	.word	0x00000680
        /*07b4*/ 	.word	0x000000ff
        /*07b8*/ 	.word	0x000288a8
        /*07bc*/ 	.short	0x0100
        /*07be*/ 	.byte	0x08
	.zero		1


	//   ....[18]....
        /*07c0*/ 	.word	0x000007c0
        /*07c4*/ 	.word	0x000000ff
        /*07c8*/ 	.word	0x000288b0
        /*07cc*/ 	.short	0x0100
        /*07ce*/ 	.byte	0x08
	.zero		1


	//   ....[19]....
        /*07d0*/ 	.word	0x000007d0
        /*07d4*/ 	.word	0x000000ff
        /*07d8*/ 	.word	0x000288c0
        /*07dc*/ 	.short	0x0100
        /*07de*/ 	.byte	0x08
	.zero		1


	//   ....[20]....
        /*07e0*/ 	.word	0x000007e0
        /*07e4*/ 	.word	0x000000ff
        /*07e8*/ 	.word	0x000288b8
        /*07ec*/ 	.short	0x0100
        /*07ee*/ 	.byte	0x08
	.zero		1


	//   ....[21]....
        /*07f0*/ 	.word	0x000007f0
        /*07f4*/ 	.word	0x000000ff
        /*07f8*/ 	.word	0x000288c8
        /*07fc*/ 	.short	0x0100
        /*07fe*/ 	.byte	0x08
	.zero		1


	//   ....[22]....
        /*0800*/ 	.word	0x00001350
        /*0804*/ 	.word	0x000000ff
        /*0808*/ 	.word	0x00028800
        /*080c*/ 	.short	0x010a
        /*080e*/ 	.byte	0x29
	.zero		1


	//   ....[23]....
        /*0810*/ 	.word	0x000013c0
        /*0814*/ 	.word	0x000000ff
        /*0818*/ 	.word	0x00028830
        /*081c*/ 	.short	0x010a
        /*081e*/ 	.byte	0x29
	.zero		1


	//   ....[24]....
        /*0820*/ 	.word	0x00001420
        /*0824*/ 	.word	0x000000ff
        /*0828*/ 	.word	0x00028830
        /*082c*/ 	.short	0x010a
        /*082e*/ 	.byte	0x29
	.zero		1


	//   ....[25]....
        /*0830*/ 	.word	0x00002540
        /*0834*/ 	.word	0x000000ff
        /*0838*/ 	.word	0x00000000
        /*083c*/ 	.short	0x0101
        /*083e*/ 	.byte	0x06
	.zero		1


	//   ....[26]....
        /*0840*/ 	.word	0x000042f0
        /*0844*/ 	.word	0x000000ff
        /*0848*/ 	.word	0x00028830
        /*084c*/ 	.short	0x010a
        /*084e*/ 	.byte	0x04
	.zero		1


	//   ....[27]....
        /*0850*/ 	.word	0x00004330
        /*0854*/ 	.word	0x000000ff
        /*0858*/ 	.word	0x00028830
        /*085c*/ 	.short	0x010a
        /*085e*/ 	.byte	0x04
	.zero		1


	//   ....[28]....
        /*0860*/ 	.word	0x000046a0
        /*0864*/ 	.word	0x000000ff
        /*0868*/ 	.word	0x00028850
        /*086c*/ 	.short	0x010a
        /*086e*/ 	.byte	0x04
	.zero		1


	//   ....[29]....
        /*0870*/ 	.word	0x000046e0
        /*0874*/ 	.word	0x000000ff
        /*0878*/ 	.word	0x00028850
        /*087c*/ 	.short	0x010a
        /*087e*/ 	.byte	0x04
	.zero		1


	//   ....[30]....
        /*0880*/ 	.word	0x000052f0
        /*0884*/ 	.word	0x000000ff
        /*0888*/ 	.word	0x00000000
        /*088c*/ 	.short	0x0101
        /*088e*/ 	.byte	0x04
	.zero		1


	//   ....[31]....
        /*0890*/ 	.word	0x00006e30
        /*0894*/ 	.word	0x000000ff
        /*0898*/ 	.word	0x00000000
        /*089c*/ 	.short	0x0101
        /*089e*/ 	.byte	0x04
	.zero		1


	//   ....[32]....
        /*08a0*/ 	.word	0x00007540
        /*08a4*/ 	.word	0x000000ff
        /*08a8*/ 	.word	0x00028830
        /*08ac*/ 	.short	0x010a
        /*08ae*/ 	.byte	0x04
	.zero		1


	//   ....[33]....
        /*08b0*/ 	.word	0x00007580
        /*08b4*/ 	.word	0x000000ff
        /*08b8*/ 	.word	0x00028830
        /*08bc*/ 	.short	0x010a
        /*08be*/ 	.byte	0x04
	.zero		1


	//   ....[34]....
        /*08c0*/ 	.word	0x000078b0
        /*08c4*/ 	.word	0x000000ff
        /*08c8*/ 	.word	0x00028850
        /*08cc*/ 	.short	0x010a
        /*08ce*/ 	.byte	0x04
	.zero		1


	//   ....[35]....
        /*08d0*/ 	.word	0x000078f0
        /*08d4*/ 	.word	0x000000ff
        /*08d8*/ 	.word	0x00028850
        /*08dc*/ 	.short	0x010a
        /*08de*/ 	.byte	0x04
	.zero		1


	//   ....[36]....
        /*08e0*/ 	.word	0x000081b0
        /*08e4*/ 	.word	0x000000ff
        /*08e8*/ 	.word	0x00000000
        /*08ec*/ 	.short	0x0101
        /*08ee*/ 	.byte	0x04
	.zero		1


	//   ....[37]....
        /*08f0*/ 	.word	0x000096c0
        /*08f4*/ 	.word	0x000000ff
        /*08f8*/ 	.word	0x00000000
        /*08fc*/ 	.short	0x0101
        /*08fe*/ 	.byte	0x04
	.zero		1


	//   ....[38]....
        /*0900*/ 	.word	0x00009cc0
        /*0904*/ 	.word	0x000000ff
        /*0908*/ 	.word	0x00028850
        /*090c*/ 	.short	0x010a
        /*090e*/ 	.byte	0x05
	.zero		1


	//   ....[39]....
        /*0910*/ 	.word	0x00009d00
        /*0914*/ 	.word	0x000000ff
        /*0918*/ 	.word	0x00028850
        /*091c*/ 	.short	0x010a
        /*091e*/ 	.byte	0x05
	.zero		1


	//   ....[40]....
        /*0920*/ 	.word	0x0000a2d0
        /*0924*/ 	.word	0x000000ff
        /*0928*/ 	.word	0x00000000
        /*092c*/ 	.short	0x0101
        /*092e*/ 	.byte	0x04
	.zero		1


	//   ....[41]....
        /*0930*/ 	.word	0x0000aef0
        /*0934*/ 	.word	0x000000ff
        /*0938*/ 	.word	0x00000000
        /*093c*/ 	.short	0x0101
        /*093e*/ 	.byte	0x04
	.zero		1


	//   ....[42]....
        /*0940*/ 	.word	0x0000cec0
        /*0944*/ 	.word	0x000000ff
        /*0948*/ 	.word	0x00028840
        /*094c*/ 	.short	0x010a
        /*094e*/ 	.byte	0x2f
	.zero		1


	//   ....[43]....
        /*0950*/ 	.word	0x0000d5f0
        /*0954*/ 	.word	0x000000ff
        /*0958*/ 	.word	0x00028830
        /*095c*/ 	.short	0x0107
        /*095e*/ 	.byte	0x2f
	.zero		1


	//   ....[44]....
        /*0960*/ 	.word	0x0000d660
        /*0964*/ 	.word	0x000000ff
        /*0968*/ 	.word	0x00028830
        /*096c*/ 	.short	0x0101
        /*096e*/ 	.byte	0x2f
	.zero		1


	//   ....[45]....
        /*0970*/ 	.word	0x0000e020
        /*0974*/ 	.word	0x000000ff
        /*0978*/ 	.word	0x00028800
        /*097c*/ 	.short	0x0107
        /*097e*/ 	.byte	0x2f
	.zero		1


	//   ....[46]....
        /*0980*/ 	.word	0x0000e060
        /*0984*/ 	.word	0x000000ff
        /*0988*/ 	.word	0x00028800
        /*098c*/ 	.short	0x0101
        /*098e*/ 	.byte	0x2f
	.zero		1


	//   ....[47]....
        /*0990*/ 	.word	0x0000e090
        /*0994*/ 	.word	0x000000ff
        /*0998*/ 	.word	0x00028820
        /*099c*/ 	.short	0x010a
        /*099e*/ 	.byte	0x2f
	.zero		1


	//   ....[48]....
        /*09a0*/ 	.word	0x0000e3e0
        /*09a4*/ 	.word	0x00000022
        /*09a8*/ 	.word	0x00028840
        /*09ac*/ 	.short	0x010a
        /*09ae*/ 	.byte	0x3f
	.zero		1


	//   ....[49]....
        /*09b0*/ 	.word	0x0000e940
        /*09b4*/ 	.word	0x00000022
        /*09b8*/ 	.word	0x00028830
        /*09bc*/ 	.short	0x0107
        /*09be*/ 	.byte	0x3f
	.zero		1


	//   ....[50]....
        /*09c0*/ 	.word	0x0000e9f0
        /*09c4*/ 	.word	0x00000022
        /*09c8*/ 	.word	0x00028830
        /*09cc*/ 	.short	0x0101
        /*09ce*/ 	.byte	0x3f
	.zero		1


	//   ....[51]....
        /*09d0*/ 	.word	0x0000ea50
        /*09d4*/ 	.word	0x00000000
        /*09d8*/ 	.word	0x00028860
        /*09dc*/ 	.short	0x010a
        /*09de*/ 	.byte	0x3f
	.zero		1


	//   ....[52]....
        /*09e0*/ 	.word	0x0000efa0
        /*09e4*/ 	.word	0x00000000
        /*09e8*/ 	.word	0x00028850
        /*09ec*/ 	.short	0x0107
        /*09ee*/ 	.byte	0x3f
	.zero		1


	//   ....[53]....
        /*09f0*/ 	.word	0x0000f090
        /*09f4*/ 	.word	0x00000000
        /*09f8*/ 	.word	0x00028850
        /*09fc*/ 	.short	0x0101
        /*09fe*/ 	.byte	0x3f
	.zero		1


	//   ....[54]....
        /*0a00*/ 	.word	0x0000f220
        /*0a04*/ 	.word	0x00000000
        /*0a08*/ 	.word	0x00028860
        /*0a0c*/ 	.short	0x010a
        /*0a0e*/ 	.byte	0x3f
	.zero		1


	//   ....[55]....
        /*0a10*/ 	.word	0x0000f750
        /*0a14*/ 	.word	0x00000000
        /*0a18*/ 	.word	0x00028850
        /*0a1c*/ 	.short	0x0107
        /*0a1e*/ 	.byte	0x3f
	.zero		1


	//   ....[56]....
        /*0a20*/ 	.word	0x0000f800
        /*0a24*/ 	.word	0x00000000
        /*0a28*/ 	.word	0x00028850
        /*0a2c*/ 	.short	0x0101
        /*0a2e*/ 	.byte	0x3f
	.zero		1


	//   ....[57]....
        /*0a30*/ 	.word	0x0000f8a0
        /*0a34*/ 	.word	0x00000007
        /*0a38*/ 	.word	0x00028820
        /*0a3c*/ 	.short	0x010a
        /*0a3e*/ 	.byte	0x3f
	.zero		1


	//   ....[58]....
        /*0a40*/ 	.word	0x0000f9d0
        /*0a44*/ 	.word	0x00000005
        /*0a48*/ 	.word	0x00028840
        /*0a4c*/ 	.short	0x010a
        /*0a4e*/ 	.byte	0x3f
	.zero		1


	//   ....[59]....
        /*0a50*/ 	.word	0x0000fa70
        /*0a54*/ 	.word	0x00000007
        /*0a58*/ 	.word	0x00028840
        /*0a5c*/ 	.short	0x010a
        /*0a5e*/ 	.byte	0x3f
	.zero		1


	//   ....[60]....
        /*0a60*/ 	.word	0x0000fab0
        /*0a64*/ 	.word	0x00000005
        /*0a68*/ 	.word	0x00028860
        /*0a6c*/ 	.short	0x010a
        /*0a6e*/ 	.byte	0x3f
	.zero		1


	//   ....[61]....
        /*0a70*/ 	.word	0x0000faf0
        /*0a74*/ 	.word	0x00000007
        /*0a78*/ 	.word	0x00028860
        /*0a7c*/ 	.short	0x010a
        /*0a7e*/ 	.byte	0x3f
	.zero		1


	//   ....[62]....
        /*0a80*/ 	.word	0x0000fb60
        /*0a84*/ 	.word	0x00000003
        /*0a88*/ 	.word	0x00028800
        /*0a8c*/ 	.short	0x010a
        /*0a8e*/ 	.byte	0x3f
	.zero		1


	//   ....[63]....
        /*0a90*/ 	.word	0x0000fbc0
        /*0a94*/ 	.word	0x00000003
        /*0a98*/ 	.word	0x00028830
        /*0a9c*/ 	.short	0x010a
        /*0a9e*/ 	.byte	0x3f
	.zero		1


	//   ....[64]....
        /*0aa0*/ 	.word	0x0000fc20
        /*0aa4*/ 	.word	0x0000000b
        /*0aa8*/ 	.word	0x00028830
        /*0aac*/ 	.short	0x010a
        /*0aae*/ 	.byte	0x3f
	.zero		1


	//   ....[65]....
        /*0ab0*/ 	.word	0x0000fc80
        /*0ab4*/ 	.word	0x0000000b
        /*0ab8*/ 	.word	0x00028850
        /*0abc*/ 	.short	0x010a
        /*0abe*/ 	.byte	0x3f
	.zero		1


	//   ....[66]....
        /*0ac0*/ 	.word	0x0000fce0
        /*0ac4*/ 	.word	0x0000000a
        /*0ac8*/ 	.word	0x00028830
        /*0acc*/ 	.short	0x010a
        /*0ace*/ 	.byte	0x3f
	.zero		1


	//   ....[67]....
        /*0ad0*/ 	.word	0x0000fd40
        /*0ad4*/ 	.word	0x0000000a
        /*0ad8*/ 	.word	0x00028850
        /*0adc*/ 	.short	0x010a
        /*0ade*/ 	.byte	0x3f
	.zero		1


	//   ....[68]....
        /*0ae0*/ 	.word	0x0000fda0
        /*0ae4*/ 	.word	0x00000005
        /*0ae8*/ 	.word	0x00028850
        /*0aec*/ 	.short	0x010a
        /*0aee*/ 	.byte	0x3f
	.zero		1


	//   ....[69]....
        /*0af0*/ 	.word	0x0000fe80
        /*0af4*/ 	.word	0x0000000a
        /*0af8*/ 	.word	0x00028840
        /*0afc*/ 	.short	0x010a
        /*0afe*/ 	.byte	0x3f
	.zero		1


	//   ....[70]....
        /*0b00*/ 	.word	0x000112d0
        /*0b04*/ 	.word	0x00000003
        /*0b08*/ 	.word	0x00028820
        /*0b0c*/ 	.short	0x010a
        /*0b0e*/ 	.byte	0x3f
	.zero		1


	//   ....[71]....
        /*0b10*/ 	.word	0x00011320
        /*0b14*/ 	.word	0x00000022
        /*0b18*/ 	.word	0x00028840
        /*0b1c*/ 	.short	0x010a
        /*0b1e*/ 	.byte	0x3f
	.zero		1


	//   ....[72]....
        /*0b20*/ 	.word	0x00011ce0
        /*0b24*/ 	.word	0x00000000
        /*0b28*/ 	.word	0x00028860
        /*0b2c*/ 	.short	0x010a
        /*0b2e*/ 	.byte	0x3f
	.zero		1


	//   ....[73]....
        /*0b30*/ 	.word	0x00012800
        /*0b34*/ 	.word	0x00000000
        /*0b38*/ 	.word	0x00028860
        /*0b3c*/ 	.short	0x010a
        /*0b3e*/ 	.byte	0x3f
	.zero		1


	//   ....[74]....
        /*0b40*/ 	.word	0x000132b0
        /*0b44*/ 	.word	0x00000007
        /*0b48*/ 	.word	0x00028820
        /*0b4c*/ 	.short	0x010a
        /*0b4e*/ 	.byte	0x3f
	.zero		1


	//   ....[75]....
        /*0b50*/ 	.word	0x00013420
        /*0b54*/ 	.word	0x00000005
        /*0b58*/ 	.word	0x00028840
        /*0b5c*/ 	.short	0x010a
        /*0b5e*/ 	.byte	0x3f
	.zero		1


	//   ....[76]....
        /*0b60*/ 	.word	0x00013470
        /*0b64*/ 	.word	0x00000007
        /*0b68*/ 	.word	0x00028840
        /*0b6c*/ 	.short	0x010a
        /*0b6e*/ 	.byte	0x3f
	.zero		1


	//   ....[77]....
        /*0b70*/ 	.word	0x000134c0
        /*0b74*/ 	.word	0x00000005
        /*0b78*/ 	.word	0x00028860
        /*0b7c*/ 	.short	0x010a
        /*0b7e*/ 	.byte	0x3f
	.zero		1


	//----- nvinfo : EIATTR_NUM_MBARRIERS
	.align		4
.L_258:
        /*0b80*/ 	.byte	0x03, 0x38
        /*0b82*/ 	.short	0x0016


	//----- nvinfo : EIATTR_EXIT_INSTR_OFFSETS
	.align		4
        /*0b84*/ 	.byte	0x04, 0x1c
        /*0b86*/ 	.short	(.L_260 - .L_259)


	//   ....[0]....
.L_259:
        /*0b88*/ 	.word	0x0000fb40


	//----- nvinfo : EIATTR_MAX_THREADS
	.align		4
.L_260:
        /*0b8c*/ 	.byte	0x04, 0x05
        /*0b8e*/ 	.short	(.L_262 - .L_261)
.L_261:
        /*0b90*/ 	.word	0x00000180
        /*0b94*/ 	.word	0x00000001
        /*0b98*/ 	.word	0x00000001


	//----- nvinfo : EIATTR_CRS_STACK_SIZE
	.align		4
.L_262:
        /*0b9c*/ 	.byte	0x04, 0x1e
        /*0b9e*/ 	.short	(.L_264 - .L_263)
.L_263:
        /*0ba0*/ 	.word	0x00000000


	//----- nvinfo : EIATTR_CBANK_PARAM_SIZE
	.align		4
.L_264:
        /*0ba4*/ 	.byte	0x03, 0x19
        /*0ba6*/ 	.short	0x0a70


	//----- nvinfo : EIATTR_PARAM_CBANK
	.align		4
        /*0ba8*/ 	.byte	0x04, 0x0a
        /*0baa*/ 	.short	(.L_266 - .L_265)
	.align		4
.L_265:
        /*0bac*/ 	.word	index@(.nv.constant0._ZN7cutlass13device_kernelIN5flash11enable_sm90INS1_16FlashAttnFwdSm90INS1_25CollectiveMainloopFwdSm90ILi2EN4cute5tupleIJNS5_1CILi1EEES8_S8_EEENS6_IJNS7_ILi128EEESA_SA_EEELi128ENS_6half_tEfNS_4arch4Sm90ELb1ELb0ELb1ELb0ELb1ELb0ELb0ELb1ELb1ELb1ELb1ELb0EEENS1_21CollectiveEpilogueFwdISB_S9_SC_SE_Li256ELb0ELb1ELb1ELb0EEENS1_19SingleTileSchedulerILb0ELb1ELb1ELi128EEEEEEEEEvNT_6ParamsE)
        /*0bb0*/ 	.short	0x0210
        /*0bb2*/ 	.short	0x0a70


	//----- nvinfo : EIATTR_SW_WAR
	.align		4
.L_266:
        /*0bb4*/ 	.byte	0x04, 0x36
        /*0bb6*/ 	.short	(.L_268 - .L_267)
.L_267:
        /*0bb8*/ 	.word	0x00000008
.L_268:


//--------------------- .nv.info._ZN7cutlass13device_kernelIN5flash11enable_sm90INS1_16FlashAttnFwdSm90INS1_25CollectiveMainloopFwdSm90ILi2EN4cute5tupleIJNS5_1CILi1EEES8_S8_EEENS6_IJNS7_ILi128EEESA_SA_EEELi128ENS_6half_tEfNS_4arch4Sm90ELb1ELb0ELb1ELb1ELb1ELb0ELb0ELb1ELb1ELb1ELb1ELb0EEENS1_21CollectiveEpilogueFwdISB_S9_SC_SE_Li256ELb1ELb1ELb1ELb0EEENS1_36VarlenDynamicPersistentTileSchedulerILi128ELi128ELi256ELi128ELb1ELb1ELb1ELb1ELb1ELb1EEEEEEEEEvNT_6ParamsE --------------------------
	.section	.nv.info._ZN7cutlass13device_kernelIN5flash11enable_sm90INS1_16FlashAttnFwdSm90INS1_25CollectiveMainloopFwdSm90ILi2EN4cute5tupleIJNS5_1CILi1EEES8_S8_EEENS6_IJNS7_ILi128EEESA_SA_EEELi128ENS_6half_tEfNS_4arch4Sm90ELb1ELb0ELb1ELb1ELb1ELb0ELb0ELb1ELb1ELb1ELb1ELb0EEENS1_21CollectiveEpilogueFwdISB_S9_SC_SE_Li256ELb1ELb1ELb1ELb0EEENS1_36VarlenDynamicPersistentTileSchedulerILi128ELi128ELi256ELi128ELb1ELb1ELb1ELb1ELb1ELb1EEEEEEEEEvNT_6ParamsE,"",@"SHT_CUDA_INFO"
	.sectionflags	@""
	.align	4


	//----- nvinfo : EIATTR_CUDA_API_VERSION
	.align		4
        /*0000*/ 	.byte	0x04, 0x37
        /*0002*/ 	.short	(.L_270 - .L_269)
.L_269:
        /*0004*/ 	.word	0x00000082


	//----- nvinfo : EIATTR_KPARAM_INFO
	.align		4
.L_270:
        /*0008*/ 	.byte	0x04, 0x17
        /*000a*/ 	.short	(.L_272 - .L_271)
.L_271:
        /*000c*/ 	.word	0x00000000
        /*0010*/ 	.short	0x0000
        /*0012*/ 	.short	0x0070
        /*0014*/ 	.byte	0x00, 0xf0, 0x01, 0x2a


	//----- nvinfo : EIATTR_SPARSE_MMA_MASK
	.align		4
.L_272:
        /*0018*/ 	.byte	0x03, 0x50
        /*001a*/ 	.short	0x0000


	//----- nvinfo : EIATTR_MAXREG_COUNT
	.align		4
        /*001c*/ 	.byte	0x03, 0x1b
        /*001e*/ 	.short	0x00a8


	//----- nvinfo : EIATTR_NUM_BARRIERS
	.align		4
        /*0020*/ 	.byte	0x02, 0x4c
        /*0022*/ 	.byte	0x10
	.zero		1


	//----- nvinfo : EIATTR_EXTERNS
	.align		4
        /*0024*/ 	.byte	0x04, 0x0f
        /*0026*/ 	.short	(.L_274 - .L_273)


	//   ....[0]....
	.align		4
.L_273:
        /*0028*/ 	.word	index@(__assertfail)


	//----- nvinfo : EIATTR_ANNOTATIONS
	.align		4
.L_274:
        /*002c*/ 	.byte	0x04, 0x55
        /*002e*/ 	.short	(.L_276 - .L_275)


	//   ....[0]....
.L_275:
        /* <DEDUP_REMOVED lines=16> */


	//----- nvinfo : EIATTR_MERCURY_ISA_VERSION
	.align		4
.L_276:
        /*0118*/ 	.byte	0x03, 0x5f
        /*011a*/ 	.short	0x0101


	//----- nvinfo : EIATTR_UNUSED_LOAD_BYTE_OFFSET
	.align		4
        /*011c*/ 	.byte	0x04, 0x44
        /*011e*/ 	.short	(.L_278 - .L_277)


	//   ....[0]....
.L_277:
        /*0120*/ 	.word	0x00000990
        /*0124*/ 	.word	0x0000fff0


	//   ....[1]....
        /*0128*/ 	.word	0x0000ae60
        /*012c*/ 	.word	0x0000fff0


	//----- nvinfo : EIATTR_INT_WARP_WIDE_INSTR_OFFSETS
	.align		4
.L_278:
        /*0130*/ 	.byte	0x04, 0x31
        /*0132*/ 	.short	(.L_280 - .L_279)


	//   ....[0]....
.L_279:
        /*0134*/ 	.word	0x000000c0


	//   ....[1]....
        /*0138*/ 	.word	0x000000d0


	//   ....[2]....
        /*013c*/ 	.word	0x00000170


	//   ....[3]....
        /*0140*/ 	.word	0x0000f6c0


	//   ....[4]....
        /*0144*/ 	.word	0x0000f750


	//   ....[5]....
        /*0148*/ 	.word	0x00012550


	//   ....[6]....
        /*014c*/ 	.word	0x000125e0


	//----- nvinfo : EIATTR_COOP_GROUP_MASK_REGIDS
	.align		4
.L_280:
        /*0150*/ 	.byte	0x04, 0x29
        /*0152*/ 	.short	(.L_282 - .L_281)


	//   ....[0]....
.L_281:
        /*0154*/ 	.word	0xffffffff


	//   ....[1]....
        /*0158*/ 	.word	0xffffffff


	//   ....[2]....
        /*015c*/ 	.word	0xffffffff


	//   ....[3]....
        /*0160*/ 	.word	0xffffffff


	//   ....[4]....
        /*0164*/ 	.word	0xffffffff


	//   ....[5]....
        /*0168*/ 	.word	0xffffffff


	//   ....[6]....
        /*016c*/ 	.word	0xffffffff


	//   ....[7]....
        /*0170*/ 	.word	0xffffffff


	//   ....[8]....
        /*0174*/ 	.word	0xffffffff


	//   ....[9]....
        /*0178*/ 	.word	0xffffffff


	//   ....[10]....
        /*017c*/ 	.word	0xffffffff


	//   ....[11]....
        /*0180*/ 	.word	0xffffffff


	//   ....[12]....
        /*0184*/ 	.word	0xffffffff


	//   ....[13]....
        /*0188*/ 	.word	0xffffffff


	//   ....[14]....
        /*018c*/ 	.word	0xffffffff


	//   ....[15]....
        /*0190*/ 	.word	0xffffffff


	//   ....[16]....
        /*0194*/ 	.word	0xffffffff


	//   ....[17]....
        /*0198*/ 	.word	0xffffffff


	//   ....[18]....
        /*019c*/ 	.word	0xffffffff


	//   ....[19]....
        /*01a0*/ 	.word	0xffffffff


	//   ....[20]....
        /*01a4*/ 	.word	0xffffffff


	//   ....[21]....
        /*01a8*/ 	.word	0xffffffff


	//   ....[22]....
        /*01ac*/ 	.word	0xffffffff


	//   ....[23]....
        /*01b0*/ 	.word	0xffffffff


	//   ....[24]....
        /*01b4*/ 	.word	0xffffffff


	//   ....[25]....
        /*01b8*/ 	.word	0xffffffff


	//   ....[26]....
        /*01bc*/ 	.word	0xffffffff


	//   ....[27]....
        /*01c0*/ 	.word	0xffffffff


	//   ....[28]....
        /*01c4*/ 	.word	0xffffffff


	//   ....[29]....
        /*01c8*/ 	.word	0xffffffff


	//   ....[30]....
        /*01cc*/ 	.word	0xffffffff


	//   ....[31]....
        /*01d0*/ 	.word	0xffffffff


	//   ....[32]....
        /*01d4*/ 	.word	0xffffffff


	//   ....[33]....
        /*01d8*/ 	.word	0xffffffff


	//   ....[34]....
        /*01dc*/ 	.word	0xffffffff


	//   ....[35]....
        /*01e0*/ 	.word	0xffffffff


	//   ....[36]....
        /*01e4*/ 	.word	0xffffffff


	//   ....[37]....
        /*01e8*/ 	.word	0xffffffff


	//   ....[38]....
        /*01ec*/ 	.word	0xffffffff


	//   ....[39]....
        /*01f0*/ 	.word	0xffffffff


	//   ....[40]....
        /*01f4*/ 	.word	0xffffffff


	//   ....[41]....
        /*01f8*/ 	.word	0xffffffff


	//   ....[42]....
        /*01fc*/ 	.word	0xffffffff


	//   ....[43]....
        /*0200*/ 	.word	0xffffffff


	//   ....[44]....
        /*0204*/ 	.word	0xffffffff


	//   ....[45]....
        /*0208*/ 	.word	0xffffffff


	//   ....[46]....
        /*020c*/ 	.word	0xffffffff


	//   ....[47]....
        /*0210*/ 	.word	0xffffffff


	//   ....[48]....
        /*0214*/ 	.word	0xffffffff


	//   ....[49]....
        /*0218*/ 	.word	0xffffffff


	//   ....[50]....
        /*021c*/ 	.word	0xffffffff


	//   ....[51]....
        /*0220*/ 	.word	0xffffffff


	//   ....[52]....
        /*0224*/ 	.word	0xffffffff


	//   ....[53]....
        /*0228*/ 	.word	0xffffffff


	//   ....[54]....
        /*022c*/ 	.word	0xffffffff


	//   ....[55]....
        /*0230*/ 	.word	0xffffffff


	//   ....[56]....
        /*0234*/ 	.word	0xffffffff


	//   ....[57]....
        /*0238*/ 	.word	0xffffffff


	//   ....[58]....
        /*023c*/ 	.word	0xffffffff


	//   ....[59]....
        /*0240*/ 	.word	0xffffffff


	//   ....[60]....
        /*0244*/ 	.word	0xffffffff


	//   ....[61]....
        /*0248*/ 	.word	0xffffffff


	//   ....[62]....
        /*024c*/ 	.word	0xffffffff


	//   ....[63]....
        /*0250*/ 	.word	0xffffffff


	//   ....[64]....
        /*0254*/ 	.word	0xffffffff


	//   ....[65]....
        /*0258*/ 	.word	0xffffffff


	//   ....[66]....
        /*025c*/ 	.word	0xffffffff


	//   ....[67]....
        /*0260*/ 	.word	0xffffffff


	//   ....[68]....
        /*0264*/ 	.word	0xffffffff


	//   ....[69]....
        /*0268*/ 	.word	0xffffffff


	//   ....[70]....
        /*026c*/ 	.word	0xffffffff


	//   ....[71]....
        /*0270*/ 	.word	0xffffffff


	//   ....[72]....
        /*0274*/ 	.word	0xffffffff


	//   ....[73]....
        /*0278*/ 	.word	0xffffffff


	//   ....[74]....
        /*027c*/ 	.word	0xffffffff


	//   ....[75]....
        /*0280*/ 	.word	0xffffffff


	//   ....[76]....
        /*0284*/ 	.word	0xffffffff


	//   ....[77]....
        /*0288*/ 	.word	0xffffffff


	//   ....[78]....
        /*028c*/ 	.word	0xffffffff


	//   ....[79]....
        /*0290*/ 	.word	0xffffffff


	//   ....[80]....
        /*0294*/ 	.word	0xffffffff


	//   ....[81]....
        /*0298*/ 	.word	0xffffffff


	//   ....[82]....
        /*029c*/ 	.word	0xffffffff


	//   ....[83]....
        /*02a0*/ 	.word	0xffffffff


	//   ....[84]....
        /*02a4*/ 	.word	0xffffffff


	//   ....[85]....
        /*02a8*/ 	.word	0xffffffff


	//   ....[86]....
        /*02ac*/ 	.word	0xffffffff


	//   ....[87]....
        /*02b0*/ 	.word	0xffffffff


	//   ....[88]....
        /*02b4*/ 	.word	0xffffffff


	//   ....[89]....
        /*02b8*/ 	.word	0xffffffff


	//   ....[90]....
        /*02bc*/ 	.word	0xffffffff


	//   ....[91]....
        /*02c0*/ 	.word	0xffffffff


	//   ....[92]....
        /*02c4*/ 	.word	0xffffffff


	//   ....[93]....
        /*02c8*/ 	.word	0xffffffff


	//   ....[94]....
        /*02cc*/ 	.word	0xffffffff


	//   ....[95]....
        /*02d0*/ 	.word	0xffffffff


	//   ....[96]....
        /*02d4*/ 	.word	0xffffffff


	//   ....[97]....
        /*02d8*/ 	.word	0xffffffff


	//   ....[98]....
        /*02dc*/ 	.word	0xffffffff


	//   ....[99]....
        /*02e0*/ 	.word	0xffffffff


	//   ....[100]....
        /*02e4*/ 	.word	0xffffffff


	//   ....[101]....
        /*02e8*/ 	.word	0xffffffff


	//   ....[102]....
        /*02ec*/ 	.word	0xffffffff


	//   ....[103]....
        /*02f0*/ 	.word	0xffffffff


	//   ....[104]....
        /*02f4*/ 	.word	0xffffffff


	//   ....[105]....
        /*02f8*/ 	.word	0xffffffff


	//   ....[106]....
        /*02fc*/ 	.word	0xffffffff


	//   ....[107]....
        /*0300*/ 	.word	0xffffffff


	//   ....[108]....
        /*0304*/ 	.word	0xffffffff


	//   ....[109]....
        /*0308*/ 	.word	0xffffffff


	//   ....[110]....
        /*030c*/ 	.word	0xffffffff


	//   ....[111]....
        /*0310*/ 	.word	0xffffffff


	//   ....[112]....
        /*0314*/ 	.word	0xffffffff


	//   ....[113]....
        /*0318*/ 	.word	0xffffffff


	//   ....[114]....
        /*031c*/ 	.word	0xffffffff


	//   ....[115]....
        /*0320*/ 	.word	0xffffffff


	//   ....[116]....
        /*0324*/ 	.word	0xffffffff


	//   ....[117]....
        /*0328*/ 	.word	0xffffffff


	//   ....[118]....
        /*032c*/ 	.word	0xffffffff


	//   ....[119]....
        /*0330*/ 	.word	0xffffffff


	//   ....[120]....
        /*0334*/ 	.word	0xffffffff


	//   ....[121]....
        /*0338*/ 	.word	0xffffffff


	//   ....[122]....
        /*033c*/ 	.word	0xffffffff


	//   ....[123]....
        /*0340*/ 	.word	0xffffffff


	//   ....[124]....
        /*0344*/ 	.word	0xffffffff


	//   ....[125]....
        /*0348*/ 	.word	0xffffffff


	//   ....[126]....
        /*034c*/ 	.word	0xffffffff


	//   ....[127]....
        /*0350*/ 	.word	0xffffffff


	//   ....[128]....
        /*0354*/ 	.word	0xffffffff


	//   ....[129]....
        /*0358*/ 	.word	0xffffffff


	//   ....[130]....
        /*035c*/ 	.word	0xffffffff


	//   ....[131]....
        /*0360*/ 	.word	0xffffffff


	//   ....[132]....
        /*0364*/ 	.word	0xffffffff


	//   ....[133]....
        /*0368*/ 	.word	0xffffffff


	//   ....[134]....
        /*036c*/ 	.word	0xffffffff


	//   ....[135]....
        /*0370*/ 	.word	0xffffffff


	//   ....[136]....
        /*0374*/ 	.word	0xffffffff


	//   ....[137]....
        /*0378*/ 	.word	0xffffffff


	//   ....[138]....
        /*037c*/ 	.word	0xffffffff


	//   ....[139]....
        /*0380*/ 	.word	0xffffffff


	//   ....[140]....
        /*0384*/ 	.word	0xffffffff


	//   ....[141]....
        /*0388*/ 	.word	0xffffffff


	//   ....[142]....
        /*038c*/ 	.word	0xffffffff


	//   ....[143]....
        /*0390*/ 	.word	0xffffffff


	//   ....[144]....
        /*0394*/ 	.word	0xffffffff


	//   ....[145]....
        /*0398*/ 	.word	0xffffffff


	//   ....[146]....
        /*039c*/ 	.word	0xffffffff


	//   ....[147]....
        /*03a0*/ 	.word	0xffffffff


	//   ....[148]....
        /*03a4*/ 	.word	0xffffffff


	//   ....[149]....
        /*03a8*/ 	.word	0xffffffff


	//   ....[150]....
        /*03ac*/ 	.word	0xffffffff


	//   ....[151]....
        /*03b0*/ 	.word	0xffffffff


	//   ....[152]....
        /*03b4*/ 	.word	0xffffffff


	//   ....[153]....
        /*03b8*/ 	.word	0xffffffff


	//   ....[154]....
        /*03bc*/ 	.word	0xffffffff


	//   ....[155]....
        /*03c0*/ 	.word	0xffffffff


	//   ....[156]....
        /*03c4*/ 	.word	0xffffffff


	//   ....[157]....
        /*03c8*/ 	.word	0xffffffff


	//   ....[158]....
        /*03cc*/ 	.word	0xffffffff


	//   ....[159]....
        /*03d0*/ 	.word	0xffffffff


	//   ....[160]....
        /*03d4*/ 	.word	0xffffffff


	//   ....[161]....
        /*03d8*/ 	.word	0xffffffff


	//   ....[162]....
        /*03dc*/ 	.word	0xffffffff


	//   ....[163]....
        /*03e0*/ 	.word	0xffffffff


	//   ....[164]....
        /*03e4*/ 	.word	0xffffffff


	//   ....[165]....
        /*03e8*/ 	.word	0xffffffff


	//   ....[166]....
        /*03ec*/ 	.word	0xffffffff


	//   ....[167]....
        /*03f0*/ 	.word	0x0500000f


	//   ....[168]....
        /*03f4*/ 	.word	0x0500000f


	//   ....[169]....
        /*03f8*/ 	.word	0x0500000f


	//   ....[170]....
        /*03fc*/ 	.word	0x0500000f


	//   ....[171]....
        /*0400*/ 	.word	0x0500000f


	//   ....[172]....
        /*0404*/ 	.word	0x0500000f


	//   ....[173]....
        /*0408*/ 	.word	0x0500000f


	//   ....[174]....
        /*040c*/ 	.word	0x0500000f


	//   ....[175]....
        /*0410*/ 	.word	0x0500000f


	//   ....[176]....
        /*0414*/ 	.word	0x0500000f


	//   ....[177]....
        /*0418*/ 	.word	0x0500000f


	//   ....[178]....
        /*041c*/ 	.word	0x0500000f


	//   ....[179]....
        /*0420*/ 	.word	0x0500000f


	//   ....[180]....
        /*0424*/ 	.word	0x0500000f


	//   ....[181]....
        /*0428*/ 	.word	0x0500000f


	//   ....[182]....
        /*042c*/ 	.word	0x0500000f


	//   ....[183]....
        /*0430*/ 	.word	0x0500000f


	//   ....[184]....
        /*0434*/ 	.word	0x0500000f


	//   ....[185]....
        /*0438*/ 	.word	0x0500000f


	//   ....[186]....
        /*043c*/ 	.word	0x0500000f


	//   ....[187]....
        /*0440*/ 	.word	0x0500000f


	//   ....[188]....
        /*0444*/ 	.word	0x0500000f


	//   ....[189]....
        /*0448*/ 	.word	0x0500000f


	//   ....[190]....
        /*044c*/ 	.word	0x0500000f


	//   ....[191]....
        /*0450*/ 	.word	0x0500000f


	//   ....[192]....
        /*0454*/ 	.word	0x0500000f


	//   ....[193]....
        /*0458*/ 	.word	0x0500000f


	//   ....[194]....
        /*045c*/ 	.word	0x0500000f


	//   ....[195]....
        /*0460*/ 	.word	0x0500000f


	//   ....[196]....
        /*0464*/ 	.word	0x0500000f


	//   ....[197]....
        /*0468*/ 	.word	0x0500000f


	//   ....[198]....
        /*046c*/ 	.word	0x0500000f


	//   ....[199]....
        /*0470*/ 	.word	0x0500000f


	//   ....[200]....
        /*0474*/ 	.word	0x0500000f


	//   ....[201]....
        /*0478*/ 	.word	0x0500000f


	//   ....[202]....
        /*047c*/ 	.word	0x0500000f


	//   ....[203]....
        /*0480*/ 	.word	0x0500000f


	//   ....[204]....
        /*0484*/ 	.word	0x0500000f


	//   ....[205]....
        /*0488*/ 	.word	0x0500000f


	//   ....[206]....
        /*048c*/ 	.word	0x0500000f


	//   ....[207]....
        /*0490*/ 	.word	0x0500000f


	//   ....[208]....
        /*0494*/ 	.word	0x0500000f


	//   ....[209]....
        /*0498*/ 	.word	0x0500000f


	//   ....[210]....
        /*049c*/ 	.word	0x0500000f


	//   ....[211]....
        /*04a0*/ 	.word	0x0500000f


	//   ....[212]....
        /*04a4*/ 	.word	0x0500000f


	//   ....[213]....
        /*04a8*/ 	.word	0x0500000f


	//   ....[214]....
        /*04ac*/ 	.word	0x0500000f


	//   ....[215]....
        /*04b0*/ 	.word	0x0500000f


	//   ....[216]....
        /*04b4*/ 	.word	0x0500000f


	//   ....[217]....
        /*04b8*/ 	.word	0x0500000f


	//   ....[218]....
        /*04bc*/ 	.word	0x0500000f


	//   ....[219]....
        /*04c0*/ 	.word	0x0500000f


	//   ....[220]....
        /*04c4*/ 	.word	0x0500000f


	//   ....[221]....
        /*04c8*/ 	.word	0x0500000f


	//   ....[222]....
        /*04cc*/ 	.word	0x0500000f


	//   ....[223]....
        /*04d0*/ 	.word	0x0500000f


	//   ....[224]....
        /*04d4*/ 	.word	0x0500000f


	//   ....[225]....
        /*04d8*/ 	.word	0x0500000f


	//   ....[226]....
        /*04dc*/ 	.word	0x0500000f


	//   ....[227]....
        /*04e0*/ 	.word	0x0500000f


	//   ....[228]....
        /*04e4*/ 	.word	0x0500000f


	//   ....[229]....
        /*04e8*/ 	.word	0x0500000f


	//   ....[230]....
        /*04ec*/ 	.word	0x0500000f


	//   ....[231]....
        /*04f0*/ 	.word	0x0500000f


	//   ....[232]....
        /*04f4*/ 	.word	0x0500000f


	//   ....[233]....
        /*04f8*/ 	.word	0x0500000f


	//   ....[234]....
        /*04fc*/ 	.word	0x0500000f


	//   ....[235]....
        /*0500*/ 	.word	0x0500000f


	//   ....[236]....
        /*0504*/ 	.word	0x0500000f


	//   ....[237]....
        /*0508*/ 	.word	0x0500000f


	//   ....[238]....
        /*050c*/ 	.word	0x0500000f


	//   ....[239]....
        /*0510*/ 	.word	0x0500000f


	//   ....[240]....
        /*0514*/ 	.word	0x0500000f


	//   ....[241]....
        /*0518*/ 	.word	0x0500000f


	//   ....[242]....
        /*051c*/ 	.word	0x0500000f


	//   ....[243]....
        /*0520*/ 	.word	0x0500000f


	//   ....[244]....
        /*0524*/ 	.word	0x0500000f


	//   ....[245]....
        /*0528*/ 	.word	0x0500000f


	//   ....[246]....
        /*052c*/ 	.word	0x0500000f


	//   ....[247]....
        /*0530*/ 	.word	0x0500000f


	//   ....[248]....
        /*0534*/ 	.word	0x0500000f


	//   ....[249]....
        /*0538*/ 	.word	0x0500000f


	//   ....[250]....
        /*053c*/ 	.word	0x0500000f


	//   ....[251]....
        /*0540*/ 	.word	0x0500000f


	//   ....[252]....
        /*0544*/ 	.word	0x0500000f


	//   ....[253]....
        /*0548*/ 	.word	0x0500000f


	//   ....[254]....
        /*054c*/ 	.word	0x0500000f


	//   ....[255]....
        /*0550*/ 	.word	0x0500000f


	//   ....[0]....
        /*0554*/ 	.word	0x0500000f


	//   ....[1]....
        /*0558*/ 	.word	0x0500000f


	//   ....[2]....
        /*055c*/ 	.word	0x0500000f


	//   ....[3]....
        /*0560*/ 	.word	0x0500000f


	//   ....[4]....
        /*0564*/ 	.word	0x0500000f


	//   ....[5]....
        /*0568*/ 	.word	0x0500000f


	//   ....[6]....
        /*056c*/ 	.word	0x0500000f


	//   ....[7]....
        /*0570*/ 	.word	0x0500000f


	//   ....[8]....
        /*0574*/ 	.word	0x0500000f


	//   ....[9]....
        /*0578*/ 	.word	0x0500000f


	//   ....[10]....
        /*057c*/ 	.word	0x0500000f


	//----- nvinfo : EIATTR_COOP_GROUP_INSTR_OFFSETS
	.align		4
.L_282:
        /*0580*/ 	.byte	0x04, 0x28
        /*0582*/ 	.short	(.L_284 - .L_283)


	//   ....[0]....
.L_283:
        /*0584*/ 	.word	0x00000080


	//   ....[1]....
        /*0588*/ 	.word	0x00000090


	//   ....[2]....
        /*058c*/ 	.word	0x000002d0


	//   ....[3]....
        /*0590*/ 	.word	0x00000430


	//   ....[4]....
        /*0594*/ 	.word	0x00000550


	//   ....[5]....
        /*0598*/ 	.word	0x000006b0


	//   ....[6]....
        /*059c*/ 	.word	0x00001ad0


	//   ....[7]....
        /*05a0*/ 	.word	0x000023e0


	//   ....[8]....
        /*05a4*/ 	.word	0x00002870


	//   ....[9]....
        /*05a8*/ 	.word	0x00003240


	//   ....[10]....
        /*05ac*/ 	.word	0x000032a0


	//   ....[11]....
        /*05b0*/ 	.word	0x00003d10


	//   ....[12]....
        /*05b4*/ 	.word	0x00003d70


	//   ....[13]....
        /*05b8*/ 	.word	0x00005380


	//   ....[14]....
        /*05bc*/ 	.word	0x00005dd0


	//   ....[15]....
        /*05c0*/ 	.word	0x00005f70


	//   ....[16]....
        /*05c4*/ 	.word	0x00006040


	//   ....[17]....
        /*05c8*/ 	.word	0x000069b0


	//   ....[18]....
        /*05cc*/ 	.word	0x00006a00


	//   ....[19]....
        /*05d0*/ 	.word	0x00009030


	//   ....[20]....
        /*05d4*/ 	.word	0x00009040


	//   ....[21]....
        /*05d8*/ 	.word	0x00009070


	//   ....[22]....
        /*05dc*/ 	.word	0x00009080


	//   ....[23]....
        /*05e0*/ 	.word	0x0000a510


	//   ....[24]....
        /*05e4*/ 	.word	0x0000a540


	//   ....[25]....
        /*05e8*/ 	.word	0x0000a610


	//   ....[26]....
        /*05ec*/ 	.word	0x0000a620


	//   ....[27]....
        /*05f0*/ 	.word	0x0000b990


	//   ....[28]....
        /*05f4*/ 	.word	0x0000b9d0


	//   ....[29]....
        /*05f8*/ 	.word	0x0000ba00


	//   ....[30]....
        /*05fc*/ 	.word	0x0000ba30


	//   ....[31]....
        /*0600*/ 	.word	0x0000c0e0


	//   ....[32]....
        /*0604*/ 	.word	0x0000c120


	//   ....[33]....
        /*0608*/ 	.word	0x0000c1f0


	//   ....[34]....
        /*060c*/ 	.word	0x0000c210


	//   ....[35]....
        /*0610*/ 	.word	0x0000c2d0


	//   ....[36]....
        /*0614*/ 	.word	0x0000c2f0


	//   ....[37]....
        /*0618*/ 	.word	0x0000c3c0


	//   ....[38]....
        /*061c*/ 	.word	0x0000c3e0


	//   ....[39]....
        /*0620*/ 	.word	0x0000c790


	//   ....[40]....
        /*0624*/ 	.word	0x0000c7a0


	//   ....[41]....
        /*0628*/ 	.word	0x0000cbd0


	//   ....[42]....
        /*062c*/ 	.word	0x0000cbe0


	//   ....[43]....
        /*0630*/ 	.word	0x0000d8d0


	//   ....[44]....
        /*0634*/ 	.word	0x0000d900


	//   ....[45]....
        /*0638*/ 	.word	0x0000d9d0


	//   ....[46]....
        /*063c*/ 	.word	0x0000d9f0


	//   ....[47]....
        /*0640*/ 	.word	0x0000dab0


	//   ....[48]....
        /*0644*/ 	.word	0x0000dad0


	//   ....[49]....
        /*0648*/ 	.word	0x0000dba0


	//   ....[50]....
        /*064c*/ 	.word	0x0000dbc0


	//   ....[51]....
        /*0650*/ 	.word	0x0000dd00


	//   ....[52]....
        /*0654*/ 	.word	0x0000df10


	//   ....[53]....
        /*0658*/ 	.word	0x0000df40


	//   ....[54]....
        /*065c*/ 	.word	0x0000df70


	//   ....[55]....
        /*0660*/ 	.word	0x0000dfa0


	//   ....[56]....
        /*0664*/ 	.word	0x0000dfd0


	//   ....[57]....
        /*0668*/ 	.word	0x0000e000


	//   ....[58]....
        /*066c*/ 	.word	0x0000e170


	//   ....[59]....
        /*0670*/ 	.word	0x0000e1a0


	//   ....[60]....
        /*0674*/ 	.word	0x0000e1d0


	//   ....[61]....
        /*0678*/ 	.word	0x0000e200


	//   ....[62]....
        /*067c*/ 	.word	0x0000e230


	//   ....[63]....
        /*0680*/ 	.word	0x0000e260


	//   ....[64]....
        /*0684*/ 	.word	0x0000e2f0


	//   ....[65]....
        /*0688*/ 	.word	0x0000e320


	//   ....[66]....
        /*068c*/ 	.word	0x0000e330


	//   ....[67]....
        /*0690*/ 	.word	0x0000e370


	//   ....[68]....
        /*0694*/ 	.word	0x000101c0


	//   ....[69]....
        /*0698*/ 	.word	0x000101e0


	//   ....[70]....
        /*069c*/ 	.word	0x00010280


	//   ....[71]....
        /*06a0*/ 	.word	0x000102a0


	//   ....[72]....
        /*06a4*/ 	.word	0x00010330


	//   ....[73]....
        /*06a8*/ 	.word	0x00010350


	//   ....[74]....
        /*06ac*/ 	.word	0x000103e0


	//   ....[75]....
        /*06b0*/ 	.word	0x00010400


	//   ....[76]....
        /*06b4*/ 	.word	0x00010490


	//   ....[77]....
        /*06b8*/ 	.word	0x000104b0


	//   ....[78]....
        /*06bc*/ 	.word	0x00010540


	//   ....[79]....
        /*06c0*/ 	.word	0x00010560


	//   ....[80]....
        /*06c4*/ 	.word	0x000105f0


	//   ....[81]....
        /*06c8*/ 	.word	0x00010610


	//   ....[82]....
        /*06cc*/ 	.word	0x00010620


	//   ....[83]....
        /*06d0*/ 	.word	0x000106a0


	//   ....[84]....
        /*06d4*/ 	.word	0x00010dd0


	//   ....[85]....
        /*06d8*/ 	.word	0x00010e00


	//   ....[86]....
        /*06dc*/ 	.word	0x00010e60


	//   ....[87]....
        /*06e0*/ 	.word	0x00010eb0


	//   ....[88]....
        /*06e4*/ 	.word	0x00010f00


	//   ....[89]....
        /*06e8*/ 	.word	0x00010f50


	//   ....[90]....
        /*06ec*/ 	.word	0x00010fa0


	//   ....[91]....
        /*06f0*/ 	.word	0x00010ff0


	//   ....[92]....
        /*06f4*/ 	.word	0x00011030


	//   ....[93]....
        /*06f8*/ 	.word	0x00011090


	//   ....[94]....
        /*06fc*/ 	.word	0x000110e0


	//   ....[95]....
        /*0700*/ 	.word	0x00011130


	//   ....[96]....
        /*0704*/ 	.word	0x00011170


	//   ....[97]....
        /*0708*/ 	.word	0x000111c0


	//   ....[98]....
        /*070c*/ 	.word	0x000111e0


	//   ....[99]....
        /*0710*/ 	.word	0x00011220


	//   ....[100]....
        /*0714*/ 	.word	0x00011940


	//   ....[101]....
        /*0718*/ 	.word	0x00011970


	//   ....[102]....
        /*071c*/ 	.word	0x000119d0


	//   ....[103]....
        /*0720*/ 	.word	0x000119e0


	//   ....[104]....
        /*0724*/ 	.word	0x00011a30


	//   ....[105]....
        /*0728*/ 	.word	0x00011a40


	//   ....[106]....
        /*072c*/ 	.word	0x00011a90


	//   ....[107]....
        /*0730*/ 	.word	0x00011aa0


	//   ....[108]....
        /*0734*/ 	.word	0x00011af0


	//   ....[109]....
        /*0738*/ 	.word	0x00011b00


	//   ....[110]....
        /*073c*/ 	.word	0x00011b50


	//   ....[111]....
        /*0740*/ 	.word	0x00011b60


	//   ....[112]....
        /*0744*/ 	.word	0x00011bb0


	//   ....[113]....
        /*0748*/ 	.word	0x00011bc0


	//   ....[114]....
        /*074c*/ 	.word	0x00011bd0


	//   ....[115]....
        /*0750*/ 	.word	0x00011c20


	//   ....[116]....
        /*0754*/ 	.word	0x00011e70


	//   ....[117]....
        /*0758*/ 	.word	0x00011e90


	//   ....[118]....
        /*075c*/ 	.word	0x00011ea0


	//   ....[119]....
        /*0760*/ 	.word	0x00011f10


	//   ....[120]....
        /*0764*/ 	.word	0x00011f20


	//   ....[121]....
        /*0768*/ 	.word	0x00011f90


	//   ....[122]....
        /*076c*/ 	.word	0x00011fa0


	//   ....[123]....
        /*0770*/ 	.word	0x00012010


	//   ....[124]....
        /*0774*/ 	.word	0x00012020


	//   ....[125]....
        /*0778*/ 	.word	0x00012090


	//   ....[126]....
        /*077c*/ 	.word	0x000120a0


	//   ....[127]....
        /*0780*/ 	.word	0x00012110


	//   ....[128]....
        /*0784*/ 	.word	0x00012120


	//   ....[129]....
        /*0788*/ 	.word	0x00012190


	//   ....[130]....
        /*078c*/ 	.word	0x000121a0


	//   ....[131]....
        /*0790*/ 	.word	0x000121b0


	//   ....[132]....
        /*0794*/ 	.word	0x00012720


	//   ....[133]....
        /*0798*/ 	.word	0x00012760


	//   ....[134]....
        /*079c*/ 	.word	0x000127a0


	//   ....[135]....
        /*07a0*/ 	.word	0x000127c0


	//   ....[136]....
        /*07a4*/ 	.word	0x000127d0


	//   ....[137]....
        /*07a8*/ 	.word	0x000127f0


	//   ....[138]....
        /*07ac*/ 	.word	0x00012860


	//   ....[139]....
        /*07b0*/ 	.word	0x00012880


	//   ....[140]....
        /*07b4*/ 	.word	0x000128e0


	//   ....[141]....
        /*07b8*/ 	.word	0x00012900


	//   ....[142]....
        /*07bc*/ 	.word	0x00012960


	//   ....[143]....
        /*07c0*/ 	.word	0x00012980


	//   ....[144]....
        /*07c4*/ 	.word	0x000129e0


	//   ....[145]....
        /*07c8*/ 	.word	0x00012a00


	//   ....[146]....
        /*07cc*/ 	.word	0x00012a50


	//   ....[147]....
        /*07d0*/ 	.word	0x00012a70


	//   ....[148]....
        /*07d4*/ 	.word	0x00012ec0


	//   ....[149]....
        /*07d8*/ 	.word	0x00012ed0


	//   ....[150]....
        /*07dc*/ 	.word	0x00012f10


	//   ....[151]....
        /*07e0*/ 	.word	0x00012f50


	//   ....[152]....
        /*07e4*/ 	.word	0x00012f80


	//   ....[153]....
        /*07e8*/ 	.word	0x00012fb0


	//   ....[154]....
        /*07ec*/ 	.word	0x00012fe0


	//   ....[155]....
        /*07f0*/ 	.word	0x00013010


	//   ....[156]....
        /*07f4*/ 	.word	0x000131c0


	//   ....[157]....
        /*07f8*/ 	.word	0x000131f0


	//   ....[158]....
        /*07fc*/ 	.word	0x00013220


	//   ....[159]....
        /*0800*/ 	.word	0x00013250


	//   ....[160]....
        /*0804*/ 	.word	0x00013280


	//   ....[161]....
        /*0808*/ 	.word	0x000132b0


	//   ....[162]....
        /*080c*/ 	.word	0x00013370


	//   ....[163]....
        /*0810*/ 	.word	0x00013390


	//   ....[164]....
        /*0814*/ 	.word	0x000133b0


	//   ....[165]....
        /*0818*/ 	.word	0x00013410


	//   ....[166]....
        /*081c*/ 	.word	0x00013e30


	//   ....[167]....
        /*0820*/ 	.word	0x000143f0


	//   ....[168]....
        /*0824*/ 	.word	0x000144e0


	//   ....[169]....
        /*0828*/ 	.word	0x00014580


	//   ....[170]....
        /*082c*/ 	.word	0x000145e0


	//   ....[171]....
        /*0830*/ 	.word	0x000146f0


	//   ....[172]....
        /*0834*/ 	.word	0x00014750


	//   ....[173]....
        /*0838*/ 	.word	0x00014850


	//   ....[174]....
        /*083c*/ 	.word	0x000148c0


	//   ....[175]....
        /*0840*/ 	.word	0x000149c0


	//   ....[176]....
        /*0844*/ 	.word	0x00014a30


	//   ....[177]....
        /*0848*/ 	.word	0x00014b30


	//   ....[178]....
        /*084c*/ 	.word	0x00014ba0


	//   ....[179]....
        /*0850*/ 	.word	0x00014ca0


	//   ....[180]....
        /*0854*/ 	.word	0x00014d10


	//   ....[181]....
        /*0858*/ 	.word	0x00014e10


	//   ....[182]....
        /*085c*/ 	.word	0x00014e80


	//   ....[183]....
        /*0860*/ 	.word	0x00014f20


	//   ....[184]....
        /*0864*/ 	.word	0x00015020


	//   ....[185]....
        /*0868*/ 	.word	0x00015090


	//   ....[186]....
        /*086c*/ 	.word	0x00015110


	//   ....[187]....
        /*0870*/ 	.word	0x000151d0


	//   ....[188]....
        /*0874*/ 	.word	0x00015250


	//   ....[189]....
        /*0878*/ 	.word	0x00015320


	//   ....[190]....
        /*087c*/ 	.word	0x000153a0


	//   ....[191]....
        /*0880*/ 	.word	0x00015470


	//   ....[192]....
        /*0884*/ 	.word	0x000154f0


	//   ....[193]....
        /*0888*/ 	.word	0x000155c0


	//   ....[194]....
        /*088c*/ 	.word	0x00015640


	//   ....[195]....
        /*0890*/ 	.word	0x00015710


	//   ....[196]....
        /*0894*/ 	.word	0x00015790


	//   ....[197]....
        /*0898*/ 	.word	0x00015850


	//   ....[198]....
        /*089c*/ 	.word	0x000158d0


	//   ....[199]....
        /*08a0*/ 	.word	0x00015980


	//   ....[200]....
        /*08a4*/ 	.word	0x00015ab0


	//   ....[201]....
        /*08a8*/ 	.word	0x00015b50


	//   ....[202]....
        /*08ac*/ 	.word	0x00015bc0


	//   ....[203]....
        /*08b0*/ 	.word	0x00015c80


	//   ....[204]....
        /*08b4*/ 	.word	0x00015ce0


	//   ....[205]....
        /*08b8*/ 	.word	0x00015da0


	//   ....[206]....
        /*08bc*/ 	.word	0x00015e00


	//   ....[207]....
        /*08c0*/ 	.word	0x00015ec0


	//   ....[208]....
        /*08c4*/ 	.word	0x00015f20


	//   ....[209]....
        /*08c8*/ 	.word	0x00015fe0


	//   ....[210]....
        /*08cc*/ 	.word	0x00016040


	//   ....[211]....
        /*08d0*/ 	.word	0x00016100


	//   ....[212]....
        /*08d4*/ 	.word	0x00016160


	//   ....[213]....
        /*08d8*/ 	.word	0x00016220


	//   ....[214]....
        /*08dc*/ 	.word	0x00016280


	//   ....[215]....
        /*08e0*/ 	.word	0x00016340


	//   ....[216]....
        /*08e4*/ 	.word	0x00016430


	//   ....[217]....
        /*08e8*/ 	.word	0x000164d0


	//   ....[218]....
        /*08ec*/ 	.word	0x00016530


	//   ....[219]....
        /*08f0*/ 	.word	0x00016610


	//   ....[220]....
        /*08f4*/ 	.word	0x00016670


	//   ....[221]....
        /*08f8*/ 	.word	0x00016750


	//   ....[222]....
        /*08fc*/ 	.word	0x000167b0


	//   ....[223]....
        /*0900*/ 	.word	0x00016890


	//   ....[224]....
        /*0904*/ 	.word	0x000168f0


	//   ....[225]....
        /*0908*/ 	.word	0x000169d0


	//   ....[226]....
        /*090c*/ 	.word	0x00016a30


	//   ....[227]....
        /*0910*/ 	.word	0x00016b10


	//   ....[228]....
        /*0914*/ 	.word	0x00016b70


	//   ....[229]....
        /*0918*/ 	.word	0x00016c50


	//   ....[230]....
        /*091c*/ 	.word	0x00016cb0


	//   ....[231]....
        /*0920*/ 	.word	0x00016d80


	//   ....[232]....
        /*0924*/ 	.word	0x00016ea0


	//   ....[233]....
        /*0928*/ 	.word	0x00016f50


	//   ....[234]....
        /*092c*/ 	.word	0x00017000


	//   ....[235]....
        /*0930*/ 	.word	0x000170d0


	//   ....[236]....
        /*0934*/ 	.word	0x00017130


	//   ....[237]....
        /*0938*/ 	.word	0x00017210


	//   ....[238]....
        /*093c*/ 	.word	0x00017270


	//   ....[239]....
        /*0940*/ 	.word	0x00017340


	//   ....[240]....
        /*0944*/ 	.word	0x000173a0


	//   ....[241]....
        /*0948*/ 	.word	0x00017470


	//   ....[242]....
        /*094c*/ 	.word	0x000174d0


	//   ....[243]....
        /*0950*/ 	.word	0x000175b0


	//   ....[244]....
        /*0954*/ 	.word	0x00017610


	//   ....[245]....
        /*0958*/ 	.word	0x000176e0


	//   ....[246]....
        /*095c*/ 	.word	0x00017740


	//   ....[247]....
        /*0960*/ 	.word	0x00017800


	//   ....[248]....
        /*0964*/ 	.word	0x00017890


	//   ....[249]....
        /*0968*/ 	.word	0x00017930


	//   ....[250]....
        /*096c*/ 	.word	0x00017aa0


	//   ....[251]....
        /*0970*/ 	.word	0x00017b10


	//   ....[252]....
        /*0974*/ 	.word	0x00017b90


	//   ....[253]....
        /*0978*/ 	.word	0x00017c00


	//   ....[254]....
        /*097c*/ 	.word	0x00017c70


	//   ....[255]....
        /*0980*/ 	.word	0x00017cf0


	//   ....[0]....
        /*0984*/ 	.word	0x00017d70


	//   ....[1]....
        /*0988*/ 	.word	0x00017e00


	//   ....[2]....
        /*098c*/ 	.word	0x00017e70


	//   ....[3]....
        /*0990*/ 	.word	0x00017ee0


	//   ....[4]....
        /*0994*/ 	.word	0x00017f50


	//   ....[5]....
        /*0998*/ 	.word	0x00017fd0


	//   ....[6]....
        /*099c*/ 	.word	0x00018040


	//   ....[7]....
        /*09a0*/ 	.word	0x000180d0


	//   ....[8]....
        /*09a4*/ 	.word	0x00018130


	//   ....[9]....
        /*09a8*/ 	.word	0x000181c0


	//   ....[10]....
        /*09ac*/ 	.word	0x000182f0


	//----- nvinfo : EIATTR_REG_RECONFIG
	.align		4
.L_284:
        /*09b0*/ 	.byte	0x01, 0x54
	.zero		2


	//----- nvinfo : EIATTR_SYSCALL_OFFSETS
	.align		4
        /*09b4*/ 	.byte	0x04, 0x46
        /*09b6*/ 	.short	(.L_286 - .L_285)


	//   ....[0]....
.L_285:
        /*09b8*/ 	.word	0x00001cb0


	//   ....[1]....
        /*09bc*/ 	.word	0x0000f8b0


	//   ....[2]....
        /*09c0*/ 	.word	0x0000fa00


	//   ....[3]....
        /*09c4*/ 	.word	0x0000faf0


	//   ....[4]....
        /*09c8*/ 	.word	0x00010a40


	//----- nvinfo : EIATTR_MBARRIER_INSTR_OFFSETS
	.align		4
.L_286:
        /*09cc*/ 	.byte	0x04, 0x39
        /*09ce*/ 	.short	(.L_288 - .L_287)


	//   ....[0]....
.L_287:
        /*09d0*/ 	.word	0x00000180
        /*09d4*/ 	.word	0x000000ff
        /*09d8*/ 	.word	0x00028800
        /*09dc*/ 	.short	0x0100
        /*09de*/ 	.byte	0x08
	.zero		1


	//   ....[1]....
        /*09e0*/ 	.word	0x00000190
        /*09e4*/ 	.word	0x000000ff
        /*09e8*/ 	.word	0x00028820
        /*09ec*/ 	.short	0x0100
        /*09ee*/ 	.byte	0x08
	.zero		1


	//   ....[2]....
        /*09f0*/ 	.word	0x00000280
        /*09f4*/ 	.word	0x000000ff
        /*09f8*/ 	.word	0x00028830
        /*09fc*/ 	.short	0x0100
        /*09fe*/ 	.byte	0x08
	.zero		1


	//   ....[3]....
        /*0a00*/ 	.word	0x00000290
        /*0a04*/ 	.word	0x000000ff
        /*0a08*/ 	.word	0x00028840
        /*0a0c*/ 	.short	0x0100
        /*0a0e*/ 	.byte	0x08
	.zero		1


	//   ....[4]....
        /*0a10*/ 	.word	0x000002a0
        /*0a14*/ 	.word	0x000000ff
        /*0a18*/ 	.word	0x00028838
        /*0a1c*/ 	.short	0x0100
        /*0a1e*/ 	.byte	0x08
	.zero		1


	//   ....[5]....
        /*0a20*/ 	.word	0x000002b0
        /*0a24*/ 	.word	0x000000ff
        /*0a28*/ 	.word	0x00028848
        /*0a2c*/ 	.short	0x0100
        /*0a2e*/ 	.byte	0x08
	.zero		1


	//   ....[6]....
        /*0a30*/ 	.word	0x000003e0
        /*0a34*/ 	.word	0x000000ff
        /*0a38*/ 	.word	0x00028850
        /*0a3c*/ 	.short	0x0100
        /*0a3e*/ 	.byte	0x08
	.zero		1


	//   ....[7]....
        /*0a40*/ 	.word	0x000003f0
        /*0a44*/ 	.word	0x000000ff
        /*0a48*/ 	.word	0x00028860
        /*0a4c*/ 	.short	0x0100
        /*0a4e*/ 	.byte	0x08
	.zero		1


	//   ....[8]....
        /*0a50*/ 	.word	0x00000400
        /*0a54*/ 	.word	0x000000ff
        /*0a58*/ 	.word	0x00028858
        /*0a5c*/ 	.short	0x0100
        /*0a5e*/ 	.byte	0x08
	.zero		1


	//   ....[9]....
        /*0a60*/ 	.word	0x00000410
        /*0a64*/ 	.word	0x000000ff
        /*0a68*/ 	.word	0x00028868
        /*0a6c*/ 	.short	0x0100
        /*0a6e*/ 	.byte	0x08
	.zero		1


	//   ....[10]....
        /*0a70*/ 	.word	0x00000500
        /*0a74*/ 	.word	0x000000ff
        /*0a78*/ 	.word	0x00028870
        /*0a7c*/ 	.short	0x0100
        /*0a7e*/ 	.byte	0x06
	.zero		1


	//   ....[11]....
        /*0a80*/ 	.word	0x00000510
        /*0a84*/ 	.word	0x000000ff
        /*0a88*/ 	.word	0x00028880
        /*0a8c*/ 	.short	0x0100
        /*0a8e*/ 	.byte	0x06
	.zero		1


	//   ....[12]....
        /*0a90*/ 	.word	0x00000520
        /*0a94*/ 	.word	0x000000ff
        /*0a98*/ 	.word	0x00028878
        /*0a9c*/ 	.short	0x0100
        /*0a9e*/ 	.byte	0x06
	.zero		1


	//   ....[13]....
        /*0aa0*/ 	.word	0x00000530
        /*0aa4*/ 	.word	0x000000ff
        /*0aa8*/ 	.word	0x00028888
        /*0aac*/ 	.short	0x0100
        /*0aae*/ 	.byte	0x06
	.zero		1


	//   ....[14]....
        /*0ab0*/ 	.word	0x00000660
        /*0ab4*/ 	.word	0x000000ff
        /*0ab8*/ 	.word	0x00028890
        /*0abc*/ 	.short	0x0100
        /*0abe*/ 	.byte	0x08
	.zero		1


	//   ....[15]....
        /*0ac0*/ 	.word	0x00000670
        /*0ac4*/ 	.word	0x000000ff
        /*0ac8*/ 	.word	0x000288a0
        /*0acc*/ 	.short	0x0100
        /*0ace*/ 	.byte	0x08
	.zero		1


	//   ....[16]....
        /*0ad0*/ 	.word	0x00000680
        /*0ad4*/ 	.word	0x000000ff
        /*0ad8*/ 	.word	0x00028898
        /*0adc*/ 	.short	0x0100
        /*0ade*/ 	.byte	0x08
	.zero		1


	//   ....[17]....
        /*0ae0*/ 	.word	0x00000690
        /*0ae4*/ 	.word	0x000000ff
        /*0ae8*/ 	.word	0x000288a8
        /*0aec*/ 	.short	0x0100
        /*0aee*/ 	.byte	0x08
	.zero		1


	//   ....[18]....
        /*0af0*/ 	.word	0x000007d0
        /*0af4*/ 	.word	0x000000ff
        /*0af8*/ 	.word	0x000288b0
        /*0afc*/ 	.short	0x0100
        /*0afe*/ 	.byte	0x08
	.zero		1


	//   ....[19]....
        /*0b00*/ 	.word	0x000007e0
        /*0b04*/ 	.word	0x000000ff
        /*0b08*/ 	.word	0x000288c0
        /*0b0c*/ 	.short	0x0100
        /*0b0e*/ 	.byte	0x08
	.zero		1


	//   ....[20]....
        /*0b10*/ 	.word	0x000007f0
        /*0b14*/ 	.word	0x000000ff
        /*0b18*/ 	.word	0x000288b8
        /*0b1c*/ 	.short	0x0100
        /*0b1e*/ 	.byte	0x08
	.zero		1


	//   ....[21]....
        /*0b20*/ 	.word	0x00000800
        /*0b24*/ 	.word	0x000000ff
        /*0b28*/ 	.word	0x000288c8
        /*0b2c*/ 	.short	0x0100
        /*0b2e*/ 	.byte	0x08
	.zero		1


	//   ....[22]....
        /*0b30*/ 	.word	0x00001d30
        /*0b34*/ 	.word	0x000000ff
        /*0b38*/ 	.word	0x00028800
        /*0b3c*/ 	.short	0x010a
        /*0b3e*/ 	.byte	0x28
	.zero		1


	//   ....[23]....
        /*0b40*/ 	.word	0x00001db0
        /*0b44*/ 	.word	0x00000000
        /*0b48*/ 	.word	0x00028830
        /*0b4c*/ 	.short	0x010a
        /*0b4e*/ 	.byte	0x3f
	.zero		1


	//   ....[24]....
        /*0b50*/ 	.word	0x00001df0
        /*0b54*/ 	.word	0x00000000
        /*0b58*/ 	.word	0x00028830
        /*0b5c*/ 	.short	0x010a
        /*0b5e*/ 	.byte	0x3f
	.zero		1


	//   ....[25]....
        /*0b60*/ 	.word	0x00002c70
        /*0b64*/ 	.word	0x000000ff
        /*0b68*/ 	.word	0x00000000
        /*0b6c*/ 	.short	0x0101
        /*0b6e*/ 	.byte	0x06
	.zero		1


	//   ....[26]....
        /*0b70*/ 	.word	0x00004a60
        /*0b74*/ 	.word	0x000000ff
        /*0b78*/ 	.word	0x00028830
        /*0b7c*/ 	.short	0x010a
        /*0b7e*/ 	.byte	0x0a
	.zero		1


	//   ....[27]....
        /*0b80*/ 	.word	0x00004aa0
        /*0b84*/ 	.word	0x000000ff
        /*0b88*/ 	.word	0x00028830
        /*0b8c*/ 	.short	0x010a
        /*0b8e*/ 	.byte	0x0a
	.zero		1


	//   ....[28]....
        /*0b90*/ 	.word	0x00004e20
        /*0b94*/ 	.word	0x000000ff
        /*0b98*/ 	.word	0x00028850
        /*0b9c*/ 	.short	0x010a
        /*0b9e*/ 	.byte	0x0a
	.zero		1


	//   ....[29]....
        /*0ba0*/ 	.word	0x00004e60
        /*0ba4*/ 	.word	0x000000ff
        /*0ba8*/ 	.word	0x00028850
        /*0bac*/ 	.short	0x010a
        /*0bae*/ 	.byte	0x0a
	.zero		1


	//   ....[30]....
        /*0bb0*/ 	.word	0x000059a0
        /*0bb4*/ 	.word	0x000000ff
        /*0bb8*/ 	.word	0x00000000
        /*0bbc*/ 	.short	0x0101
        /*0bbe*/ 	.byte	0x06
	.zero		1


	//   ....[31]....
        /*0bc0*/ 	.word	0x000075c0
        /*0bc4*/ 	.word	0x000000ff
        /*0bc8*/ 	.word	0x00000000
        /*0bcc*/ 	.short	0x0101
        /*0bce*/ 	.byte	0x05
	.zero		1


	//   ....[32]....
        /*0bd0*/ 	.word	0x00007cc0
        /*0bd4*/ 	.word	0x000000ff
        /*0bd8*/ 	.word	0x00028830
        /*0bdc*/ 	.short	0x010a
        /*0bde*/ 	.byte	0x0a
	.zero		1


	//   ....[33]....
        /*0be0*/ 	.word	0x00007d00
        /*0be4*/ 	.word	0x000000ff
        /*0be8*/ 	.word	0x00028830
        /*0bec*/ 	.short	0x010a
        /*0bee*/ 	.byte	0x0a
	.zero		1


	//   ....[34]....
        /*0bf0*/ 	.word	0x00008050
        /*0bf4*/ 	.word	0x000000ff
        /*0bf8*/ 	.word	0x00028850
        /*0bfc*/ 	.short	0x010a
        /*0bfe*/ 	.byte	0x0a
	.zero		1


	//   ....[35]....
        /*0c00*/ 	.word	0x00008090
        /*0c04*/ 	.word	0x000000ff
        /*0c08*/ 	.word	0x00028850
        /*0c0c*/ 	.short	0x010a
        /*0c0e*/ 	.byte	0x0a
	.zero		1


	//   ....[36]....
        /*0c10*/ 	.word	0x000088e0
        /*0c14*/ 	.word	0x000000ff
        /*0c18*/ 	.word	0x00000000
        /*0c1c*/ 	.short	0x0101
        /*0c1e*/ 	.byte	0x06
	.zero		1


	//   ....[37]....
        /*0c20*/ 	.word	0x00009e80
        /*0c24*/ 	.word	0x000000ff
        /*0c28*/ 	.word	0x00000000
        /*0c2c*/ 	.short	0x0101
        /*0c2e*/ 	.byte	0x05
	.zero		1


	//   ....[38]....
        /*0c30*/ 	.word	0x0000a480
        /*0c34*/ 	.word	0x000000ff
        /*0c38*/ 	.word	0x00028850
        /*0c3c*/ 	.short	0x010a
        /*0c3e*/ 	.byte	0x05
	.zero		1


	//   ....[39]....
        /*0c40*/ 	.word	0x0000a4c0
        /*0c44*/ 	.word	0x000000ff
        /*0c48*/ 	.word	0x00028850
        /*0c4c*/ 	.short	0x010a
        /*0c4e*/ 	.byte	0x05
	.zero		1


	//   ....[40]....
        /*0c50*/ 	.word	0x0000aa40
        /*0c54*/ 	.word	0x000000ff
        /*0c58*/ 	.word	0x00000000
        /*0c5c*/ 	.short	0x0101
        /*0c5e*/ 	.byte	0x04
	.zero		1


	//   ....[41]....
        /*0c60*/ 	.word	0x0000c100
        /*0c64*/ 	.word	0x00000014
        /*0c68*/ 	.word	0x00000000
        /*0c6c*/ 	.short	0x0101
        /*0c6e*/ 	.byte	0x3f
	.zero		1


	//   ....[42]....
        /*0c70*/ 	.word	0x0000c590
        /*0c74*/ 	.word	0x00000014
        /*0c78*/ 	.word	0x00000000
        /*0c7c*/ 	.short	0x0101
        /*0c7e*/ 	.byte	0x3f
	.zero		1


	//   ....[43]....
        /*0c80*/ 	.word	0x0000fff0
        /*0c84*/ 	.word	0x00000007
        /*0c88*/ 	.word	0x00028840
        /*0c8c*/ 	.short	0x010a
        /*0c8e*/ 	.byte	0x3f
	.zero		1


	//   ....[44]....
        /*0c90*/ 	.word	0x00010750
        /*0c94*/ 	.word	0x00000007
        /*0c98*/ 	.word	0x00028830
        /*0c9c*/ 	.short	0x0107
        /*0c9e*/ 	.byte	0x3f
	.zero		1


	//   ....[45]....
        /*0ca0*/ 	.word	0x00010810
        /*0ca4*/ 	.word	0x00000007
        /*0ca8*/ 	.word	0x00028830
        /*0cac*/ 	.short	0x0101
        /*0cae*/ 	.byte	0x3f
	.zero		1


	//   ....[46]....
        /*0cb0*/ 	.word	0x00011310
        /*0cb4*/ 	.word	0x00000016
        /*0cb8*/ 	.word	0x00028800
        /*0cbc*/ 	.short	0x0107
        /*0cbe*/ 	.byte	0x3f
	.zero		1


	//   ....[47]....
        /*0cc0*/ 	.word	0x00011420
        /*0cc4*/ 	.word	0x00000016
        /*0cc8*/ 	.word	0x00028800
        /*0ccc*/ 	.short	0x0101
        /*0cce*/ 	.byte	0x3f
	.zero		1


	//   ....[48]....
        /*0cd0*/ 	.word	0x00011440
        /*0cd4*/ 	.word	0x00000016
        /*0cd8*/ 	.word	0x00028820
        /*0cdc*/ 	.short	0x010a
        /*0cde*/ 	.byte	0x3f
	.zero		1


	//   ....[49]....
        /*0ce0*/ 	.word	0x000117b0
        /*0ce4*/ 	.word	0x00000006
        /*0ce8*/ 	.word	0x00028840
        /*0cec*/ 	.short	0x010a
        /*0cee*/ 	.byte	0x3f
	.zero		1


	//   ....[50]....
        /*0cf0*/ 	.word	0x00011cb0
        /*0cf4*/ 	.word	0x00000006
        /*0cf8*/ 	.word	0x00028830
        /*0cfc*/ 	.short	0x0107
        /*0cfe*/ 	.byte	0x3f
	.zero		1


	//   ....[51]....
        /*0d00*/ 	.word	0x00011d60
        /*0d04*/ 	.word	0x00000006
        /*0d08*/ 	.word	0x00028830
        /*0d0c*/ 	.short	0x0101
        /*0d0e*/ 	.byte	0x3f
	.zero		1


	//   ....[52]....
        /*0d10*/ 	.word	0x00011dd0
        /*0d14*/ 	.word	0x00000006
        /*0d18*/ 	.word	0x00028860
        /*0d1c*/ 	.short	0x010a
        /*0d1e*/ 	.byte	0x3f
	.zero		1


	//   ....[53]....
        /*0d20*/ 	.word	0x00012360
        /*0d24*/ 	.word	0x00000006
        /*0d28*/ 	.word	0x00028850
        /*0d2c*/ 	.short	0x0107
        /*0d2e*/ 	.byte	0x3f
	.zero		1


	//   ....[54]....
        /*0d30*/ 	.word	0x00012480
        /*0d34*/ 	.word	0x00000006
        /*0d38*/ 	.word	0x00028850
        /*0d3c*/ 	.short	0x0101
        /*0d3e*/ 	.byte	0x3f
	.zero		1


	//   ....[55]....
        /*0d40*/ 	.word	0x00012680
        /*0d44*/ 	.word	0x00000000
        /*0d48*/ 	.word	0x00028860
        /*0d4c*/ 	.short	0x010a
        /*0d4e*/ 	.byte	0x3f
	.zero		1


	//   ....[56]....
        /*0d50*/ 	.word	0x00012bb0
        /*0d54*/ 	.word	0x00000000
        /*0d58*/ 	.word	0x00028850
        /*0d5c*/ 	.short	0x0107
        /*0d5e*/ 	.byte	0x3f
	.zero		1


	//   ....[57]....
        /*0d60*/ 	.word	0x00012c60
        /*0d64*/ 	.word	0x00000000
        /*0d68*/ 	.word	0x00028850
        /*0d6c*/ 	.short	0x0101
        /*0d6e*/ 	.byte	0x3f
	.zero		1


	//   ....[58]....
        /*0d70*/ 	.word	0x00013db0
        /*0d74*/ 	.word	0x00000007
        /*0d78*/ 	.word	0x00028820
        /*0d7c*/ 	.short	0x010a
        /*0d7e*/ 	.byte	0x3f
	.zero		1


	//   ....[59]....
        /*0d80*/ 	.word	0x00013f50
        /*0d84*/ 	.word	0x00000005
        /*0d88*/ 	.word	0x00028840
        /*0d8c*/ 	.short	0x010a
        /*0d8e*/ 	.byte	0x3f
	.zero		1


	//   ....[60]....
        /*0d90*/ 	.word	0x00013ff0
        /*0d94*/ 	.word	0x00000003
        /*0d98*/ 	.word	0x00028840
        /*0d9c*/ 	.short	0x010a
        /*0d9e*/ 	.byte	0x3f
	.zero		1


	//   ....[61]....
        /*0da0*/ 	.word	0x00014030
        /*0da4*/ 	.word	0x00000005
        /*0da8*/ 	.word	0x00028860
        /*0dac*/ 	.short	0x010a
        /*0dae*/ 	.byte	0x3f
	.zero		1


	//   ....[62]....
        /*0db0*/ 	.word	0x00014070
        /*0db4*/ 	.word	0x00000003
        /*0db8*/ 	.word	0x00028860
        /*0dbc*/ 	.short	0x010a
        /*0dbe*/ 	.byte	0x3f
	.zero		1


	//   ....[63]....
        /*0dc0*/ 	.word	0x000140e0
        /*0dc4*/ 	.word	0x00000003
        /*0dc8*/ 	.word	0x00028800
        /*0dcc*/ 	.short	0x010a
        /*0dce*/ 	.byte	0x3f
	.zero		1


	//   ....[64]....
        /*0dd0*/ 	.word	0x00014130
        /*0dd4*/ 	.word	0x00000000
        /*0dd8*/ 	.word	0x00028830
        /*0ddc*/ 	.short	0x010a
        /*0dde*/ 	.byte	0x3f
	.zero		1


	//   ....[65]....
        /*0de0*/ 	.word	0x00014190
        /*0de4*/ 	.word	0x00000007
        /*0de8*/ 	.word	0x00028830
        /*0dec*/ 	.short	0x010a
        /*0dee*/ 	.byte	0x3f
	.zero		1


	//   ....[66]....
        /*0df0*/ 	.word	0x000141f0
        /*0df4*/ 	.word	0x00000007
        /*0df8*/ 	.word	0x00028850
        /*0dfc*/ 	.short	0x010a
        /*0dfe*/ 	.byte	0x3f
	.zero		1


	//   ....[67]....
        /*0e00*/ 	.word	0x00014250
        /*0e04*/ 	.word	0x00000007
        /*0e08*/ 	.word	0x00028830
        /*0e0c*/ 	.short	0x010a
        /*0e0e*/ 	.byte	0x3f
	.zero		1


	//   ....[68]....
        /*0e10*/ 	.word	0x000142b0
        /*0e14*/ 	.word	0x00000007
        /*0e18*/ 	.word	0x00028850
        /*0e1c*/ 	.short	0x010a
        /*0e1e*/ 	.byte	0x3f
	.zero		1


	//   ....[69]....
        /*0e20*/ 	.word	0x00014310
        /*0e24*/ 	.word	0x00000005
        /*0e28*/ 	.word	0x00028850
        /*0e2c*/ 	.short	0x010a
        /*0e2e*/ 	.byte	0x3f
	.zero		1


	//   ....[70]....
        /*0e30*/ 	.word	0x00014430
        /*0e34*/ 	.word	0x00000007
        /*0e38*/ 	.word	0x00028840
        /*0e3c*/ 	.short	0x010a
        /*0e3e*/ 	.byte	0x3f
	.zero		1


	//   ....[71]....
        /*0e40*/ 	.word	0x000159b0
        /*0e44*/ 	.word	0x00000016
        /*0e48*/ 	.word	0x00028820
        /*0e4c*/ 	.short	0x010a
        /*0e4e*/ 	.byte	0x3f
	.zero		1


	//   ....[72]....
        /*0e50*/ 	.word	0x00015a00
        /*0e54*/ 	.word	0x00000006
        /*0e58*/ 	.word	0x00028840
        /*0e5c*/ 	.short	0x010a
        /*0e5e*/ 	.byte	0x3f
	.zero		1


	//   ....[73]....
        /*0e60*/ 	.word	0x00016380
        /*0e64*/ 	.word	0x00000006
        /*0e68*/ 	.word	0x00028860
        /*0e6c*/ 	.short	0x010a
        /*0e6e*/ 	.byte	0x3f
	.zero		1


	//   ....[74]....
        /*0e70*/ 	.word	0x00016df0
        /*0e74*/ 	.word	0x00000000
        /*0e78*/ 	.word	0x00028860
        /*0e7c*/ 	.short	0x010a
        /*0e7e*/ 	.byte	0x3f
	.zero		1


	//   ....[75]....
        /*0e80*/ 	.word	0x00018210
        /*0e84*/ 	.word	0x00000007
        /*0e88*/ 	.word	0x00028820
        /*0e8c*/ 	.short	0x010a
        /*0e8e*/ 	.byte	0x3f
	.zero		1


	//   ....[76]....
        /*0e90*/ 	.word	0x000183b0
        /*0e94*/ 	.word	0x00000005
        /*0e98*/ 	.word	0x00028840
        /*0e9c*/ 	.short	0x010a
        /*0e9e*/ 	.byte	0x3f
	.zero		1


	//   ....[77]....
        /*0ea0*/ 	.word	0x00018400
        /*0ea4*/ 	.word	0x00000003
        /*0ea8*/ 	.word	0x00028840
        /*0eac*/ 	.short	0x010a
        /*0eae*/ 	.byte	0x3f
	.zero		1


	//   ....[78]....
        /*0eb0*/ 	.word	0x00018450
        /*0eb4*/ 	.word	0x00000005
        /*0eb8*/ 	.word	0x00028860
        /*0ebc*/ 	.short	0x010a
        /*0ebe*/ 	.byte	0x3f
	.zero		1


	//----- nvinfo : EIATTR_NUM_MBARRIERS
	.align		4
.L_288:
        /*0ec0*/ 	.byte	0x03, 0x38
        /*0ec2*/ 	.short	0x0016


	//----- nvinfo : EIATTR_EXIT_INSTR_OFFSETS
	.align		4
        /*0ec4*/ 	.byte	0x04, 0x1c
        /*0ec6*/ 	.short	(.L_290 - .L_289)


	//   ....[0]....
.L_289:
        /*0ec8*/ 	.word	0x000009d0


	//   ....[1]....
        /*0ecc*/ 	.word	0x0000dcb0


	//   ....[2]....
        /*0ed0*/ 	.word	0x000140c0


	//----- nvinfo : EIATTR_MAX_THREADS
	.align		4
.L_290:
        /*0ed4*/ 	.byte	0x04, 0x05
        /*0ed6*/ 	.short	(.L_292 - .L_291)
.L_291:
        /*0ed8*/ 	.word	0x00000180
        /*0edc*/ 	.word	0x00000001
        /*0ee0*/ 	.word	0x00000001


	//----- nvinfo : EIATTR_CRS_STACK_SIZE
	.align		4
.L_292:
        /*0ee4*/ 	.byte	0x04, 0x1e
        /*0ee6*/ 	.short	(.L_294 - .L_293)
.L_293:
        /*0ee8*/ 	.word	0x00000000


	//----- nvinfo : EIATTR_CBANK_PARAM_SIZE
	.align		4
.L_294:
        /*0eec*/ 	.byte	0x03, 0x19
        /*0eee*/ 	.short	0x0af0


	//----- nvinfo : EIATTR_PARAM_CBANK
	.align		4
        /*0ef0*/ 	.byte	0x04, 0x0a
        /*0ef2*/ 	.short	(.L_296 - .L_295)
	.align		4
.L_295:
        /*0ef4*/ 	.word	index@(.nv.constant0._ZN7cutlass13device_kernelIN5flash11enable_sm90INS1_16FlashAttnFwdSm90INS1_25CollectiveMainloopFwdSm90ILi2EN4cute5tupleIJNS5_1CILi1EEES8_S8_EEENS6_IJNS7_ILi128EEESA_SA_EEELi128ENS_6half_tEfNS_4arch4Sm90ELb1ELb0ELb1ELb1ELb1ELb0ELb0ELb1ELb1ELb1ELb1ELb0EEENS1_21CollectiveEpilogueFwdISB_S9_SC_SE_Li256ELb1ELb1ELb1ELb0EEENS1_36VarlenDynamicPersistentTileSchedulerILi128ELi128ELi256ELi128ELb1ELb1ELb1ELb1ELb1ELb1EEEEEEEEEvNT_6ParamsE)
        /*0ef8*/ 	.short	0x0210
        /*0efa*/ 	.short	0x0af0


	//----- nvinfo : EIATTR_SW_WAR
	.align		4
.L_296:
        /*0efc*/ 	.byte	0x04, 0x36
        /*0efe*/ 	.short	(.L_298 - .L_297)
.L_297:
        /*0f00*/ 	.word	0x00000008
.L_298:


//--------------------- .nv.info._ZN7cutlass13device_kernelIN5flash11enable_sm90INS1_16FlashAttnFwdSm90INS1_25CollectiveMainloopFwdSm90ILi2EN4cute5tupleIJNS5_1CILi1EEES8_S8_EEENS6_IJNS7_ILi128EEESA_SA_EEELi128ENS_6half_tEfNS_4arch4Sm90ELb1ELb0ELb1ELb1ELb1ELb1ELb0ELb1ELb1ELb1ELb1ELb0EEENS1_21CollectiveEpilogueFwdISB_S9_SC_SE_Li256ELb1ELb1ELb1ELb0EEENS1_36VarlenDynamicPersistentTileSchedulerILi128ELi128ELi256ELi128ELb1ELb1ELb1ELb1ELb1ELb1EEEEEEEEEvNT_6ParamsE --------------------------
	.section	.nv.info._ZN7cutlass13device_kernelIN5flash11enable_sm90INS1_16FlashAttnFwdSm90INS1_25CollectiveMainloopFwdSm90ILi2EN4cute5tupleIJNS5_1CILi1EEES8_S8_EEENS6_IJNS7_ILi128EEESA_SA_EEELi128ENS_6half_tEfNS_4arch4Sm90ELb1ELb0ELb1ELb1ELb1ELb1ELb0ELb1ELb1ELb1ELb1ELb0EEENS1_21CollectiveEpilogueFwdISB_S9_SC_SE_Li256ELb1ELb1ELb1ELb0EEENS1_36VarlenDynamicPersistentTileSchedulerILi128ELi128ELi256ELi128ELb1ELb1ELb1ELb1ELb1ELb1EEEEEEEEEvNT_6ParamsE,"",@"SHT_CUDA_INFO"
	.sectionflags	@""
	.align	4


	//----- nvinfo : EIATTR_CUDA_API_VERSION
	.align		4
        /*0000*/ 	.byte	0x04, 0x37
        /*0002*/ 	.short	(.L_300 - .L_299)
.L_299:
        /*0004*/ 	.word	0x00000082


	//----- nvinfo : EIATTR_KPARAM_INFO
	.align		4
.L_300:
        /*0008*/ 	.byte	0x04, 0x17
        /*000a*/ 	.short	(.L_302 - .L_301)
.L_301:
        /*000c*/ 	.word	0x00000000
        /*0010*/ 	.short	0x0000
        /*0012*/ 	.short	0x0070
        /*0014*/ 	.byte	0x00, 0xf0, 0x01, 0x2a


	//----- nvinfo : EIATTR_SPARSE_MMA_MASK
	.align		4
.L_302:
        /*0018*/ 	.byte	0x03, 0x50
        /*001a*/ 	.short	0x0000


	//----- nvinfo : EIATTR_MAXREG_COUNT
	.align		4
        /*001c*/ 	.byte	0x03, 0x1b
        /*001e*/ 	.short	0x00a8


	//----- nvinfo : EIATTR_NUM_BARRIERS
	.align		4
        /*0020*/ 	.byte	0x02, 0x4c
        /*0022*/ 	.byte	0x10
	.zero		1


	//----- nvinfo : EIATTR_EXTERNS
	.align		4
        /*0024*/ 	.byte	0x04, 0x0f
        /*0026*/ 	.short	(.L_304 - .L_303)


	//   ....[0]....
	.align		4
.L_303:
        /*0028*/ 	.word	index@(__assertfail)


	//----- nvinfo : EIATTR_ANNOTATIONS
	.align		4
.L_304:
        /*002c*/ 	.byte	0x04, 0x55
        /*002e*/ 	.short	(.L_306 - .L_305)


	//   ....[0]....
.L_305:
        /* <DEDUP_REMOVED lines=18> */


	//----- nvinfo : EIATTR_MERCURY_ISA_VERSION
	.align		4
.L_306:
        /*0138*/ 	.byte	0x03, 0x5f
        /*013a*/ 	.short	0x0101


	//----- nvinfo : EIATTR_UNUSED_LOAD_BYTE_OFFSET
	.align		4
        /*013c*/ 	.byte	0x04, 0x44
        /*013e*/ 	.short	(.L_308 - .L_307)


	//   ....[0]....
.L_307:
        /*0140*/ 	.word	0x00000a60
        /*0144*/ 	.word	0x0000fff0


	//   ....[1]....
        /*0148*/ 	.word	0x000173d0
        /*014c*/ 	.word	0x0000fff0


	//----- nvinfo : EIATTR_INT_WARP_WIDE_INSTR_OFFSETS
	.align		4
.L_308:
        /*0150*/ 	.byte	0x04, 0x31
        /*0152*/ 	.short	(.L_310 - .L_309)


	//   ....[0]....
.L_309:
        /*0154*/ 	.word	0x00000130


	//   ....[1]....
        /*0158*/ 	.word	0x00000170


	//   ....[2]....
        /*015c*/ 	.word	0x000001e0


	//   ....[3]....
        /*0160*/ 	.word	0x0001d1e0


	//   ....[4]....
        /*0164*/ 	.word	0x0001d270


	//   ....[5]....
        /*0168*/ 	.word	0x000200c0


	//   ....[6]....
        /*016c*/ 	.word	0x00020150


	//----- nvinfo : EIATTR_COOP_GROUP_MASK_REGIDS
	.align		4
.L_310:
        /*0170*/ 	.byte	0x04, 0x29
        /*0172*/ 	.short	(.L_312 - .L_311)


	//   ....[0]....
.L_311:
        /*0174*/ 	.word	0xffffffff


	//   ....[1]....
        /*0178*/ 	.word	0xffffffff


	//   ....[2]....
        /*017c*/ 	.word	0xffffffff


	//   ....[3]....
        /*0180*/ 	.word	0xffffffff


	//   ....[4]....
        /*0184*/ 	.word	0xffffffff


	//   ....[5]....
        /*0188*/ 	.word	0xffffffff


	//   ....[6]....
        /*018c*/ 	.word	0xffffffff


	//   ....[7]....
        /*0190*/ 	.word	0xffffffff


	//   ....[8]....
        /*0194*/ 	.word	0xffffffff


	//   ....[9]....
        /*0198*/ 	.word	0xffffffff


	//   ....[10]....
        /*019c*/ 	.word	0xffffffff


	//   ....[11]....
        /*01a0*/ 	.word	0xffffffff


	//   ....[12]....
        /*01a4*/ 	.word	0xffffffff


	//   ....[13]....
        /*01a8*/ 	.word	0xffffffff


	//   ....[14]....
        /*01ac*/ 	.word	0xffffffff


	//   ....[15]....
        /*01b0*/ 	.word	0xffffffff


	//   ....[16]....
        /*01b4*/ 	.word	0xffffffff


	//   ....[17]....
        /*01b8*/ 	.word	0xffffffff


	//   ....[18]....
        /*01bc*/ 	.word	0xffffffff


	//   ....[19]....
        /*01c0*/ 	.word	0xffffffff


	//   ....[20]....
        /*01c4*/ 	.word	0xffffffff


	//   ....[21]....
        /*01c8*/ 	.word	0xffffffff


	//   ....[22]....
        /*01cc*/ 	.word	0xffffffff


	//   ....[23]....
        /*01d0*/ 	.word	0xffffffff


	//   ....[24]....
        /*01d4*/ 	.word	0xffffffff


	//   ....[25]....
        /*01d8*/ 	.word	0xffffffff


	//   ....[26]....
        /*01dc*/ 	.word	0xffffffff


	//   ....[27]....
        /*01e0*/ 	.word	0xffffffff


	//   ....[28]....
        /*01e4*/ 	.word	0xffffffff


	//   ....[29]....
        /*01e8*/ 	.word	0xffffffff


	//   ....[30]....
        /*01ec*/ 	.word	0xffffffff


	//   ....[31]....
        /*01f0*/ 	.word	0xffffffff


	//   ....[32]....
        /*01f4*/ 	.word	0xffffffff


	//   ....[33]....
        /*01f8*/ 	.word	0xffffffff


	//   ....[34]....
        /*01fc*/ 	.word	0xffffffff


	//   ....[35]....
        /*0200*/ 	.word	0xffffffff


	//   ....[36]....
        /*0204*/ 	.word	0xffffffff


	//   ....[37]....
        /*0208*/ 	.word	0xffffffff


	//   ....[38]....
        /*020c*/ 	.word	0xffffffff


	//   ....[39]....
        /*0210*/ 	.word	0xffffffff


	//   ....[40]....
        /*0214*/ 	.word	0xffffffff


	//   ....[41]....
        /*0218*/ 	.word	0xffffffff


	//   ....[42]....
        /*021c*/ 	.word	0xffffffff


	//   ....[43]....
        /*0220*/ 	.word	0xffffffff


	//   ....[44]....
        /*0224*/ 	.word	0xffffffff


	//   ....[45]....
        /*0228*/ 	.word	0xffffffff


	//   ....[46]....
        /*022c*/ 	.word	0xffffffff


	//   ....[47]....
        /*0230*/ 	.word	0xffffffff


	//   ....[48]....
        /*0234*/ 	.word	0xffffffff


	//   ....[49]....
        /*0238*/ 	.word	0xffffffff


	//   ....[50]....
        /*023c*/ 	.word	0xffffffff


	//   ....[51]....
        /*0240*/ 	.word	0xffffffff


	//   ....[52]....
        /*0244*/ 	.word	0xffffffff


	//   ....[53]....
        /*0248*/ 	.word	0xffffffff


	//   ....[54]....
        /*024c*/ 	.word	0xffffffff


	//   ....[55]....
        /*0250*/ 	.word	0xffffffff


	//   ....[56]....
        /*0254*/ 	.word	0xffffffff


	//   ....[57]....
        /*0258*/ 	.word	0xffffffff


	//   ....[58]....
        /*025c*/ 	.word	0xffffffff


	//   ....[59]....
        /*0260*/ 	.word	0xffffffff


	//   ....[60]....
        /*0264*/ 	.word	0xffffffff


	//   ....[61]....
        /*0268*/ 	.word	0xffffffff


	//   ....[62]....
        /*026c*/ 	.word	0xffffffff


	//   ....[63]....
        /*0270*/ 	.word	0xffffffff


	//   ....[64]....
        /*0274*/ 	.word	0xffffffff


	//   ....[65]....
        /*0278*/ 	.word	0xffffffff


	//   ....[66]....
        /*027c*/ 	.word	0xffffffff


	//   ....[67]....
        /*0280*/ 	.word	0xffffffff


	//   ....[68]....
        /*0284*/ 	.word	0xffffffff


	//   ....[69]....
        /*0288*/ 	.word	0xffffffff


	//   ....[70]....
        /*028c*/ 	.word	0xffffffff


	//   ....[71]....
        /*0290*/ 	.word	0xffffffff


	//   ....[72]....
        /*0294*/ 	.word	0xffffffff


	//   ....[73]....
        /*0298*/ 	.word	0xffffffff


	//   ....[74]....
        /*029c*/ 	.word	0xffffffff


	//   ....[75]....
        /*02a0*/ 	.word	0xffffffff


	//   ....[76]....
        /*02a4*/ 	.word	0xffffffff


	//   ....[77]....
        /*02a8*/ 	.word	0xffffffff


	//   ....[78]....
        /*02ac*/ 	.word	0xffffffff


	//   ....[79]....
        /*02b0*/ 	.word	0xffffffff


	//   ....[80]....
        /*02b4*/ 	.word	0xffffffff


	//   ....[81]....
        /*02b8*/ 	.word	0xffffffff


	//   ....[82]....
        /*02bc*/ 	.word	0xffffffff


	//   ....[83]....
        /*02c0*/ 	.word	0xffffffff


	//   ....[84]....
        /*02c4*/ 	.word	0xffffffff


	//   ....[85]....
        /*02c8*/ 	.word	0xffffffff


	//   ....[86]....
        /*02cc*/ 	.word	0xffffffff


	//   ....[87]....
        /*02d0*/ 	.word	0xffffffff


	//   ....[88]....
        /*02d4*/ 	.word	0xffffffff


	//   ....[89]....
        /*02d8*/ 	.word	0xffffffff


	//   ....[90]....
        /*02dc*/ 	.word	0xffffffff


	//   ....[91]....
        /*02e0*/ 	.word	0xffffffff


	//   ....[92]....
        /*02e4*/ 	.word	0xffffffff


	//   ....[93]....
        /*02e8*/ 	.word	0xffffffff


	//   ....[94]....
        /*02ec*/ 	.word	0xffffffff


	//   ....[95]....
        /*02f0*/ 	.word	0xffffffff


	//   ....[96]....
        /*02f4*/ 	.word	0xffffffff


	//   ....[97]....
        /*02f8*/ 	.word	0xffffffff


	//   ....[98]....
        /*02fc*/ 	.word	0xffffffff


	//   ....[99]....
        /*0300*/ 	.word	0xffffffff


	//   ....[100]....
        /*0304*/ 	.word	0xffffffff


	//   ....[101]....
        /*0308*/ 	.word	0xffffffff


	//   ....[102]....
        /*030c*/ 	.word	0xffffffff


	//   ....[103]....
        /*0310*/ 	.word	0xffffffff


	//   ....[104]....
        /*0314*/ 	.word	0xffffffff


	//   ....[105]....
        /*0318*/ 	.word	0xffffffff


	//   ....[106]....
        /*031c*/ 	.word	0xffffffff


	//   ....[107]....
        /*0320*/ 	.word	0xffffffff


	//   ....[108]....
        /*0324*/ 	.word	0xffffffff


	//   ....[109]....
        /*0328*/ 	.word	0xffffffff


	//   ....[110]....
        /*032c*/ 	.word	0xffffffff


	//   ....[111]....
        /*0330*/ 	.word	0xffffffff


	//   ....[112]....
        /*0334*/ 	.word	0xffffffff


	//   ....[113]....
        /*0338*/ 	.word	0xffffffff


	//   ....[114]....
        /*033c*/ 	.word	0xffffffff


	//   ....[115]....
        /*0340*/ 	.word	0xffffffff


	//   ....[116]....
        /*0344*/ 	.word	0xffffffff


	//   ....[117]....
        /*0348*/ 	.word	0xffffffff


	//   ....[118]....
        /*034c*/ 	.word	0xffffffff


	//   ....[119]....
        /*0350*/ 	.word	0xffffffff


	//   ....[120]....
        /*0354*/ 	.word	0xffffffff


	//   ....[121]....
        /*0358*/ 	.word	0xffffffff


	//   ....[122]....
        /*035c*/ 	.word	0xffffffff


	//   ....[123]....
        /*0360*/ 	.word	0xffffffff


	//   ....[124]....
        /*0364*/ 	.word	0xffffffff


	//   ....[125]....
        /*0368*/ 	.word	0xffffffff


	//   ....[126]....
        /*036c*/ 	.word	0xffffffff


	//   ....[127]....
        /*0370*/ 	.word	0xffffffff


	//   ....[128]....
        /*0374*/ 	.word	0xffffffff


	//   ....[129]....
        /*0378*/ 	.word	0xffffffff


	//   ....[130]....
        /*037c*/ 	.word	0xffffffff


	//   ....[131]....
        /*0380*/ 	.word	0xffffffff


	//   ....[132]....
        /*0384*/ 	.word	0xffffffff


	//   ....[133]....
        /*0388*/ 	.word	0xffffffff


	//   ....[134]....
        /*038c*/ 	.word	0xffffffff


	//   ....[135]....
        /*0390*/ 	.word	0xffffffff


	//   ....[136]....
        /*0394*/ 	.word	0xffffffff


	//   ....[137]....
        /*0398*/ 	.word	0xffffffff


	//   ....[138]....
        /*039c*/ 	.word	0xffffffff


	//   ....[139]....
        /*03a0*/ 	.word	0xffffffff


	//   ....[140]....
        /*03a4*/ 	.word	0xffffffff


	//   ....[141]....
        /*03a8*/ 	.word	0xffffffff


	//   ....[142]....
        /*03ac*/ 	.word	0xffffffff


	//   ....[143]....
        /*03b0*/ 	.word	0xffffffff


	//   ....[144]....
        /*03b4*/ 	.word	0xffffffff


	//   ....[145]....
        /*03b8*/ 	.word	0xffffffff


	//   ....[146]....
        /*03bc*/ 	.word	0xffffffff


	//   ....[147]....
        /*03c0*/ 	.word	0xffffffff


	//   ....[148]....
        /*03c4*/ 	.word	0xffffffff


	//   ....[149]....
        /*03c8*/ 	.word	0xffffffff


	//   ....[150]....
        /*03cc*/ 	.word	0xffffffff


	//   ....[151]....
        /*03d0*/ 	.word	0xffffffff


	//   ....[152]....
        /*03d4*/ 	.word	0xffffffff


	//   ....[153]....
        /*03d8*/ 	.word	0xffffffff


	//   ....[154]....
        /*03dc*/ 	.word	0xffffffff


	//   ....[155]....
        /*03e0*/ 	.word	0xffffffff


	//   ....[156]....
        /*03e4*/ 	.word	0xffffffff


	//   ....[157]....
        /*03e8*/ 	.word	0xffffffff


	//   ....[158]....
        /*03ec*/ 	.word	0xffffffff


	//   ....[159]....
        /*03f0*/ 	.word	0xffffffff


	//   ....[160]....
        /*03f4*/ 	.word	0xffffffff


	//   ....[161]....
        /*03f8*/ 	.word	0xffffffff


	//   ....[162]....
        /*03fc*/ 	.word	0xffffffff


	//   ....[163]....
        /*0400*/ 	.word	0xffffffff


	//   ....[164]....
        /*0404*/ 	.word	0xffffffff


	//   ....[165]....
        /*0408*/ 	.word	0xffffffff


	//   ....[166]....
        /*040c*/ 	.word	0xffffffff


	//   ....[167]....
        /*0410*/ 	.word	0xffffffff


	//   ....[168]....
        /*0414*/ 	.word	0xffffffff


	//   ....[169]....
        /*0418*/ 	.word	0xffffffff


	//   ....[170]....
        /*041c*/ 	.word	0xffffffff


	//   ....[171]....
        /*0420*/ 	.word	0xffffffff


	//   ....[172]....
        /*0424*/ 	.word	0xffffffff


	//   ....[173]....
        /*0428*/ 	.word	0xffffffff


	//   ....[174]....
        /*042c*/ 	.word	0xffffffff


	//   ....[175]....
        /*0430*/ 	.word	0xffffffff


	//   ....[176]....
        /*0434*/ 	.word	0xffffffff


	//   ....[177]....
        /*0438*/ 	.word	0xffffffff


	//   ....[178]....
        /*043c*/ 	.word	0xffffffff


	//   ....[179]....
        /*0440*/ 	.word	0xffffffff


	//   ....[180]....
        /*0444*/ 	.word	0xffffffff


	//   ....[181]....
        /*0448*/ 	.word	0xffffffff


	//   ....[182]....
        /*044c*/ 	.word	0xffffffff


	//   ....[183]....
        /*0450*/ 	.word	0xffffffff


	//   ....[184]....
        /*0454*/ 	.word	0xffffffff


	//   ....[185]....
        /*0458*/ 	.word	0xffffffff


	//   ....[186]....
        /*045c*/ 	.word	0xffffffff


	//   ....[187]....
        /*0460*/ 	.word	0xffffffff


	//   ....[188]....
        /*0464*/ 	.word	0xffffffff


	//   ....[189]....
        /*0468*/ 	.word	0xffffffff


	//   ....[190]....
        /*046c*/ 	.word	0xffffffff


	//   ....[191]....
        /*0470*/ 	.word	0xffffffff


	//   ....[192]....
        /*0474*/ 	.word	0xffffffff


	//   ....[193]....
        /*0478*/ 	.word	0xffffffff


	//   ....[194]....
        /*047c*/ 	.word	0xffffffff


	//   ....[195]....
        /*0480*/ 	.word	0xffffffff


	//   ....[196]....
        /*0484*/ 	.word	0xffffffff


	//   ....[197]....
        /*0488*/ 	.word	0xffffffff


	//   ....[198]....
        /*048c*/ 	.word	0xffffffff


	//   ....[199]....
        /*0490*/ 	.word	0xffffffff


	//   ....[200]....
        /*0494*/ 	.word	0xffffffff


	//   ....[201]....
        /*0498*/ 	.word	0xffffffff


	//   ....[202]....
        /*049c*/ 	.word	0xffffffff


	//   ....[203]....
        /*04a0*/ 	.word	0xffffffff


	//   ....[204]....
        /*04a4*/ 	.word	0xffffffff


	//   ....[205]....
        /*04a8*/ 	.word	0xffffffff


	//   ....[206]....
        /*04ac*/ 	.word	0xffffffff


	//   ....[207]....
        /*04b0*/ 	.word	0xffffffff


	//   ....[208]....
        /*04b4*/ 	.word	0xffffffff


	//   ....[209]....
        /*04b8*/ 	.word	0xffffffff


	//   ....[210]....
        /*04bc*/ 	.word	0xffffffff


	//   ....[211]....
        /*04c0*/ 	.word	0xffffffff


	//   ....[212]....
        /*04c4*/ 	.word	0xffffffff


	//   ....[213]....
        /*04c8*/ 	.word	0xffffffff


	//   ....[214]....
        /*04cc*/ 	.word	0xffffffff


	//   ....[215]....
        /*04d0*/ 	.word	0xffffffff


	//   ....[216]....
        /*04d4*/ 	.word	0xffffffff


	//   ....[217]....
        /*04d8*/ 	.word	0xffffffff


	//   ....[218]....
        /*04dc*/ 	.word	0xffffffff


	//   ....[219]....
        /*04e0*/ 	.word	0xffffffff


	//   ....[220]....
        /*04e4*/ 	.word	0xffffffff


	//   ....[221]....
        /*04e8*/ 	.word	0xffffffff


	//   ....[222]....
        /*04ec*/ 	.word	0xffffffff


	//   ....[223]....
        /*04f0*/ 	.word	0xffffffff


	//   ....[224]....
        /*04f4*/ 	.word	0xffffffff


	//   ....[225]....
        /*04f8*/ 	.word	0xffffffff


	//   ....[226]....
        /*04fc*/ 	.word	0xffffffff


	//   ....[227]....
        /*0500*/ 	.word	0xffffffff


	//   ....[228]....
        /*0504*/ 	.word	0xffffffff


	//   ....[229]....
        /*0508*/ 	.word	0xffffffff


	//   ....[230]....
        /*050c*/ 	.word	0xffffffff


	//   ....[231]....
        /*0510*/ 	.word	0xffffffff


	//   ....[232]....
        /*0514*/ 	.word	0xffffffff


	//   ....[233]....
        /*0518*/ 	.word	0x0500000f


	//   ....[234]....
        /*051c*/ 	.word	0x0500000f


	//   ....[235]....
        /*0520*/ 	.word	0x0500000f


	//   ....[236]....
        /*0524*/ 	.word	0x0500000f


	//   ....[237]....
        /*0528*/ 	.word	0x0500000f


	//   ....[238]....
        /*052c*/ 	.word	0x0500000f


	//   ....[239]....
        /*0530*/ 	.word	0x0500000f


	//   ....[240]....
        /*0534*/ 	.word	0x0500000f


	//   ....[241]....
        /*0538*/ 	.word	0x0500000f


	//   ....[242]....
        /*053c*/ 	.word	0x0500000f


	//   ....[243]....
        /*0540*/ 	.word	0x0500000f


	//   ....[244]....
        /*0544*/ 	.word	0x0500000f


	//   ....[245]....
        /*0548*/ 	.word	0x0500000f


	//   ....[246]....
        /*054c*/ 	.word	0x0500000f


	//   ....[247]....
        /*0550*/ 	.word	0x0500000f


	//   ....[248]....
        /*0554*/ 	.word	0x0500000f


	//   ....[249]....
        /*0558*/ 	.word	0x0500000f


	//   ....[250]....
        /*055c*/ 	.word	0x0500000f


	//   ....[251]....
        /*0560*/ 	.word	0x0500000f


	//   ....[252]....
        /*0564*/ 	.word	0x0500000f


	//   ....[253]....
        /*0568*/ 	.word	0x0500000f


	//   ....[254]....
        /*056c*/ 	.word	0x0500000f


	//   ....[255]....
        /*0570*/ 	.word	0x0500000f


	//   ....[0]....
        /*0574*/ 	.word	0x0500000f


	//   ....[1]....
        /*0578*/ 	.word	0x0500000f


	//   ....[2]....
        /*057c*/ 	.word	0x0500000f


	//   ....[3]....
        /*0580*/ 	.word	0x0500000f


	//   ....[4]....
        /*0584*/ 	.word	0x0500000f


	//   ....[5]....
        /*0588*/ 	.word	0x0500000f


	//   ....[6]....
        /*058c*/ 	.word	0x0500000f


	//   ....[7]....
        /*0590*/ 	.word	0x0500000f


	//   ....[8]....
        /*0594*/ 	.word	0x0500000f


	//   ....[9]....
        /*0598*/ 	.word	0x0500000f


	//   ....[10]....
        /*059c*/ 	.word	0x0500000f


	//   ....[11]....
        /*05a0*/ 	.word	0x0500000f


	//   ....[12]....
        /*05a4*/ 	.word	0x0500000f


	//   ....[13]....
        /*05a8*/ 	.word	0x0500000f


	//   ....[14]....
        /*05ac*/ 	.word	0x0500000f


	//   ....[15]....
        /*05b0*/ 	.word	0x0500000f


	//   ....[16]....
        /*05b4*/ 	.word	0x0500000f


	//   ....[17]....
        /*05b8*/ 	.word	0x0500000f


	//   ....[18]....
        /*05bc*/ 	.word	0x0500000f


	//   ....[19]....
        /*05c0*/ 	.word	0x0500000f


	//   ....[20]....
        /*05c4*/ 	.word	0x0500000f


	//   ....[21]....
        /*05c8*/ 	.word	0x0500000f


	//   ....[22]....
        /*05cc*/ 	.word	0x0500000f


	//   ....[23]....
        /*05d0*/ 	.word	0x0500000f


	//   ....[24]....
        /*05d4*/ 	.word	0x0500000f


	//   ....[25]....
        /*05d8*/ 	.word	0x0500000f


	//   ....[26]....
        /*05dc*/ 	.word	0x0500000f


	//   ....[27]....
        /*05e0*/ 	.word	0x0500000f


	//   ....[28]....
        /*05e4*/ 	.word	0x0500000f


	//   ....[29]....
        /*05e8*/ 	.word	0x0500000f


	//   ....[30]....
        /*05ec*/ 	.word	0x0500000f


	//   ....[31]....
        /*05f0*/ 	.word	0x0500000f


	//   ....[32]....
        /*05f4*/ 	.word	0x0500000f


	//   ....[33]....
        /*05f8*/ 	.word	0x0500000f


	//   ....[34]....
        /*05fc*/ 	.word	0x0500000f


	//   ....[35]....
        /*0600*/ 	.word	0x0500000f


	//   ....[36]....
        /*0604*/ 	.word	0x0500000f


	//   ....[37]....
        /*0608*/ 	.word	0x0500000f


	//   ....[38]....
        /*060c*/ 	.word	0x0500000f


	//   ....[39]....
        /*0610*/ 	.word	0x0500000f


	//   ....[40]....
        /*0614*/ 	.word	0x0500000f


	//   ....[41]....
        /*0618*/ 	.word	0x0500000f


	//   ....[42]....
        /*061c*/ 	.word	0x0500000f


	//   ....[43]....
        /*0620*/ 	.word	0x0500000f


	//   ....[44]....
        /*0624*/ 	.word	0x0500000f


	//   ....[45]....
        /*0628*/ 	.word	0x0500000f


	//   ....[46]....
        /*062c*/ 	.word	0x0500000f


	//   ....[47]....
        /*0630*/ 	.word	0x0500000f


	//   ....[48]....
        /*0634*/ 	.word	0x0500000f


	//   ....[49]....
        /*0638*/ 	.word	0x0500000f


	//   ....[50]....
        /*063c*/ 	.word	0x0500000f


	//   ....[51]....
        /*0640*/ 	.word	0x0500000f


	//   ....[52]....
        /*0644*/ 	.word	0x0500000f


	//   ....[53]....
        /*0648*/ 	.word	0x0500000f


	//   ....[54]....
        /*064c*/ 	.word	0x0500000f


	//   ....[55]....
        /*0650*/ 	.word	0x0500000f


	//   ....[56]....
        /*0654*/ 	.word	0x0500000f


	//   ....[57]....
        /*0658*/ 	.word	0x0500000f


	//   ....[58]....
        /*065c*/ 	.word	0x0500000f


	//   ....[59]....
        /*0660*/ 	.word	0x0500000f


	//   ....[60]....
        /*0664*/ 	.word	0x0500000f


	//   ....[61]....
        /*0668*/ 	.word	0x0500000f


	//   ....[62]....
        /*066c*/ 	.word	0x0500000f


	//   ....[63]....
        /*0670*/ 	.word	0x0500000f


	//   ....[64]....
        /*0674*/ 	.word	0x0500000f


	//   ....[65]....
        /*0678*/ 	.word	0x0500000f


	//   ....[66]....
        /*067c*/ 	.word	0x0500000f


	//   ....[67]....
        /*0680*/ 	.word	0x0500000f


	//   ....[68]....
        /*0684*/ 	.word	0x0500000f


	//   ....[69]....
        /*0688*/ 	.word	0x0500000f


	//   ....[70]....
        /*068c*/ 	.word	0x0500000f


	//   ....[71]....
        /*0690*/ 	.word	0x0500000f


	//   ....[72]....
        /*0694*/ 	.word	0x0500000f


	//   ....[73]....
        /*0698*/ 	.word	0x0500000f


	//   ....[74]....
        /*069c*/ 	.word	0x0500000f


	//   ....[75]....
        /*06a0*/ 	.word	0x0500000f


	//   ....[76]....
        /*06a4*/ 	.word	0x0500000f


	//   ....[77]....
        /*06a8*/ 	.word	0x0500000f


	//   ....[78]....
        /*06ac*/ 	.word	0x0500000f


	//   ....[79]....
        /*06b0*/ 	.word	0x0500000f


	//   ....[80]....
        /*06b4*/ 	.word	0x0500000f


	//   ....[81]....
        /*06b8*/ 	.word	0x0500000f


	//   ....[82]....
        /*06bc*/ 	.word	0x0500000f


	//   ....[83]....
        /*06c0*/ 	.word	0x0500000f


	//   ....[84]....
        /*06c4*/ 	.word	0x0500000f


	//   ....[85]....
        /*06c8*/ 	.word	0x0500000f


	//   ....[86]....
        /*06cc*/ 	.word	0x0500000f


	//   ....[87]....
        /*06d0*/ 	.word	0x0500000f


	//   ....[88]....
        /*06d4*/ 	.word	0x0500000f


	//   ....[89]....
        /*06d8*/ 	.word	0x0500000f


	//   ....[90]....
        /*06dc*/ 	.word	0x0500000f


	//   ....[91]....
        /*06e0*/ 	.word	0x0500000f


	//   ....[92]....
        /*06e4*/ 	.word	0x0500000f


	//   ....[93]....
        /*06e8*/ 	.word	0x0500000f


	//   ....[94]....
        /*06ec*/ 	.word	0x0500000f


	//   ....[95]....
        /*06f0*/ 	.word	0x0500000f


	//   ....[96]....
        /*06f4*/ 	.word	0x0500000f


	//   ....[97]....
        /*06f8*/ 	.word	0x0500000f


	//   ....[98]....
        /*06fc*/ 	.word	0x0500000f


	//   ....[99]....
        /*0700*/ 	.word	0x0500000f


	//   ....[100]....
        /*0704*/ 	.word	0x0500000f


	//   ....[101]....
        /*0708*/ 	.word	0x0500000f


	//   ....[102]....
        /*070c*/ 	.word	0x0500000f


	//   ....[103]....
        /*0710*/ 	.word	0x0500000f


	//   ....[104]....
        /*0714*/ 	.word	0x0500000f


	//   ....[105]....
        /*0718*/ 	.word	0x0500000f


	//   ....[106]....
        /*071c*/ 	.word	0x0500000f


	//   ....[107]....
        /*0720*/ 	.word	0x0500000f


	//   ....[108]....
        /*0724*/ 	.word	0x0500000f


	//   ....[109]....
        /*0728*/ 	.word	0x0500000f


	//   ....[110]....
        /*072c*/ 	.word	0x0500000f


	//   ....[111]....
        /*0730*/ 	.word	0x0500000f


	//   ....[112]....
        /*0734*/ 	.word	0x0500000f


	//   ....[113]....
        /*0738*/ 	.word	0x0500000f


	//   ....[114]....
        /*073c*/ 	.word	0x0500000f


	//   ....[115]....
        /*0740*/ 	.word	0x0500000f


	//   ....[116]....
        /*0744*/ 	.word	0x0500000f


	//   ....[117]....
        /*0748*/ 	.word	0x0500000f


	//   ....[118]....
        /*074c*/ 	.word	0x0500000f


	//   ....[119]....
        /*0750*/ 	.word	0x0500000f


	//   ....[120]....
        /*0754*/ 	.word	0x0500000f


	//   ....[121]....
        /*0758*/ 	.word	0x0500000f


	//   ....[122]....
        /*075c*/ 	.word	0x0500000f


	//   ....[123]....
        /*0760*/ 	.word	0x0500000f


	//   ....[124]....
        /*0764*/ 	.word	0x0500000f


	//   ....[125]....
        /*0768*/ 	.word	0x0500000f


	//   ....[126]....
        /*076c*/ 	.word	0x0500000f


	//   ....[127]....
        /*0770*/ 	.word	0x0500000f


	//   ....[128]....
        /*0774*/ 	.word	0x0500000f


	//   ....[129]....
        /*0778*/ 	.word	0x0500000f


	//   ....[130]....
        /*077c*/ 	.word	0x0500000f


	//   ....[131]....
        /*0780*/ 	.word	0x0500000f


	//   ....[132]....
        /*0784*/ 	.word	0x0500000f


	//   ....[133]....
        /*0788*/ 	.word	0x0500000f


	//   ....[134]....
        /*078c*/ 	.word	0x0500000f


	//   ....[135]....
        /*0790*/ 	.word	0x0500000f


	//   ....[136]....
        /*0794*/ 	.word	0x0500000f


	//   ....[137]....
        /*0798*/ 	.word	0x0500000f


	//   ....[138]....
        /*079c*/ 	.word	0x0500000f


	//   ....[139]....
        /*07a0*/ 	.word	0x0500000f


	//   ....[140]....
        /*07a4*/ 	.word	0x0500000f


	//   ....[141]....
        /*07a8*/ 	.word	0x0500000f


	//   ....[142]....
        /*07ac*/ 	.word	0x0500000f


	//   ....[143]....
        /*07b0*/ 	.word	0x0500000f


	//   ....[144]....
        /*07b4*/ 	.word	0x0500000f


	//   ....[145]....
        /*07b8*/ 	.word	0x0500000f


	//   ....[146]....
        /*07bc*/ 	.word	0x0500000f


	//   ....[147]....
        /*07c0*/ 	.word	0x0500000f


	//   ....[148]....
        /*07c4*/ 	.word	0x0500000f


	//   ....[149]....
        /*07c8*/ 	.word	0x0500000f


	//   ....[150]....
        /*07cc*/ 	.word	0x0500000f


	//   ....[151]....
        /*07d0*/ 	.word	0x0500000f


	//   ....[152]....
        /*07d4*/ 	.word	0x0500000f


	//   ....[153]....
        /*07d8*/ 	.word	0x0500000f


	//   ....[154]....
        /*07dc*/ 	.word	0x0500000f


	//----- nvinfo : EIATTR_COOP_GROUP_INSTR_OFFSETS
	.align		4
.L_312:
        /*07e0*/ 	.byte	0x04, 0x28
        /*07e2*/ 	.short	(.L_314 - .L_313)


	//   ....[0]....
.L_313:
        /*07e4*/ 	.word	0x00000070


	//   ....[1]....
        /*07e8*/ 	.word	0x00000140


	//   ....[2]....
        /*07ec*/ 	.word	0x00000190


	//   ....[3]....
        /*07f0*/ 	.word	0x000003c0


	//   ....[4]....
        /*07f4*/ 	.word	0x00000520


	//   ....[5]....
        /*07f8*/ 	.word	0x00000640


	//   ....[6]....
        /*07fc*/ 	.word	0x000007a0


	//   ....[7]....
        /*0800*/ 	.word	0x00003400


	//   ....[8]....
        /*0804*/ 	.word	0x00003410


	//   ....[9]....
        /*0808*/ 	.word	0x00003ac0


	//   ....[10]....
        /*080c*/ 	.word	0x00003ad0


	//   ....[11]....
        /*0810*/ 	.word	0x00004180


	//   ....[12]....
        /*0814*/ 	.word	0x00004190


	//   ....[13]....
        /*0818*/ 	.word	0x00004840


	//   ....[14]....
        /*081c*/ 	.word	0x00004850


	//   ....[15]....
        /*0820*/ 	.word	0x00005870


	//   ....[16]....
        /*0824*/ 	.word	0x00005880


	//   ....[17]....
        /*0828*/ 	.word	0x00006010


	//   ....[18]....
        /*082c*/ 	.word	0x00006020


	//   ....[19]....
        /*0830*/ 	.word	0x000067c0


	//   ....[20]....
        /*0834*/ 	.word	0x000067d0


	//   ....[21]....
        /*0838*/ 	.word	0x00006f90


	//   ....[22]....
        /*083c*/ 	.word	0x00006fa0


	//   ....[23]....
        /*0840*/ 	.word	0x00007950


	//   ....[24]....
        /*0844*/ 	.word	0x00007960


	//   ....[25]....
        /*0848*/ 	.word	0x00007a70


	//   ....[26]....
        /*084c*/ 	.word	0x00007a80


	//   ....[27]....
        /*0850*/ 	.word	0x00007ba0


	//   ....[28]....
        /*0854*/ 	.word	0x00007bb0


	//   ....[29]....
        /*0858*/ 	.word	0x00007cd0


	//   ....[30]....
        /*085c*/ 	.word	0x00007ce0


	//   ....[31]....
        /*0860*/ 	.word	0x00008060


	//   ....[32]....
        /*0864*/ 	.word	0x00008080


	//   ....[33]....
        /*0868*/ 	.word	0x00008160


	//   ....[34]....
        /*086c*/ 	.word	0x00008180


	//   ....[35]....
        /*0870*/ 	.word	0x00008260


	//   ....[36]....
        /*0874*/ 	.word	0x00008280


	//   ....[37]....
        /*0878*/ 	.word	0x00008360


	//   ....[38]....
        /*087c*/ 	.word	0x00008380


	//   ....[39]....
        /*0880*/ 	.word	0x00008bb0


	//   ....[40]....
        /*0884*/ 	.word	0x000092b0


	//   ....[41]....
        /*0888*/ 	.word	0x000092c0


	//   ....[42]....
        /*088c*/ 	.word	0x000092d0


	//   ....[43]....
        /*0890*/ 	.word	0x000092e0


	//   ....[44]....
        /*0894*/ 	.word	0x00009620


	//   ....[45]....
        /*0898*/ 	.word	0x00009630


	//   ....[46]....
        /*089c*/ 	.word	0x00009640


	//   ....[47]....
        /*08a0*/ 	.word	0x00009650


	//   ....[48]....
        /*08a4*/ 	.word	0x00009930


	//   ....[49]....
        /*08a8*/ 	.word	0x00009940


	//   ....[50]....
        /*08ac*/ 	.word	0x00009950


	//   ....[51]....
        /*08b0*/ 	.word	0x00009960


	//   ....[52]....
        /*08b4*/ 	.word	0x00009c60


	//   ....[53]....
        /*08b8*/ 	.word	0x00009c70


	//   ....[54]....
        /*08bc*/ 	.word	0x00009c80


	//   ....[55]....
        /*08c0*/ 	.word	0x00009c90


	//   ....[56]....
        /*08c4*/ 	.word	0x0000b990


	//   ....[57]....
        /*08c8*/ 	.word	0x0000b9b0


	//   ....[58]....
        /*08cc*/ 	.word	0x0000b9c0


	//   ....[59]....
        /*08d0*/ 	.word	0x0000b9d0


	//   ....[60]....
        /*08d4*/ 	.word	0x0000bae0


	//   ....[61]....
        /*08d8*/ 	.word	0x0000bb30


	//   ....[62]....
        /*08dc*/ 	.word	0x0000bb70


	//   ....[63]....
        /*08e0*/ 	.word	0x0000bba0


	//   ....[64]....
        /*08e4*/ 	.word	0x0000bec0


	//   ....[65]....
        /*08e8*/ 	.word	0x0000bee0


	//   ....[66]....
        /*08ec*/ 	.word	0x0000bf00


	//   ....[67]....
        /*08f0*/ 	.word	0x0000bf10


	//   ....[68]....
        /*08f4*/ 	.word	0x0000bfe0


	//   ....[69]....
        /*08f8*/ 	.word	0x0000c000


	//   ....[70]....
        /*08fc*/ 	.word	0x0000c010


	//   ....[71]....
        /*0900*/ 	.word	0x0000c0b0


	//   ....[72]....
        /*0904*/ 	.word	0x0000e7f0


	//   ....[73]....
        /*0908*/ 	.word	0x0000e830


	//   ....[74]....
        /*090c*/ 	.word	0x0000f270


	//   ....[75]....
        /*0910*/ 	.word	0x0000f2d0


	//   ....[76]....
        /*0914*/ 	.word	0x0000fd50


	//   ....[77]....
        /*0918*/ 	.word	0x0000fdc0


	//   ....[78]....
        /*091c*/ 	.word	0x00011710


	//   ....[79]....
        /*0920*/ 	.word	0x00012150


	//   ....[80]....
        /*0924*/ 	.word	0x000121c0


	//   ....[81]....
        /*0928*/ 	.word	0x000121e0


	//   ....[82]....
        /*092c*/ 	.word	0x00012be0


	//   ....[83]....
        /*0930*/ 	.word	0x00012c60


	//   ....[84]....
        /*0934*/ 	.word	0x00015420


	//   ....[85]....
        /*0938*/ 	.word	0x00015440


	//   ....[86]....
        /*093c*/ 	.word	0x00015470


	//   ....[87]....
        /*0940*/ 	.word	0x00015480


	//   ....[88]....
        /*0944*/ 	.word	0x00016cd0


	//   ....[89]....
        /*0948*/ 	.word	0x00016ce0


	//   ....[90]....
        /*094c*/ 	.word	0x00016d30


	//   ....[91]....
        /*0950*/ 	.word	0x00016d40


	//   ....[92]....
        /*0954*/ 	.word	0x00017e50


	//   ....[93]....
        /*0958*/ 	.word	0x00017e80


	//   ....[94]....
        /*095c*/ 	.word	0x00017ea0


	//   ....[95]....
        /*0960*/ 	.word	0x00017eb0


	//   ....[96]....
        /*0964*/ 	.word	0x00018570


	//   ....[97]....
        /*0968*/ 	.word	0x00018580


	//   ....[98]....
        /*096c*/ 	.word	0x00018680


	//   ....[99]....
        /*0970*/ 	.word	0x00018690


	//   ....[100]....
        /*0974*/ 	.word	0x000187a0


	//   ....[101]....
        /*0978*/ 	.word	0x000187b0


	//   ....[102]....
        /*097c*/ 	.word	0x000188c0


	//   ....[103]....
        /*0980*/ 	.word	0x000188d0


	//   ....[104]....
        /*0984*/ 	.word	0x00018da0


	//   ....[105]....
        /*0988*/ 	.word	0x00018db0


	//   ....[106]....
        /*098c*/ 	.word	0x00019230


	//   ....[107]....
        /*0990*/ 	.word	0x00019240


	//   ....[108]....
        /*0994*/ 	.word	0x00019e60


	//   ....[109]....
        /*0998*/ 	.word	0x00019e70


	//   ....[110]....
        /*099c*/ 	.word	0x00019f80


	//   ....[111]....
        /*09a0*/ 	.word	0x00019f90


	//   ....[112]....
        /*09a4*/ 	.word	0x0001a0a0


	//   ....[113]....
        /*09a8*/ 	.word	0x0001a0b0


	//   ....[114]....
        /*09ac*/ 	.word	0x0001a1c0


	//   ....[115]....
        /*09b0*/ 	.word	0x0001a1d0


	//   ....[116]....
        /*09b4*/ 	.word	0x0001a340


	//   ....[117]....
        /*09b8*/ 	.word	0x0001a530


	//   ....[118]....
        /*09bc*/ 	.word	0x0001a560


	//   ....[119]....
        /*09c0*/ 	.word	0x0001a590


	//   ....[120]....
        /*09c4*/ 	.word	0x0001a5c0


	//   ....[121]....
        /*09c8*/ 	.word	0x0001a5f0


	//   ....[122]....
        /*09cc*/ 	.word	0x0001a620


	//   ....[123]....
        /*09d0*/ 	.word	0x0001a7b0


	//   ....[124]....
        /*09d4*/ 	.word	0x0001a7e0


	//   ....[125]....
        /*09d8*/ 	.word	0x0001a810


	//   ....[126]....
        /*09dc*/ 	.word	0x0001a840


	//   ....[127]....
        /*09e0*/ 	.word	0x0001a870


	//   ....[128]....
        /*09e4*/ 	.word	0x0001a8a0


	//   ....[129]....
        /*09e8*/ 	.word	0x0001a930


	//   ....[130]....
        /*09ec*/ 	.word	0x0001a960


	//   ....[131]....
        /*09f0*/ 	.word	0x0001a970


	//   ....[132]....
        /*09f4*/ 	.word	0x0001a9b0


	//   ....[133]....
        /*09f8*/ 	.word	0x0001be50


	//   ....[134]....
        /*09fc*/ 	.word	0x0001dcd0


	//   ....[135]....
        /*0a00*/ 	.word	0x0001dcf0


	//   ....[136]....
        /*0a04*/ 	.word	0x0001dd90


	//   ....[137]....
        /*0a08*/ 	.word	0x0001ddb0


	//   ....[138]....
        /*0a0c*/ 	.word	0x0001de40


	//   ....[139]....
        /*0a10*/ 	.word	0x0001de60


	//   ....[140]....
        /*0a14*/ 	.word	0x0001def0


	//   ....[141]....
        /*0a18*/ 	.word	0x0001df10


	//   ....[142]....
        /*0a1c*/ 	.word	0x0001dfa0


	//   ....[143]....
        /*0a20*/ 	.word	0x0001dfc0


	//   ....[144]....
        /*0a24*/ 	.word	0x0001e050


	//   ....[145]....
        /*0a28*/ 	.word	0x0001e070


	//   ....[146]....
        /*0a2c*/ 	.word	0x0001e100


	//   ....[147]....
        /*0a30*/ 	.word	0x0001e120


	//   ....[148]....
        /*0a34*/ 	.word	0x0001e130


	//   ....[149]....
        /*0a38*/ 	.word	0x0001e1b0


	//   ....[150]....
        /*0a3c*/ 	.word	0x0001e900


	//   ....[151]....
        /*0a40*/ 	.word	0x0001e930


	//   ....[152]....
        /*0a44*/ 	.word	0x0001e990


	//   ....[153]....
        /*0a48*/ 	.word	0x0001e9e0


	//   ....[154]....
        /*0a4c*/ 	.word	0x0001ea20


	//   ....[155]....
        /*0a50*/ 	.word	0x0001ea80


	//   ....[156]....
        /*0a54*/ 	.word	0x0001eac0


	//   ....[157]....
        /*0a58*/ 	.word	0x0001eb20


	//   ....[158]....
        /*0a5c*/ 	.word	0x0001eb60


	//   ....[159]....
        /*0a60*/ 	.word	0x0001ebc0


	//   ....[160]....
        /*0a64*/ 	.word	0x0001ec00


	//   ....[161]....
        /*0a68*/ 	.word	0x0001ec60


	//   ....[162]....
        /*0a6c*/ 	.word	0x0001eca0


	//   ....[163]....
        /*0a70*/ 	.word	0x0001ecf0


	//   ....[164]....
        /*0a74*/ 	.word	0x0001ed10


	//   ....[165]....
        /*0a78*/ 	.word	0x0001ed40


	//   ....[166]....
        /*0a7c*/ 	.word	0x0001f490


	//   ....[167]....
        /*0a80*/ 	.word	0x0001f4c0


	//   ....[168]....
        /*0a84*/ 	.word	0x0001f520


	//   ....[169]....
        /*0a88*/ 	.word	0x0001f530


	//   ....[170]....
        /*0a8c*/ 	.word	0x0001f580


	//   ....[171]....
        /*0a90*/ 	.word	0x0001f590


	//   ....[172]....
        /*0a94*/ 	.word	0x0001f5e0


	//   ....[173]....
        /*0a98*/ 	.word	0x0001f5f0


	//   ....[174]....
        /*0a9c*/ 	.word	0x0001f640


	//   ....[175]....
        /*0aa0*/ 	.word	0x0001f650


	//   ....[176]....
        /*0aa4*/ 	.word	0x0001f6a0


	//   ....[177]....
        /*0aa8*/ 	.word	0x0001f6b0


	//   ....[178]....
        /*0aac*/ 	.word	0x0001f700


	//   ....[179]....
        /*0ab0*/ 	.word	0x0001f710


	//   ....[180]....
        /*0ab4*/ 	.word	0x0001f720


	//   ....[181]....
        /*0ab8*/ 	.word	0x0001f770


	//   ....[182]....
        /*0abc*/ 	.word	0x0001f9d0


	//   ....[183]....
        /*0ac0*/ 	.word	0x0001f9f0


	//   ....[184]....
        /*0ac4*/ 	.word	0x0001fa00


	//   ....[185]....
        /*0ac8*/ 	.word	0x0001fa70


	//   ....[186]....
        /*0acc*/ 	.word	0x0001fa80


	//   ....[187]....
        /*0ad0*/ 	.word	0x0001faf0


	//   ....[188]....
        /*0ad4*/ 	.word	0x0001fb00


	//   ....[189]....
        /*0ad8*/ 	.word	0x0001fb70


	//   ....[190]....
        /*0adc*/ 	.word	0x0001fb80


	//   ....[191]....
        /*0ae0*/ 	.word	0x0001fbf0


	//   ....[192]....
        /*0ae4*/ 	.word	0x0001fc00


	//   ....[193]....
        /*0ae8*/ 	.word	0x0001fc70


	//   ....[194]....
        /*0aec*/ 	.word	0x0001fc80


	//   ....[195]....
        /*0af0*/ 	.word	0x0001fcf0


	//   ....[196]....
        /*0af4*/ 	.word	0x0001fd00


	//   ....[197]....
        /*0af8*/ 	.word	0x0001fd10


	//   ....[198]....
        /*0afc*/ 	.word	0x000202a0


	//   ....[199]....
        /*0b00*/ 	.word	0x000202e0


	//   ....[200]....
        /*0b04*/ 	.word	0x00020310


	//   ....[201]....
        /*0b08*/ 	.word	0x00020340


	//   ....[202]....
        /*0b0c*/ 	.word	0x00020350


	//   ....[203]....
        /*0b10*/ 	.word	0x00020370


	//   ....[204]....
        /*0b14*/ 	.word	0x000203e0


	//   ....[205]....
        /*0b18*/ 	.word	0x00020400


	//   ....[206]....
        /*0b1c*/ 	.word	0x00020460


	//   ....[207]....
        /*0b20*/ 	.word	0x00020480


	//   ....[208]....
        /*0b24*/ 	.word	0x000204e0


	//   ....[209]....
        /*0b28*/ 	.word	0x00020500


	//   ....[210]....
        /*0b2c*/ 	.word	0x00020560


	//   ....[211]....
        /*0b30*/ 	.word	0x00020580


	//   ....[212]....
        /*0b34*/ 	.word	0x000205d0


	//   ....[213]....
        /*0b38*/ 	.word	0x000205f0


	//   ....[214]....
        /*0b3c*/ 	.word	0x00020a20


	//   ....[215]....
        /*0b40*/ 	.word	0x00020a50


	//   ....[216]....
        /*0b44*/ 	.word	0x00020ac0


	//   ....[217]....
        /*0b48*/ 	.word	0x00020af0


	//   ....[218]....
        /*0b4c*/ 	.word	0x00020b20


	//   ....[219]....
        /*0b50*/ 	.word	0x00020b50


	//   ....[220]....
        /*0b54*/ 	.word	0x00020b80


	//   ....[221]....
        /*0b58*/ 	.word	0x00020bb0


	//   ....[222]....
        /*0b5c*/ 	.word	0x00020d50


	//   ....[223]....
        /*0b60*/ 	.word	0x00020d80


	//   ....[224]....
        /*0b64*/ 	.word	0x00020db0


	//   ....[225]....
        /*0b68*/ 	.word	0x00020de0


	//   ....[226]....
        /*0b6c*/ 	.word	0x00020e10


	//   ....[227]....
        /*0b70*/ 	.word	0x00020e40


	//   ....[228]....
        /*0b74*/ 	.word	0x00020f00


	//   ....[229]....
        /*0b78*/ 	.word	0x00020f20


	//   ....[230]....
        /*0b7c*/ 	.word	0x00020f40


	//   ....[231]....
        /*0b80*/ 	.word	0x00020fa0


	//   ....[232]....
        /*0b84*/ 	.word	0x000219c0


	//   ....[233]....
        /*0b88*/ 	.word	0x00021ce0


	//   ....[234]....
        /*0b8c*/ 	.word	0x00021d70


	//   ....[235]....
        /*0b90*/ 	.word	0x00021e10


	//   ....[236]....
        /*0b94*/ 	.word	0x00021ea0


	//   ....[237]....
        /*0b98*/ 	.word	0x00021f40


	//   ....[238]....
        /*0b9c*/ 	.word	0x00021fd0


	//   ....[239]....
        /*0ba0*/ 	.word	0x00022070


	//   ....[240]....
        /*0ba4*/ 	.word	0x00022100


	//   ....[241]....
        /*0ba8*/ 	.word	0x000221f0


	//   ....[242]....
        /*0bac*/ 	.word	0x00022280


	//   ....[243]....
        /*0bb0*/ 	.word	0x00022320


	//   ....[244]....
        /*0bb4*/ 	.word	0x000223b0


	//   ....[245]....
        /*0bb8*/ 	.word	0x00022450


	//   ....[246]....
        /*0bbc*/ 	.word	0x000224e0


	//   ....[247]....
        /*0bc0*/ 	.word	0x00022580


	//   ....[248]....
        /*0bc4*/ 	.word	0x00022610


	//   ....[249]....
        /*0bc8*/ 	.word	0x00022700


	//   ....[250]....
        /*0bcc*/ 	.word	0x00022790


	//   ....[251]....
        /*0bd0*/ 	.word	0x00022820


	//   ....[252]....
        /*0bd4*/ 	.word	0x000228b0


	//   ....[253]....
        /*0bd8*/ 	.word	0x00022940


	//   ....[254]....
        /*0bdc*/ 	.word	0x000229d0


	//   ....[255]....
        /*0be0*/ 	.word	0x00022a60


	//   ....[0]....
        /*0be4*/ 	.word	0x00022af0


	//   ....[1]....
        /*0be8*/ 	.word	0x00022c20


	//   ....[2]....
        /*0bec*/ 	.word	0x00022cd0


	//   ....[3]....
        /*0bf0*/ 	.word	0x00022d60


	//   ....[4]....
        /*0bf4*/ 	.word	0x00022db0


	//   ....[5]....
        /*0bf8*/ 	.word	0x00022e00


	//   ....[6]....
        /*0bfc*/ 	.word	0x00022e90


	//   ....[7]....
        /*0c00*/ 	.word	0x00022f20


	//   ....[8]....
        /*0c04*/ 	.word	0x00022f70


	//   ....[9]....
        /*0c08*/ 	.word	0x00022fc0


	//   ....[10]....
        /*0c0c*/ 	.word	0x00023050


	//   ....[11]....
        /*0c10*/ 	.word	0x000230e0


	//   ....[12]....
        /*0c14*/ 	.word	0x00023130


	//   ....[13]....
        /*0c18*/ 	.word	0x00023180


	//   ....[14]....
        /*0c1c*/ 	.word	0x00023210


	//   ....[15]....
        /*0c20*/ 	.word	0x000232a0


	//   ....[16]....
        /*0c24*/ 	.word	0x000232f0


	//   ....[17]....
        /*0c28*/ 	.word	0x00023340


	//   ....[18]....
        /*0c2c*/ 	.word	0x00023430


	//   ....[19]....
        /*0c30*/ 	.word	0x000234e0


	//   ....[20]....
        /*0c34*/ 	.word	0x00023560


	//   ....[21]....
        /*0c38*/ 	.word	0x000235f0


	//   ....[22]....
        /*0c3c*/ 	.word	0x00023780


	//   ....[23]....
        /*0c40*/ 	.word	0x000238a0


	//   ....[24]....
        /*0c44*/ 	.word	0x000238f0


	//   ....[25]....
        /*0c48*/ 	.word	0x00023940


	//   ....[26]....
        /*0c4c*/ 	.word	0x000239d0


	//   ....[27]....
        /*0c50*/ 	.word	0x00023a70


	//   ....[28]....
        /*0c54*/ 	.word	0x00023af0


	//   ....[29]....
        /*0c58*/ 	.word	0x00023b60


	//   ....[30]....
        /*0c5c*/ 	.word	0x00023d00


	//   ....[31]....
        /*0c60*/ 	.word	0x00023de0


	//   ....[32]....
        /*0c64*/ 	.word	0x00023e30


	//   ....[33]....
        /*0c68*/ 	.word	0x00023e80


	//   ....[34]....
        /*0c6c*/ 	.word	0x00024160


	//   ....[35]....
        /*0c70*/ 	.word	0x000241b0


	//   ....[36]....
        /*0c74*/ 	.word	0x00024240


	//   ....[37]....
        /*0c78*/ 	.word	0x000242d0


	//   ....[38]....
        /*0c7c*/ 	.word	0x00024360


	//   ....[39]....
        /*0c80*/ 	.word	0x000243f0


	//   ....[40]....
        /*0c84*/ 	.word	0x00024480


	//   ....[41]....
        /*0c88*/ 	.word	0x00024510


	//   ....[42]....
        /*0c8c*/ 	.word	0x00024590


	//   ....[43]....
        /*0c90*/ 	.word	0x000245e0


	//   ....[44]....
        /*0c94*/ 	.word	0x00024670


	//   ....[45]....
        /*0c98*/ 	.word	0x00024700


	//   ....[46]....
        /*0c9c*/ 	.word	0x00024780


	//   ....[47]....
        /*0ca0*/ 	.word	0x000247d0


	//   ....[48]....
        /*0ca4*/ 	.word	0x00024860


	//   ....[49]....
        /*0ca8*/ 	.word	0x000248f0


	//   ....[50]....
        /*0cac*/ 	.word	0x00024980


	//   ....[51]....
        /*0cb0*/ 	.word	0x00024a10


	//   ....[52]....
        /*0cb4*/ 	.word	0x00024aa0


	//   ....[53]....
        /*0cb8*/ 	.word	0x00024b30


	//   ....[54]....
        /*0cbc*/ 	.word	0x00024bf0


	//   ....[55]....
        /*0cc0*/ 	.word	0x00024ed0


	//   ....[56]....
        /*0cc4*/ 	.word	0x00024fc0


	//   ....[57]....
        /*0cc8*/ 	.word	0x00025060


	//   ....[58]....
        /*0ccc*/ 	.word	0x000250c0


	//   ....[59]....
        /*0cd0*/ 	.word	0x000251c0


	//   ....[60]....
        /*0cd4*/ 	.word	0x00025230


	//   ....[61]....
        /*0cd8*/ 	.word	0x00025330


	//   ....[62]....
        /*0cdc*/ 	.word	0x000253a0


	//   ....[63]....
        /*0ce0*/ 	.word	0x000254a0


	//   ....[64]....
        /*0ce4*/ 	.word	0x00025510


	//   ....[65]....
        /*0ce8*/ 	.word	0x00025610


	//   ....[66]....
        /*0cec*/ 	.word	0x00025680


	//   ....[67]....
        /*0cf0*/ 	.word	0x00025780


	//   ....[68]....
        /*0cf4*/ 	.word	0x000257f0


	//   ....[69]....
        /*0cf8*/ 	.word	0x000258f0


	//   ....[70]....
        /*0cfc*/ 	.word	0x00025960


	//   ....[71]....
        /*0d00*/ 	.word	0x00025a00


	//   ....[72]....
        /*0d04*/ 	.word	0x00025b00


	//   ....[73]....
        /*0d08*/ 	.word	0x00025b70


	//   ....[74]....
        /*0d0c*/ 	.word	0x00025bf0


	//   ....[75]....
        /*0d10*/ 	.word	0x00025cb0


	//   ....[76]....
        /*0d14*/ 	.word	0x00025d30


	//   ....[77]....
        /*0d18*/ 	.word	0x00025e00


	//   ....[78]....
        /*0d1c*/ 	.word	0x00025e80


	//   ....[79]....
        /*0d20*/ 	.word	0x00025f50


	//   ....[80]....
        /*0d24*/ 	.word	0x00025fd0


	//   ....[81]....
        /*0d28*/ 	.word	0x000260a0


	//   ....[82]....
        /*0d2c*/ 	.word	0x00026120


	//   ....[83]....
        /*0d30*/ 	.word	0x000261f0


	//   ....[84]....
        /*0d34*/ 	.word	0x00026270


	//   ....[85]....
        /*0d38*/ 	.word	0x00026330


	//   ....[86]....
        /*0d3c*/ 	.word	0x000263b0


	//   ....[87]....
        /*0d40*/ 	.word	0x00026460


	//   ....[88]....
        /*0d44*/ 	.word	0x00026590


	//   ....[89]....
        /*0d48*/ 	.word	0x00026630


	//   ....[90]....
        /*0d4c*/ 	.word	0x000266a0


	//   ....[91]....
        /*0d50*/ 	.word	0x00026760


	//   ....[92]....
        /*0d54*/ 	.word	0x000267c0


	//   ....[93]....
        /*0d58*/ 	.word	0x00026880


	//   ....[94]....
        /*0d5c*/ 	.word	0x000268e0


	//   ....[95]....
        /*0d60*/ 	.word	0x000269a0


	//   ....[96]....
        /*0d64*/ 	.word	0x00026a00


	//   ....[97]....
        /*0d68*/ 	.word	0x00026ac0


	//   ....[98]....
        /*0d6c*/ 	.word	0x00026b20


	//   ....[99]....
        /*0d70*/ 	.word	0x00026be0


	//   ....[100]....
        /*0d74*/ 	.word	0x00026c40


	//   ....[101]....
        /*0d78*/ 	.word	0x00026d00


	//   ....[102]....
        /*0d7c*/ 	.word	0x00026d60


	//   ....[103]....
        /*0d80*/ 	.word	0x00026e20


	//   ....[104]....
        /*0d84*/ 	.word	0x00026f10


	//   ....[105]....
        /*0d88*/ 	.word	0x00026fb0


	//   ....[106]....
        /*0d8c*/ 	.word	0x00027010


	//   ....[107]....
        /*0d90*/ 	.word	0x000270f0


	//   ....[108]....
        /*0d94*/ 	.word	0x00027150


	//   ....[109]....
        /*0d98*/ 	.word	0x00027230


	//   ....[110]....
        /*0d9c*/ 	.word	0x00027290


	//   ....[111]....
        /*0da0*/ 	.word	0x00027370


	//   ....[112]....
        /*0da4*/ 	.word	0x000273d0


	//   ....[113]....
        /*0da8*/ 	.word	0x000274b0


	//   ....[114]....
        /*0dac*/ 	.word	0x00027510


	//   ....[115]....
        /*0db0*/ 	.word	0x000275f0


	//   ....[116]....
        /*0db4*/ 	.word	0x00027650


	//   ....[117]....
        /*0db8*/ 	.word	0x00027730


	//   ....[118]....
        /*0dbc*/ 	.word	0x00027790


	//   ....[119]....
        /*0dc0*/ 	.word	0x00027860


	//   ....[120]....
        /*0dc4*/ 	.word	0x00027980


	//   ....[121]....
        /*0dc8*/ 	.word	0x00027a30


	//   ....[122]....
        /*0dcc*/ 	.word	0x00027ae0


	//   ....[123]....
        /*0dd0*/ 	.word	0x00027bb0


	//   ....[124]....
        /*0dd4*/ 	.word	0x00027c10


	//   ....[125]....
        /*0dd8*/ 	.word	0x00027cf0


	//   ....[126]....
        /*0ddc*/ 	.word	0x00027d50


	//   ....[127]....
        /*0de0*/ 	.word	0x00027e20


	//   ....[128]....
        /*0de4*/ 	.word	0x00027e80


	//   ....[129]....
        /*0de8*/ 	.word	0x00027f50


	//   ....[130]....
        /*0dec*/ 	.word	0x00027fb0


	//   ....[131]....
        /*0df0*/ 	.word	0x00028090


	//   ....[132]....
        /*0df4*/ 	.word	0x000280f0


	//   ....[133]....
        /*0df8*/ 	.word	0x000281c0


	//   ....[134]....
        /*0dfc*/ 	.word	0x00028220


	//   ....[135]....
        /*0e00*/ 	.word	0x000282e0


	//   ....[136]....
        /*0e04*/ 	.word	0x00028370


	//   ....[137]....
        /*0e08*/ 	.word	0x00028410


	//   ....[138]....
        /*0e0c*/ 	.word	0x00028590


	//   ....[139]....
        /*0e10*/ 	.word	0x00028600


	//   ....[140]....
        /*0e14*/ 	.word	0x00028670


	//   ....[141]....
        /*0e18*/ 	.word	0x000286e0


	//   ....[142]....
        /*0e1c*/ 	.word	0x00028750


	//   ....[143]....
        /*0e20*/ 	.word	0x000287d0


	//   ....[144]....
        /*0e24*/ 	.word	0x00028850


	//   ....[145]....
        /*0e28*/ 	.word	0x000288e0


	//   ....[146]....
        /*0e2c*/ 	.word	0x00028950


	//   ....[147]....
        /*0e30*/ 	.word	0x000289c0


	//   ....[148]....
        /*0e34*/ 	.word	0x00028a30


	//   ....[149]....
        /*0e38*/ 	.word	0x00028ab0


	//   ....[150]....
        /*0e3c*/ 	.word	0x00028b20


	//   ....[151]....
        /*0e40*/ 	.word	0x00028bb0


	//   ....[152]....
        /*0e44*/ 	.word	0x00028c10


	//   ....[153]....
        /*0e48*/ 	.word	0x00028ca0


	//   ....[154]....
        /*0e4c*/ 	.word	0x00028dd0


	//----- nvinfo : EIATTR_REG_RECONFIG
	.align		4
.L_314:
        /*0e50*/ 	.byte	0x01, 0x54
	.zero		2


	//----- nvinfo : EIATTR_SYSCALL_OFFSETS
	.align		4
        /*0e54*/ 	.byte	0x04, 0x46
        /*0e56*/ 	.short	(.L_316 - .L_315)


	//   ....[0]....
.L_315:
        /*0e58*/ 	.word	0x00001cd0


	//   ....[1]....
        /*0e5c*/ 	.word	0x00001e20


	//   ....[2]....
        /*0e60*/ 	.word	0x00008d50


	//   ....[3]....
        /*0e64*/ 	.word	0x00009050


	//   ....[4]....
        /*0e68*/ 	.word	0x0001d3d0


	//   ....[5]....
        /*0e6c*/ 	.word	0x0001d520


	//   ....[6]....
        /*0e70*/ 	.word	0x0001d610


	//   ....[7]....
        /*0e74*/ 	.word	0x0001e580


	//----- nvinfo : EIATTR_MBARRIER_INSTR_OFFSETS
	.align		4
.L_316:
        /*0e78*/ 	.byte	0x04, 0x39
        /*0e7a*/ 	.short	(.L_318 - .L_317)


	//   ....[0]....
.L_317:
        /*0e7c*/ 	.word	0x00000270
        /*0e80*/ 	.word	0x000000ff
        /*0e84*/ 	.word	0x00028800
        /*0e88*/ 	.short	0x0100
        /*0e8a*/ 	.byte	0x08
	.zero		1


	//   ....[1]....
        /*0e8c*/ 	.word	0x00000280
        /*0e90*/ 	.word	0x000000ff
        /*0e94*/ 	.word	0x00028820
        /*0e98*/ 	.short	0x0100
        /*0e9a*/ 	.byte	0x08
	.zero		1


	//   ....[2]....
        /*0e9c*/ 	.word	0x00000370
        /*0ea0*/ 	.word	0x000000ff
        /*0ea4*/ 	.word	0x00028830
        /*0ea8*/ 	.short	0x0100
        /*0eaa*/ 	.byte	0x08
	.zero		1


	//   ....[3]....
        /*0eac*/ 	.word	0x00000380
        /*0eb0*/ 	.word	0x000000ff
        /*0eb4*/ 	.word	0x00028840
        /*0eb8*/ 	.short	0x0100
        /*0eba*/ 	.byte	0x08
	.zero		1


	//   ....[4]....
        /*0ebc*/ 	.word	0x00000390
        /*0ec0*/ 	.word	0x000000ff
        /*0ec4*/ 	.word	0x00028838
        /*0ec8*/ 	.short	0x0100
        /*0eca*/ 	.byte	0x08
	.zero		1


	//   ....[5]....
        /*0ecc*/ 	.word	0x000003a0
        /*0ed0*/ 	.word	0x000000ff
        /*0ed4*/ 	.word	0x00028848
        /*0ed8*/ 	.short	0x0100
        /*0eda*/ 	.byte	0x08
	.zero		1


	//   ....[6]....
        /*0edc*/ 	.word	0x000004d0
        /*0ee0*/ 	.word	0x000000ff
        /*0ee4*/ 	.word	0x00028850
        /*0ee8*/ 	.short	0x0100
        /*0eea*/ 	.byte	0x08
	.zero		1


	//   ....[7]....
        /*0eec*/ 	.word	0x000004e0
        /*0ef0*/ 	.word	0x000000ff
        /*0ef4*/ 	.word	0x00028860
        /*0ef8*/ 	.short	0x0100
        /*0efa*/ 	.byte	0x08
	.zero		1


	//   ....[8]....
        /*0efc*/ 	.word	0x000004f0
        /*0f00*/ 	.word	0x000000ff
        /*0f04*/ 	.word	0x00028858
        /*0f08*/ 	.short	0x0100
        /*0f0a*/ 	.byte	0x08
	.zero		1


	//   ....[9]....
        /*0f0c*/ 	.word	0x00000500
        /*0f10*/ 	.word	0x000000ff
        /*0f14*/ 	.word	0x00028868
        /*0f18*/ 	.short	0x0100
        /*0f1a*/ 	.byte	0x08
	.zero		1


	//   ....[10]....
        /*0f1c*/ 	.word	0x000005f0
        /*0f20*/ 	.word	0x000000ff
        /*0f24*/ 	.word	0x00028870
        /*0f28*/ 	.short	0x0100
        /*0f2a*/ 	.byte	0x06
	.zero		1


	//   ....[11]....
        /*0f2c*/ 	.word	0x00000600
        /*0f30*/ 	.word	0x000000ff
        /*0f34*/ 	.word	0x00028880
        /*0f38*/ 	.short	0x0100
        /*0f3a*/ 	.byte	0x06
	.zero		1


	//   ....[12]....
        /*0f3c*/ 	.word	0x00000610
        /*0f40*/ 	.word	0x000000ff
        /*0f44*/ 	.word	0x00028878
        /*0f48*/ 	.short	0x0100
        /*0f4a*/ 	.byte	0x06
	.zero		1


	//   ....[13]....
        /*0f4c*/ 	.word	0x00000620
        /*0f50*/ 	.word	0x000000ff
        /*0f54*/ 	.word	0x00028888
        /*0f58*/ 	.short	0x0100
        /*0f5a*/ 	.byte	0x06
	.zero		1


	//   ....[14]....
        /*0f5c*/ 	.word	0x00000750
        /*0f60*/ 	.word	0x000000ff
        /*0f64*/ 	.word	0x00028890
        /*0f68*/ 	.short	0x0100
        /*0f6a*/ 	.byte	0x08
	.zero		1


	//   ....[15]....
        /*0f6c*/ 	.word	0x00000760
        /*0f70*/ 	.word	0x000000ff
        /*0f74*/ 	.word	0x000288a0
        /*0f78*/ 	.short	0x0100
        /*0f7a*/ 	.byte	0x08
	.zero		1


	//   ....[16]....
        /*0f7c*/ 	.word	0x00000770
        /*0f80*/ 	.word	0x000000ff
        /*0f84*/ 	.word	0x00028898
        /*0f88*/ 	.short	0x0100
        /*0f8a*/ 	.byte	0x08
	.zero		1


	//   ....[17]....
        /*0f8c*/ 	.word	0x00000780
        /*0f90*/ 	.word	0x000000ff
        /*0f94*/ 	.word	0x000288a8
        /*0f98*/ 	.short	0x0100
        /*0f9a*/ 	.byte	0x08
	.zero		1


	//   ....[18]....
        /*0f9c*/ 	.word	0x000008b0
        /*0fa0*/ 	.word	0x000000ff
        /*0fa4*/ 	.word	0x000288b0
        /*0fa8*/ 	.short	0x0100
        /*0faa*/ 	.byte	0x08
	.zero		1


	//   ....[19]....
        /*0fac*/ 	.word	0x000008c0
        /*0fb0*/ 	.word	0x000000ff
        /*0fb4*/ 	.word	0x000288c0
        /*0fb8*/ 	.short	0x0100
        /*0fba*/ 	.byte	0x08
	.zero		1


	//   ....[20]....
        /*0fbc*/ 	.word	0x000008d0
        /*0fc0*/ 	.word	0x000000ff
        /*0fc4*/ 	.word	0x000288b8
        /*0fc8*/ 	.short	0x0100
        /*0fca*/ 	.byte	0x08
	.zero		1


	//   ....[21]....
        /*0fcc*/ 	.word	0x000008e0
        /*0fd0*/ 	.word	0x000000ff
        /*0fd4*/ 	.word	0x000288c8
        /*0fd8*/ 	.short	0x0100
        /*0fda*/ 	.byte	0x08
	.zero		1


	//   ....[22]....
        /*0fdc*/ 	.word	0x000033b0
        /*0fe0*/ 	.word	0x00000059
        /*0fe4*/ 	.word	0x00028890
        /*0fe8*/ 	.short	0x010a
        /*0fea*/ 	.byte	0x3f
	.zero		1


	//   ....[23]....
        /*0fec*/ 	.word	0x00005810
        /*0ff0*/ 	.word	0x00000059
        /*0ff4*/ 	.word	0x00028890
        /*0ff8*/ 	.short	0x010a
        /*0ffa*/ 	.byte	0x3f
	.zero		1


	//   ....[24]....
        /*0ffc*/ 	.word	0x000077b0
        /*1000*/ 	.word	0x00000059
        /*1004*/ 	.word	0x00028890
        /*1008*/ 	.short	0x010a
        /*100a*/ 	.byte	0x3f
	.zero		1


	//   ....[25]....
        /*100c*/ 	.word	0x00007eb0
        /*1010*/ 	.word	0x0000000b
        /*1014*/ 	.word	0x00000000
        /*1018*/ 	.short	0x0101
        /*101a*/ 	.byte	0x3f
	.zero		1


	//   ....[26]....
        /*101c*/ 	.word	0x00007ef0
        /*1020*/ 	.word	0x00000059
        /*1024*/ 	.word	0x000288b0
        /*1028*/ 	.short	0x010a
        /*102a*/ 	.byte	0x3f
	.zero		1


	//   ....[27]....
        /*102c*/ 	.word	0x00008500
        /*1030*/ 	.word	0x00000059
        /*1034*/ 	.word	0x00000000
        /*1038*/ 	.short	0x0101
        /*103a*/ 	.byte	0x3f
	.zero		1


	//   ....[28]....
        /*103c*/ 	.word	0x00008de0
        /*1040*/ 	.word	0x00000012
        /*1044*/ 	.word	0x00028800
        /*1048*/ 	.short	0x010a
        /*104a*/ 	.byte	0x3f
	.zero		1


	//   ....[29]....
        /*104c*/ 	.word	0x00008e30
        /*1050*/ 	.word	0x00000012
        /*1054*/ 	.word	0x00028800
        /*1058*/ 	.short	0x010a
        /*105a*/ 	.byte	0x3f
	.zero		1


	//   ....[30]....
        /*105c*/ 	.word	0x00009fb0
        /*1060*/ 	.word	0x00000012
        /*1064*/ 	.word	0x00028800
        /*1068*/ 	.short	0x010a
        /*106a*/ 	.byte	0x3f
	.zero		1


	//   ....[31]....
        /*106c*/ 	.word	0x0000c3f0
        /*1070*/ 	.word	0x00000012
        /*1074*/ 	.word	0x00028800
        /*1078*/ 	.short	0x010a
        /*107a*/ 	.byte	0x3f
	.zero		1


	//   ....[32]....
        /*107c*/ 	.word	0x0000ddf0
        /*1080*/ 	.word	0x00000000
        /*1084*/ 	.word	0x00028830
        /*1088*/ 	.short	0x010a
        /*108a*/ 	.byte	0x3f
	.zero		1


	//   ....[33]....
        /*108c*/ 	.word	0x0000de30
        /*1090*/ 	.word	0x00000000
        /*1094*/ 	.word	0x00028830
        /*1098*/ 	.short	0x010a
        /*109a*/ 	.byte	0x3f
	.zero		1


	//   ....[34]....
        /*109c*/ 	.word	0x0000ff70
        /*10a0*/ 	.word	0x00000000
        /*10a4*/ 	.word	0x00000000
        /*10a8*/ 	.short	0x0101
        /*10aa*/ 	.byte	0x3f
	.zero		1


	//   ....[35]....
        /*10ac*/ 	.word	0x00010b80
        /*10b0*/ 	.word	0x00000007
        /*10b4*/ 	.word	0x00028830
        /*10b8*/ 	.short	0x010a
        /*10ba*/ 	.byte	0x3f
	.zero		1


	//   ....[36]....
        /*10bc*/ 	.word	0x00010bd0
        /*10c0*/ 	.word	0x00000007
        /*10c4*/ 	.word	0x00028830
        /*10c8*/ 	.short	0x010a
        /*10ca*/ 	.byte	0x3f
	.zero		1


	//   ....[37]....
        /*10cc*/ 	.word	0x00011010
        /*10d0*/ 	.word	0x00000007
        /*10d4*/ 	.word	0x00028850
        /*10d8*/ 	.short	0x010a
        /*10da*/ 	.byte	0x3f
	.zero		1


	//   ....[38]....
        /*10dc*/ 	.word	0x00011050
        /*10e0*/ 	.word	0x00000007
        /*10e4*/ 	.word	0x00028850
        /*10e8*/ 	.short	0x010a
        /*10ea*/ 	.byte	0x3f
	.zero		1


	//   ....[39]....
        /*10ec*/ 	.word	0x000135a0
        /*10f0*/ 	.word	0x00000000
        /*10f4*/ 	.word	0x00000000
        /*10f8*/ 	.short	0x0101
        /*10fa*/ 	.byte	0x3f
	.zero		1


	//   ....[40]....
        /*10fc*/ 	.word	0x00013830
        /*1100*/ 	.word	0x0000000d
        /*1104*/ 	.word	0x00000000
        /*1108*/ 	.short	0x0101
        /*110a*/ 	.byte	0x3f
	.zero		1


	//   ....[41]....
        /*110c*/ 	.word	0x00013f30
        /*1110*/ 	.word	0x00000007
        /*1114*/ 	.word	0x00028830
        /*1118*/ 	.short	0x010a
        /*111a*/ 	.byte	0x3f
	.zero		1


	//   ....[42]....
        /*111c*/ 	.word	0x00013f80
        /*1120*/ 	.word	0x00000007
        /*1124*/ 	.word	0x00028830
        /*1128*/ 	.short	0x010a
        /*112a*/ 	.byte	0x3f
	.zero		1


	//   ....[43]....
        /*112c*/ 	.word	0x00014390
        /*1130*/ 	.word	0x00000007
        /*1134*/ 	.word	0x00028850
        /*1138*/ 	.short	0x010a
        /*113a*/ 	.byte	0x3f
	.zero		1


	//   ....[44]....
        /*113c*/ 	.word	0x000143d0
        /*1140*/ 	.word	0x00000007
        /*1144*/ 	.word	0x00028850
        /*1148*/ 	.short	0x010a
        /*114a*/ 	.byte	0x3f
	.zero		1


	//   ....[45]....
        /*114c*/ 	.word	0x00015a40
        /*1150*/ 	.word	0x0000002b
        /*1154*/ 	.word	0x00000000
        /*1158*/ 	.short	0x0101
        /*115a*/ 	.byte	0x3f
	.zero		1


	//   ....[46]....
        /*115c*/ 	.word	0x00016280
        /*1160*/ 	.word	0x0000000b
        /*1164*/ 	.word	0x00000000
        /*1168*/ 	.short	0x0101
        /*116a*/ 	.byte	0x3f
	.zero		1


	//   ....[47]....
        /*116c*/ 	.word	0x000168c0
        /*1170*/ 	.word	0x0000000b
        /*1174*/ 	.word	0x00028850
        /*1178*/ 	.short	0x010a
        /*117a*/ 	.byte	0x3f
	.zero		1


	//   ....[48]....
        /*117c*/ 	.word	0x00016940
        /*1180*/ 	.word	0x0000000b
        /*1184*/ 	.word	0x00028850
        /*1188*/ 	.short	0x010a
        /*118a*/ 	.byte	0x3f
	.zero		1


	//   ....[49]....
        /*118c*/ 	.word	0x00016f40
        /*1190*/ 	.word	0x00000004
        /*1194*/ 	.word	0x00000000
        /*1198*/ 	.short	0x0101
        /*119a*/ 	.byte	0x3f
	.zero		1


	//   ....[50]....
        /*119c*/ 	.word	0x00018470
        /*11a0*/ 	.word	0x00000000
        /*11a4*/ 	.word	0x00000000
        /*11a8*/ 	.short	0x0101
        /*11aa*/ 	.byte	0x3f
	.zero		1


	//   ....[51]....
        /*11ac*/ 	.word	0x00018c80
        /*11b0*/ 	.word	0x00000004
        /*11b4*/ 	.word	0x00000000
        /*11b8*/ 	.short	0x0101
        /*11ba*/ 	.byte	0x3f
	.zero		1


	//   ....[52]....
        /*11bc*/ 	.word	0x0001bf30
        /*11c0*/ 	.word	0x00000016
        /*11c4*/ 	.word	0x00028820
        /*11c8*/ 	.short	0x010a
        /*11ca*/ 	.byte	0x3f
	.zero		1


	//   ....[53]....
        /*11cc*/ 	.word	0x0001bfc0
        /*11d0*/ 	.word	0x00000008
        /*11d4*/ 	.word	0x000288a0
        /*11d8*/ 	.short	0x010a
        /*11da*/ 	.byte	0x3f
	.zero		1


	//   ....[54]....
        /*11dc*/ 	.word	0x0001c320
        /*11e0*/ 	.word	0x00000008
        /*11e4*/ 	.word	0x000288c0
        /*11e8*/ 	.short	0x010a
        /*11ea*/ 	.byte	0x3f
	.zero		1


	//   ....[55]....
        /*11ec*/ 	.word	0x0001c750
        /*11f0*/ 	.word	0x0000000b
        /*11f4*/ 	.word	0x000288a0
        /*11f8*/ 	.short	0x010a
        /*11fa*/ 	.byte	0x3f
	.zero		1


	//   ....[56]....
        /*11fc*/ 	.word	0x0001ca90
        /*1200*/ 	.word	0x0000000b
        /*1204*/ 	.word	0x000288c0
        /*1208*/ 	.short	0x010a
        /*120a*/ 	.byte	0x3f
	.zero		1


	//   ....[57]....
        /*120c*/ 	.word	0x0001db00
        /*1210*/ 	.word	0x00000007
        /*1214*/ 	.word	0x00028840
        /*1218*/ 	.short	0x010a
        /*121a*/ 	.byte	0x3f
	.zero		1


	//   ....[58]....
        /*121c*/ 	.word	0x0001e260
        /*1220*/ 	.word	0x00000007
        /*1224*/ 	.word	0x00028830
        /*1228*/ 	.short	0x0107
        /*122a*/ 	.byte	0x3f
	.zero		1


	//   ....[59]....
        /*122c*/ 	.word	0x0001e330
        /*1230*/ 	.word	0x00000007
        /*1234*/ 	.word	0x00028830
        /*1238*/ 	.short	0x0101
        /*123a*/ 	.byte	0x3f
	.zero		1


	//   ....[60]....
        /*123c*/ 	.word	0x0001ee40
        /*1240*/ 	.word	0x00000016
        /*1244*/ 	.word	0x00028800
        /*1248*/ 	.short	0x0107
        /*124a*/ 	.byte	0x3f
	.zero		1


	//   ....[61]....
        /*124c*/ 	.word	0x0001ef50
        /*1250*/ 	.word	0x00000016
        /*1254*/ 	.word	0x00028800
        /*1258*/ 	.short	0x0101
        /*125a*/ 	.byte	0x3f
	.zero		1


	//   ....[62]....
        /*125c*/ 	.word	0x0001ef70
        /*1260*/ 	.word	0x00000016
        /*1264*/ 	.word	0x00028820
        /*1268*/ 	.short	0x010a
        /*126a*/ 	.byte	0x3f
	.zero		1


	//   ....[63]....
        /*126c*/ 	.word	0x0001f300
        /*1270*/ 	.word	0x00000006
        /*1274*/ 	.word	0x00028840
        /*1278*/ 	.short	0x010a
        /*127a*/ 	.byte	0x3f
	.zero		1


	//   ....[64]....
        /*127c*/ 	.word	0x0001f800
        /*1280*/ 	.word	0x00000006
        /*1284*/ 	.word	0x00028830
        /*1288*/ 	.short	0x0107
        /*128a*/ 	.byte	0x3f
	.zero		1


	//   ....[65]....
        /*128c*/ 	.word	0x0001f8c0
        /*1290*/ 	.word	0x00000006
        /*1294*/ 	.word	0x00028830
        /*1298*/ 	.short	0x0101
        /*129a*/ 	.byte	0x3f
	.zero		1


	//   ....[66]....
        /*129c*/ 	.word	0x0001f920
        /*12a0*/ 	.word	0x00000006
        /*12a4*/ 	.word	0x00028860
        /*12a8*/ 	.short	0x010a
        /*12aa*/ 	.byte	0x3f
	.zero		1


	//   ....[67]....
        /*12ac*/ 	.word	0x0001fe50
        /*12b0*/ 	.word	0x00000006
        /*12b4*/ 	.word	0x00028850
        /*12b8*/ 	.short	0x0107
        /*12ba*/ 	.byte	0x3f
	.zero		1


	//   ....[68]....
        /*12bc*/ 	.word	0x0001fff0
        /*12c0*/ 	.word	0x00000006
        /*12c4*/ 	.word	0x00028850
        /*12c8*/ 	.short	0x0101
        /*12ca*/ 	.byte	0x3f
	.zero		1


	//   ....[69]....
        /*12cc*/ 	.word	0x00020200
        /*12d0*/ 	.word	0x00000000
        /*12d4*/ 	.word	0x00028860
        /*12d8*/ 	.short	0x010a
        /*12da*/ 	.byte	0x3f
	.zero		1


	//   ....[70]....
        /*12dc*/ 	.word	0x00020730
        /*12e0*/ 	.word	0x00000000
        /*12e4*/ 	.word	0x00028850
        /*12e8*/ 	.short	0x0107
        /*12ea*/ 	.byte	0x3f
	.zero		1


	//   ....[71]....
        /*12ec*/ 	.word	0x000207f0
        /*12f0*/ 	.word	0x00000000
        /*12f4*/ 	.word	0x00028850
        /*12f8*/ 	.short	0x0101
        /*12fa*/ 	.byte	0x3f
	.zero		1


	//   ....[72]....
        /*12fc*/ 	.word	0x00021940
        /*1300*/ 	.word	0x00000004
        /*1304*/ 	.word	0x00028820
        /*1308*/ 	.short	0x010a
        /*130a*/ 	.byte	0x3f
	.zero		1


	//   ....[73]....
        /*130c*/ 	.word	0x00021ab0
        /*1310*/ 	.word	0x00000005
        /*1314*/ 	.word	0x00028840
        /*1318*/ 	.short	0x010a
        /*131a*/ 	.byte	0x3f
	.zero		1


	//   ....[74]....
        /*131c*/ 	.word	0x00021b50
        /*1320*/ 	.word	0x00000019
        /*1324*/ 	.word	0x00028840
        /*1328*/ 	.short	0x010a
        /*132a*/ 	.byte	0x3f
	.zero		1


	//   ....[75]....
        /*132c*/ 	.word	0x00021b90
        /*1330*/ 	.word	0x00000005
        /*1334*/ 	.word	0x00028860
        /*1338*/ 	.short	0x010a
        /*133a*/ 	.byte	0x3f
	.zero		1


	//   ....[76]....
        /*133c*/ 	.word	0x00021bd0
        /*1340*/ 	.word	0x00000019
        /*1344*/ 	.word	0x00028860
        /*1348*/ 	.short	0x010a
        /*134a*/ 	.byte	0x3f
	.zero		1


	//   ....[77]....
        /*134c*/ 	.word	0x00021c30
        /*1350*/ 	.word	0x00000059
        /*1354*/ 	.word	0x00028890
        /*1358*/ 	.short	0x010a
        /*135a*/ 	.byte	0x3f
	.zero		1


	//   ....[78]....
        /*135c*/ 	.word	0x00022140
        /*1360*/ 	.word	0x00000059
        /*1364*/ 	.word	0x00028890
        /*1368*/ 	.short	0x010a
        /*136a*/ 	.byte	0x3f
	.zero		1


	//   ....[79]....
        /*136c*/ 	.word	0x00022650
        /*1370*/ 	.word	0x00000059
        /*1374*/ 	.word	0x00028890
        /*1378*/ 	.short	0x010a
        /*137a*/ 	.byte	0x3f
	.zero		1


	//   ....[80]....
        /*137c*/ 	.word	0x00022b20
        /*1380*/ 	.word	0x00000059
        /*1384*/ 	.word	0x000288b0
        /*1388*/ 	.short	0x010a
        /*138a*/ 	.byte	0x3f
	.zero		1


	//   ....[81]....
        /*138c*/ 	.word	0x00023370
        /*1390*/ 	.word	0x00000012
        /*1394*/ 	.word	0x00028800
        /*1398*/ 	.short	0x010a
        /*139a*/ 	.byte	0x3f
	.zero		1


	//   ....[82]....
        /*139c*/ 	.word	0x00023ee0
        /*13a0*/ 	.word	0x00000012
        /*13a4*/ 	.word	0x00028800
        /*13a8*/ 	.short	0x010a
        /*13aa*/ 	.byte	0x3f
	.zero		1


	//   ....[83]....
        /*13ac*/ 	.word	0x00023f30
        /*13b0*/ 	.word	0x00000000
        /*13b4*/ 	.word	0x00028830
        /*13b8*/ 	.short	0x010a
        /*13ba*/ 	.byte	0x3f
	.zero		1


	//   ....[84]....
        /*13bc*/ 	.word	0x00023f80
        /*13c0*/ 	.word	0x00000007
        /*13c4*/ 	.word	0x00028830
        /*13c8*/ 	.short	0x010a
        /*13ca*/ 	.byte	0x3f
	.zero		1


	//   ....[85]....
        /*13cc*/ 	.word	0x00023fd0
        /*13d0*/ 	.word	0x00000007
        /*13d4*/ 	.word	0x00028850
        /*13d8*/ 	.short	0x010a
        /*13da*/ 	.byte	0x3f
	.zero		1


	//   ....[86]....
        /*13dc*/ 	.word	0x00024020
        /*13e0*/ 	.word	0x00000007
        /*13e4*/ 	.word	0x00028830
        /*13e8*/ 	.short	0x010a
        /*13ea*/ 	.byte	0x3f
	.zero		1


	//   ....[87]....
        /*13ec*/ 	.word	0x00024070
        /*13f0*/ 	.word	0x00000007
        /*13f4*/ 	.word	0x00028850
        /*13f8*/ 	.short	0x010a
        /*13fa*/ 	.byte	0x3f
	.zero		1


	//   ....[88]....
        /*13fc*/ 	.word	0x000240c0
        /*1400*/ 	.word	0x0000000b
        /*1404*/ 	.word	0x00028850
        /*1408*/ 	.short	0x010a
        /*140a*/ 	.byte	0x3f
	.zero		1


	//   ....[89]....
        /*140c*/ 	.word	0x00024cb0
        /*1410*/ 	.word	0x00000016
        /*1414*/ 	.word	0x00028820
        /*1418*/ 	.short	0x010a
        /*141a*/ 	.byte	0x3f
	.zero		1


	//   ....[90]....
        /*141c*/ 	.word	0x00024d00
        /*1420*/ 	.word	0x00000008
        /*1424*/ 	.word	0x000288a0
        /*1428*/ 	.short	0x010a
        /*142a*/ 	.byte	0x3f
	.zero		1


	//   ....[91]....
        /*142c*/ 	.word	0x00024d50
        /*1430*/ 	.word	0x00000008
        /*1434*/ 	.word	0x000288c0
        /*1438*/ 	.short	0x010a
        /*143a*/ 	.byte	0x3f
	.zero		1


	//   ....[92]....
        /*143c*/ 	.word	0x00024da0
        /*1440*/ 	.word	0x0000000b
        /*1444*/ 	.word	0x000288a0
        /*1448*/ 	.short	0x010a
        /*144a*/ 	.byte	0x3f
	.zero		1


	//   ....[93]....
        /*144c*/ 	.word	0x00024df0
        /*1450*/ 	.word	0x0000000b
        /*1454*/ 	.word	0x000288c0
        /*1458*/ 	.short	0x010a
        /*145a*/ 	.byte	0x3f
	.zero		1


	//   ....[94]....
        /*145c*/ 	.word	0x00024f10
        /*1460*/ 	.word	0x00000007
        /*1464*/ 	.word	0x00028840
        /*1468*/ 	.short	0x010a
        /*146a*/ 	.byte	0x3f
	.zero		1


	//   ....[95]....
        /*146c*/ 	.word	0x00026490
        /*1470*/ 	.word	0x00000016
        /*1474*/ 	.word	0x00028820
        /*1478*/ 	.short	0x010a
        /*147a*/ 	.byte	0x3f
	.zero		1


	//   ....[96]....
        /*147c*/ 	.word	0x000264e0
        /*1480*/ 	.word	0x00000006
        /*1484*/ 	.word	0x00028840
        /*1488*/ 	.short	0x010a
        /*148a*/ 	.byte	0x3f
	.zero		1


	//   ....[97]....
        /*148c*/ 	.word	0x00026e60
        /*1490*/ 	.word	0x00000006
        /*1494*/ 	.word	0x00028860
        /*1498*/ 	.short	0x010a
        /*149a*/ 	.byte	0x3f
	.zero		1


	//   ....[98]....
        /*149c*/ 	.word	0x000278d0
        /*14a0*/ 	.word	0x00000000
        /*14a4*/ 	.word	0x00028860
        /*14a8*/ 	.short	0x010a
        /*14aa*/ 	.byte	0x3f
	.zero		1


	//   ....[99]....
        /*14ac*/ 	.word	0x00028cf0
        /*14b0*/ 	.word	0x00000004
        /*14b4*/ 	.word	0x00028820
        /*14b8*/ 	.short	0x010a
        /*14ba*/ 	.byte	0x3f
	.zero		1


	//   ....[100]....
        /*14bc*/ 	.word	0x00028e90
        /*14c0*/ 	.word	0x00000005
        /*14c4*/ 	.word	0x00028840
        /*14c8*/ 	.short	0x010a
        /*14ca*/ 	.byte	0x3f
	.zero		1


	//   ....[101]....
        /*14cc*/ 	.word	0x00028ee0
        /*14d0*/ 	.word	0x00000019
        /*14d4*/ 	.word	0x00028840
        /*14d8*/ 	.short	0x010a
        /*14da*/ 	.byte	0x3f
	.zero		1


	//   ....[102]....
        /*14dc*/ 	.word	0x00028f30
        /*14e0*/ 	.word	0x00000005
        /*14e4*/ 	.word	0x00028860
        /*14e8*/ 	.short	0x010a
        /*14ea*/ 	.byte	0x3f
	.zero		1


	//----- nvinfo : EIATTR_NUM_MBARRIERS
	.align		4
.L_318:
        /*14ec*/ 	.byte	0x03, 0x38
        /*14ee*/ 	.short	0x0016


	//----- nvinfo : EIATTR_EXIT_INSTR_OFFSETS
	.align		4
        /*14f0*/ 	.byte	0x04, 0x1c
        /*14f2*/ 	.short	(.L_320 - .L_319)


	//   ....[0]....
.L_319:
        /*14f4*/ 	.word	0x00021c20


	//----- nvinfo : EIATTR_MAX_THREADS
	.align		4
.L_320:
        /*14f8*/ 	.byte	0x04, 0x05
        /*14fa*/ 	.short	(.L_322 - .L_321)
.L_321:
        /*14fc*/ 	.word	0x00000180
        /*1500*/ 	.word	0x00000001
        /*1504*/ 	.word	0x00000001


	//----- nvinfo : EIATTR_CRS_STACK_SIZE
	.align		4
.L_322:
        /*1508*/ 	.byte	0x04, 0x1e
        /*150a*/ 	.short	(.L_324 - .L_323)
.L_323:
        /*150c*/ 	.word	0x00000000


	//----- nvinfo : EIATTR_CBANK_PARAM_SIZE
	.align		4
.L_324:
        /*1510*/ 	.byte	0x03, 0x19
        /*1512*/ 	.short	0x0af0


	//----- nvinfo : EIATTR_PARAM_CBANK
	.align		4
        /*1514*/ 	.byte	0x04, 0x0a
        /*1516*/ 	.short	(.L_326 - .L_325)
	.align		4
.L_325:
        /*1518*/ 	.word	index@(.nv.constant0._ZN7cutlass13device_kernelIN5flash11enable_sm90INS1_16FlashAttnFwdSm90INS1_25CollectiveMainloopFwdSm90ILi2EN4cute5tupleIJNS5_1CILi1EEES8_S8_EEENS6_IJNS7_ILi128EEESA_SA_EEELi128ENS_6half_tEfNS_4arch4Sm90ELb1ELb0ELb1ELb1ELb1ELb1ELb0ELb1ELb1ELb1ELb1ELb0EEENS1_21CollectiveEpilogueFwdISB_S9_SC_SE_Li256ELb1ELb1ELb1ELb0EEENS1_36VarlenDynamicPersistentTileSchedulerILi128ELi128ELi256ELi128ELb1ELb1ELb1ELb1ELb1ELb1EEEEEEEEEvNT_6ParamsE)
        /*151c*/ 	.short	0x0210
        /*151e*/ 	.short	0x0af0


	//----- nvinfo : EIATTR_SW_WAR
	.align		4
.L_326:
        /*1520*/ 	.byte	0x04, 0x36
        /*1522*/ 	.short	(.L_328 - .L_327)
.L_327:
        /*1524*/ 	.word	0x00000008
.L_328:


//--------------------- .nv.callgraph             --------------------------
	.section	.nv.callgraph,"",@"SHT_CUDA_CALLGRAPH"
	.align	4
	.sectionentsize	8
	.align		4
        /*0000*/ 	.word	0x00000000
	.align		4
        /*0004*/ 	.word	0xffffffff
	.align		4
        /*0008*/ 	.word	index@(_ZN7cutlass13device_kernelIN5flash11enable_sm90INS1_16FlashAttnFwdSm90INS1_25CollectiveMainloopFwdSm90ILi2EN4cute5tupleIJNS5_1CILi1EEES8_S8_EEENS6_IJNS7_ILi128EEESA_SA_EEELi128ENS_6half_tEfNS_4arch4Sm90ELb0ELb0ELb1ELb0ELb1ELb0ELb0ELb1ELb1ELb1ELb1ELb0EEENS1_21CollectiveEpilogueFwdISB_S9_SC_SE_Li256ELb0ELb1ELb1ELb0EEENS1_19SingleTileSchedulerILb0ELb1ELb1ELi128EEEEEEEEEvNT_6ParamsE)
	.align		4
        /*000c*/ 	.word	index@(__assertfail)
	.align		4
        /*0010*/ 	.word	index@(_ZN7cutlass13device_kernelIN5flash11enable_sm90INS1_16FlashAttnFwdSm90INS1_25CollectiveMainloopFwdSm90ILi2EN4cute5tupleIJNS5_1CILi1EEES8_S8_EEENS6_IJNS7_ILi128EEESA_SA_EEELi128ENS_6half_tEfNS_4arch4Sm90ELb0ELb0ELb1ELb1ELb1ELb0ELb0ELb1ELb1ELb1ELb1ELb0EEENS1_21CollectiveEpilogueFwdISB_S9_SC_SE_Li256ELb1ELb1ELb1ELb0EEENS1_36VarlenDynamicPersistentTileSchedulerILi128ELi128ELi256ELi128ELb1ELb1ELb1ELb0ELb1ELb1EEEEEEEEEvNT_6ParamsE)
	.align		4
        /*0014*/ 	.word	index@(__assertfail)
	.align		4
        /*0018*/ 	.word	index@(_ZN7cutlass13device_kernelIN5flash11enable_sm90INS1_16FlashAttnFwdSm90INS1_25CollectiveMainloopFwdSm90ILi2EN4cute5tupleIJNS5_1CILi1EEES8_S8_EEENS6_IJNS7_ILi128EEESA_SA_EEELi128ENS_6half_tEfNS_4arch4Sm90ELb0ELb0ELb1ELb1ELb1ELb1ELb0ELb1ELb1ELb1ELb1ELb0EEENS1_21CollectiveEpilogueFwdISB_S9_SC_SE_Li256ELb1ELb1ELb1ELb0EEENS1_36VarlenDynamicPersistentTileSchedulerILi128ELi128ELi256ELi128ELb1ELb1ELb1ELb0ELb1ELb1EEEEEEEEEvNT_6ParamsE)
	.align		4
        /*001c*/ 	.word	index@(__assertfail)
	.align		4
        /*0020*/ 	.word	index@(_ZN7cutlass13device_kernelIN5flash11enable_sm90INS1_16FlashAttnFwdSm90INS1_25CollectiveMainloopFwdSm90ILi2EN4cute5tupleIJNS5_1CILi1EEES8_S8_EEENS6_IJNS7_ILi128EEESA_SA_EEELi128ENS_6half_tEfNS_4arch4Sm90ELb0ELb1ELb1ELb0ELb1ELb0ELb0ELb1ELb1ELb1ELb1ELb0EEENS1_21CollectiveEpilogueFwdISB_S9_SC_SE_Li256ELb0ELb1ELb1ELb0EEENS1_19SingleTileSchedulerILb0ELb1ELb1ELi128EEEEEEEEEvNT_6ParamsE)
	.align		4
        /*0024*/ 	.word	index@(__assertfail)
	.align		4
        /*0028*/ 	.word	index@(_ZN7cutlass13device_kernelIN5flash11enable_sm90INS1_16FlashAttnFwdSm90INS1_25CollectiveMainloopFwdSm90ILi2EN4cute5tupleIJNS5_1CILi1EEES8_S8_EEENS6_IJNS7_ILi128EEESA_SA_EEELi128ENS_6half_tEfNS_4arch4Sm90ELb0ELb1ELb1ELb1ELb1ELb0ELb0ELb1ELb1ELb1ELb1ELb0EEENS1_21CollectiveEpilogueFwdISB_S9_SC_SE_Li256ELb1ELb1ELb1ELb0EEENS1_36VarlenDynamicPersistentTileSchedulerILi128ELi128ELi256ELi128ELb1ELb1ELb1ELb1ELb0ELb1EEEEEEEEEvNT_6ParamsE)
	.align		4
        /*002c*/ 	.word	index@(__assertfail)
	.align		4
        /*0030*/ 	.word	index@(_ZN7cutlass13device_kernelIN5flash11enable_sm90INS1_16FlashAttnFwdSm90INS1_25CollectiveMainloopFwdSm90ILi2EN4cute5tupleIJNS5_1CILi1EEES8_S8_EEENS6_IJNS7_ILi128EEESA_SA_EEELi128ENS_6half_tEfNS_4arch4Sm90ELb0ELb1ELb1ELb1ELb1ELb1ELb0ELb1ELb1ELb1ELb1ELb0EEENS1_21CollectiveEpilogueFwdISB_S9_SC_SE_Li256ELb1ELb1ELb1ELb0EEENS1_36VarlenDynamicPersistentTileSchedulerILi128ELi128ELi256ELi128ELb1ELb1ELb1ELb1ELb0ELb1EEEEEEEEEvNT_6ParamsE)
	.align		4
        /*0034*/ 	.word	index@(__assertfail)
	.align		4
        /*0038*/ 	.word	index@(_ZN7cutlass13device_kernelIN5flash11enable_sm90INS1_16FlashAttnFwdSm90INS1_25CollectiveMainloopFwdSm90ILi2EN4cute5tupleIJNS5_1CILi1EEES8_S8_EEENS6_IJNS7_ILi128EEESA_SA_EEELi128ENS_6half_tEfNS_4arch4Sm90ELb1ELb0ELb1ELb0ELb1ELb0ELb0ELb1ELb1ELb1ELb1ELb0EEENS1_21CollectiveEpilogueFwdISB_S9_SC_SE_Li256ELb0ELb1ELb1ELb0EEENS1_19SingleTileSchedulerILb0ELb1ELb1ELi128EEEEEEEEEvNT_6ParamsE)
	.align		4
        /*003c*/ 	.word	index@(__assertfail)
	.align		4
        /*0040*/ 	.word	index@(_ZN7cutlass13device_kernelIN5flash11enable_sm90INS1_16FlashAttnFwdSm90INS1_25CollectiveMainloopFwdSm90ILi2EN4cute5tupleIJNS5_1CILi1EEES8_S8_EEENS6_IJNS7_ILi128EEESA_SA_EEELi128ENS_6half_tEfNS_4arch4Sm90ELb1ELb0ELb1ELb1ELb1ELb0ELb0ELb1ELb1ELb1ELb1ELb0EEENS1_21CollectiveEpilogueFwdISB_S9_SC_SE_Li256ELb1ELb1ELb1ELb0EEENS1_36VarlenDynamicPersistentTileSchedulerILi128ELi128ELi256ELi128ELb1ELb1ELb1ELb1ELb1ELb1EEEEEEEEEvNT_6ParamsE)
	.align		4
        /*0044*/ 	.word	index@(__assertfail)
	.align		4
        /*0048*/ 	.word	index@(_ZN7cutlass13device_kernelIN5flash11enable_sm90INS1_16FlashAttnFwdSm90INS1_25CollectiveMainloopFwdSm90ILi2EN4cute5tupleIJNS5_1CILi1EEES8_S8_EEENS6_IJNS7_ILi128EEESA_SA_EEELi128ENS_6half_tEfNS_4arch4Sm90ELb1ELb0ELb1ELb1ELb1ELb1ELb0ELb1ELb1ELb1ELb1ELb0EEENS1_21CollectiveEpilogueFwdISB_S9_SC_SE_Li256ELb1ELb1ELb1ELb0EEENS1_36VarlenDynamicPersistentTileSchedulerILi128ELi128ELi256ELi128ELb1ELb1ELb1ELb1ELb1ELb1EEEEEEEEEvNT_6ParamsE)
	.align		4
        /*004c*/ 	.word	index@(__assertfail)
	.align		4
        /*0050*/ 	.word	0x00000000
	.align		4
        /*0054*/ 	.word	0xfffffffe
	.align		4
        /*0058*/ 	.word	0x00000000
	.align		4
        /*005c*/ 	.word	0xfffffffd
	.align		4
        /*0060*/ 	.word	0x00000000
	.align		4
        /*0064*/ 	.word	0xfffffffc


//--------------------- .nv.constant4             --------------------------
	.section	.nv.constant4,"a",@progbits
	.align	8
	.align		8
.nv.constant4:
        /*0000*/ 	.dword	__assertfail
	.align		8
        /*0008*/ 	.dword	__unnamed_1
	.align		8
        /*0010*/ 	.dword	__unnamed_2
	.align		8
        /*0018*/ 	.dword	__unnamed_3
	.align		8
        /*0020*/ 	.dword	__unnamed_4
	.align		8
        /*0028*/ 	.dword	_ZN86_INTERNAL_e91a5f01_50_flash_fwd_hdim128_fp16_paged_split_softcap_sm90_cu_c784774a_29974cuda3std3__45__cpo5beginE
	.align		8
        /*0030*/ 	.dword	_ZN86_INTERNAL_e91a5f01_50_flash_fwd_hdim128_fp16_paged_split_softcap_sm90_cu_c784774a_29974cuda3std3__45__cpo3endE
	.align		8
        /*0038*/ 	.dword	_ZN86_INTERNAL_e91a5f01_50_flash_fwd_hdim128_fp16_paged_split_softcap_sm90_cu_c784774a_29974cuda3std3__45__cpo6cbeginE
	.align		8
        /*0040*/ 	.dword	_ZN86_INTERNAL_e91a5f01_50_flash_fwd_hdim128_fp16_paged_split_softcap_sm90_cu_c784774a_29974cuda3std3__45__cpo4cendE
	.align		8
        /*0048*/ 	.dword	_ZN86_INTERNAL_e91a5f01_50_flash_fwd_hdim128_fp16_paged_split_softcap_sm90_cu_c784774a_29974cuda3std3__488_GLOBAL__N__e91a5f01_50_flash_fwd_hdim128_fp16_paged_split_softcap_sm90_cu_c784774a_29976ignoreE
	.align		8
        /*0050*/ 	.dword	_ZN86_INTERNAL_e91a5f01_50_flash_fwd_hdim128_fp16_paged_split_softcap_sm90_cu_c784774a_29974cuda3std3__419piecewise_constructE
	.align		8
        /*0058*/ 	.dword	_ZN86_INTERNAL_e91a5f01_50_flash_fwd_hdim128_fp16_paged_split_softcap_sm90_cu_c784774a_29974cuda3std3__48in_placeE
	.align		8
        /*0060*/ 	.dword	_ZN86_INTERNAL_e91a5f01_50_flash_fwd_hdim128_fp16_paged_split_softcap_sm90_cu_c784774a_29974cuda3std6ranges3__45__cpo4swapE
	.align		8
        /*0068*/ 	.dword	_ZN86_INTERNAL_e91a5f01_50_flash_fwd_hdim128_fp16_paged_split_softcap_sm90_cu_c784774a_29974cuda3std6ranges3__45__cpo9iter_moveE
	.align		8
        /*0070*/ 	.dword	_ZN86_INTERNAL_e91a5f01_50_flash_fwd_hdim128_fp16_paged_split_softcap_sm90_cu_c784774a_29974cute7productE
	.align		8
        /*0078*/ 	.dword	_ZN86_INTERNAL_e91a5f01_50_flash_fwd_hdim128_fp16_paged_split_softcap_sm90_cu_c784774a_29974cute1_E
	.align		8
        /*0080*/ 	.dword	$str$23
	.align		8
        /*0088*/ 	.dword	$str$24


//--------------------- .text._ZN7cutlass13device_kernelIN5flash11enable_sm90INS1_16FlashAttnFwdSm90INS1_25CollectiveMainloopFwdSm90ILi2EN4cute5tupleIJNS5_1CILi1EEES8_S8_EEENS6_IJNS7_ILi128EEESA_SA_EEELi128ENS_6half_tEfNS_4arch4Sm90ELb0ELb0ELb1ELb0ELb1ELb0ELb0ELb1ELb1ELb1ELb1ELb0EEENS1_21CollectiveEpilogueFwdISB_S9_SC_SE_Li256ELb0ELb1ELb1ELb0EEENS1_19SingleTileSchedulerILb0ELb1ELb1ELi128EEEEEEEEEvNT_6ParamsE --------------------------
	.section	.text._ZN7cutlass13device_kernelIN5flash11enable_sm90INS1_16FlashAttnFwdSm90INS1_25CollectiveMainloopFwdSm90ILi2EN4cute5tupleIJNS5_1CILi1EEES8_S8_EEENS6_IJNS7_ILi128EEESA_SA_EEELi128ENS_6half_tEfNS_4arch4Sm90ELb0ELb0ELb1ELb0ELb1ELb0ELb0ELb1ELb1ELb1ELb1ELb0EEENS1_21CollectiveEpilogueFwdISB_S9_SC_SE_Li256ELb0ELb1ELb1ELb0EEENS1_19SingleTileSchedulerILb0ELb1ELb1ELi128EEEEEEEEEvNT_6ParamsE,"ax",@progbits
	.align	128
.text._ZN7cutlass13device_kernelIN5flash11enable_sm90INS1_16FlashAttnFwdSm90INS1_25CollectiveMainloopFwdSm90ILi2EN4cute5tupleIJNS5_1CILi1EEES8_S8_EEENS6_IJNS7_ILi128EEESA_SA_EEELi128ENS_6half_tEfNS_4arch4Sm90ELb0ELb0ELb1ELb0ELb1ELb0ELb0ELb1ELb1ELb1ELb1ELb0EEENS1_21CollectiveEpilogueFwdISB_S9_SC_SE_Li256ELb0ELb1ELb1ELb0EEENS1_19SingleTileSchedulerILb0ELb1ELb1ELi128EEEEEEEEEvNT_6ParamsE:
        .type           _ZN7cutlass13device_kernelIN5flash11enable_sm90INS1_16FlashAttnFwdSm90INS1_25CollectiveMainloopFwdSm90ILi2EN4cute5tupleIJNS5_1CILi1EEES8_S8_EEENS6_IJNS7_ILi128EEESA_SA_EEELi128ENS_6half_tEfNS_4arch4Sm90ELb0ELb0ELb1ELb0ELb1ELb0ELb0ELb1ELb1ELb1ELb1ELb0EEENS1_21CollectiveEpilogueFwdISB_S9_SC_SE_Li256ELb0ELb1ELb1ELb0EEENS1_19SingleTileSchedulerILb0ELb1ELb1ELi128EEEEEEEEEvNT_6ParamsE,@function
        .size           _ZN7cutlass13device_kernelIN5flash11enable_sm90INS1_16FlashAttnFwdSm90INS1_25CollectiveMainloopFwdSm90ILi2EN4cute5tupleIJNS5_1CILi1EEES8_S8_EEENS6_IJNS7_ILi128EEESA_SA_EEELi128ENS_6half_tEfNS_4arch4Sm90ELb0ELb0ELb1ELb0ELb1ELb0ELb0ELb1ELb1ELb1ELb1ELb0EEENS1_21CollectiveEpilogueFwdISB_S9_SC_SE_Li256ELb0ELb1ELb1ELb0EEENS1_19SingleTileSchedulerILb0ELb1ELb1ELi128EEEEEEEEEvNT_6ParamsE,(.L_x_3542 - _ZN7cutlass13device_kernelIN5flash11enable_sm90INS1_16FlashAttnFwdSm90INS1_25CollectiveMainloopFwdSm90ILi2EN4cute5tupleIJNS5_1CILi1EEES8_S8_EEENS6_IJNS7_ILi128EEESA_SA_EEELi128ENS_6half_tEfNS_4arch4Sm90ELb0ELb0ELb1ELb0ELb1ELb0ELb0ELb1ELb1ELb1ELb1ELb0EEENS1_21CollectiveEpilogueFwdISB_S9_SC_SE_Li256ELb0ELb1ELb1ELb0EEENS1_19SingleTileSchedulerILb0ELb1ELb1ELi128EEEEEEEEEvNT_6ParamsE)
        .other          _ZN7cutlass13device_kernelIN5flash11enable_sm90INS1_16FlashAttnFwdSm90INS1_25CollectiveMainloopFwdSm90ILi2EN4cute5tupleIJNS5_1CILi1EEES8_S8_EEENS6_IJNS7_ILi128EEESA_SA_EEELi128ENS_6half_tEfNS_4arch4Sm90ELb0ELb0ELb1ELb0ELb1ELb0ELb0ELb1ELb1ELb1ELb1ELb0EEENS1_21CollectiveEpilogueFwdISB_S9_SC_SE_Li256ELb0ELb1ELb1ELb0EEENS1_19SingleTileSchedulerILb0ELb1ELb1ELi128EEEEEEEEEvNT_6ParamsE,@"STO_CUDA_ENTRY STV_DEFAULT"
_ZN7cutlass13device_kernelIN5flash11enable_sm90INS1_16FlashAttnFwdSm90INS1_25CollectiveMainloopFwdSm90ILi2EN4cute5tupleIJNS5_1CILi1EEES8_S8_EEENS6_IJNS7_ILi128EEESA_SA_EEELi128ENS_6half_tEfNS_4arch4Sm90ELb0ELb0ELb1ELb0ELb1ELb0ELb0ELb1ELb1ELb1ELb1ELb0EEENS1_21CollectiveEpilogueFwdISB_S9_SC_SE_Li256ELb0ELb1ELb1ELb0EEENS1_19SingleTileSchedulerILb0ELb1ELb1ELi128EEEEEEEEEvNT_6ParamsE:
[----:B------:R-:W0:Y:S01]  /*0000*/  LDC R1, c[0x0][0x28] ;  /* 0x00000a00ff017b82 */ /* 0x000e220000000800 */
[----:B------:R-:W1:Y:S01]  /*0010*/  S2R R18, SR_TID.X ;  /* 0x0000000000127919 */ /* 0x000e620000002100 */
[----:B------:R-:W-:Y:S01]  /*0020*/  ELECT P0, URZ, PT ;  /* 0x00000000003f782f */ /* 0x000fe20003800000 */
[----:B------:R-:W-:Y:S01]  /*0030*/  UMOV UR4, 0x80 ;  /* 0x0000008000047882 */ /* 0x000fe20000000000 */
[----:B------:R-:W-:Y:S01]  /*0040*/  UMOV UR7, 0x100 ;  /* 0x0000010000077882 */ /* 0x000fe20000000000 */
[--C-:B-1----:R-:W-:Y:S02]  /*0050*/  SHF.R.U32.HI R17, RZ, 0x5, R18.reuse ;  /* 0x00000005ff117819 */ /* 0x102fe40000011612 */
[----:B------:R-:W-:-:S03]  /*0060*/  SHF.R.U32.HI R2, RZ, 0x7, R18 ;  /* 0x00000007ff027819 */ /* 0x000fc60000011612 */
[----:B------:R-:W1:Y:S04]  /*0070*/  SHFL.IDX PT, R0, R17, RZ, 0x1f ;  /* 0x00001fff11007589 */ /* 0x000e6800000e0000 */
[----:B------:R2:W3:Y:S01]  /*0080*/  SHFL.IDX PT, R3, R2, RZ, 0x1f ;  /* 0x00001fff02037589 */ /* 0x0004e200000e0000 */
[C---:B-1----:R-:W-:Y:S02]  /*0090*/  ISETP.NE.OR P0, PT, R0.reuse, RZ, !P0 ;  /* 0x000000ff0000720c */ /* 0x042fe40004705670 */
[----:B------:R-:W-:-:S11]  /*00a0*/  ISETP.NE.AND P1, PT, R0, RZ, PT ;  /* 0x000000ff0000720c */ /* 0x000fd60003f25270 */
[----:B------:R-:W-:Y:S01]  /*00b0*/  VOTEU.ALL UP0, P0 ;  /* 0x00000000003f7886 */ /* 0x000fe20000000000 */
[----:B------:R-:W-:-:S04]  /*00c0*/  VOTEU.ALL UP1, P0 ;  /* 0x00000000003f7886 */ /* 0x000fc80000020000 */
[----:B------:R-:W1:Y:S01]  /*00d0*/  @!UP0 S2UR UR8, SR_CgaCtaId ;  /* 0x00000000000889c3 */ /* 0x000e620000008800 */
[----:B------:R-:W-:Y:S01]  /*00e0*/  @!UP0 UMOV UR6, 0x400 ;  /* 0x0000040000068882 */ /* 0x000fe20000000000 */
[----:B------:R-:W-:-:S04]  /*00f0*/  @!UP0 UIADD3 UR4, -UR4, 0x100000, URZ ;  /* 0x0010000004048890 */ /* 0x000fc8000fffe13f */
[----:B------:R-:W-:Y:S02]  /*0100*/  @!UP0 USHF.L.U32 UR5, UR4, 0xb, URZ ;  /* 0x0000000b04058899 */ /* 0x000fe4000800063f */
[----:B------:R-:W-:Y:S02]  /*0110*/  @!UP0 USHF.L.U32 UR4, UR4, 0x1, URZ ;  /* 0x0000000104048899 */ /* 0x000fe4000800063f */
[----:B-1----:R-:W-:Y:S02]  /*0120*/  @!UP0 ULEA UR8, UR8, UR6, 0x18 ;  /* 0x0000000608088291 */ /* 0x002fe4000f8ec03f */
[----:B------:R-:W-:-:S04]  /*0130*/  @!UP0 UIADD3 UR6, -UR7, 0x100000, URZ ;  /* 0x0010000007068890 */ /* 0x000fc8000fffe13f */
[----:B------:R-:W-:Y:S02]  /*0140*/  @!UP0 USHF.L.U32 UR7, UR6, 0xb, URZ ;  /* 0x0000000b06078899 */ /* 0x000fe4000800063f */
[----:B------:R-:W-:Y:S01]  /*0150*/  @!UP0 USHF.L.U32 UR6, UR6, 0x1, URZ ;  /* 0x0000000106068899 */ /* 0x000fe2000800063f */
[----:B------:R-:W-:-:S05]  /*0160*/  VOTEU.ALL UP0, P0 ;  /* 0x00000000003f7886 */ /* 0x000fca0000000000 */
[----:B------:R2:W1:Y:S06]  /*0170*/  @!UP0 SYNCS.EXCH.64 URZ, [UR8+0x28800], UR4 ;  /* 0x02880004083f85b2 */ /* 0x00046c0008000100 */
[----:B------:R2:W4:Y:S02]  /*0180*/  @!UP1 SYNCS.EXCH.64 URZ, [UR8+0x28820], UR6 ;  /* 0x02882006083f95b2 */ /* 0x0005240008000100 */
[----:B0-23--:R-:W-:Y:S05]  /*0190*/  @P1 BRA `(.L_x_0) ;  /* 0x0000000000481947 */ /* 0x00dfea0003800000 */
[----:B------:R-:W0:Y:S01]  /*01a0*/  S2UR UR5, SR_CgaCtaId ;  /* 0x00000000000579c3 */ /* 0x000e220000008800 */
[----:B------:R-:W-:Y:S01]  /*01b0*/  UMOV UR4, 0x400 ;  /* 0x0000040000047882 */ /* 0x000fe20000000000 */
[----:B------:R-:W-:Y:S01]  /*01c0*/  UMOV UR6, 0x80 ;  /* 0x0000008000067882 */ /* 0x000fe20000000000 */
[----:B------:R-:W-:Y:S01]  /*01d0*/  UMOV UR7, 0x100 ;  /* 0x0000010000077882 */ /* 0x000fe20000000000 */
[----:B------:R-:W-:Y:S01]  /*01e0*/  ELECT P0, URZ, PT ;  /* 0x00000000003f782f */ /* 0x000fe20003800000 */
[----:B0-----:R-:W-:Y:S02]  /*01f0*/  ULEA UR8, UR5, UR4, 0x18 ;  /* 0x0000000405087291 */ /* 0x001fe4000f8ec03f */
[----:B------:R-:W-:-:S04]  /*0200*/  UIADD3 UR4, -UR6, 0x100000, URZ ;  /* 0x0010000006047890 */ /* 0x000fc8000fffe13f */
[----:B------:R-:W-:Y:S02]  /*0210*/  USHF.L.U32 UR5, UR4, 0xb, URZ ;  /* 0x0000000b04057899 */ /* 0x000fe4000800063f */
[----:B------:R-:W-:Y:S02]  /*0220*/  USHF.L.U32 UR4, UR4, 0x1, URZ ;  /* 0x0000000104047899 */ /* 0x000fe4000800063f */
[----:B------:R-:W-:-:S04]  /*0230*/  UIADD3 UR6, -UR7, 0x100000, URZ ;  /* 0x0010000007067890 */ /* 0x000fc8000fffe13f */
[----:B------:R-:W-:Y:S02]  /*0240*/  USHF.L.U32 UR7, UR6, 0xb, URZ ;  /* 0x0000000b06077899 */ /* 0x000fe4000800063f */
[----:B------:R-:W-:Y:S01]  /*0250*/  USHF.L.U32 UR6, UR6, 0x1, URZ ;  /* 0x0000000106067899 */ /* 0x000fe2000800063f */
[----:B------:R-:W0:Y:S03]  /*0260*/  FENCE.VIEW.ASYNC.S ;  /* 0x00000000000073c6 */ /* 0x000e260000000000 */
[----:B0-----:R0:W2:Y:S08]  /*0270*/  SYNCS.EXCH.64 URZ, [UR8+0x28830], UR4 ;  /* 0x02883004083f75b2 */ /* 0x0010b00008000100 */
[----:B------:R0:W3:Y:S01]  /*0280*/  SYNCS.EXCH.64 URZ, [UR8+0x28840], UR6 ;  /* 0x02884006083f75b2 */ /* 0x0000e20008000100 */
[----:B------:R0:W0:Y:S01]  /*0290*/  SYNCS.EXCH.64 URZ, [UR8+0x28838], UR4 ;  /* 0x02883804083f75b2 */ /* 0x0000220008000100 */
[----:B------:R0:W0:Y:S01]  /*02a0*/  SYNCS.EXCH.64 URZ, [UR8+0x28848], UR6 ;  /* 0x02884806083f75b2 */ /* 0x0000220008000100 */
[----:B------:R-:W-:Y:S01]  /*02b0*/  NOP ;  /* 0x0000000000007918 */ /* 0x000fe20000000000 */
.L_x_0:
[----:B------:R-:W5:Y:S01]  /*02c0*/  SHFL.IDX PT, R0, R17, RZ, 0x1f ;  /* 0x00001fff11007589 */ /* 0x000f6200000e0000 */
[----:B------:R-:W-:Y:S01]  /*02d0*/  NOP ;  /* 0x0000000000007918 */ /* 0x000fe20000000000 */
[----:B-----5:R-:W-:-:S13]  /*02e0*/  ISETP.NE.AND P0, PT, R0, RZ, PT ;  /* 0x000000ff0000720c */ /* 0x020fda0003f05270 */
[----:B------:R-:W-:Y:S05]  /*02f0*/  @P0 BRA `(.L_x_1) ;  /* 0x0000000000480947 */ /* 0x000fea0003800000 */
[----:B0-----:R-:W0:Y:S01]  /*0300*/  S2UR UR5, SR_CgaCtaId ;  /* 0x00000000000579c3 */ /* 0x001e220000008800 */
        /* <DEDUP_REMOVED lines=12> */
[----:B0-----:R0:W0:Y:S08]  /*03d0*/  SYNCS.EXCH.64 URZ, [UR8+0x28850], UR4 ;  /* 0x02885004083f75b2 */ /* 0x0010300008000100 */
[----:B------:R0:W0:Y:S01]  /*03e0*/  SYNCS.EXCH.64 URZ, [UR8+0x28860], UR6 ;  /* 0x02886006083f75b2 */ /* 0x0000220008000100 */
[----:B------:R0:W0:Y:S01]  /*03f0*/  SYNCS.EXCH.64 URZ, [UR8+0x28858], UR4 ;  /* 0x02885804083f75b2 */ /* 0x0000220008000100 */
[----:B------:R0:W0:Y:S01]  /*0400*/  SYNCS.EXCH.64 URZ, [UR8+0x28868], UR6 ;  /* 0x02886806083f75b2 */ /* 0x0000220008000100 */
[----:B------:R-:W-:Y:S01]  /*0410*/  NOP ;  /* 0x0000000000007918 */ /* 0x000fe20000000000 */
.L_x_1:
[----:B------:R-:W5:Y:S01]  /*0420*/  SHFL.IDX PT, R0, R17, RZ, 0x1f ;  /* 0x00001fff11007589 */ /* 0x000f6200000e0000 */
[----:B------:R-:W-:Y:S01]  /*0430*/  NOP ;  /* 0x0000000000007918 */ /* 0x000fe20000000000 */
[----:B-----5:R-:W-:-:S13]  /*0440*/  ISETP.NE.AND P0, PT, R0, RZ, PT ;  /* 0x000000ff0000720c */ /* 0x020fda0003f05270 */
[----:B------:R-:W-:Y:S05]  /*0450*/  @P0 BRA `(.L_x_2) ;  /* 0x0000000000380947 */ /* 0x000fea0003800000 */
[----:B0-----:R-:W0:Y:S01]  /*0460*/  S2UR UR5, SR_CgaCtaId ;  /* 0x00000000000579c3 */ /* 0x001e220000008800 */
[----:B------:R-:W-:Y:S01]  /*0470*/  UMOV UR4, 0x400 ;  /* 0x0000040000047882 */ /* 0x000fe20000000000 */
[----:B------:R-:W-:Y:S01]  /*0480*/  UMOV UR7, 0x80 ;  /* 0x0000008000077882 */ /* 0x000fe20000000000 */
[----:B------:R-:W-:Y:S01]  /*0490*/  ELECT P0, URZ, PT ;  /* 0x00000000003f782f */ /* 0x000fe20003800000 */
[----:B0-----:R-:W-:Y:S02]  /*04a0*/  ULEA UR6, UR5, UR4, 0x18 ;  /* 0x0000000405067291 */ /* 0x001fe4000f8ec03f */
[----:B------:R-:W-:-:S04]  /*04b0*/  UIADD3 UR4, -UR7, 0x100000, URZ ;  /* 0x0010000007047890 */ /* 0x000fc8000fffe13f */
[----:B------:R-:W-:Y:S02]  /*04c0*/  USHF.L.U32 UR5, UR4, 0xb, URZ ;  /* 0x0000000b04057899 */ /* 0x000fe4000800063f */
[----:B------:R-:W-:Y:S01]  /*04d0*/  USHF.L.U32 UR4, UR4, 0x1, URZ ;  /* 0x0000000104047899 */ /* 0x000fe2000800063f */
[----:B------:R-:W0:Y:S11]  /*04e0*/  FENCE.VIEW.ASYNC.S ;  /* 0x00000000000073c6 */ /* 0x000e360000000000 */
[----:B0-----:R0:W0:Y:S01]  /*04f0*/  SYNCS.EXCH.64 URZ, [UR6+0x28870], UR4 ;  /* 0x02887004063f75b2 */ /* 0x0010220008000100 */
[----:B------:R0:W0:Y:S01]  /*0500*/  SYNCS.EXCH.64 URZ, [UR6+0x28880], UR4 ;  /* 0x02888004063f75b2 */ /* 0x0000220008000100 */
[----:B------:R0:W0:Y:S01]  /*0510*/  SYNCS.EXCH.64 URZ, [UR6+0x28878], UR4 ;  /* 0x02887804063f75b2 */ /* 0x0000220008000100 */
[----:B------:R0:W0:Y:S01]  /*0520*/  SYNCS.EXCH.64 URZ, [UR6+0x28888], UR4 ;  /* 0x02888804063f75b2 */ /* 0x0000220008000100 */
[----:B------:R-:W-:Y:S01]  /*0530*/  NOP ;  /* 0x0000000000007918 */ /* 0x000fe20000000000 */
.L_x_2:
        /* <DEDUP_REMOVED lines=22> */
.L_x_3:
[----:B------:R-:W5:Y:S01]  /*06a0*/  SHFL.IDX PT, R0, R17, RZ, 0x1f ;  /* 0x00001fff11007589 */ /* 0x000f6200000e0000 */
[----:B------:R-:W-:Y:S01]  /*06b0*/  R2UR UR9, R3 ;  /* 0x00000000030972ca */ /* 0x000fe200000e0000 */
        /* <DEDUP_REMOVED lines=21> */
.L_x_4:
[----:B------:R-:W-:Y:S01]  /*0810*/  UISETP.NE.AND UP0, UPT, UR9, URZ, UPT ;  /* 0x0000003f0900728c */ /* 0x000fe2000bf05270 */
[----:B------:R-:W-:Y:S01]  /*0820*/  NOP ;  /* 0x0000000000007918 */ /* 0x000fe20000000000 */
[----:B------:R-:W-:Y:S01]  /*0830*/  UMOV UR40, 0x1 ;  /* 0x0000000100287882 */ /* 0x000fe20000000000 */
[----:B------:R-:W-:Y:S01]  /*0840*/  ULDC.64 UR38, c[0x0][0x208] ;  /* 0x0000820000267ab9 */ /* 0x000fe20000000a00 */
[----:B------:R-:W-:Y:S01]  /*0850*/  USEL UR40, UR40, 0x2, !UP0 ;  /* 0x0000000228287887 */ /* 0x000fe2000c000000 */
[----:B------:R-:W-:Y:S01]  /*0860*/  BSSY B6, `(.L_x_5) ;  /* 0x0000bcf000067945 */ /* 0x000fe20003800000 */
[----:B01234-:R-:W-:Y:S01]  /*0870*/  BAR.SYNC.DEFER_BLOCKING 0x0 ;  /* 0x0000000000007b1d */ /* 0x01ffe20000010000 */
[----:B------:R-:W-:-:S13]  /*0880*/  PLOP3.LUT P0, PT, PT, PT, UP0, 0x80, 0x0 ;  /* 0x000000000000781c */ /* 0x000fda0003f0f008 */
[----:B------:R-:W-:Y:S05]  /*0890*/  @!P0 BRA `(.L_x_6) ;  /* 0x0000008000788947 */ /* 0x000fea0003800000 */
.L_x_7:
[----:B------:R-:W-:-:S08]  /*08a0*/  NOP ;  /* 0x0000000000007918 */ /* 0x000fd00000000000 */
[----:B------:R-:W0:Y:S02]  /*08b0*/  USETMAXREG.TRY_ALLOC.CTAPOOL UP0, 0xe8 ;  /* 0x000000e8000079c8 */ /* 0x000e240008000600 */
[----:B0-----:R-:W-:-:S13]  /*08c0*/  PLOP3.LUT P0, PT, PT, PT, UP0, 0x80, 0x0 ;  /* 0x000000000000781c */ /* 0x001fda0003f0f008 */
[----:B------:R-:W-:Y:S05]  /*08d0*/  @!P0 BRA `(.L_x_7) ;  /* 0xfffffffc00f08947 */ /* 0x000fea000383ffff */
[----:B------:R-:W0:Y:S01]  /*08e0*/  S2UR UR6, SR_CTAID.Y ;  /* 0x00000000000679c3 */ /* 0x000e220000002600 */
[----:B------:R-:W-:Y:S01]  /*08f0*/  LOP3.LUT R0, R18, 0xffffff80, RZ, 0xc0, !PT ;  /* 0xffffff8012007812 */ /* 0x000fe200078ec0ff */
[----:B------:R-:W-:Y:S02]  /*0900*/  ULDC UR7, c[0x0][0xc50] ;  /* 0x0003140000077ab9 */ /* 0x000fe40000000800 */
[----:B------:R-:W-:-:S04]  /*0910*/  UISETP.NE.AND UP0, UPT, UR7, 0x1, UPT ;  /* 0x000000010700788c */ /* 0x000fc8000bf05270 */
[----:B------:R-:W-:Y:S08]  /*0920*/  BAR.ARV 0x8, 0x180 ;  /* 0x0206000000007b1d */ /* 0x000ff00000002000 */
[----:B------:R-:W1:Y:S01]  /*0930*/  S2UR UR8, SR_CTAID.Z ;  /* 0x00000000000879c3 */ /* 0x000e620000002700 */
[----:B------:R-:W-:Y:S01]  /*0940*/  ISETP.NE.AND P0, PT, R0, 0x80, PT ;  /* 0x000000800000780c */ /* 0x000fe20003f05270 */
[----:B------:R-:W-:Y:S01]  /*0950*/  @UP0 ULDC UR4, c[0x0][0xc54] ;  /* 0x0003150000040ab9 */ /* 0x000fe20000000800 */
[----:B------:R-:W-:Y:S01]  /*0960*/  @UP0 ULDC UR9, c[0x0][0xc58] ;  /* 0x0003160000090ab9 */ /* 0x000fe20000000800 */
[----:B0-----:R-:W-:-:S10]  /*0970*/  UIMAD.WIDE.U32 UR4, UR6, UR4, URZ ;  /* 0x00000004060472a5 */ /* 0x001fd4000f8e003f */
[----:B------:R-:W-:Y:S06]  /*0980*/  @!P0 BAR.ARV 0x9, 0x100 ;  /* 0x0244000000008b1d */ /* 0x000fec0000002000 */
[----:B------:R-:W-:Y:S01]  /*0990*/  UMOV UR37, UR6 ;  /* 0x0000000600257c82 */ /* 0x000fe20008000000 */
[----:B------:R-:W-:Y:S01]  /*09a0*/  @UP0 USHF.R.U32.HI UR37, URZ, UR9, UR5 ;  /* 0x000000093f250299 */ /* 0x000fe20008011605 */
[----:B-1----:R-:W-:-:S03]  /*09b0*/  ISETP.LE.AND P0, PT, RZ, UR8, PT ;  /* 0x00000008ff007c0c */ /* 0x002fc6000bf03270 */
[----:B------:R-:W-:-:S04]  /*09c0*/  UIADD3 UR4, -UR37, URZ, URZ ;  /* 0x0000003f25047290 */ /* 0x000fc8000fffe13f */
[----:B------:R-:W-:-:S06]  /*09d0*/  UIMAD UR7, UR7, UR4, UR6 ;  /* 0x00000004070772a4 */ /* 0x000fcc000f8e0206 */
[----:B------:R-:W-:Y:S06]  /*09e0*/  @!P0 BRA `(.L_x_8) ;  /* 0x000000b800d88947 */ /* 0x000fec0003800000 */
[----:B------:R-:W-:Y:S01]  /*09f0*/  ULDC.64 UR4, c[0x0][0x418] ;  /* 0x0001060000047ab9 */ /* 0x000fe20000000a00 */
[----:B------:R-:W-:Y:S01]  /*0a00*/  ULDC UR43, c[0x0][0x424] ;  /* 0x00010900002b7ab9 */ /* 0x000fe20000000800 */
[----:B------:R-:W-:Y:S01]  /*0a10*/  UISETP.NE.U32.AND UP0, UPT, UR4, URZ, UPT ;  /* 0x0000003f0400728c */ /* 0x000fe2000bf05070 */
[----:B------:R-:W-:Y:S01]  /*0a20*/  IMAD.MOV.U32 R3, RZ, RZ, RZ ;  /* 0x000000ffff037224 */ /* 0x000fe200078e00ff */
[----:B------:R-:W-:Y:S02]  /*0a30*/  ULOP3.LUT UR8, UR7, 0xffff, URZ, 0xc0, !UPT ;  /* 0x0000ffff07087892 */ /* 0x000fe4000f8ec03f */
[----:B------:R-:W-:Y:S01]  /*0a40*/  UISETP.NE.AND.EX UP0, UPT, UR5, URZ, UPT, UP0 ;  /* 0x0000003f0500728c */ /* 0x000fe2000bf05300 */
[----:B------:R-:W-:-:S03]  /*0a50*/  ULDC UR4, c[0x0][0x2f0] ;  /* 0x0000bc0000047ab9 */ /* 0x000fc60000000800 */
[----:B------:R-:W-:-:S04]  /*0a60*/  USEL UR43, UR43, 0x1, UP0 ;  /* 0x000000012b2b7887 */ /* 0x000fc80008000000 */
[----:B------:R-:W-:-:S04]  /*0a70*/  UIMAD UR43, UR43, UR4, URZ ;  /* 0x000000042b2b72a4 */ /* 0x000fc8000f8e023f */
[----:B------:R-:W-:Y:S02]  /*0a80*/  UISETP.GE.AND UP0, UPT, UR43, 0x1, UPT ;  /* 0x000000012b00788c */ /* 0x000fe4000bf06270 */
[----:B------:R-:W-:-:S04]  /*0a90*/  UIADD3 UR4, UR43, 0x7f, URZ ;  /* 0x0000007f2b047890 */ /* 0x000fc8000fffe03f */
[----:B------:R-:W-:Y:S01]  /*0aa0*/  PLOP3.LUT P0, PT, PT, PT, UP0, 0x80, 0x0 ;  /* 0x000000000000781c */ /* 0x000fe20003f0f008 */
[----:B------:R-:W-:-:S04]  /*0ab0*/  USHF.R.S32.HI UR5, URZ, 0x1f, UR4 ;  /* 0x0000001f3f057899 */ /* 0x000fc80008011404 */
[----:B------:R-:W-:-:S04]  /*0ac0*/  ULEA.HI UR5, UR5, UR4, URZ, 0x7 ;  /* 0x0000000405057291 */ /* 0x000fc8000f8f383f */
[----:B------:R-:W-:-:S04]  /*0ad0*/  USHF.R.S32.HI UR5, URZ, 0x7, UR5 ;  /* 0x000000073f057899 */ /* 0x000fc80008011405 */
[----:B------:R-:W-:Y:S08]  /*0ae0*/  @!P0 BRA `(.L_x_9) ;  /* 0x0000000000808947 */ /* 0x000ff00003800000 */
[----:B------:R-:W-:-:S04]  /*0af0*/  USHF.R.U32.HI UR4, URZ, 0x10, UR7 ;  /* 0x000000103f047899 */ /* 0x000fc80008011607 */
[----:B------:R-:W-:-:S11]  /*0b00*/  UISETP.NE.AND UP0, UPT, UR4, URZ, UPT ;  /* 0x0000003f0400728c */ /* 0x000fd6000bf05270 */
[----:B------:R-:W-:Y:S02]  /*0b10*/  @!UP0 ULDC UR4, c[0x0][0x9f0] ;  /* 0x00027c0000048ab9 */ /* 0x000fe40000000800 */
[----:B------:R-:W-:Y:S01]  /*0b20*/  IMAD.U32 R6, RZ, RZ, UR4 ;  /* 0x00000004ff067e24 */ /* 0x000fe2000f8e00ff */
[----:B------:R-:W-:-:S04]  /*0b30*/  UIADD3 UR6, UR5, -0x1, UR4 ;  /* 0xffffffff05067890 */ /* 0x000fc8000fffe004 */
[-C--:B------:R-:W-:Y:S02]  /*0b40*/  IABS R3, R6.reuse ;  /* 0x0000000600037213 */ /* 0x080fe40000000000 */
[----:B------:R-:W-:Y:S01]  /*0b50*/  IMAD.U32 R8, RZ, RZ, UR6 ;  /* 0x00000006ff087e24 */ /* 0x000fe2000f8e00ff */
[----:B------:R-:W-:Y:S01]  /*0b60*/  IABS R6, R6 ;  /* 0x0000000600067213 */ /* 0x000fe20000000000 */
[----:B------:R-:W0:Y:S01]  /*0b70*/  I2F.RP R0, R3 ;  /* 0x0000000300007306 */ /* 0x000e220000209400 */
[----:B------:R-:W-:Y:S02]  /*0b80*/  ULOP3.LUT UR6, UR6, UR4, URZ, 0x3c, !UPT ;  /* 0x0000000406067292 */ /* 0x000fe4000f8e3c3f */
[----:B------:R-:W-:-:S04]  /*0b90*/  IADD3 R6, RZ, -R6, RZ ;  /* 0x80000006ff067210 */ /* 0x000fc80007ffe0ff */
[----:B------:R-:W-:Y:S01]  /*0ba0*/  ISETP.LE.AND P2, PT, RZ, UR6, PT ;  /* 0x00000006ff007c0c */ /* 0x000fe2000bf43270 */
[----:B0-----:R-:W0:Y:S02]  /*0bb0*/  MUFU.RCP R0, R0 ;  /* 0x0000000000007308 */ /* 0x001e240000001000 */
[----:B0-----:R-:W-:Y:S02]  /*0bc0*/  IADD3 R4, R0, 0xffffffe, RZ ;  /* 0x0ffffffe00047810 */ /* 0x001fe40007ffe0ff */
[----:B------:R-:W-:-:S04]  /*0bd0*/  IABS R0, R8 ;  /* 0x0000000800007213 */ /* 0x000fc80000000000 */
[----:B------:R0:W1:Y:S02]  /*0be0*/  F2I.FTZ.U32.TRUNC.NTZ R5, R4 ;  /* 0x0000000400057305 */ /* 0x000064000021f000 */
[----:B0-----:R-:W-:Y:S02]  /*0bf0*/  IMAD.MOV.U32 R4, RZ, RZ, RZ ;  /* 0x000000ffff047224 */ /* 0x001fe400078e00ff */
[----:B-1----:R-:W-:-:S04]  /*0c00*/  IMAD.MOV R10, RZ, RZ, -R5 ;  /* 0x000000ffff0a7224 */ /* 0x002fc800078e0a05 */
[----:B------:R-:W-:-:S04]  /*0c10*/  IMAD R7, R10, R3, RZ ;  /* 0x000000030a077224 */ /* 0x000fc800078e02ff */
[----:B------:R-:W-:-:S04]  /*0c20*/  IMAD.HI.U32 R5, R5, R7, R4 ;  /* 0x0000000705057227 */ /* 0x000fc800078e0004 */
[----:B------:R-:W-:Y:S02]  /*0c30*/  IMAD.MOV.U32 R4, RZ, RZ, R6 ;  /* 0x000000ffff047224 */ /* 0x000fe400078e0006 */
[----:B------:R-:W-:-:S04]  /*0c40*/  IMAD.HI.U32 R5, R5, R0, RZ ;  /* 0x0000000005057227 */ /* 0x000fc800078e00ff */
[----:B------:R-:W-:-:S05]  /*0c50*/  IMAD R0, R5, R4, R0 ;  /* 0x0000000405007224 */ /* 0x000fca00078e0200 */
[----:B------:R-:W-:-:S13]  /*0c60*/  ISETP.GT.U32.AND P1, PT, R3, R0, PT ;  /* 0x000000000300720c */ /* 0x000fda0003f24070 */
[-C--:B------:R-:W-:Y:S01]  /*0c70*/  @!P1 IADD3 R0, R0, -R3.reuse, RZ ;  /* 0x8000000300009210 */ /* 0x080fe20007ffe0ff */
[----:B------:R-:W-:Y:S01]  /*0c80*/  @!P1 VIADD R5, R5, 0x1 ;  /* 0x0000000105059836 */ /* 0x000fe20000000000 */
[----:B------:R-:W-:Y:S02]  /*0c90*/  ISETP.NE.AND P1, PT, RZ, UR4, PT ;  /* 0x00000004ff007c0c */ /* 0x000fe4000bf25270 */
[----:B------:R-:W-:-:S13]  /*0ca0*/  ISETP.GE.U32.AND P0, PT, R0, R3, PT ;  /* 0x000000030000720c */ /* 0x000fda0003f06070 */
[----:B------:R-:W-:-:S05]  /*0cb0*/  @P0 VIADD R5, R5, 0x1 ;  /* 0x0000000105050836 */ /* 0x000fca0000000000 */
[----:B------:R-:W-:-:S05]  /*0cc0*/  MOV R3, R5 ;  /* 0x0000000500037202 */ /* 0x000fca0000000f00 */
[----:B------:R-:W-:Y:S01]  /*0cd0*/  @!P2 IMAD.MOV R3, RZ, RZ, -R3 ;  /* 0x000000ffff03a224 */ /* 0x000fe200078e0a03 */
[----:B------:R-:W-:-:S07]  /*0ce0*/  @!P1 LOP3.LUT R3, RZ, UR4, RZ, 0x33, !PT ;  /* 0x00000004ff039c12 */ /* 0x000fce000f8e33ff */
.L_x_9:
[----:B------:R-:W-:Y:S01]  /*0cf0*/  IMAD R16, R3, UR8, RZ ;  /* 0x0000000803107c24 */ /* 0x000fe2000f8e02ff */
[----:B------:R-:W-:Y:S01]  /*0d00*/  PLOP3.LUT P0, PT, PT, PT, PT, 0x80, 0x0 ;  /* 0x000000000000781c */ /* 0x000fe20003f0f070 */
[----:B------:R-:W-:Y:S01]  /*0d10*/  VIADD R18, R18, 0xffffff80 ;  /* 0xffffff8012127836 */ /* 0x000fe20000000000 */
[----:B------:R-:W-:Y:S02]  /*0d20*/  MOV R0, RZ ;  /* 0x000000ff00007202 */ /* 0x000fe40000000f00 */
[----:B------:R-:W-:Y:S02]  /*0d30*/  CS2R R150, SRZ ;  /* 0x0000000000967805 */ /* 0x000fe4000001ff00 */
[----:B------:R-:W-:Y:S02]  /*0d40*/  VIADDMNMX R3, R16, R3, UR5, PT ;  /* 0x0000000510037e46 */ /* 0x000fe4000b800103 */
[----:B------:R-:W-:Y:S02]  /*0d50*/  CS2R R68, SRZ ;  /* 0x0000000000447805 */ /* 0x000fe4000001ff00 */
[----:B------:R-:W-:-:S02]  /*0d60*/  CS2R R66, SRZ ;  /* 0x0000000000427805 */ /* 0x000fc4000001ff00 */
[----:B------:R-:W-:Y:S02]  /*0d70*/  CS2R R36, SRZ ;  /* 0x0000000000247805 */ /* 0x000fe4000001ff00 */
[----:B------:R-:W-:Y:S01]  /*0d80*/  R2UR UR42, R3 ;  /* 0x00000000032a72ca */ /* 0x000fe200000e0000 */
[----:B------:R-:W-:Y:S01]  /*0d90*/  IMAD.MOV.U32 R3, RZ, RZ, RZ ;  /* 0x000000ffff037224 */ /* 0x000fe200078e00ff */
[----:B------:R-:W-:Y:S02]  /*0da0*/  CS2R R38, SRZ ;  /* 0x0000000000267805 */ /* 0x000fe4000001ff00 */
[----:B------:R-:W-:Y:S02]  /*0db0*/  CS2R R24, SRZ ;  /* 0x0000000000187805 */ /* 0x000fe4000001ff00 */
[----:B------:R-:W-:Y:S02]  /*0dc0*/  CS2R R26, SRZ ;  /* 0x00000000001a7805 */ /* 0x000fe4000001ff00 */
[----:B------:R-:W-:-:S02]  /*0dd0*/  CS2R R14, SRZ ;  /* 0x00000000000e7805 */ /* 0x000fc4000001ff00 */
[----:B------:R-:W-:Y:S02]  /*0de0*/  CS2R R20, SRZ ;  /* 0x0000000000147805 */ /* 0x000fe4000001ff00 */
[----:B------:R-:W-:Y:S02]  /*0df0*/  CS2R R8, SRZ ;  /* 0x0000000000087805 */ /* 0x000fe4000001ff00 */
[----:B------:R-:W-:Y:S02]  /*0e00*/  CS2R R10, SRZ ;  /* 0x00000000000a7805 */ /* 0x000fe4000001ff00 */
[----:B------:R-:W-:Y:S02]  /*0e10*/  CS2R R6, SRZ ;  /* 0x0000000000067805 */ /* 0x000fe4000001ff00 */
[----:B------:R-:W-:Y:S02]  /*0e20*/  CS2R R64, SRZ ;  /* 0x0000000000407805 */ /* 0x000fe4000001ff00 */
[----:B------:R-:W-:-:S02]  /*0e30*/  CS2R R4, SRZ ;  /* 0x0000000000047805 */ /* 0x000fc4000001ff00 */
[----:B------:R-:W-:Y:S02]  /*0e40*/  CS2R R40, SRZ ;  /* 0x0000000000287805 */ /* 0x000fe4000001ff00 */
[----:B------:R-:W-:Y:S02]  /*0e50*/  ISETP.LT.AND P1, PT, R16, UR42, PT ;  /* 0x0000002a10007c0c */ /* 0x000fe4000bf21270 */
        /* <DEDUP_REMOVED lines=16> */
[----:B------:R-:W-:Y:S01]  /*0f60*/  CS2R R50, SRZ ;  /* 0x0000000000327805 */ /* 0x000fe2000001ff00 */
[----:B------:R-:W-:Y:S06]  /*0f70*/  @!P1 BRA `(.L_x_10) ;  /* 0x0000006000809947 */ /* 0x000fec0003800000 */
[----:B------:R-:W-:Y:S01]  /*0f80*/  SHF.R.S32.HI R3, RZ, 0x1f, R18 ;  /* 0x0000001fff037819 */ /* 0x000fe20000011412 */
[----:B------:R-:W0:Y:S01]  /*0f90*/  S2UR UR5, SR_CgaCtaId ;  /* 0x00000000000579c3 */ /* 0x000e220000008800 */
[----:B------:R-:W-:Y:S02]  /*0fa0*/  UMOV UR36, 0x400 ;  /* 0x0000040000247882 */ /* 0x000fe40000000000 */
[----:B------:R-:W-:-:S04]  /*0fb0*/  LEA.HI R17, R3, R18, RZ, 0x7 ;  /* 0x0000001203117211 */ /* 0x000fc800078f38ff */
[----:B------:R-:W-:-:S06]  /*0fc0*/  SHF.R.S32.HI R0, RZ, 0x7, R17 ;  /* 0x00000007ff007819 */ /* 0x000fcc0000011411 */
[----:B------:R-:W1:Y:S01]  /*0fd0*/  SHFL.IDX PT, R0, R0, RZ, 0x1f ;  /* 0x00001fff00007589 */ /* 0x000e6200000e0000 */
[----:B0-----:R-:W-:-:S04]  /*0fe0*/  ULEA UR36, UR5, UR36, 0x18 ;  /* 0x0000002405247291 */ /* 0x001fc8000f8ec03f */
[----:B------:R-:W-:-:S04]  /*0ff0*/  UIADD3 UR5, UR36, 0x10400, URZ ;  /* 0x0001040024057890 */ /* 0x000fc8000fffe03f */
[----:B------:R-:W-:Y:S01]  /*1000*/  ULOP3.LUT UP0, URZ, UR5, 0x3ff, URZ, 0xc0, !UPT ;  /* 0x000003ff053f7892 */ /* 0x000fe2000f80c03f */
[----:B-1----:R-:W-:-:S05]  /*1010*/  R2UR UR41, R0 ;  /* 0x00000000002972ca */ /* 0x002fca00000e0000 */
[----:B------:R-:W-:-:S08]  /*1020*/  PLOP3.LUT P0, PT, PT, PT, UP0, 0x80, 0x0 ;  /* 0x000000000000781c */ /* 0x000fd00003f0f008 */
[----:B------:R-:W-:-:S04]  /*1030*/  ULEA.HI UR4, UR41, UR41, URZ, 0x1 ;  /* 0x0000002929047291 */ /* 0x000fc8000f8f083f */
[----:B------:R-:W-:-:S04]  /*1040*/  ULOP3.LUT UR4, UR4, 0x1e, URZ, 0xc0, !UPT ;  /* 0x0000001e04047892 */ /* 0x000fc8000f8ec03f */
[----:B------:R-:W-:-:S04]  /*1050*/  UIADD3 UR4, UR41, -UR4, URZ ;  /* 0x8000000429047290 */ /* 0x000fc8000fffe03f */
[----:B------:R-:W-:-:S04]  /*1060*/  ULEA UR4, UR4, UR5, 0xd ;  /* 0x0000000504047291 */ /* 0x000fc8000f8e683f */
[----:B------:R-:W-:-:S04]  /*1070*/  USHF.R.U32.HI UR4, URZ, 0x4, UR4 ;  /* 0x000000043f047899 */ /* 0x000fc80008011604 */
[----:B------:R-:W-:Y:S01]  /*1080*/  ULOP3.LUT UR44, UR4, 0x3fff, URZ, 0xc0, !UPT ;  /* 0x00003fff042c7892 */ /* 0x000fe2000f8ec03f */
[----:B------:R-:W-:Y:S11]  /*1090*/  @!P0 BRA `(.L_x_11) ;  /* 0x0000000000408947 */ /* 0x000ff60003800000 */
[----:B------:R-:W-:Y:S01]  /*10a0*/  MOV R0, 0x0 ;  /* 0x0000000000007802 */ /* 0x000fe20000000f00 */
[----:B------:R-:W-:Y:S01]  /*10b0*/  ULDC.64 UR4, c[0x4][0x80] ;  /* 0x0100200000047ab9 */ /* 0x000fe20000000a00 */
[----:B------:R-:W-:Y:S01]  /*10c0*/  ULDC.64 UR6, c[0x4][0x20] ;  /* 0x0100080000067ab9 */ /* 0x000fe20000000a00 */
[----:B------:R-:W-:Y:S01]  /*10d0*/  IMAD.U32 R4, RZ, RZ, UR4 ;  /* 0x00000004ff047e24 */ /* 0x000fe2000f8e00ff */
[----:B------:R0:W1:Y:S01]  /*10e0*/  LDC.64 R14, c[0x4][R0] ;  /* 0x01000000000e7b82 */ /* 0x0000620000000a00 */
[----:B------:R-:W-:Y:S01]  /*10f0*/  MOV R5, UR5 ;  /* 0x0000000500057c02 */ /* 0x000fe20008000f00 */
[----:B------:R-:W-:Y:S01]  /*1100*/  ULDC.64 UR4, c[0x4][0x88] ;  /* 0x0100220000047ab9 */ /* 0x000fe20000000a00 */
[----:B------:R-:W-:Y:S01]  /*1110*/  MOV R10, UR6 ;  /* 0x00000006000a7c02 */ /* 0x000fe20008000f00 */
[----:B------:R-:W-:Y:S01]  /*1120*/  IMAD.U32 R6, RZ, RZ, UR4 ;  /* 0x00000004ff067e24 */ /* 0x000fe2000f8e00ff */
[----:B------:R-:W-:Y:S01]  /*1130*/  MOV R12, 0x1 ;  /* 0x00000001000c7802 */ /* 0x000fe20000000f00 */
[----:B------:R-:W-:-:S02]  /*1140*/  IMAD.U32 R7, RZ, RZ, UR5 ;  /* 0x00000005ff077e24 */ /* 0x000fc4000f8e00ff */
[----:B------:R-:W-:Y:S02]  /*1150*/  IMAD.U32 R11, RZ, RZ, UR7 ;  /* 0x00000007ff0b7e24 */ /* 0x000fe4000f8e00ff */
[----:B------:R-:W-:Y:S02]  /*1160*/  IMAD.MOV.U32 R8, RZ, RZ, 0x70 ;  /* 0x00000070ff087424 */ /* 0x000fe400078e00ff */
[----:B0-----:R-:W-:-:S07]  /*1170*/  IMAD.MOV.U32 R13, RZ, RZ, RZ ;  /* 0x000000ffff0d7224 */ /* 0x001fce00078e00ff */
[----:B------:R-:W-:-:S07]  /*1180*/  LEPC R20, `(.L_x_11) ;  /* 0x000000001014794e */ /* 0x000fce0000000000 */
[----:B-1----:R-:W-:Y:S05]  /*1190*/  CALL.ABS.NOINC R14 ;  /* 0x000000000e007343 */ /* 0x002fea0003c00000 */
.L_x_11:
[----:B------:R-:W-:-:S04]  /*11a0*/  SHF.L.U32 R3, RZ, 0x1f, RZ ;  /* 0x0000001fff037819 */ /* 0x000fc800000006ff */
[----:B------:R-:W0:Y:S02]  /*11b0*/  SYNCS.PHASECHK.TRANS64.TRYWAIT P0, [UR36+0x28800], R3 ;  /* 0x02880003ff0075a7 */ /* 0x000e240008000164 */
[----:B0-----:R-:W-:Y:S05]  /*11c0*/  @!P0 BRA `(.L_x_12) ;  /* 0x000000b000e88947 */ /* 0x001fea0003800000 */
.L_x_85:
[----:B------:R-:W-:-:S06]  /*11d0*/  ULOP3.LUT UR4, UR40, 0x1, URZ, 0xfc, !UPT ;  /* 0x0000000128047892 */ /* 0x000fcc000f8efc3f */
[----:B0-----:R-:W-:-:S05]  /*11e0*/  IMAD.U32 R0, RZ, RZ, UR4 ;  /* 0x00000004ff007e24 */ /* 0x001fca000f8e00ff */
[----:B------:R-:W-:-:S13]  /*11f0*/  ISETP.NE.AND P0, PT, R0, 0x3, PT ;  /* 0x000000030000780c */ /* 0x000fda0003f05270 */
[----:B------:R-:W-:Y:S05]  /*1200*/  @!P0 BRA `(.L_x_13) ;  /* 0x0000000000048947 */ /* 0x000fea0003800000 */
[----:B------:R-:W-:Y:S01]  /*1210*/  BPT.TRAP 0x1 ;  /* 0x000000040000795c */ /* 0x000fe20000300000 */
.L_x_13:
[----:B------:R0:W1:Y:S01]  /*1220*/  SYNCS.PHASECHK.TRANS64.TRYWAIT P1, [UR36+0x28830], R3 ;  /* 0x02883003ff0075a7 */ /* 0x0000620008020164 */
[----:B------:R-:W-:Y:S05]  /*1230*/  @!P0 BRA `(.L_x_14) ;  /* 0x0000000000048947 */ /* 0x000fea0003800000 */
[----:B------:R-:W-:Y:S01]  /*1240*/  BPT.TRAP 0x1 ;  /* 0x000000040000795c */ /* 0x000fe20000300000 */
.L_x_14:
[----:B------:R-:W-:Y:S01]  /*1250*/  MOV R5, UR44 ;  /* 0x0000002c00057c02 */ /* 0x000fe20008000f00 */
[----:B------:R-:W-:Y:S01]  /*1260*/  IMAD.MOV.U32 R0, RZ, RZ, RZ ;  /* 0x000000ffff007224 */ /* 0x000fe200078e00ff */
[----:B-1----:R-:W-:Y:S06]  /*1270*/  @P1 BRA `(.L_x_15) ;  /* 0x0000000000081947 */ /* 0x002fec0003800000 */
[----:B------:R-:W1:Y:S02]  /*1280*/  SYNCS.PHASECHK.TRANS64.TRYWAIT P1, [UR36+0x28830], R3 ;  /* 0x02883003ff0075a7 */ /* 0x000e640008020164 */
[----:B-1----:R-:W-:Y:S05]  /*1290*/  @!P1 BRA `(.L_x_16) ;  /* 0x000000b000cc9947 */ /* 0x002fea0003800000 */
.L_x_15:
[----:B------:R-:W-:Y:S05]  /*12a0*/  WARPSYNC.ALL ;  /* 0x0000000000007948 */ /* 0x000fea0003800000 */
[----:B-1----:R-:W-:Y:S01]  /*12b0*/  LOP3.LUT R4, R5, 0x10000, RZ, 0xfc, !PT ;  /* 0x0001000005047812 */ /* 0x002fe200078efcff */
[----:B------:R-:W-:Y:S01]  /*12c0*/  IMAD.MOV.U32 R151, RZ, RZ, RZ ;  /* 0x000000ffff977224 */ /* 0x000fe200078e00ff */
[----:B------:R-:W-:Y:S01]  /*12d0*/  MOV R5, 0x40000040 ;  /* 0x4000004000057802 */ /* 0x000fe20000000f00 */
[----:B------:R-:W-:Y:S01]  /*12e0*/  UIADD3 UR4, UR36, 0x18400, URZ ;  /* 0x0001840024047890 */ /* 0x000fe2000fffe03f */
[C---:B------:R-:W-:Y:S01]  /*12f0*/  R2UR UR8, R4.reuse ;  /* 0x00000000040872ca */ /* 0x040fe200000e0000 */
[----:B------:R-:W-:Y:S01]  /*1300*/  WARPGROUP.ARRIVE ;  /* 0x00000000000079c5 */ /* 0x000fe20000000000 */
[----:B------:R-:W-:Y:S01]  /*1310*/  R2UR UR9, R5 ;  /* 0x00000000050972ca */ /* 0x000fe200000e0000 */
[----:B------:R-:W-:Y:S01]  /*1320*/  USHF.R.U32.HI UR4, URZ, 0x4, UR4 ;  /* 0x000000043f047899 */ /* 0x000fe20008011604 */
[----:B------:R-:W-:Y:S01]  /*1330*/  R2UR UR32, R4 ;  /* 0x00000000042072ca */ /* 0x000fe200000e0000 */
[----:B------:R-:W-:Y:S01]  /*1340*/  UMOV UR11, 0x40000040 ;  /* 0x40000040000b7882 */ /* 0x000fe20000000000 */
[----:B------:R-:W-:Y:S01]  /*1350*/  UMOV UR13, 0x40000040 ;  /* 0x40000040000d7882 */ /* 0x000fe20000000000 */
[----:B------:R-:W-:Y:S01]  /*1360*/  ULOP3.LUT UR4, UR4, 0x3fff, URZ, 0xc0, !UPT ;  /* 0x00003fff04047892 */ /* 0x000fe2000f8ec03f */
[----:B------:R-:W1:Y:S01]  /*1370*/  S2UR UR7, SR_CgaCtaId ;  /* 0x00000000000779c3 */ /* 0x000e620000008800 */
[----:B------:R-:W-:Y:S01]  /*1380*/  UMOV UR15, 0x40000040 ;  /* 0x40000040000f7882 */ /* 0x000fe20000000000 */
[----:B------:R-:W-:Y:S01]  /*1390*/  UMOV UR17, 0x40000040 ;  /* 0x4000004000117882 */ /* 0x000fe20000000000 */
[----:B------:R-:W-:Y:S01]  /*13a0*/  ULOP3.LUT UR48, UR4, 0x10000, URZ, 0xfc, !UPT ;  /* 0x0001000004307892 */ /* 0x000fe2000f8efc3f */
[----:B------:R-:W-:Y:S01]  /*13b0*/  UMOV UR19, 0x40000040 ;  /* 0x4000004000137882 */ /* 0x000fe20000000000 */
[----:B------:R-:W-:-:S02]  /*13c0*/  UMOV UR21, 0x40000040 ;  /* 0x4000004000157882 */ /* 0x000fc40000000000 */
[----:B------:R-:W-:Y:S02]  /*13d0*/  UIADD3 UR14, UR48, 0x4, URZ ;  /* 0x00000004300e7890 */ /* 0x000fe4000fffe03f */
[----:B------:R-:W-:Y:S01]  /*13e0*/  UIADD3 UR12, UR32, 0x4, URZ ;  /* 0x00000004200c7890 */ /* 0x000fe2000fffe03f */
[----:B------:R-:W-:Y:S01]  /*13f0*/  UMOV UR10, UR48 ;  /* 0x00000030000a7c82 */ /* 0x000fe20008000000 */
[----:B------:R-:W-:Y:S01]  /*1400*/  UIADD3 UR16, UR32, 0x6, URZ ;  /* 0x0000000620107890 */ /* 0x000fe2000fffe03f */
[----:B------:R-:W-:Y:S01]  /*1410*/  HGMMA.64x128x16.F32 R24, gdesc[UR8], RZ, !UPT, gsb0 ;  /* 0x01e00000081879f0 */ /* 0x000fe2000c0008ff */
[----:B------:R-:W-:Y:S02]  /*1420*/  UIADD3 UR8, UR32, 0x2, URZ ;  /* 0x0000000220087890 */ /* 0x000fe4000fffe03f */
[----:B------:R-:W-:Y:S01]  /*1430*/  UIADD3 UR10, UR48, 0x2, URZ ;  /* 0x00000002300a7890 */ /* 0x000fe2000fffe03f */
[----:B------:R-:W-:Y:S01]  /*1440*/  UMOV UR9, 0x40000040 ;  /* 0x4000004000097882 */ /* 0x000fe20000000000 */
[----:B------:R-:W-:Y:S01]  /*1450*/  UMOV UR11, 0x40000040 ;  /* 0x40000040000b7882 */ /* 0x000fe20000000000 */
[----:B------:R-:W-:-:S02]  /*1460*/  UIADD3 UR18, UR48, 0x6, URZ ;  /* 0x0000000630127890 */ /* 0x000fc4000fffe03f */
[----:B------:R-:W-:Y:S02]  /*1470*/  UIADD3 UR20, UR32, 0x400, URZ ;  /* 0x0000040020147890 */ /* 0x000fe4000fffe03f */
[----:B------:R-:W-:Y:S01]  /*1480*/  UIADD3 UR22, UR48, 0x400, URZ ;  /* 0x0000040030167890 */ /* 0x000fe2000fffe03f */
[----:B------:R-:W-:Y:S01]  /*1490*/  UMOV UR23, 0x40000040 ;  /* 0x4000004000177882 */ /* 0x000fe20000000000 */
[----:B------:R-:W-:Y:S02]  /*14a0*/  UIADD3 UR24, UR32, 0x402, URZ ;  /* 0x0000040220187890 */ /* 0x000fe4000fffe03f */
[----:B------:R-:W-:Y:S01]  /*14b0*/  UIADD3 UR26, UR48, 0x402, URZ ;  /* 0x00000402301a7890 */ /* 0x000fe2000fffe03f */
[----:B------:R-:W-:Y:S01]  /*14c0*/  UMOV UR25, 0x40000040 ;  /* 0x4000004000197882 */ /* 0x000fe20000000000 */
[----:B------:R-:W-:Y:S01]  /*14d0*/  UMOV UR27, 0x40000040 ;  /* 0x40000040001b7882 */ /* 0x000fe20000000000 */
[----:B------:R-:W-:Y:S02]  /*14e0*/  UIADD3 UR28, UR32, 0x404, URZ ;  /* 0x00000404201c7890 */ /* 0x000fe4000fffe03f */
[----:B------:R-:W-:Y:S01]  /*14f0*/  UIADD3 UR30, UR48, 0x404, URZ ;  /* 0x00000404301e7890 */ /* 0x000fe2000fffe03f */
[----:B------:R-:W-:Y:S01]  /*1500*/  UMOV UR29, 0x40000040 ;  /* 0x40000040001d7882 */ /* 0x000fe20000000000 */
[----:B------:R-:W-:Y:S01]  /*1510*/  UMOV UR31, 0x40000040 ;  /* 0x40000040001f7882 */ /* 0x000fe20000000000 */
[----:B------:R-:W-:-:S02]  /*1520*/  UIADD3 UR32, UR32, 0x406, URZ ;  /* 0x0000040620207890 */ /* 0x000fc4000fffe03f */
[----:B------:R-:W-:Y:S01]  /*1530*/  UIADD3 UR34, UR48, 0x406, URZ ;  /* 0x0000040630227890 */ /* 0x000fe2000fffe03f */
[----:B------:R-:W-:Y:S01]  /*1540*/  UMOV UR33, 0x40000040 ;  /* 0x4000004000217882 */ /* 0x000fe20000000000 */
[----:B------:R-:W-:Y:S01]  /*1550*/  UMOV UR35, 0x40000040 ;  /* 0x4000004000237882 */ /* 0x000fe20000000000 */
[----:B------:R-:W-:Y:S02]  /*1560*/  WARPGROUP.DEPBAR.LE gsb0, 0x0 ;  /* 0x00008000000079c5 */ /* 0x000fe40000010000 */
[----:B------:R-:W-:-:S06]  /*1570*/  WARPGROUP.ARRIVE ;  /* 0x00000000000079c5 */ /* 0x000fcc0000000000 */
[----:B------:R-:W-:Y:S03]  /*1580*/  HGMMA.64x128x16.F32 R24, gdesc[UR8], R24, gsb0 ;  /* 0x01e00000081879f0 */ /* 0x000fe60008000818 */
[----:B------:R-:W-:Y:S02]  /*1590*/  WARPGROUP.DEPBAR.LE gsb0, 0x0 ;  /* 0x00008000000079c5 */ /* 0x000fe40000010000 */
[----:B------:R-:W-:-:S07]  /*15a0*/  WARPGROUP.ARRIVE ;  /* 0x00000000000079c5 */ /* 0x000fce0000000000 */
        /* <DEDUP_REMOVED lines=17> */
[----:B-1----:R-:W-:Y:S05]  /*16c0*/  @!P0 BRA `(.L_x_17) ;  /* 0x0000000000048947 */ /* 0x002fea0003800000 */
[----:B------:R-:W-:Y:S01]  /*16d0*/  BPT.TRAP 0x1 ;  /* 0x000000040000795c */ /* 0x000fe20000300000 */
.L_x_17:
[----:B------:R-:W-:Y:S01]  /*16e0*/  LOP3.LUT R17, R17, 0xffffff80, RZ, 0xc0, !PT ;  /* 0xffffff8011117812 */ /* 0x000fe200078ec0ff */
[----:B------:R-:W-:Y:S01]  /*16f0*/  ULDC UR4, c[0x0][0x9d8] ;  /* 0x0002760000047ab9 */ /* 0x000fe20000000800 */
[----:B------:R-:W-:Y:S01]  /*1700*/  MOV R9, 0xfffffffe ;  /* 0xfffffffe00097802 */ /* 0x000fe20000000f00 */
[----:B------:R-:W-:Y:S01]  /*1710*/  FMUL.FTZ R26, R26, UR4 ;  /* 0x000000041a1a7c20 */ /* 0x000fe20008410000 */
[----:B------:R-:W-:Y:S01]  /*1720*/  FMUL.FTZ R27, R27, UR4 ;  /* 0x000000041b1b7c20 */ /* 0x000fe20008410000 */
[----:B------:R-:W-:Y:S02]  /*1730*/  IMAD.IADD R17, R18, 0x1, -R17 ;  /* 0x0000000112117824 */ /* 0x000fe400078e0a11 */
[----:B------:R-:W-:Y:S01]  /*1740*/  FMUL.FTZ R30, R30, UR4 ;  /* 0x000000041e1e7c20 */ /* 0x000fe20008410000 */
[----:B------:R-:W-:Y:S01]  /*1750*/  FMUL.FTZ R31, R31, UR4 ;  /* 0x000000041f1f7c20 */ /* 0x000fe20008410000 */
[----:B------:R-:W-:Y:S01]  /*1760*/  FMUL.FTZ R34, R34, UR4 ;  /* 0x0000000422227c20 */ /* 0x000fe20008410000 */
[----:B------:R-:W1:Y:S01]  /*1770*/  MUFU.TANH R26, R26 ;  /* 0x0000001a001a7308 */ /* 0x000e620000002400 */
[----:B------:R-:W-:Y:S01]  /*1780*/  SHF.R.S32.HI R10, RZ, 0x1f, R17 ;  /* 0x0000001fff0a7819 */ /* 0x000fe20000011411 */
[----:B------:R-:W-:Y:S01]  /*1790*/  FMUL.FTZ R35, R35, UR4 ;  /* 0x0000000423237c20 */ /* 0x000fe20008410000 */
[----:B------:R-:W-:Y:S01]  /*17a0*/  FMUL.FTZ R24, R24, UR4 ;  /* 0x0000000418187c20 */ /* 0x000fe20008410000 */
[----:B------:R-:W-:Y:S01]  /*17b0*/  FMUL.FTZ R38, R38, UR4 ;  /* 0x0000000426267c20 */ /* 0x000fe20008410000 */
[----:B------:R-:W-:Y:S01]  /*17c0*/  LEA.HI R10, R10, R17, RZ, 0x2 ;  /* 0x000000110a0a7211 */ /* 0x000fe200078f10ff */
[----:B------:R-:W-:Y:S01]  /*17d0*/  FMUL.FTZ R25, R25, UR4 ;  /* 0x0000000419197c20 */ /* 0x000fe20008410000 */
[----:B------:R-:W-:Y:S01]  /*17e0*/  FMUL.FTZ R39, R39, UR4 ;  /* 0x0000000427277c20 */ /* 0x000fe20008410000 */
[----:B------:R-:W2:Y:S01]  /*17f0*/  MUFU.TANH R27, R27 ;  /* 0x0000001b001b7308 */ /* 0x000ea20000002400 */
[----:B------:R-:W-:Y:S01]  /*1800*/  LOP3.LUT R10, R10, 0x7ffffffc, RZ, 0xc0, !PT ;  /* 0x7ffffffc0a0a7812 */ /* 0x000fe200078ec0ff */
[----:B------:R-:W-:Y:S01]  /*1810*/  FMUL.FTZ R28, R28, UR4 ;  /* 0x000000041c1c7c20 */ /* 0x000fe20008410000 */
[----:B------:R-:W-:Y:S01]  /*1820*/  FMUL.FTZ R42, R42, UR4 ;  /* 0x000000042a2a7c20 */ /* 0x000fe20008410000 */
[----:B------:R-:W-:Y:S01]  /*1830*/  FMUL.FTZ R29, R29, UR4 ;  /* 0x000000041d1d7c20 */ /* 0x000fe20008410000 */
[----:B------:R-:W-:Y:S01]  /*1840*/  FMUL.FTZ R32, R32, UR4 ;  /* 0x0000000420207c20 */ /* 0x000fe20008410000 */
[----:B------:R-:W-:-:S02]  /*1850*/  IMAD.IADD R10, R17, 0x1, -R10 ;  /* 0x00000001110a7824 */ /* 0x000fc400078e0a0a */
[----:B------:R-:W-:Y:S01]  /*1860*/  FMUL.FTZ R43, R43, UR4 ;  /* 0x000000042b2b7c20 */ /* 0x000fe20008410000 */
[----:B------:R-:W3:Y:S01]  /*1870*/  MUFU.TANH R30, R30 ;  /* 0x0000001e001e7308 */ /* 0x000ee20000002400 */
[----:B------:R-:W-:Y:S01]  /*1880*/  FMUL.FTZ R46, R46, UR4 ;  /* 0x000000042e2e7c20 */ /* 0x000fe20008410000 */
[----:B------:R-:W-:Y:S02]  /*1890*/  IMAD R10, R10, R9, 0x80 ;  /* 0x000000800a0a7424 */ /* 0x000fe400078e0209 */
[----:B------:R-:W-:Y:S01]  /*18a0*/  FMUL.FTZ R33, R33, UR4 ;  /* 0x0000000421217c20 */ /* 0x000fe20008410000 */
[----:B------:R-:W-:Y:S02]  /*18b0*/  IMAD.U32 R9, RZ, RZ, UR42 ;  /* 0x0000002aff097e24 */ /* 0x000fe4000f8e00ff */
[----:B------:R-:W-:Y:S01]  /*18c0*/  FMUL.FTZ R47, R47, UR4 ;  /* 0x000000042f2f7c20 */ /* 0x000fe20008410000 */
[----:B------:R-:W-:Y:S02]  /*18d0*/  VIADD R10, R10, UR43 ;  /* 0x0000002b0a0a7c36 */ /* 0x000fe40008000000 */
[----:B------:R-:W-:Y:S01]  /*18e0*/  FMUL.FTZ R36, R36, UR4 ;  /* 0x0000000424247c20 */ /* 0x000fe20008410000 */
[----:B------:R-:W4:Y:S01]  /*18f0*/  MUFU.TANH R31, R31 ;  /* 0x0000001f001f7308 */ /* 0x000f220000002400 */
[----:B------:R-:W-:Y:S01]  /*1900*/  FMUL.FTZ R50, R50, UR4 ;  /* 0x0000000432327c20 */ /* 0x000fe20008410000 */
[----:B------:R-:W-:-:S02]  /*1910*/  IMAD R10, R9, -0x80, R10 ;  /* 0xffffff80090a7824 */ /* 0x000fc400078e020a */
[----:B------:R-:W-:Y:S01]  /*1920*/  FMUL.FTZ R37, R37, UR4 ;  /* 0x0000000425257c20 */ /* 0x000fe20008410000 */
[----:B------:R-:W-:Y:S01]  /*1930*/  FMUL.FTZ R40, R40, UR4 ;  /* 0x0000000428287c20 */ /* 0x000fe20008410000 */
[----:B------:R-:W-:Y:S01]  /*1940*/  FMUL.FTZ R51, R51, UR4 ;  /* 0x0000000433337c20 */ /* 0x000fe20008410000 */
[----:B------:R-:W-:Y:S01]  /*1950*/  FMUL.FTZ R54, R54, UR4 ;  /* 0x0000000436367c20 */ /* 0x000fe20008410000 */
[C---:B------:R-:W-:Y:S01]  /*1960*/  ISETP.GT.AND P2, PT, R10.reuse, RZ, PT ;  /* 0x000000ff0a00720c */ /* 0x040fe20003f44270 */
[----:B------:R-:W5:Y:S01]  /*1970*/  MUFU.TANH R34, R34 ;  /* 0x0000002200227308 */ /* 0x000f620000002400 */
[C---:B------:R-:W-:Y:S01]  /*1980*/  ISETP.GT.AND P1, PT, R10.reuse, 0x1, PT ;  /* 0x000000010a00780c */ /* 0x040fe20003f24270 */
[----:B------:R-:W-:Y:S01]  /*1990*/  FMUL.FTZ R41, R41, UR4 ;  /* 0x0000000429297c20 */ /* 0x000fe20008410000 */
[----:B------:R-:W-:Y:S01]  /*19a0*/  ISETP.GT.AND P6, PT, R10, 0x8, PT ;  /* 0x000000080a00780c */ /* 0x000fe20003fc4270 */
[----:B------:R-:W-:Y:S01]  /*19b0*/  FMUL.FTZ R44, R44, UR4 ;  /* 0x000000042c2c7c20 */ /* 0x000fe20008410000 */
[----:B-1----:R-:W-:Y:S01]  /*19c0*/  FSEL R12, R26, -INF , P2 ;  /* 0xff8000001a0c7808 */ /* 0x002fe20001000000 */
[----:B------:R-:W-:Y:S01]  /*19d0*/  FMUL.FTZ R55, R55, UR4 ;  /* 0x0000000437377c20 */ /* 0x000fe20008410000 */
[----:B--2---:R-:W-:Y:S01]  /*19e0*/  FSEL R27, R27, -INF , P1 ;  /* 0xff8000001b1b7808 */ /* 0x004fe20000800000 */
[----:B------:R-:W1:Y:S01]  /*19f0*/  MUFU.TANH R6, R24 ;  /* 0x0000001800067308 */ /* 0x000e620000002400 */
[----:B------:R-:W-:Y:S01]  /*1a00*/  ISETP.GT.AND P5, PT, R10, 0x9, PT ;  /* 0x000000090a00780c */ /* 0x000fe20003fa4270 */
[----:B------:R-:W-:Y:S01]  /*1a10*/  FMUL.FTZ R45, R45, UR4 ;  /* 0x000000042d2d7c20 */ /* 0x000fe20008410000 */
[----:B---3--:R-:W-:Y:S01]  /*1a20*/  FSEL R88, R30, -INF , P6 ;  /* 0xff8000001e587808 */ /* 0x008fe20003000000 */
[----:B------:R-:W-:Y:S01]  /*1a30*/  FMUL.FTZ R58, R58, UR4 ;  /* 0x000000043a3a7c20 */ /* 0x000fe20008410000 */
[----:B------:R-:W-:Y:S01]  /*1a40*/  FMNMX.FTZ R9, R12, R27, !PT ;  /* 0x0000001b0c097209 */ /* 0x000fe20007810000 */
[----:B------:R-:W-:Y:S01]  /*1a50*/  FMUL.FTZ R48, R48, UR4 ;  /* 0x0000000430307c20 */ /* 0x000fe20008410000 */
[----:B------:R-:W-:Y:S01]  /*1a60*/  ISETP.GT.AND P4, PT, R10, 0x10, PT ;  /* 0x000000100a00780c */ /* 0x000fe20003f84270 */
[----:B------:R-:W2:Y:S01]  /*1a70*/  MUFU.TANH R35, R35 ;  /* 0x0000002300237308 */ /* 0x000ea20000002400 */
[----:B----4-:R-:W-:Y:S01]  /*1a80*/  FSEL R90, R31, -INF , P5 ;  /* 0xff8000001f5a7808 */ /* 0x010fe20002800000 */
[----:B------:R-:W-:Y:S01]  /*1a90*/  FMUL.FTZ R59, R59, UR4 ;  /* 0x000000043b3b7c20 */ /* 0x000fe20008410000 */
[----:B------:R-:W-:Y:S01]  /*1aa0*/  FMNMX.FTZ R9, R88, R9, !PT ;  /* 0x0000000958097209 */ /* 0x000fe20007810000 */
[----:B------:R-:W-:Y:S01]  /*1ab0*/  FMUL.FTZ R62, R62, UR4 ;  /* 0x000000043e3e7c20 */ /* 0x000fe20008410000 */
[----:B------:R-:W-:Y:S01]  /*1ac0*/  ISETP.GT.AND P3, PT, R10, 0x11, PT ;  /* 0x000000110a00780c */ /* 0x000fe20003f64270 */
[----:B------:R-:W-:Y:S01]  /*1ad0*/  FMUL.FTZ R49, R49, UR4 ;  /* 0x0000000431317c20 */ /* 0x000fe20008410000 */
[----:B-----5:R-:W-:Y:S01]  /*1ae0*/  FSEL R92, R34, -INF , P4 ;  /* 0xff800000225c7808 */ /* 0x020fe20002000000 */
[----:B0-----:R-:W0:Y:S01]  /*1af0*/  MUFU.TANH R3, R25 ;  /* 0x0000001900037308 */ /* 0x001e220000002400 */
[----:B------:R-:W-:Y:S01]  /*1b00*/  FMNMX.FTZ R9, R90, R9, !PT ;  /* 0x000000095a097209 */ /* 0x000fe20007810000 */
[----:B------:R-:W-:Y:S01]  /*1b10*/  FMUL.FTZ R52, R52, UR4 ;  /* 0x0000000434347c20 */ /* 0x000fe20008410000 */
[----:B-1----:R-:W-:Y:S01]  /*1b20*/  FSEL R6, R6, -INF , P2 ;  /* 0xff80000006067808 */ /* 0x002fe20001000000 */
[----:B------:R-:W-:Y:S01]  /*1b30*/  FMUL.FTZ R63, R63, UR4 ;  /* 0x000000043f3f7c20 */ /* 0x000fe20008410000 */
[----:B------:R-:W-:Y:S01]  /*1b40*/  ISETP.GT.AND P2, PT, R10, 0x18, PT ;  /* 0x000000180a00780c */ /* 0x000fe20003f44270 */
[----:B------:R-:W-:Y:S01]  /*1b50*/  FMUL.FTZ R53, R53, UR4 ;  /* 0x0000000435357c20 */ /* 0x000fe20008410000 */
[----:B------:R-:W-:Y:S01]  /*1b60*/  FMNMX.FTZ R9, R92, R9, !PT ;  /* 0x000000095c097209 */ /* 0x000fe20007810000 */
[----:B------:R-:W1:Y:S01]  /*1b70*/  MUFU.TANH R38, R38 ;  /* 0x0000002600267308 */ /* 0x000e620000002400 */
[----:B--2---:R-:W-:Y:S01]  /*1b80*/  FSEL R94, R35, -INF , P3 ;  /* 0xff800000235e7808 */ /* 0x004fe20001800000 */
[----:B------:R-:W-:Y:S01]  /*1b90*/  FMUL.FTZ R66, R66, UR4 ;  /* 0x0000000442427c20 */ /* 0x000fe20008410000 */
[----:B------:R-:W-:Y:S01]  /*1ba0*/  FMUL.FTZ R56, R56, UR4 ;  /* 0x0000000438387c20 */ /* 0x000fe20008410000 */
[----:B------:R-:W-:Y:S01]  /*1bb0*/  FMUL.FTZ R67, R67, UR4 ;  /* 0x0000000443437c20 */ /* 0x000fe20008410000 */
[----:B------:R-:W-:Y:S01]  /*1bc0*/  FMNMX.FTZ R9, R94, R9, !PT ;  /* 0x000000095e097209 */ /* 0x000fe20007810000 */
[----:B------:R-:W-:Y:S01]  /*1bd0*/  FMUL.FTZ R57, R57, UR4 ;  /* 0x0000000439397c20 */ /* 0x000fe20008410000 */
[----:B------:R-:W-:Y:S01]  /*1be0*/  FMUL.FTZ R70, R70, UR4 ;  /* 0x0000000446467c20 */ /* 0x000fe20008410000 */
[----:B------:R-:W2:Y:S01]  /*1bf0*/  MUFU.TANH R8, R28 ;  /* 0x0000001c00087308 */ /* 0x000ea20000002400 */
[----:B0-----:R-:W-:Y:S01]  /*1c00*/  FSEL R3, R3, -INF , P1 ;  /* 0xff80000003037808 */ /* 0x001fe20000800000 */
[----:B------:R-:W-:Y:S01]  /*1c10*/  FMUL.FTZ R60, R60, UR4 ;  /* 0x000000043c3c7c20 */ /* 0x000fe20008410000 */
[----:B------:R-:W-:Y:S01]  /*1c20*/  ISETP.GT.AND P1, PT, R10, 0x19, PT ;  /* 0x000000190a00780c */ /* 0x000fe20003f24270 */
[----:B------:R-:W-:Y:S01]  /*1c30*/  FMUL.FTZ R71, R71, UR4 ;  /* 0x0000000447477c20 */ /* 0x000fe20008410000 */
[----:B------:R-:W-:Y:S01]  /*1c40*/  FMUL.FTZ R61, R61, UR4 ;  /* 0x000000043d3d7c20 */ /* 0x000fe20008410000 */
[----:B------:R-:W-:Y:S01]  /*1c50*/  FMUL.FTZ R74, R74, UR4 ;  /* 0x000000044a4a7c20 */ /* 0x000fe20008410000 */
[----:B------:R-:W-:Y:S01]  /*1c60*/  FMUL.FTZ R64, R64, UR4 ;  /* 0x0000000440407c20 */ /* 0x000fe20008410000 */
[----:B------:R-:W0:Y:S01]  /*1c70*/  MUFU.TANH R39, R39 ;  /* 0x0000002700277308 */ /* 0x000e220000002400 */
[----:B-1----:R-:W-:Y:S01]  /*1c80*/  FSEL R96, R38, -INF , P2 ;  /* 0xff80000026607808 */ /* 0x002fe20001000000 */
[----:B------:R-:W-:Y:S01]  /*1c90*/  FMUL.FTZ R75, R75, UR4 ;  /* 0x000000044b4b7c20 */ /* 0x000fe20008410000 */
[----:B------:R-:W-:Y:S01]  /*1ca0*/  FMUL.FTZ R65, R65, UR4 ;  /* 0x0000000441417c20 */ /* 0x000fe20008410000 */
[----:B------:R-:W-:Y:S01]  /*1cb0*/  FMUL.FTZ R78, R78, UR4 ;  /* 0x000000044e4e7c20 */ /* 0x000fe20008410000 */
[----:B------:R-:W-:Y:S01]  /*1cc0*/  FMNMX.FTZ R9, R96, R9, !PT ;  /* 0x0000000960097209 */ /* 0x000fe20007810000 */
[----:B------:R-:W-:Y:S01]  /*1cd0*/  FMUL.FTZ R68, R68, UR4 ;  /* 0x0000000444447c20 */ /* 0x000fe20008410000 */
[----:B------:R-:W-:Y:S01]  /*1ce0*/  FMUL.FTZ R79, R79, UR4 ;  /* 0x000000044f4f7c20 */ /* 0x000fe20008410000 */
[----:B------:R-:W1:Y:S01]  /*1cf0*/  MUFU.TANH R14, R29 ;  /* 0x0000001d000e7308 */ /* 0x000e620000002400 */
[----:B--2---:R-:W-:Y:S01]  /*1d00*/  FSEL R8, R8, -INF , P6 ;  /* 0xff80000008087808 */ /* 0x004fe20003000000 */
[----:B------:R-:W-:Y:S01]  /*1d10*/  FMUL.FTZ R69, R69, UR4 ;  /* 0x0000000445457c20 */ /* 0x000fe20008410000 */
[----:B------:R-:W-:Y:S01]  /*1d20*/  ISETP.GT.AND P6, PT, R10, 0x20, PT ;  /* 0x000000200a00780c */ /* 0x000fe20003fc4270 */
[----:B------:R-:W-:Y:S01]  /*1d30*/  FMUL.FTZ R82, R82, UR4 ;  /* 0x0000000452527c20 */ /* 0x000fe20008410000 */
[----:B------:R-:W-:Y:S01]  /*1d40*/  FMUL.FTZ R72, R72, UR4 ;  /* 0x0000000448487c20 */ /* 0x000fe20008410000 */
[----:B------:R-:W-:Y:S01]  /*1d50*/  FMUL.FTZ R83, R83, UR4 ;  /* 0x0000000453537c20 */ /* 0x000fe20008410000 */
[----:B------:R-:W-:Y:S01]  /*1d60*/  FMUL.FTZ R73, R73, UR4 ;  /* 0x0000000449497c20 */ /* 0x000fe20008410000 */
[----:B------:R-:W2:Y:S01]  /*1d70*/  MUFU.TANH R42, R42 ;  /* 0x0000002a002a7308 */ /* 0x000ea20000002400 */
[----:B0-----:R-:W-:Y:S01]  /*1d80*/  FSEL R98, R39, -INF , P1 ;  /* 0xff80000027627808 */ /* 0x001fe20000800000 */
[----:B------:R-:W-:Y:S01]  /*1d90*/  FMUL.FTZ R86, R86, UR4 ;  /* 0x0000000456567c20 */ /* 0x000fe20008410000 */
[----:B------:R-:W-:Y:S01]  /*1da0*/  FMUL.FTZ R87, R87, UR4 ;  /* 0x0000000457577c20 */ /* 0x000fe20008410000 */
[----:B------:R-:W-:Y:S01]  /*1db0*/  ULDC UR5, c[0x0][0x988] ;  /* 0x0002620000057ab9 */ /* 0x000fe20000000800 */
[----:B------:R-:W-:Y:S01]  /*1dc0*/  FMNMX.FTZ R9, R98, R9, !PT ;  /* 0x0000000962097209 */ /* 0x000fe20007810000 */
[----:B------:R-:W-:Y:S01]  /*1dd0*/  FMUL.FTZ R76, R76, UR4 ;  /* 0x000000044c4c7c20 */ /* 0x000fe20008410000 */
[----:B------:R-:W-:Y:S01]  /*1de0*/  P2R R7, PR, RZ, 0x1 ;  /* 0x00000001ff077803 */ /* 0x000fe20000000000 */
[----:B------:R-:W0:Y:S01]  /*1df0*/  MUFU.TANH R32, R32 ;  /* 0x0000002000207308 */ /* 0x000e220000002400 */
[----:B-1----:R-:W-:Y:S01]  /*1e00*/  FSEL R14, R14, -INF , P5 ;  /* 0xff8000000e0e7808 */ /* 0x002fe20002800000 */
[----:B------:R-:W-:Y:S01]  /*1e10*/  FMUL.FTZ R77, R77, UR4 ;  /* 0x000000044d4d7c20 */ /* 0x000fe20008410000 */
[----:B------:R-:W-:Y:S01]  /*1e20*/  ISETP.GT.AND P5, PT, R10, 0x21, PT ;  /* 0x000000210a00780c */ /* 0x000fe20003fa4270 */
[----:B------:R-:W-:Y:S01]  /*1e30*/  FMUL.FTZ R80, R80, UR4 ;  /* 0x0000000450507c20 */ /* 0x000fe20008410000 */
[----:B------:R-:W-:Y:S01]  /*1e40*/  FMUL.FTZ R81, R81, UR4 ;  /* 0x0000000451517c20 */ /* 0x000fe20008410000 */
[----:B------:R-:W-:Y:S01]  /*1e50*/  FMUL.FTZ R84, R84, UR4 ;  /* 0x0000000454547c20 */ /* 0x000fe20008410000 */
[----:B------:R-:W-:Y:S01]  /*1e60*/  FMUL.FTZ R85, R85, UR4 ;  /* 0x0000000455557c20 */ /* 0x000fe20008410000 */
[----:B------:R-:W1:Y:S01]  /*1e70*/  MUFU.TANH R43, R43 ;  /* 0x0000002b002b7308 */ /* 0x000e620000002400 */
[----:B--2---:R-:W-:Y:S01]  /*1e80*/  FSEL R100, R42, -INF , P6 ;  /* 0xff8000002a647808 */ /* 0x004fe20003000000 */
[----:B------:R-:W-:Y:S01]  /*1e90*/  UIADD3 UR42, UR42, -0x2, URZ ;  /* 0xfffffffe2a2a7890 */ /* 0x000fe2000fffe03f */
[--C-:B------:R-:W-:Y:S01]  /*1ea0*/  IMAD.MOV.U32 R150, RZ, RZ, R151.reuse ;  /* 0x000000ffff967224 */ /* 0x100fe200078e0097 */
[----:B------:R-:W-:Y:S01]  /*1eb0*/  UIADD3 UR4, UR36, 0x28840, URZ ;  /* 0x0002884024047890 */ /* 0x000fe2000fffe03f */
[----:B------:R-:W-:Y:S01]  /*1ec0*/  FMNMX.FTZ R9, R100, R9, !PT ;  /* 0x0000000964097209 */ /* 0x000fe20007810000 */
[--C-:B------:R-:W-:Y:S01]  /*1ed0*/  IMAD.MOV.U32 R149, RZ, RZ, R151.reuse ;  /* 0x000000ffff957224 */ /* 0x100fe200078e0097 */
[-C--:B------:R-:W-:Y:S01]  /*1ee0*/  MOV R148, R151.reuse ;  /* 0x0000009700947202 */ /* 0x080fe20000000f00 */
[----:B------:R-:W2:Y:S01]  /*1ef0*/  MUFU.TANH R20, R33 ;  /* 0x0000002100147308 */ /* 0x000ea20000002400 */
[----:B0-----:R-:W-:Y:S01]  /*1f00*/  FSEL R18, R32, -INF , P4 ;  /* 0xff80000020127808 */ /* 0x001fe20002000000 */
[----:B------:R-:W-:Y:S01]  /*1f10*/  UPRMT UR4, UR7, 0x654, UR4 ;  /* 0x0000065407047896 */ /* 0x000fe20008000004 */
[----:B------:R-:W-:Y:S01]  /*1f20*/  ISETP.GT.AND P4, PT, R10, 0x28, PT ;  /* 0x000000280a00780c */ /* 0x000fe20003f84270 */
[--C-:B------:R-:W-:Y:S01]  /*1f30*/  IMAD.MOV.U32 R147, RZ, RZ, R151.reuse ;  /* 0x000000ffff937224 */ /* 0x100fe200078e0097 */
[-C--:B------:R-:W-:Y:S01]  /*1f40*/  MOV R145, R151.reuse ;  /* 0x0000009700917202 */ /* 0x080fe20000000f00 */
[--C-:B------:R-:W-:Y:S01]  /*1f50*/  IMAD.MOV.U32 R143, RZ, RZ, R151.reuse ;  /* 0x000000ffff8f7224 */ /* 0x100fe200078e0097 */
[----:B------:R-:W-:Y:S01]  /*1f60*/  MOV R139, R151 ;  /* 0x00000097008b7202 */ /* 0x000fe20000000f00 */
[----:B------:R-:W0:Y:S01]  /*1f70*/  MUFU.TANH R46, R46 ;  /* 0x0000002e002e7308 */ /* 0x000e220000002400 */
[----:B-1----:R-:W-:Y:S01]  /*1f80*/  FSEL R102, R43, -INF , P5 ;  /* 0xff8000002b667808 */ /* 0x002fe20002800000 */
[--C-:B------:R-:W-:Y:S01]  /*1f90*/  IMAD.MOV.U32 R141, RZ, RZ, R151.reuse ;  /* 0x000000ffff8d7224 */ /* 0x100fe200078e0097 */
[----:B------:R-:W-:Y:S01]  /*1fa0*/  SYNCS.ARRIVE.TRANS64.RED.A1T0 RZ, [UR4], RZ ;  /* 0x000000ffffff79a7 */ /* 0x000fe20008100404 */
[----:B------:R-:W-:Y:S01]  /*1fb0*/  UMOV UR4, URZ ;  /* 0x0000003f00047c82 */ /* 0x000fe20008000000 */
[----:B------:R-:W-:Y:S01]  /*1fc0*/  FMNMX.FTZ R9, R102, R9, !PT ;  /* 0x0000000966097209 */ /* 0x000fe20007810000 */
[--C-:B------:R-:W-:Y:S01]  /*1fd0*/  IMAD.MOV.U32 R137, RZ, RZ, R151.reuse ;  /* 0x000000ffff897224 */ /* 0x100fe200078e0097 */
[-C--:B------:R-:W-:Y:S01]  /*1fe0*/  MOV R133, R151.reuse ;  /* 0x0000009700857202 */ /* 0x080fe20000000f00 */
[----:B------:R-:W1:Y:S01]  /*1ff0*/  MUFU.TANH R22, R36 ;  /* 0x0000002400167308 */ /* 0x000e620000002400 */
[----:B--2---:R-:W-:Y:S01]  /*2000*/  FSEL R20, R20, -INF , P3 ;  /* 0xff80000014147808 */ /* 0x004fe20001800000 */
[--C-:B------:R-:W-:Y:S01]  /*2010*/  IMAD.MOV.U32 R135, RZ, RZ, R151.reuse ;  /* 0x000000ffff877224 */ /* 0x100fe200078e0097 */
[----:B------:R-:W-:Y:S01]  /*2020*/  ISETP.GT.AND P3, PT, R10, 0x29, PT ;  /* 0x000000290a00780c */ /* 0x000fe20003f64270 */
[--C-:B------:R-:W-:Y:S01]  /*2030*/  IMAD.MOV.U32 R131, RZ, RZ, R151.reuse ;  /* 0x000000ffff837224 */ /* 0x100fe200078e0097 */
[-C--:B------:R-:W-:Y:S01]  /*2040*/  MOV R127, R151.reuse ;  /* 0x00000097007f7202 */ /* 0x080fe20000000f00 */
[--C-:B------:R-:W-:Y:S01]  /*2050*/  IMAD.MOV.U32 R129, RZ, RZ, R151.reuse ;  /* 0x000000ffff817224 */ /* 0x100fe200078e0097 */
[-C--:B------:R-:W-:Y:S01]  /*2060*/  MOV R121, R151.reuse ;  /* 0x0000009700797202 */ /* 0x080fe20000000f00 */
[----:B------:R-:W2:Y:S01]  /*2070*/  MUFU.TANH R47, R47 ;  /* 0x0000002f002f7308 */ /* 0x000ea20000002400 */
[----:B0-----:R-:W-:Y:S01]  /*2080*/  FSEL R104, R46, -INF , P4 ;  /* 0xff8000002e687808 */ /* 0x001fe20002000000 */
[--C-:B------:R-:W-:Y:S01]  /*2090*/  IMAD.MOV.U32 R125, RZ, RZ, R151.reuse ;  /* 0x000000ffff7d7224 */ /* 0x100fe200078e0097 */
[----:B------:R-:W-:Y:S01]  /*20a0*/  MOV R115, R151 ;  /* 0x0000009700737202 */ /* 0x000fe20000000f00 */
[--C-:B------:R-:W-:Y:S01]  /*20b0*/  IMAD.MOV.U32 R123, RZ, RZ, R151.reuse ;  /* 0x000000ffff7b7224 */ /* 0x100fe200078e0097 */
[----:B------:R-:W-:Y:S01]  /*20c0*/  FMNMX.FTZ R9, R104, R9, !PT ;  /* 0x0000000968097209 */ /* 0x000fe20007810000 */
[--C-:B------:R-:W-:Y:S01]  /*20d0*/  IMAD.MOV.U32 R119, RZ, RZ, R151.reuse ;  /* 0x000000ffff777224 */ /* 0x100fe200078e0097 */
[-C--:B------:R-:W-:Y:S01]  /*20e0*/  MOV R109, R151.reuse ;  /* 0x00000097006d7202 */ /* 0x080fe20000000f00 */
[----:B------:R-:W0:Y:S01]  /*20f0*/  MUFU.TANH R24, R37 ;  /* 0x0000002500187308 */ /* 0x000e220000002400 */
[----:B-1----:R-:W-:Y:S01]  /*2100*/  FSEL R22, R22, -INF , P2 ;  /* 0xff80000016167808 */ /* 0x002fe20001000000 */
[--C-:B------:R-:W-:Y:S01]  /*2110*/  IMAD.MOV.U32 R117, RZ, RZ, R151.reuse ;  /* 0x000000ffff757224 */ /* 0x100fe200078e0097 */
[----:B------:R-:W-:Y:S01]  /*2120*/  ISETP.GT.AND P2, PT, R10, 0x30, PT ;  /* 0x000000300a00780c */ /* 0x000fe20003f44270 */
[--C-:B------:R-:W-:Y:S01]  /*2130*/  IMAD.MOV.U32 R113, RZ, RZ, R151.reuse ;  /* 0x000000ffff717224 */ /* 0x100fe200078e0097 */
[-C--:B------:R-:W-:Y:S01]  /*2140*/  MOV R103, R151.reuse ;  /* 0x0000009700677202 */ /* 0x080fe20000000f00 */
[--C-:B------:R-:W-:Y:S01]  /*2150*/  IMAD.MOV.U32 R111, RZ, RZ, R151.reuse ;  /* 0x000000ffff6f7224 */ /* 0x100fe200078e0097 */
[-C--:B------:R-:W-:Y:S01]  /*2160*/  MOV R97, R151.reuse ;  /* 0x0000009700617202 */ /* 0x080fe20000000f00 */
[----:B------:R-:W1:Y:S01]  /*2170*/  MUFU.TANH R50, R50 ;  /* 0x0000003200327308 */ /* 0x000e620000002400 */
[----:B--2---:R-:W-:Y:S01]  /*2180*/  FSEL R106, R47, -INF , P3 ;  /* 0xff8000002f6a7808 */ /* 0x004fe20001800000 */
[--C-:B------:R-:W-:Y:S01]  /*2190*/  IMAD.MOV.U32 R107, RZ, RZ, R151.reuse ;  /* 0x000000ffff6b7224 */ /* 0x100fe200078e0097 */
[----:B------:R-:W-:Y:S01]  /*21a0*/  MOV R91, R151 ;  /* 0x00000097005b7202 */ /* 0x000fe20000000f00 */
[--C-:B------:R-:W-:Y:S01]  /*21b0*/  IMAD.MOV.U32 R105, RZ, RZ, R151.reuse ;  /* 0x000000ffff697224 */ /* 0x100fe200078e0097 */
[----:B------:R-:W-:Y:S01]  /*21c0*/  FMNMX.FTZ R9, R106, R9, !PT ;  /* 0x000000096a097209 */ /* 0x000fe20007810000 */
[----:B------:R-:W-:-:S02]  /*21d0*/  IMAD.MOV.U32 R101, RZ, RZ, R151 ;  /* 0x000000ffff657224 */ /* 0x000fc400078e0097 */
[----:B------:R-:W2:Y:S01]  /*21e0*/  MUFU.TANH R40, R40 ;  /* 0x0000002800287308 */ /* 0x000ea20000002400 */
[----:B0-----:R-:W-:Y:S01]  /*21f0*/  FSEL R24, R24, -INF , P1 ;  /* 0xff80000018187808 */ /* 0x001fe20000800000 */
[--C-:B------:R-:W-:Y:S01]  /*2200*/  IMAD.MOV.U32 R99, RZ, RZ, R151.reuse ;  /* 0x000000ffff637224 */ /* 0x100fe200078e0097 */
[----:B------:R-:W-:Y:S01]  /*2210*/  ISETP.GT.AND P1, PT, R10, 0x31, PT ;  /* 0x000000310a00780c */ /* 0x000fe20003f24270 */
[--C-:B------:R-:W-:Y:S02]  /*2220*/  IMAD.MOV.U32 R95, RZ, RZ, R151.reuse ;  /* 0x000000ffff5f7224 */ /* 0x100fe400078e0097 */
[--C-:B------:R-:W-:Y:S02]  /*2230*/  IMAD.MOV.U32 R93, RZ, RZ, R151.reuse ;  /* 0x000000ffff5d7224 */ /* 0x100fe400078e0097 */
[----:B------:R-:W0:Y:S01]  /*2240*/  MUFU.TANH R51, R51 ;  /* 0x0000003300337308 */ /* 0x000e220000002400 */
[----:B-1----:R-:W-:Y:S01]  /*2250*/  FSEL R108, R50, -INF , P2 ;  /* 0xff800000326c7808 */ /* 0x002fe20001000000 */
[----:B------:R-:W-:-:S03]  /*2260*/  IMAD.MOV.U32 R89, RZ, RZ, R151 ;  /* 0x000000ffff597224 */ /* 0x000fc600078e0097 */
[----:B------:R-:W-:-:S03]  /*2270*/  FMNMX.FTZ R9, R108, R9, !PT ;  /* 0x000000096c097209 */ /* 0x000fc60007810000 */
[----:B------:R-:W1:Y:S01]  /*2280*/  MUFU.TANH R28, R41 ;  /* 0x00000029001c7308 */ /* 0x000e620000002400 */
[----:B--2---:R-:W-:Y:S02]  /*2290*/  FSEL R26, R40, -INF , P6 ;  /* 0xff800000281a7808 */ /* 0x004fe40003000000 */
[----:B------:R-:W-:-:S05]  /*22a0*/  ISETP.GT.AND P6, PT, R10, 0x38, PT ;  /* 0x000000380a00780c */ /* 0x000fca0003fc4270 */
[----:B------:R-:W2:Y:S01]  /*22b0*/  MUFU.TANH R54, R54 ;  /* 0x0000003600367308 */ /* 0x000ea20000002400 */
[----:B0-----:R-:W-:-:S04]  /*22c0*/  FSEL R110, R51, -INF , P1 ;  /* 0xff800000336e7808 */ /* 0x001fc80000800000 */
[----:B------:R-:W-:-:S03]  /*22d0*/  FMNMX.FTZ R9, R110, R9, !PT ;  /* 0x000000096e097209 */ /* 0x000fc60007810000 */
[----:B------:R-:W0:Y:S01]  /*22e0*/  MUFU.TANH R44, R44 ;  /* 0x0000002c002c7308 */ /* 0x000e220000002400 */
[----:B-1----:R-:W-:Y:S02]  /*22f0*/  FSEL R28, R28, -INF , P5 ;  /* 0xff8000001c1c7808 */ /* 0x002fe40002800000 */
[----:B------:R-:W-:-:S05]  /*2300*/  ISETP.GT.AND P5, PT, R10, 0x39, PT ;  /* 0x000000390a00780c */ /* 0x000fca0003fa4270 */
[----:B------:R-:W1:Y:S01]  /*2310*/  MUFU.TANH R55, R55 ;  /* 0x0000003700377308 */ /* 0x000e620000002400 */
[----:B--2---:R-:W-:-:S04]  /*2320*/  FSEL R112, R54, -INF , P6 ;  /* 0xff80000036707808 */ /* 0x004fc80003000000 */
[----:B------:R-:W-:-:S03]  /*2330*/  FMNMX.FTZ R9, R112, R9, !PT ;  /* 0x0000000970097209 */ /* 0x000fc60007810000 */
[----:B------:R-:W2:Y:S01]  /*2340*/  MUFU.TANH R45, R45 ;  /* 0x0000002d002d7308 */ /* 0x000ea20000002400 */
[----:B0-----:R-:W-:Y:S02]  /*2350*/  FSEL R30, R44, -INF , P4 ;  /* 0xff8000002c1e7808 */ /* 0x001fe40002000000 */
[----:B------:R-:W-:-:S05]  /*2360*/  ISETP.GT.AND P4, PT, R10, 0x40, PT ;  /* 0x000000400a00780c */ /* 0x000fca0003f84270 */
[----:B------:R-:W0:Y:S01]  /*2370*/  MUFU.TANH R58, R58 ;  /* 0x0000003a003a7308 */ /* 0x000e220000002400 */
[----:B-1----:R-:W-:-:S04]  /*2380*/  FSEL R114, R55, -INF , P5 ;  /* 0xff80000037727808 */ /* 0x002fc80002800000 */
        /* <DEDUP_REMOVED lines=92> */
[----:B--2---:R-:W-:-:S04]  /*2950*/  FSEL R146, R87, -INF , P1 ;  /* 0xff80000057927808 */ /* 0x004fc80000800000 */
[----:B------:R-:W-:Y:S02]  /*2960*/  FMNMX.FTZ R11, R146, R9, !PT ;  /* 0x00000009920b7209 */ /* 0x000fe40007810000 */
[----:B------:R-:W-:Y:S01]  /*2970*/  MOV R9, UR5 ;  /* 0x0000000500097c02 */ /* 0x000fe20008000f00 */
[----:B------:R-:W2:Y:S01]  /*2980*/  MUFU.TANH R80, R80 ;  /* 0x0000005000507308 */ /* 0x000ea20000002400 */
[----:B0-----:R-:W-:Y:S01]  /*2990*/  FSEL R78, R76, -INF , P6 ;  /* 0xff8000004c4e7808 */ /* 0x001fe20003000000 */
[----:B------:R-:W0:Y:S06]  /*29a0*/  SHFL.BFLY PT, R10, R11, 0x2, 0x1f ;  /* 0x0c401f000b0a7f89 */ /* 0x000e2c00000e0000 */
[----:B------:R-:W3:Y:S01]  /*29b0*/  MUFU.TANH R81, R81 ;  /* 0x0000005100517308 */ /* 0x000ee20000002400 */
[----:B-1----:R-:W-:-:S07]  /*29c0*/  FSEL R82, R77, -INF , P5 ;  /* 0xff8000004d527808 */ /* 0x002fce0002800000 */
[----:B------:R-:W1:Y:S01]  /*29d0*/  MUFU.TANH R84, R84 ;  /* 0x0000005400547308 */ /* 0x000e620000002400 */
[----:B--2---:R-:W-:-:S07]  /*29e0*/  FSEL R80, R80, -INF , P4 ;  /* 0xff80000050507808 */ /* 0x004fce0002000000 */
[----:B------:R-:W2:Y:S01]  /*29f0*/  MUFU.TANH R85, R85 ;  /* 0x0000005500557308 */ /* 0x000ea20000002400 */
[----:B---3--:R-:W-:Y:S02]  /*2a00*/  FSEL R86, R81, -INF , P3 ;  /* 0xff80000051567808 */ /* 0x008fe40001800000 */
[----:B0-----:R-:W-:-:S05]  /*2a10*/  FMNMX.FTZ R13, R11, R10, !PT ;  /* 0x0000000a0b0d7209 */ /* 0x001fca0007810000 */
[----:B------:R-:W0:Y:S01]  /*2a20*/  SHFL.BFLY PT, R10, R13, 0x1, 0x1f ;  /* 0x0c201f000d0a7f89 */ /* 0x000e2200000e0000 */
[----:B-1----:R-:W-:Y:S02]  /*2a30*/  FSEL R84, R84, -INF , P2 ;  /* 0xff80000054547808 */ /* 0x002fe40001000000 */
[----:B0-----:R-:W-:-:S04]  /*2a40*/  FMNMX.FTZ R10, R13, R10, !PT ;  /* 0x0000000a0d0a7209 */ /* 0x001fc80007810000 */
[C---:B------:R-:W-:Y:S01]  /*2a50*/  FSETP.NEU.FTZ.AND P0, PT, R10.reuse, -INF , PT ;  /* 0xff8000000a00780b */ /* 0x040fe20003f1d000 */
[----:B------:R-:W-:-:S05]  /*2a60*/  FMUL.FTZ R15, R10, R9 ;  /* 0x000000090a0f7220 */ /* 0x000fca0000410000 */
[----:B------:R-:W-:Y:S02]  /*2a70*/  FSEL R15, R15, RZ, P0 ;  /* 0x000000ff0f0f7208 */ /* 0x000fe40000000000 */
[----:B------:R-:W-:Y:S02]  /*2a80*/  ISETP.NE.AND P0, PT, R7, RZ, PT ;  /* 0x000000ff0700720c */ /* 0x000fe40003f05270 */
[----:B------:R-:W-:Y:S01]  /*2a90*/  FMNMX.FTZ R7, R6, R3, !PT ;  /* 0x0000000306077209 */ /* 0x000fe20007810000 */
[-CC-:B------:R-:W-:Y:S01]  /*2aa0*/  FFMA.FTZ R155, R88, R9.reuse, -R15.reuse ;  /* 0x00000009589b7223 */ /* 0x180fe2000001080f */
[----:B--2---:R-:W-:Y:S01]  /*2ab0*/  FSEL R88, R85, -INF , P1 ;  /* 0xff80000055587808 */ /* 0x004fe20000800000 */
[--C-:B------:R-:W-:Y:S01]  /*2ac0*/  FFMA.FTZ R153, R12, R9, -R15.reuse ;  /* 0x000000090c997223 */ /* 0x100fe2000001080f */
[----:B------:R-:W-:Y:S01]  /*2ad0*/  FMNMX.FTZ R7, R8, R7, !PT ;  /* 0x0000000708077209 */ /* 0x000fe20007810000 */
[-CC-:B------:R-:W-:Y:S01]  /*2ae0*/  FFMA.FTZ R62, R27, R9.reuse, -R15.reuse ;  /* 0x000000091b3e7223 */ /* 0x180fe2000001080f */
[--C-:B------:R-:W-:Y:S01]  /*2af0*/  FFMA.FTZ R64, R90, R9, -R15.reuse ;  /* 0x000000095a407223 */ /* 0x100fe2000001080f */
[----:B------:R-:W-:Y:S01]  /*2b00*/  MUFU.EX2 R155, R155 ;  /* 0x0000009b009b7308 */ /* 0x000fe20000000800 */
[----:B------:R-:W-:Y:S01]  /*2b10*/  FMNMX.FTZ R7, R14, R7, !PT ;  /* 0x000000070e077209 */ /* 0x000fe20007810000 */
[-CC-:B------:R-:W-:Y:S01]  /*2b20*/  FFMA.FTZ R157, R92, R9.reuse, -R15.reuse ;  /* 0x000000095c9d7223 */ /* 0x180fe2000001080f */
[-CC-:B------:R-:W-:Y:S01]  /*2b30*/  FFMA.FTZ R66, R94, R9.reuse, -R15.reuse ;  /* 0x000000095e427223 */ /* 0x180fe2000001080f */
        /* <DEDUP_REMOVED lines=12> */
[----:B------:R-:W0:Y:S01]  /*2c00*/  MUFU.EX2 R62, R62 ;  /* 0x0000003e003e7308 */ /* 0x000e220000000800 */
[----:B------:R-:W-:Y:S01]  /*2c10*/  FMNMX.FTZ R7, R24, R7, !PT ;  /* 0x0000000718077209 */ /* 0x000fe20007810000 */
[-CC-:B------:R-:W-:Y:S01]  /*2c20*/  FFMA.FTZ R167, R112, R9.reuse, -R15.reuse ;  /* 0x0000000970a77223 */ /* 0x180fe2000001080f */
[-CC-:B------:R-:W-:Y:S01]  /*2c30*/  FFMA.FTZ R76, R114, R9.reuse, -R15.reuse ;  /* 0x00000009724c7223 */ /* 0x180fe2000001080f */
[--C-:B------:R-:W-:Y:S01]  /*2c40*/  FFMA.FTZ R169, R116, R9, -R15.reuse ;  /* 0x0000000974a97223 */ /* 0x100fe2000001080f */
[----:B------:R-:W-:Y:S01]  /*2c50*/  FMNMX.FTZ R7, R26, R7, !PT ;  /* 0x000000071a077209 */ /* 0x000fe20007810000 */
[-CC-:B------:R-:W-:Y:S01]  /*2c60*/  FFMA.FTZ R118, R118, R9.reuse, -R15.reuse ;  /* 0x0000000976767223 */ /* 0x180fe2000001080f */
[--C-:B------:R-:W-:Y:S01]  /*2c70*/  FFMA.FTZ R120, R120, R9, -R15.reuse ;  /* 0x0000000978787223 */ /* 0x100fe2000001080f */
[----:B------:R-:W1:Y:S01]  /*2c80*/  MUFU.EX2 R64, R64 ;  /* 0x0000004000407308 */ /* 0x000e620000000800 */
[----:B------:R-:W-:Y:S01]  /*2c90*/  FMNMX.FTZ R7, R28, R7, !PT ;  /* 0x000000071c077209 */ /* 0x000fe20007810000 */
[-CC-:B------:R-:W-:Y:S01]  /*2ca0*/  FFMA.FTZ R122, R122, R9.reuse, -R15.reuse ;  /* 0x000000097a7a7223 */ /* 0x180fe2000001080f */
[-CC-:B------:R-:W-:Y:S01]  /*2cb0*/  FFMA.FTZ R124, R124, R9.reuse, -R15.reuse ;  /* 0x000000097c7c7223 */ /* 0x180fe2000001080f */
[--C-:B------:R-:W-:Y:S01]  /*2cc0*/  FFMA.FTZ R126, R126, R9, -R15.reuse ;  /* 0x000000097e7e7223 */ /* 0x100fe2000001080f */
[----:B------:R-:W-:Y:S01]  /*2cd0*/  FMNMX.FTZ R7, R30, R7, !PT ;  /* 0x000000071e077209 */ /* 0x000fe20007810000 */
[-CC-:B------:R-:W-:Y:S01]  /*2ce0*/  FFMA.FTZ R128, R128, R9.reuse, -R15.reuse ;  /* 0x0000000980807223 */ /* 0x180fe2000001080f */
[--C-:B------:R-:W-:Y:S01]  /*2cf0*/  FFMA.FTZ R130, R130, R9, -R15.reuse ;  /* 0x0000000982827223 */ /* 0x100fe2000001080f */
[----:B------:R-:W2:Y:S01]  /*2d00*/  MUFU.EX2 R157, R157 ;  /* 0x0000009d009d7308 */ /* 0x000ea20000000800 */
[----:B------:R-:W-:Y:S01]  /*2d10*/  FMNMX.FTZ R7, R32, R7, !PT ;  /* 0x0000000720077209 */ /* 0x000fe20007810000 */
[-CC-:B------:R-:W-:Y:S01]  /*2d20*/  FFMA.FTZ R132, R132, R9.reuse, -R15.reuse ;  /* 0x0000000984847223 */ /* 0x180fe2000001080f */
[-CC-:B------:R-:W-:Y:S01]  /*2d30*/  FFMA.FTZ R134, R134, R9.reuse, -R15.reuse ;  /* 0x0000000986867223 */ /* 0x180fe2000001080f */
[--C-:B------:R-:W-:Y:S01]  /*2d40*/  FFMA.FTZ R136, R136, R9, -R15.reuse ;  /* 0x0000000988887223 */ /* 0x100fe2000001080f */
[----:B------:R-:W-:Y:S01]  /*2d50*/  FMNMX.FTZ R7, R34, R7, !PT ;  /* 0x0000000722077209 */ /* 0x000fe20007810000 */
[-CC-:B------:R-:W-:Y:S01]  /*2d60*/  FFMA.FTZ R138, R138, R9.reuse, -R15.reuse ;  /* 0x000000098a8a7223 */ /* 0x180fe2000001080f */
[--C-:B------:R-:W-:Y:S01]  /*2d70*/  FFMA.FTZ R140, R140, R9, -R15.reuse ;  /* 0x000000098c8c7223 */ /* 0x100fe2000001080f */
[----:B------:R-:W3:Y:S01]  /*2d80*/  MUFU.EX2 R66, R66 ;  /* 0x0000004200427308 */ /* 0x000ee20000000800 */
[----:B------:R-:W-:Y:S01]  /*2d90*/  FMNMX.FTZ R7, R36, R7, !PT ;  /* 0x0000000724077209 */ /* 0x000fe20007810000 */
[-CC-:B------:R-:W-:Y:S01]  /*2da0*/  FFMA.FTZ R142, R142, R9.reuse, -R15.reuse ;  /* 0x000000098e8e7223 */ /* 0x180fe2000001080f */
[-CC-:B------:R-:W-:Y:S01]  /*2db0*/  FFMA.FTZ R144, R144, R9.reuse, -R15.reuse ;  /* 0x0000000990907223 */ /* 0x180fe2000001080f */
[----:B------:R-:W-:Y:S01]  /*2dc0*/  FFMA.FTZ R15, R146, R9, -R15 ;  /* 0x00000009920f7223 */ /* 0x000fe2000001080f */
[----:B------:R-:W-:Y:S01]  /*2dd0*/  FMNMX.FTZ R7, R38, R7, !PT ;  /* 0x0000000726077209 */ /* 0x000fe20007810000 */
[--C-:B------:R-:W-:Y:S01]  /*2de0*/  IMAD.MOV.U32 R146, RZ, RZ, R151.reuse ;  /* 0x000000ffff927224 */ /* 0x100fe200078e0097 */
[----:B------:R-:W-:Y:S01]  /*2df0*/  MOV R112, R151 ;  /* 0x0000009700707202 */ /* 0x000fe20000000f00 */
[----:B------:R-:W4:Y:S01]  /*2e00*/  MUFU.EX2 R159, R159 ;  /* 0x0000009f009f7308 */ /* 0x000f220000000800 */
[----:B------:R-:W-:Y:S01]  /*2e10*/  FMNMX.FTZ R7, R40, R7, !PT ;  /* 0x0000000728077209 */ /* 0x000fe20007810000 */
[--C-:B------:R-:W-:Y:S01]  /*2e20*/  IMAD.MOV.U32 R116, RZ, RZ, R151.reuse ;  /* 0x000000ffff747224 */ /* 0x100fe200078e0097 */
[----:B------:R-:W-:Y:S01]  /*2e30*/  MOV R106, R151 ;  /* 0x00000097006a7202 */ /* 0x000fe20000000f00 */
[--C-:B------:R-:W-:Y:S01]  /*2e40*/  IMAD.MOV.U32 R114, RZ, RZ, R151.reuse ;  /* 0x000000ffff727224 */ /* 0x100fe200078e0097 */
[----:B------:R-:W-:Y:S01]  /*2e50*/  FMNMX.FTZ R7, R42, R7, !PT ;  /* 0x000000072a077209 */ /* 0x000fe20007810000 */
[--C-:B------:R-:W-:Y:S01]  /*2e60*/  IMAD.MOV.U32 R110, RZ, RZ, R151.reuse ;  /* 0x000000ffff6e7224 */ /* 0x100fe200078e0097 */
[----:B------:R-:W-:Y:S01]  /*2e70*/  MOV R100, R151 ;  /* 0x0000009700647202 */ /* 0x000fe20000000f00 */
[----:B------:R-:W-:Y:S01]  /*2e80*/  MUFU.EX2 R68, R68 ;  /* 0x0000004400447308 */ /* 0x000fe20000000800 */
[----:B------:R-:W-:Y:S01]  /*2e90*/  FMNMX.FTZ R7, R44, R7, !PT ;  /* 0x000000072c077209 */ /* 0x000fe20007810000 */
[--C-:B------:R-:W-:Y:S01]  /*2ea0*/  IMAD.MOV.U32 R108, RZ, RZ, R151.reuse ;  /* 0x000000ffff6c7224 */ /* 0x100fe200078e0097 */
[----:B------:R-:W-:Y:S01]  /*2eb0*/  MOV R94, R151 ;  /* 0x00000097005e7202 */ /* 0x000fe20000000f00 */
[--C-:B------:R-:W-:Y:S01]  /*2ec0*/  IMAD.MOV.U32 R104, RZ, RZ, R151.reuse ;  /* 0x000000ffff687224 */ /* 0x100fe200078e0097 */
[----:B------:R-:W-:Y:S01]  /*2ed0*/  FMNMX.FTZ R7, R46, R7, !PT ;  /* 0x000000072e077209 */ /* 0x000fe20007810000 */
[----:B------:R-:W-:-:S02]  /*2ee0*/  IMAD.MOV.U32 R102, RZ, RZ, R151 ;  /* 0x000000ffff667224 */ /* 0x000fc400078e0097 */
[----:B------:R-:W-:Y:S01]  /*2ef0*/  MUFU.EX2 R161, R161 ;  /* 0x000000a100a17308 */ /* 0x000fe20000000800 */
[----:B------:R-:W-:Y:S01]  /*2f00*/  FMNMX.FTZ R7, R48, R7, !PT ;  /* 0x0000000730077209 */ /* 0x000fe20007810000 */
[--C-:B------:R-:W-:Y:S02]  /*2f10*/  IMAD.MOV.U32 R98, RZ, RZ, R151.reuse ;  /* 0x000000ffff627224 */ /* 0x100fe400078e0097 */
[--C-:B------:R-:W-:Y:S01]  /*2f20*/  IMAD.MOV.U32 R96, RZ, RZ, R151.reuse ;  /* 0x000000ffff607224 */ /* 0x100fe200078e0097 */
[----:B------:R-:W-:Y:S01]  /*2f30*/  FMNMX.FTZ R7, R50, R7, !PT ;  /* 0x0000000732077209 */ /* 0x000fe20007810000 */
[--C-:B------:R-:W-:Y:S02]  /*2f40*/  IMAD.MOV.U32 R92, RZ, RZ, R151.reuse ;  /* 0x000000ffff5c7224 */ /* 0x100fe400078e0097 */
[----:B------:R-:W-:Y:S01]  /*2f50*/  MUFU.EX2 R70, R70 ;  /* 0x0000004600467308 */ /* 0x000fe20000000800 */
[----:B------:R-:W-:Y:S01]  /*2f60*/  FMNMX.FTZ R7, R52, R7, !PT ;  /* 0x0000000734077209 */ /* 0x000fe20007810000 */
[----:B------:R-:W-:-:S03]  /*2f70*/  IMAD.MOV.U32 R90, RZ, RZ, R151 ;  /* 0x000000ffff5a7224 */ /* 0x000fc600078e0097 */
[----:B------:R-:W-:-:S03]  /*2f80*/  FMNMX.FTZ R7, R54, R7, !PT ;  /* 0x0000000736077209 */ /* 0x000fc60007810000 */
[----:B------:R-:W-:Y:S01]  /*2f90*/  MUFU.EX2 R163, R163 ;  /* 0x000000a300a37308 */ /* 0x000fe20000000800 */
[----:B------:R-:W-:-:S04]  /*2fa0*/  FMNMX.FTZ R7, R56, R7, !PT ;  /* 0x0000000738077209 */ /* 0x000fc80007810000 */
        /* <DEDUP_REMOVED lines=11> */
[----:B------:R-:W-:-:S05]  /*3060*/  FMNMX.FTZ R7, R88, R7, !PT ;  /* 0x0000000758077209 */ /* 0x000fca0007810000 */
[----:B------:R-:W5:Y:S02]  /*3070*/  SHFL.BFLY PT, R12, R7, 0x2, 0x1f ;  /* 0x0c401f00070c7f89 */ /* 0x000f6400000e0000 */
[----:B------:R-:W-:Y:S08]  /*3080*/  MUFU.EX2 R167, R167 ;  /* 0x000000a700a77308 */ /* 0x000ff00000000800 */
[----:B------:R-:W-:Y:S08]  /*3090*/  MUFU.EX2 R76, R76 ;  /* 0x0000004c004c7308 */ /* 0x000ff00000000800 */
[----:B------:R-:W-:Y:S01]  /*30a0*/  MUFU.EX2 R169, R169 ;  /* 0x000000a900a97308 */ /* 0x000fe20000000800 */
[----:B-----5:R-:W-:-:S07]  /*30b0*/  FMNMX.FTZ R11, R7, R12, !PT ;  /* 0x0000000c070b7209 */ /* 0x020fce0007810000 */
[----:B------:R-:W-:Y:S01]  /*30c0*/  MUFU.EX2 R118, R118 ;  /* 0x0000007600767308 */ /* 0x000fe20000000800 */
[----:B------:R-:W5:Y:S07]  /*30d0*/  SHFL.BFLY PT, R12, R11, 0x1, 0x1f ;  /* 0x0c201f000b0c7f89 */ /* 0x000f6e00000e0000 */
[----:B------:R-:W-:Y:S08]  /*30e0*/  MUFU.EX2 R120, R120 ;  /* 0x0000007800787308 */ /* 0x000ff00000000800 */
[----:B------:R0:W-:Y:S08]  /*30f0*/  MUFU.EX2 R171, R122 ;  /* 0x0000007a00ab7308 */ /* 0x0001f00000000800 */
[----:B------:R-:W-:Y:S01]  /*3100*/  MUFU.EX2 R124, R124 ;  /* 0x0000007c007c7308 */ /* 0x000fe20000000800 */
[----:B0-----:R-:W-:Y:S01]  /*3110*/  IMAD.MOV.U32 R122, RZ, RZ, R151 ;  /* 0x000000ffff7a7224 */ /* 0x001fe200078e0097 */
[----:B-----5:R-:W-:-:S04]  /*3120*/  FMNMX.FTZ R12, R11, R12, !PT ;  /* 0x0000000c0b0c7209 */ /* 0x020fc80007810000 */
[C---:B------:R-:W-:Y:S01]  /*3130*/  FSETP.NEU.FTZ.AND P1, PT, R12.reuse, -INF , PT ;  /* 0xff8000000c00780b */ /* 0x040fe20003f3d000 */
[-C--:B------:R-:W-:Y:S01]  /*3140*/  FMUL.FTZ R7, R12, R9.reuse ;  /* 0x000000090c077220 */ /* 0x080fe20000410000 */
[----:B------:R-:W-:Y:S04]  /*3150*/  MUFU.EX2 R173, R126 ;  /* 0x0000007e00ad7308 */ /* 0x000fe80000000800 */
[----:B------:R-:W-:Y:S02]  /*3160*/  FSEL R7, R7, RZ, P1 ;  /* 0x000000ff07077208 */ /* 0x000fe40000800000 */
[----:B------:R-:W-:Y:S02]  /*3170*/  ISETP.LE.AND P1, PT, R16, UR42, PT ;  /* 0x0000002a10007c0c */ /* 0x000fe4000bf23270 */
[----:B------:R-:W-:Y:S01]  /*3180*/  MUFU.EX2 R128, R128 ;  /* 0x0000008000807308 */ /* 0x000fe20000000800 */
[-CC-:B------:R-:W-:Y:S01]  /*3190*/  FFMA.FTZ R8, R8, R9.reuse, -R7.reuse ;  /* 0x0000000908087223 */ /* 0x180fe20000010807 */
[-CC-:B------:R-:W-:Y:S01]  /*31a0*/  FFMA.FTZ R6, R6, R9.reuse, -R7.reuse ;  /* 0x0000000906067223 */ /* 0x180fe20000010807 */
[-CC-:B------:R-:W-:Y:S01]  /*31b0*/  FFMA.FTZ R3, R3, R9.reuse, -R7.reuse ;  /* 0x0000000903037223 */ /* 0x180fe20000010807 */
[-CC-:B------:R-:W-:Y:S01]  /*31c0*/  FFMA.FTZ R14, R14, R9.reuse, -R7.reuse ;  /* 0x000000090e0e7223 */ /* 0x180fe20000010807 */
[-CC-:B------:R-:W-:Y:S01]  /*31d0*/  FFMA.FTZ R18, R18, R9.reuse, -R7.reuse ;  /* 0x0000000912127223 */ /* 0x180fe20000010807 */
[-CC-:B------:R-:W-:Y:S01]  /*31e0*/  FFMA.FTZ R20, R20, R9.reuse, -R7.reuse ;  /* 0x0000000914147223 */ /* 0x180fe20000010807 */
[-CC-:B------:R-:W-:Y:S01]  /*31f0*/  FFMA.FTZ R22, R22, R9.reuse, -R7.reuse ;  /* 0x0000000916167223 */ /* 0x180fe20000010807 */
[----:B------:R0:W-:Y:S01]  /*3200*/  MUFU.EX2 R154, R8 ;  /* 0x00000008009a7308 */ /* 0x0001e20000000800 */
[-CC-:B------:R-:W-:Y:S01]  /*3210*/  FFMA.FTZ R24, R24, R9.reuse, -R7.reuse ;  /* 0x0000000918187223 */ /* 0x180fe20000010807 */
[-CC-:B------:R-:W-:Y:S01]  /*3220*/  FFMA.FTZ R26, R26, R9.reuse, -R7.reuse ;  /* 0x000000091a1a7223 */ /* 0x180fe20000010807 */
[-CC-:B------:R-:W-:Y:S01]  /*3230*/  FFMA.FTZ R28, R28, R9.reuse, -R7.reuse ;  /* 0x000000091c1c7223 */ /* 0x180fe20000010807 */
[-CC-:B------:R-:W-:Y:S01]  /*3240*/  FFMA.FTZ R30, R30, R9.reuse, -R7.reuse ;  /* 0x000000091e1e7223 */ /* 0x180fe20000010807 */
[-CC-:B------:R-:W-:Y:S01]  /*3250*/  FFMA.FTZ R32, R32, R9.reuse, -R7.reuse ;  /* 0x0000000920207223 */ /* 0x180fe20000010807 */
[-CC-:B------:R-:W-:Y:S01]  /*3260*/  FFMA.FTZ R34, R34, R9.reuse, -R7.reuse ;  /* 0x0000000922227223 */ /* 0x180fe20000010807 */
[-CC-:B------:R-:W-:Y:S01]  /*3270*/  FFMA.FTZ R36, R36, R9.reuse, -R7.reuse ;  /* 0x0000000924247223 */ /* 0x180fe20000010807 */
[----:B------:R-:W-:Y:S01]  /*3280*/  MUFU.EX2 R6, R6 ;  /* 0x0000000600067308 */ /* 0x000fe20000000800 */
[----:B0-----:R-:W-:Y:S01]  /*3290*/  FADD.FTZ R8, R153, R62 ;  /* 0x0000003e99087221 */ /* 0x001fe20000010000 */
[-CC-:B------:R-:W-:Y:S01]  /*32a0*/  FFMA.FTZ R38, R38, R9.reuse, -R7.reuse ;  /* 0x0000000926267223 */ /* 0x180fe20000010807 */
[-CC-:B------:R-:W-:Y:S01]  /*32b0*/  FFMA.FTZ R40, R40, R9.reuse, -R7.reuse ;  /* 0x0000000928287223 */ /* 0x180fe20000010807 */
[-CC-:B------:R-:W-:Y:S01]  /*32c0*/  FFMA.FTZ R42, R42, R9.reuse, -R7.reuse ;  /* 0x000000092a2a7223 */ /* 0x180fe20000010807 */
[----:B------:R-:W-:Y:S01]  /*32d0*/  FADD.FTZ R25, R155, R8 ;  /* 0x000000089b197221 */ /* 0x000fe20000010000 */
[-CC-:B------:R-:W-:Y:S01]  /*32e0*/  FFMA.FTZ R44, R44, R9.reuse, -R7.reuse ;  /* 0x000000092c2c7223 */ /* 0x180fe20000010807 */
[-C--:B------:R-:W-:Y:S01]  /*32f0*/  FFMA.FTZ R46, R46, R9.reuse, -R7 ;  /* 0x000000092e2e7223 */ /* 0x080fe20000010807 */
[----:B------:R-:W0:Y:S01]  /*3300*/  MUFU.EX2 R3, R3 ;  /* 0x0000000300037308 */ /* 0x000e220000000800 */
[----:B-1----:R-:W-:Y:S01]  /*3310*/  FADD.FTZ R8, R64, R25 ;  /* 0x0000001940087221 */ /* 0x002fe20000010000 */
[-CC-:B------:R-:W-:Y:S01]  /*3320*/  FFMA.FTZ R48, R48, R9.reuse, -R7.reuse ;  /* 0x0000000930307223 */ /* 0x180fe20000010807 */
[-CC-:B------:R-:W-:Y:S01]  /*3330*/  FFMA.FTZ R50, R50, R9.reuse, -R7.reuse ;  /* 0x0000000932327223 */ /* 0x180fe20000010807 */
[-CC-:B------:R-:W-:Y:S01]  /*3340*/  FFMA.FTZ R52, R52, R9.reuse, -R7.reuse ;  /* 0x0000000934347223 */ /* 0x180fe20000010807 */
[----:B--2---:R-:W-:Y:S01]  /*3350*/  FADD.FTZ R27, R157, R8 ;  /* 0x000000089d1b7221 */ /* 0x004fe20000010000 */
[-CC-:B------:R-:W-:Y:S01]  /*3360*/  FFMA.FTZ R54, R54, R9.reuse, -R7.reuse ;  /* 0x0000000936367223 */ /* 0x180fe20000010807 */
[-C--:B------:R-:W-:Y:S01]  /*3370*/  FFMA.FTZ R56, R56, R9.reuse, -R7 ;  /* 0x0000000938387223 */ /* 0x080fe20000010807 */
[----:B------:R1:W2:Y:S01]  /*3380*/  MUFU.EX2 R11, R14 ;  /* 0x0000000e000b7308 */ /* 0x0002a20000000800 */
[----:B---3--:R-:W-:Y:S01]  /*3390*/  FADD.FTZ R8, R66, R27 ;  /* 0x0000001b42087221 */ /* 0x008fe20000010000 */
[-CC-:B------:R-:W-:Y:S01]  /*33a0*/  FFMA.FTZ R58, R58, R9.reuse, -R7.reuse ;  /* 0x000000093a3a7223 */ /* 0x180fe20000010807 */
[-CC-:B------:R-:W-:Y:S01]  /*33b0*/  FFMA.FTZ R60, R60, R9.reuse, -R7.reuse ;  /* 0x000000093c3c7223 */ /* 0x180fe20000010807 */
[-CC-:B------:R-:W-:Y:S01]  /*33c0*/  FFMA.FTZ R78, R78, R9.reuse, -R7.reuse ;  /* 0x000000094e4e7223 */ /* 0x180fe20000010807 */
[----:B----4-:R-:W-:Y:S01]  /*33d0*/  FADD.FTZ R29, R159, R8 ;  /* 0x000000089f1d7221 */ /* 0x010fe20000010000 */
[-CC-:B------:R-:W-:Y:S01]  /*33e0*/  FFMA.FTZ R82, R82, R9.reuse, -R7.reuse ;  /* 0x0000000952527223 */ /* 0x180fe20000010807 */
[-C--:B------:R-:W-:Y:S01]  /*33f0*/  FFMA.FTZ R80, R80, R9.reuse, -R7 ;  /* 0x0000000950507223 */ /* 0x080fe20000010807 */
[----:B------:R-:W3:Y:S01]  /*3400*/  MUFU.EX2 R18, R18 ;  /* 0x0000001200127308 */ /* 0x000ee20000000800 */
[----:B0-----:R-:W-:Y:S01]  /*3410*/  FADD.FTZ R27, R6, R3 ;  /* 0x00000003061b7221 */ /* 0x001fe20000010000 */
[----:B-1----:R-:W-:Y:S01]  /*3420*/  FADD.FTZ R14, R68, R29 ;  /* 0x0000001d440e7221 */ /* 0x002fe20000010000 */
[-CC-:B------:R-:W-:Y:S01]  /*3430*/  FFMA.FTZ R86, R86, R9.reuse, -R7.reuse ;  /* 0x0000000956567223 */ /* 0x180fe20000010807 */
[-C--:B------:R-:W-:Y:S01]  /*3440*/  FFMA.FTZ R84, R84, R9.reuse, -R7 ;  /* 0x0000000954547223 */ /* 0x080fe20000010807 */
[----:B------:R-:W-:Y:S01]  /*3450*/  FADD.FTZ R8, R154, R27 ;  /* 0x0000001b9a087221 */ /* 0x000fe20000010000 */
[----:B------:R-:W-:Y:S01]  /*3460*/  FADD.FTZ R31, R161, R14 ;  /* 0x0000000ea11f7221 */ /* 0x000fe20000010000 */
[----:B------:R-:W-:Y:S01]  /*3470*/  FFMA.FTZ R88, R88, R9, -R7 ;  /* 0x0000000958587223 */ /* 0x000fe20000010807 */
[----:B------:R-:W0:Y:S01]  /*3480*/  MUFU.EX2 R13, R20 ;  /* 0x00000014000d7308 */ /* 0x000e220000000800 */
[----:B--2---:R-:W-:Y:S01]  /*3490*/  FADD.FTZ R29, R11, R8 ;  /* 0x000000080b1d7221 */ /* 0x004fe20000010000 */
[----:B------:R-:W-:Y:S01]  /*34a0*/  FADD.FTZ R14, R70, R31 ;  /* 0x0000001f460e7221 */ /* 0x000fe20000010000 */
[----:B------:R-:W-:Y:S01]  /*34b0*/  F2FP.F16.F32.PACK_AB R152, R3, R6 ;  /* 0x000000060398723e */ /* 0x000fe200000000ff */
[----:B------:R-:W-:Y:S01]  /*34c0*/  IMAD.MOV.U32 R126, RZ, RZ, R151 ;  /* 0x000000ffff7e7224 */ /* 0x000fe200078e0097 */
[----:B------:R-:W-:Y:S01]  /*34d0*/  F2FP.F16.F32.PACK_AB R154, R11, R154 ;  /* 0x0000009a0b9a723e */ /* 0x000fe200000000ff */
[----:B------:R-:W-:Y:S01]  /*34e0*/  FADD.FTZ R31, R163, R14 ;  /* 0x0000000ea31f7221 */ /* 0x000fe20000010000 */
[----:B------:R-:W-:Y:S01]  /*34f0*/  F2FP.F16.F32.PACK_AB R153, R62, R153 ;  /* 0x000000993e99723e */ /* 0x000fe200000000ff */
[----:B------:R-:W1:Y:S01]  /*3500*/  MUFU.EX2 R22, R22 ;  /* 0x0000001600167308 */ /* 0x000e620000000800 */
[----:B---3--:R-:W-:Y:S01]  /*3510*/  FADD.FTZ R8, R18, R29 ;  /* 0x0000001d12087221 */ /* 0x008fe20000010000 */
[----:B------:R-:W-:Y:S01]  /*3520*/  FADD.FTZ R14, R72, R31 ;  /* 0x0000001f480e7221 */ /* 0x000fe20000010000 */
[----:B------:R-:W-:-:S02]  /*3530*/  F2FP.F16.F32.PACK_AB R155, R64, R155 ;  /* 0x0000009b409b723e */ /* 0x000fc400000000ff */
[----:B------:R-:W-:Y:S01]  /*3540*/  F2FP.F16.F32.PACK_AB R157, R66, R157 ;  /* 0x0000009d429d723e */ /* 0x000fe200000000ff */
[----:B------:R-:W-:Y:S01]  /*3550*/  FADD.FTZ R33, R165, R14 ;  /* 0x0000000ea5217221 */ /* 0x000fe20000010000 */
[----:B------:R-:W-:Y:S01]  /*3560*/  F2FP.F16.F32.PACK_AB R159, R68, R159 ;  /* 0x0000009f449f723e */ /* 0x000fe200000000ff */
[----:B------:R-:W2:Y:S01]  /*3570*/  MUFU.EX2 R15, R24 ;  /* 0x00000018000f7308 */ /* 0x000ea20000000800 */
[----:B0-----:R-:W-:Y:S01]  /*3580*/  FADD.FTZ R29, R13, R8 ;  /* 0x000000080d1d7221 */ /* 0x001fe20000010000 */
[----:B------:R-:W-:Y:S01]  /*3590*/  FADD.FTZ R14, R74, R33 ;  /* 0x000000214a0e7221 */ /* 0x000fe20000010000 */
[----:B------:R-:W-:Y:S02]  /*35a0*/  F2FP.F16.F32.PACK_AB R161, R70, R161 ;  /* 0x000000a146a1723e */ /* 0x000fe400000000ff */
[----:B------:R-:W-:Y:S01]  /*35b0*/  F2FP.F16.F32.PACK_AB R163, R72, R163 ;  /* 0x000000a348a3723e */ /* 0x000fe200000000ff */
[----:B------:R-:W-:Y:S01]  /*35c0*/  FADD.FTZ R33, R167, R14 ;  /* 0x0000000ea7217221 */ /* 0x000fe20000010000 */
[----:B------:R-:W-:Y:S01]  /*35d0*/  F2FP.F16.F32.PACK_AB R165, R74, R165 ;  /* 0x000000a54aa5723e */ /* 0x000fe200000000ff */
[----:B------:R-:W0:Y:S01]  /*35e0*/  MUFU.EX2 R26, R26 ;  /* 0x0000001a001a7308 */ /* 0x000e220000000800 */
[----:B-1----:R-:W-:Y:S01]  /*35f0*/  FADD.FTZ R8, R22, R29 ;  /* 0x0000001d16087221 */ /* 0x002fe20000010000 */
[C---:B------:R-:W-:Y:S01]  /*3600*/  FADD.FTZ R14, R76.reuse, R33 ;  /* 0x000000214c0e7221 */ /* 0x040fe20000010000 */
[----:B------:R-:W-:-:S02]  /*3610*/  F2FP.F16.F32.PACK_AB R167, R76, R167 ;  /* 0x000000a74ca7723e */ /* 0x000fc400000000ff */
[----:B------:R-:W-:Y:S01]  /*3620*/  F2FP.F16.F32.PACK_AB R156, R13, R18 ;  /* 0x000000120d9c723e */ /* 0x000fe200000000ff */
[----:B------:R-:W-:Y:S01]  /*3630*/  FADD.FTZ R35, R169, R14 ;  /* 0x0000000ea9237221 */ /* 0x000fe20000010000 */
[C---:B------:R-:W-:Y:S01]  /*3640*/  F2FP.F16.F32.PACK_AB R169, R118.reuse, R169 ;  /* 0x000000a976a9723e */ /* 0x040fe200000000ff */
[----:B------:R-:W1:Y:S01]  /*3650*/  MUFU.EX2 R17, R28 ;  /* 0x0000001c00117308 */ /* 0x000e620000000800 */
[C---:B--2---:R-:W-:Y:S01]  /*3660*/  FADD.FTZ R31, R15.reuse, R8 ;  /* 0x000000080f1f7221 */ /* 0x044fe20000010000 */
[----:B------:R-:W-:Y:S01]  /*3670*/  FADD.FTZ R35, R118, R35 ;  /* 0x0000002376237221 */ /* 0x000fe20000010000 */
[----:B------:R-:W-:Y:S02]  /*3680*/  F2FP.F16.F32.PACK_AB R158, R15, R22 ;  /* 0x000000160f9e723e */ /* 0x000fe400000000ff */
[----:B------:R-:W-:Y:S01]  /*3690*/  MOV R118, R151 ;  /* 0x0000009700767202 */ /* 0x000fe20000000f00 */
[----:B------:R-:W-:Y:S02]  /*36a0*/  FADD.FTZ R14, R120, R35 ;  /* 0x00000023780e7221 */ /* 0x000fe40000010000 */
[----:B------:R-:W2:Y:S01]  /*36b0*/  MUFU.EX2 R30, R30 ;  /* 0x0000001e001e7308 */ /* 0x000ea20000000800 */
[----:B0-----:R-:W-:Y:S01]  /*36c0*/  FADD.FTZ R8, R26, R31 ;  /* 0x0000001f1a087221 */ /* 0x001fe20000010000 */
[C---:B------:R-:W-:Y:S01]  /*36d0*/  FADD.FTZ R35, R171.reuse, R14 ;  /* 0x0000000eab237221 */ /* 0x040fe20000010000 */
[----:B------:R-:W-:Y:S01]  /*36e0*/  F2FP.F16.F32.PACK_AB R171, R171, R120 ;  /* 0x00000078abab723e */ /* 0x000fe200000000ff */
[----:B------:R-:W-:-:S02]  /*36f0*/  IMAD.MOV.U32 R120, RZ, RZ, R151 ;  /* 0x000000ffff787224 */ /* 0x000fc400078e0097 */
[----:B------:R-:W-:Y:S02]  /*3700*/  FADD.FTZ R14, R124, R35 ;  /* 0x000000237c0e7221 */ /* 0x000fe40000010000 */
[----:B------:R-:W0:Y:S01]  /*3710*/  MUFU.EX2 R19, R32 ;  /* 0x0000002000137308 */ /* 0x000e220000000800 */
[----:B-1----:R-:W-:Y:S01]  /*3720*/  FADD.FTZ R31, R17, R8 ;  /* 0x00000008111f7221 */ /* 0x002fe20000010000 */
[C---:B------:R-:W-:Y:S01]  /*3730*/  FADD.FTZ R35, R173.reuse, R14 ;  /* 0x0000000ead237221 */ /* 0x040fe20000010000 */
[----:B------:R-:W-:Y:S02]  /*3740*/  F2FP.F16.F32.PACK_AB R173, R173, R124 ;  /* 0x0000007cadad723e */ /* 0x000fe400000000ff */
[----:B------:R-:W-:Y:S01]  /*3750*/  F2FP.F16.F32.PACK_AB R160, R17, R26 ;  /* 0x0000001a11a0723e */ /* 0x000fe200000000ff */
[----:B------:R-:W-:Y:S01]  /*3760*/  FADD.FTZ R14, R128, R35 ;  /* 0x00000023800e7221 */ /* 0x000fe20000010000 */
[----:B------:R-:W-:Y:S01]  /*3770*/  MOV R124, R151 ;  /* 0x00000097007c7202 */ /* 0x000fe20000000f00 */
[----:B------:R-:W1:Y:S01]  /*3780*/  MUFU.EX2 R34, R34 ;  /* 0x0000002200227308 */ /* 0x000e620000000800 */
[----:B--2---:R-:W-:-:S07]  /*3790*/  FADD.FTZ R8, R30, R31 ;  /* 0x0000001f1e087221 */ /* 0x004fce0000010000 */
[----:B------:R-:W2:Y:S01]  /*37a0*/  MUFU.EX2 R21, R36 ;  /* 0x0000002400157308 */ /* 0x000ea20000000800 */
[C---:B0-----:R-:W-:Y:S01]  /*37b0*/  FADD.FTZ R33, R19.reuse, R8 ;  /* 0x0000000813217221 */ /* 0x041fe20000010000 */
[----:B------:R-:W-:-:S06]  /*37c0*/  F2FP.F16.F32.PACK_AB R162, R19, R30 ;  /* 0x0000001e13a2723e */ /* 0x000fcc00000000ff */
[----:B------:R-:W0:Y:S01]  /*37d0*/  MUFU.EX2 R38, R38 ;  /* 0x0000002600267308 */ /* 0x000e220000000800 */
[----:B-1----:R-:W-:-:S07]  /*37e0*/  FADD.FTZ R8, R34, R33 ;  /* 0x0000002122087221 */ /* 0x002fce0000010000 */
[----:B------:R-:W1:Y:S01]  /*37f0*/  MUFU.EX2 R23, R40 ;  /* 0x0000002800177308 */ /* 0x000e620000000800 */
[C---:B--2---:R-:W-:Y:S01]  /*3800*/  FADD.FTZ R33, R21.reuse, R8 ;  /* 0x0000000815217221 */ /* 0x044fe20000010000 */
[----:B------:R-:W-:-:S06]  /*3810*/  F2FP.F16.F32.PACK_AB R164, R21, R34 ;  /* 0x0000002215a4723e */ /* 0x000fcc00000000ff */
[----:B------:R-:W2:Y:S01]  /*3820*/  MUFU.EX2 R42, R42 ;  /* 0x0000002a002a7308 */ /* 0x000ea20000000800 */
[----:B0-----:R-:W-:-:S07]  /*3830*/  FADD.FTZ R8, R38, R33 ;  /* 0x0000002126087221 */ /* 0x001fce0000010000 */
[----:B------:R-:W0:Y:S01]  /*3840*/  MUFU.EX2 R25, R44 ;  /* 0x0000002c00197308 */ /* 0x000e220000000800 */
[C---:B-1----:R-:W-:Y:S01]  /*3850*/  FADD.FTZ R33, R23.reuse, R8 ;  /* 0x0000000817217221 */ /* 0x042fe20000010000 */
[----:B------:R-:W-:-:S06]  /*3860*/  F2FP.F16.F32.PACK_AB R166, R23, R38 ;  /* 0x0000002617a6723e */ /* 0x000fcc00000000ff */
[----:B------:R1:W3:Y:S01]  /*3870*/  MUFU.EX2 R175, R130 ;  /* 0x0000008200af7308 */ /* 0x0002e20000000800 */
[----:B--2---:R-:W-:-:S07]  /*3880*/  FADD.FTZ R8, R42, R33 ;  /* 0x000000212a087221 */ /* 0x004fce0000010000 */
[----:B------:R-:W2:Y:S01]  /*3890*/  MUFU.EX2 R46, R46 ;  /* 0x0000002e002e7308 */ /* 0x000ea20000000800 */
[C---:B0-----:R-:W-:Y:S01]  /*38a0*/  FADD.FTZ R33, R25.reuse, R8 ;  /* 0x0000000819217221 */ /* 0x041fe20000010000 */
[----:B------:R-:W-:Y:S02]  /*38b0*/  F2FP.F16.F32.PACK_AB R168, R25, R42 ;  /* 0x0000002a19a8723e */ /* 0x000fe400000000ff */
[----:B-1----:R-:W-:-:S04]  /*38c0*/  MOV R130, R151 ;  /* 0x0000009700827202 */ /* 0x002fc80000000f00 */
[----:B------:R-:W0:Y:S01]  /*38d0*/  MUFU.EX2 R132, R132 ;  /* 0x0000008400847308 */ /* 0x000e220000000800 */
[C---:B---3--:R-:W-:Y:S01]  /*38e0*/  FADD.FTZ R35, R175.reuse, R14 ;  /* 0x0000000eaf237221 */ /* 0x048fe20000010000 */
[----:B------:R-:W-:Y:S01]  /*38f0*/  F2FP.F16.F32.PACK_AB R175, R175, R128 ;  /* 0x00000080afaf723e */ /* 0x000fe200000000ff */
[----:B------:R-:W-:-:S05]  /*3900*/  IMAD.MOV.U32 R128, RZ, RZ, R151 ;  /* 0x000000ffff807224 */ /* 0x000fca00078e0097 */
[----:B------:R-:W1:Y:S01]  /*3910*/  MUFU.EX2 R27, R48 ;  /* 0x00000030001b7308 */ /* 0x000e620000000800 */
[----:B--2---:R-:W-:-:S07]  /*3920*/  FADD.FTZ R8, R46, R33 ;  /* 0x000000212e087221 */ /* 0x004fce0000010000 */
[----:B------:R2:W3:Y:S01]  /*3930*/  MUFU.EX2 R177, R134 ;  /* 0x0000008600b17308 */ /* 0x0004e20000000800 */
[----:B0-----:R-:W-:-:S07]  /*3940*/  FADD.FTZ R14, R132, R35 ;  /* 0x00000023840e7221 */ /* 0x001fce0000010000 */
[----:B------:R-:W0:Y:S01]  /*3950*/  MUFU.EX2 R50, R50 ;  /* 0x0000003200327308 */ /* 0x000e220000000800 */
[C---:B-1----:R-:W-:Y:S01]  /*3960*/  FADD.FTZ R35, R27.reuse, R8 ;  /* 0x000000081b237221 */ /* 0x042fe20000010000 */
[----:B------:R-:W-:Y:S01]  /*3970*/  F2FP.F16.F32.PACK_AB R170, R27, R46 ;  /* 0x0000002e1baa723e */ /* 0x000fe200000000ff */
[----:B--2---:R-:W-:-:S05]  /*3980*/  IMAD.MOV.U32 R134, RZ, RZ, R151 ;  /* 0x000000ffff867224 */ /* 0x004fca00078e0097 */
[----:B------:R-:W1:Y:S01]  /*3990*/  MUFU.EX2 R136, R136 ;  /* 0x0000008800887308 */ /* 0x000e620000000800 */
[C---:B---3--:R-:W-:Y:S01]  /*39a0*/  FADD.FTZ R37, R177.reuse, R14 ;  /* 0x0000000eb1257221 */ /* 0x048fe20000010000 */
[----:B------:R-:W-:Y:S01]  /*39b0*/  F2FP.F16.F32.PACK_AB R177, R177, R132 ;  /* 0x00000084b1b1723e */ /* 0x000fe200000000ff */
[----:B------:R-:W-:-:S05]  /*39c0*/  IMAD.MOV.U32 R132, RZ, RZ, R151 ;  /* 0x000000ffff847224 */ /* 0x000fca00078e0097 */
[----:B------:R-:W2:Y:S01]  /*39d0*/  MUFU.EX2 R29, R52 ;  /* 0x00000034001d7308 */ /* 0x000ea20000000800 */
[----:B0-----:R-:W-:-:S07]  /*39e0*/  FADD.FTZ R8, R50, R35 ;  /* 0x0000002332087221 */ /* 0x001fce0000010000 */
[----:B------:R0:W3:Y:S01]  /*39f0*/  MUFU.EX2 R179, R138 ;  /* 0x0000008a00b37308 */ /* 0x0000e20000000800 */
[----:B-1----:R-:W-:-:S07]  /*3a00*/  FADD.FTZ R14, R136, R37 ;  /* 0x00000025880e7221 */ /* 0x002fce0000010000 */
[----:B------:R-:W1:Y:S01]  /*3a10*/  MUFU.EX2 R54, R54 ;  /* 0x0000003600367308 */ /* 0x000e620000000800 */
[C---:B--2---:R-:W-:Y:S01]  /*3a20*/  FADD.FTZ R35, R29.reuse, R8 ;  /* 0x000000081d237221 */ /* 0x044fe20000010000 */
[----:B------:R-:W-:Y:S01]  /*3a30*/  F2FP.F16.F32.PACK_AB R172, R29, R50 ;  /* 0x000000321dac723e */ /* 0x000fe200000000ff */
[----:B0-----:R-:W-:-:S05]  /*3a40*/  IMAD.MOV.U32 R138, RZ, RZ, R151 ;  /* 0x000000ffff8a7224 */ /* 0x001fca00078e0097 */
[----:B------:R-:W0:Y:S01]  /*3a50*/  MUFU.EX2 R140, R140 ;  /* 0x0000008c008c7308 */ /* 0x000e220000000800 */
[C---:B---3--:R-:W-:Y:S01]  /*3a60*/  FADD.FTZ R37, R179.reuse, R14 ;  /* 0x0000000eb3257221 */ /* 0x048fe20000010000 */
[----:B------:R-:W-:Y:S02]  /*3a70*/  F2FP.F16.F32.PACK_AB R179, R179, R136 ;  /* 0x00000088b3b3723e */ /* 0x000fe400000000ff */
[----:B------:R-:W-:-:S04]  /*3a80*/  MOV R136, R151 ;  /* 0x0000009700887202 */ /* 0x000fc80000000f00 */
[----:B------:R-:W2:Y:S01]  /*3a90*/  MUFU.EX2 R31, R56 ;  /* 0x00000038001f7308 */ /* 0x000ea20000000800 */
[----:B-1----:R-:W-:-:S07]  /*3aa0*/  FADD.FTZ R8, R54, R35 ;  /* 0x0000002336087221 */ /* 0x002fce0000010000 */
[----:B------:R-:W1:Y:S01]  /*3ab0*/  MUFU.EX2 R58, R58 ;  /* 0x0000003a003a7308 */ /* 0x000e620000000800 */
[----:B0-----:R-:W-:-:S07]  /*3ac0*/  FADD.FTZ R14, R140, R37 ;  /* 0x000000258c0e7221 */ /* 0x001fce0000010000 */
[----:B------:R-:W0:Y:S01]  /*3ad0*/  MUFU.EX2 R7, R60 ;  /* 0x0000003c00077308 */ /* 0x000e220000000800 */
[C---:B--2---:R-:W-:Y:S01]  /*3ae0*/  FADD.FTZ R37, R31.reuse, R8 ;  /* 0x000000081f257221 */ /* 0x044fe20000010000 */
[----:B------:R-:W-:-:S06]  /*3af0*/  F2FP.F16.F32.PACK_AB R174, R31, R54 ;  /* 0x000000361fae723e */ /* 0x000fcc00000000ff */
[----:B------:R-:W2:Y:S01]  /*3b00*/  MUFU.EX2 R78, R78 ;  /* 0x0000004e004e7308 */ /* 0x000ea20000000800 */
[----:B-1----:R-:W-:-:S07]  /*3b10*/  FADD.FTZ R8, R58, R37 ;  /* 0x000000253a087221 */ /* 0x002fce0000010000 */
[----:B------:R-:W1:Y:S01]  /*3b20*/  MUFU.EX2 R33, R82 ;  /* 0x0000005200217308 */ /* 0x000e620000000800 */
[C---:B0-----:R-:W-:Y:S01]  /*3b30*/  FADD.FTZ R37, R7.reuse, R8 ;  /* 0x0000000807257221 */ /* 0x041fe20000010000 */
[----:B------:R-:W-:-:S06]  /*3b40*/  F2FP.F16.F32.PACK_AB R176, R7, R58 ;  /* 0x0000003a07b0723e */ /* 0x000fcc00000000ff */
[----:B------:R-:W0:Y:S01]  /*3b50*/  MUFU.EX2 R80, R80 ;  /* 0x0000005000507308 */ /* 0x000e220000000800 */
[----:B--2---:R-:W-:-:S07]  /*3b60*/  FADD.FTZ R6, R78, R37 ;  /* 0x000000254e067221 */ /* 0x004fce0000010000 */
[----:B------:R2:W3:Y:S01]  /*3b70*/  MUFU.EX2 R181, R142 ;  /* 0x0000008e00b57308 */ /* 0x0004e20000000800 */
[C---:B-1----:R-:W-:Y:S01]  /*3b80*/  FADD.FTZ R11, R33.reuse, R6 ;  /* 0x00000006210b7221 */ /* 0x042fe20000010000 */
[----:B------:R-:W-:-:S06]  /*3b90*/  F2FP.F16.F32.PACK_AB R178, R33, R78 ;  /* 0x0000004e21b2723e */ /* 0x000fcc00000000ff */
[----:B------:R-:W1:Y:S01]  /*3ba0*/  MUFU.EX2 R35, R86 ;  /* 0x0000005600237308 */ /* 0x000e620000000800 */
[----:B0-----:R-:W-:Y:S01]  /*3bb0*/  FADD.FTZ R6, R80, R11 ;  /* 0x0000000b50067221 */ /* 0x001fe20000010000 */
[----:B--2---:R-:W-:-:S06]  /*3bc0*/  MOV R142, R151 ;  /* 0x00000097008e7202 */ /* 0x004fcc0000000f00 */
[----:B------:R-:W0:Y:S01]  /*3bd0*/  MUFU.EX2 R144, R144 ;  /* 0x0000009000907308 */ /* 0x000e220000000800 */
[C---:B---3--:R-:W-:Y:S01]  /*3be0*/  FADD.FTZ R39, R181.reuse, R14 ;  /* 0x0000000eb5277221 */ /* 0x048fe20000010000 */
[----:B------:R-:W-:Y:S01]  /*3bf0*/  F2FP.F16.F32.PACK_AB R181, R181, R140 ;  /* 0x0000008cb5b5723e */ /* 0x000fe200000000ff */
[----:B------:R-:W-:-:S05]  /*3c00*/  IMAD.MOV.U32 R140, RZ, RZ, R151 ;  /* 0x000000ffff8c7224 */ /* 0x000fca00078e0097 */
[----:B------:R-:W2:Y:S01]  /*3c10*/  MUFU.EX2 R84, R84 ;  /* 0x0000005400547308 */ /* 0x000ea20000000800 */
[C---:B-1----:R-:W-:Y:S01]  /*3c20*/  FADD.FTZ R11, R35.reuse, R6 ;  /* 0x00000006230b7221 */ /* 0x042fe20000010000 */
[----:B------:R-:W-:-:S06]  /*3c30*/  F2FP.F16.F32.PACK_AB R180, R35, R80 ;  /* 0x0000005023b4723e */ /* 0x000fcc00000000ff */
[----:B------:R1:W3:Y:S01]  /*3c40*/  MUFU.EX2 R3, R88 ;  /* 0x0000005800037308 */ /* 0x0002e20000000800 */
[----:B0-----:R-:W-:-:S04]  /*3c50*/  FADD.FTZ R14, R144, R39 ;  /* 0x00000027900e7221 */ /* 0x001fc80000010000 */
[C---:B------:R-:W-:Y:S01]  /*3c60*/  FADD.FTZ R8, R183.reuse, R14 ;  /* 0x0000000eb7087221 */ /* 0x040fe20000010000 */
[----:B------:R-:W-:Y:S01]  /*3c70*/  F2FP.F16.F32.PACK_AB R183, R183, R144 ;  /* 0x00000090b7b7723e */ /* 0x000fe200000000ff */
[----:B------:R-:W-:Y:S02]  /*3c80*/  IMAD.MOV.U32 R144, RZ, RZ, R151 ;  /* 0x000000ffff907224 */ /* 0x000fe400078e0097 */
[----:B--2---:R-:W-:Y:S01]  /*3c90*/  FADD.FTZ R6, R84, R11 ;  /* 0x0000000b54067221 */ /* 0x004fe20000010000 */
[----:B-1----:R-:W-:-:S03]  /*3ca0*/  MOV R88, R151 ;  /* 0x0000009700587202 */ /* 0x002fc60000000f00 */
[C---:B---3--:R-:W-:Y:S01]  /*3cb0*/  FADD.FTZ R6, R3.reuse, R6 ;  /* 0x0000000603067221 */ /* 0x048fe20000010000 */
[----:B------:R-:W-:Y:S01]  /*3cc0*/  F2FP.F16.F32.PACK_AB R182, R3, R84 ;  /* 0x0000005403b6723e */ /* 0x000fe200000000ff */
[----:B------:R-:W-:Y:S06]  /*3cd0*/  @!P1 BRA `(.L_x_18) ;  /* 0x0000002800a89947 */ /* 0x000fec0003800000 */
[----:B------:R-:W-:Y:S01]  /*3ce0*/  IMAD.MOV.U32 R7, RZ, RZ, R10 ;  /* 0x000000ffff077224 */ /* 0x000fe200078e000a */
[----:B------:R-:W-:Y:S01]  /*3cf0*/  CS2R R150, SRZ ;  /* 0x0000000000967805 */ /* 0x000fe2000001ff00 */
[----:B------:R-:W-:Y:S01]  /*3d00*/  IMAD.MOV.U32 R3, RZ, RZ, R12 ;  /* 0x000000ffff037224 */ /* 0x000fe200078e000c */
        /* <DEDUP_REMOVED lines=30> */
[----:B------:R-:W-:Y:S01]  /*3ef0*/  CS2R R88, SRZ ;  /* 0x0000000000587805 */ /* 0x000fe2000001ff00 */
[----:B------:R-:W-:Y:S01]  /*3f00*/  UMOV UR6, URZ ;  /* 0x0000003f00067c82 */ /* 0x000fe20008000000 */
[----:B------:R-:W-:Y:S01]  /*3f10*/  UMOV UR5, URZ ;  /* 0x0000003f00057c82 */ /* 0x000fe20008000000 */
[----:B------:R-:W-:-:S05]  /*3f20*/  ULDC UR43, c[0x0][0x9d8] ;  /* 0x00027600002b7ab9 */ /* 0x000fca0000000800 */
.L_x_29:
[----:B------:R-:W-:Y:S01]  /*3f30*/  ISETP.NE.AND P2, PT, RZ, UR41, PT ;  /* 0x00000029ff007c0c */ /* 0x000fe2000bf45270 */
[----:B------:R-:W-:-:S04]  /*3f40*/  UISETP.NE.AND UP0, UPT, UR5, 0x1, UPT ;  /* 0x000000010500788c */ /* 0x000fc8000bf05270 */
[----:B------:R-:W-:-:S04]  /*3f50*/  USEL UR4, URZ, 0x1, UP0 ;  /* 0x000000013f047887 */ /* 0x000fc80008000000 */
[----:B------:R-:W-:-:S04]  /*3f60*/  ULOP3.LUT UR4, UR6, UR4, URZ, 0x3c, !UPT ;  /* 0x0000000406047292 */ /* 0x000fc8000f8e3c3f */
[----:B------:R-:W-:Y:S08]  /*3f70*/  @P2 BRA `(.L_x_19) ;  /* 0x0000000000382947 */ /* 0x000ff00003800000 */
[----:B------:R-:W-:Y:S05]  /*3f80*/  @!P0 BRA `(.L_x_20) ;  /* 0x0000000000048947 */ /* 0x000fea0003800000 */
[----:B------:R-:W-:Y:S01]  /*3f90*/  BPT.TRAP 0x1 ;  /* 0x000000040000795c */ /* 0x000fe20000300000 */
.L_x_20:
[----:B------:R-:W-:Y:S01]  /*3fa0*/  UIADD3 UR10, UR5, 0x1, URZ ;  /* 0x00000001050a7890 */ /* 0x000fe2000fffe03f */
[----:B------:R-:W-:-:S03]  /*3fb0*/  MOV R0, UR4 ;  /* 0x0000000400007c02 */ /* 0x000fc60008000f00 */
[----:B------:R-:W-:Y:S01]  /*3fc0*/  UISETP.NE.AND UP0, UPT, UR10, 0x2, UPT ;  /* 0x000000020a00788c */ /* 0x000fe2000bf05270 */
[----:B------:R-:W-:-:S03]  /*3fd0*/  SHF.L.U32 R0, R0, 0x1f, RZ ;  /* 0x0000001f00007819 */ /* 0x000fc600000006ff */
[----:B------:R-:W-:-:S04]  /*3fe0*/  USEL UR10, UR10, URZ, UP0 ;  /* 0x0000003f0a0a7287 */ /* 0x000fc80008000000 */
[----:B------:R-:W-:-:S09]  /*3ff0*/  ULEA UR10, UR10, UR36, 0x3 ;  /* 0x000000240a0a7291 */ /* 0x000fd2000f8e183f */
[----:B------:R0:W1:Y:S01]  /*4000*/  SYNCS.PHASECHK.TRANS64.TRYWAIT P1, [UR10+0x28830], R0 ;  /* 0x02883000ff0075a7 */ /* 0x000062000802014a */
[----:B------:R-:W-:Y:S05]  /*4010*/  @!P0 BRA `(.L_x_21) ;  /* 0x0000000000048947 */ /* 0x000fea0003800000 */
[----:B------:R-:W-:Y:S01]  /*4020*/  BPT.TRAP 0x1 ;  /* 0x000000040000795c */ /* 0x000fe20000300000 */
.L_x_21:
[----:B-1----:R-:W-:Y:S05]  /*4030*/  @P1 BRA `(.L_x_19) ;  /* 0x0000000000081947 */ /* 0x002fea0003800000 */
[----:B------:R-:W1:Y:S02]  /*4040*/  SYNCS.PHASECHK.TRANS64.TRYWAIT P1, [UR10+0x28830], R0 ;  /* 0x02883000ff0075a7 */ /* 0x000e64000802014a */
[----:B-1----:R-:W-:Y:S05]  /*4050*/  @!P1 BRA `(.L_x_22) ;  /* 0x0000008400749947 */ /* 0x002fea0003800000 */
.L_x_19:
[----:B01----:R-:W-:Y:S01]  /*4060*/  VIADD R0, R2, 0x8 ;  /* 0x0000000802007836 */ /* 0x003fe20000000000 */
[----:B------:R-:W-:Y:S01]  /*4070*/  UIADD3 UR10, UR5, 0x1, URZ ;  /* 0x00000001050a7890 */ /* 0x000fe2000fffe03f */
[----:B------:R-:W-:Y:S01]  /*4080*/  R2UR UR44, R4 ;  /* 0x00000000042c72ca */ /* 0x000fe200000e0000 */
[----:B------:R-:W-:Y:S01]  /*4090*/  UMOV UR47, 0x40000040 ;  /* 0x40000040002f7882 */ /* 0x000fe20000000000 */
[----:B------:R-:W-:Y:S01]  /*40a0*/  R2UR UR45, R5 ;  /* 0x00000000052d72ca */ /* 0x000fe200000e0000 */
[----:B------:R0:W-:Y:S01]  /*40b0*/  BAR.SYNC.DEFER_BLOCKING R0, 0x100 ;  /* 0x000400000000751d */ /* 0x0001e20000010000 */
[----:B------:R-:W-:-:S04]  /*40c0*/  UISETP.NE.AND UP0, UPT, UR10, 0x2, UPT ;  /* 0x000000020a00788c */ /* 0x000fc8000bf05270 */
[----:B------:R-:W-:Y:S01]  /*40d0*/  USEL UR49, UR10, URZ, UP0 ;  /* 0x0000003f0a317287 */ /* 0x000fe20008000000 */
[----:B------:R-:W-:Y:S01]  /*40e0*/  UMOV UR11, 0x40000040 ;  /* 0x40000040000b7882 */ /* 0x000fe20000000000 */
[----:B------:R-:W-:Y:S02]  /*40f0*/  UMOV UR15, 0x40000040 ;  /* 0x40000040000f7882 */ /* 0x000fe40000000000 */
[----:B------:R-:W-:Y:S01]  /*4100*/  ULEA UR46, UR49, UR48, 0xb ;  /* 0x00000030312e7291 */ /* 0x000fe2000f8e583f */
[----:B------:R-:W-:Y:S01]  /*4110*/  UMOV UR19, 0x40000040 ;  /* 0x4000004000137882 */ /* 0x000fe20000000000 */
[----:B------:R-:W-:Y:S02]  /*4120*/  UMOV UR23, 0x40000040 ;  /* 0x4000004000177882 */ /* 0x000fe40000000000 */
[----:B------:R-:W-:Y:S01]  /*4130*/  UIADD3 UR10, UR46, 0x2, URZ ;  /* 0x000000022e0a7890 */ /* 0x000fe2000fffe03f */
[----:B0-----:R-:W-:Y:S01]  /*4140*/  IMAD.U32 R0, RZ, RZ, UR49 ;  /* 0x00000031ff007e24 */ /* 0x001fe2000f8e00ff */
[----:B------:R-:W-:-:S02]  /*4150*/  UIADD3 UR14, UR46, 0x4, URZ ;  /* 0x000000042e0e7890 */ /* 0x000fc4000fffe03f */
[----:B------:R-:W-:Y:S02]  /*4160*/  UIADD3 UR18, UR46, 0x6, URZ ;  /* 0x000000062e127890 */ /* 0x000fe4000fffe03f */
[----:B------:R-:W-:Y:S02]  /*4170*/  UIADD3 UR22, UR46, 0x400, URZ ;  /* 0x000004002e167890 */ /* 0x000fe4000fffe03f */
[----:B------:R-:W-:Y:S01]  /*4180*/  UIADD3 UR26, UR46, 0x402, URZ ;  /* 0x000004022e1a7890 */ /* 0x000fe2000fffe03f */
[----:B------:R-:W-:Y:S01]  /*4190*/  UMOV UR27, 0x40000040 ;  /* 0x40000040001b7882 */ /* 0x000fe20000000000 */
[----:B------:R-:W-:Y:S01]  /*41a0*/  WARPGROUP.ARRIVE ;  /* 0x00000000000079c5 */ /* 0x000fe20000000000 */
[----:B------:R-:W-:Y:S01]  /*41b0*/  UIADD3 UR30, UR46, 0x404, URZ ;  /* 0x000004042e1e7890 */ /* 0x000fe2000fffe03f */
[----:B------:R-:W-:Y:S01]  /*41c0*/  UMOV UR31, 0x40000040 ;  /* 0x40000040001f7882 */ /* 0x000fe20000000000 */
[----:B------:R-:W-:-:S03]  /*41d0*/  UIADD3 UR34, UR46, 0x406, URZ ;  /* 0x000004062e227890 */ /* 0x000fc6000fffe03f */
[----:B------:R-:W-:Y:S01]  /*41e0*/  HGMMA.64x128x16.F32 R24, gdesc[UR44], RZ, !UPT, gsb0 ;  /* 0x01e000002c1879f0 */ /* 0x000fe2000c0008ff */
[----:B------:R-:W-:Y:S02]  /*41f0*/  UMOV UR35, 0x40000040 ;  /* 0x4000004000237882 */ /* 0x000fe40000000000 */
        /* <DEDUP_REMOVED lines=22> */
[----:B------:R-:W-:Y:S05]  /*4360*/  @P2 BRA `(.L_x_23) ;  /* 0x00000000002c2947 */ /* 0x000fea0003800000 */
[----:B------:R-:W-:Y:S05]  /*4370*/  @!P0 BRA `(.L_x_24) ;  /* 0x0000000000048947 */ /* 0x000fea0003800000 */
[----:B------:R-:W-:Y:S01]  /*4380*/  BPT.TRAP 0x1 ;  /* 0x000000040000795c */ /* 0x000fe20000300000 */
.L_x_24:
[----:B------:R-:W-:Y:S01]  /*4390*/  ULEA UR10, UR5, UR36, 0x3 ;  /* 0x00000024050a7291 */ /* 0x000fe2000f8e183f */
[----:B------:R-:W-:-:S04]  /*43a0*/  MOV R9, UR6 ;  /* 0x0000000600097c02 */ /* 0x000fc80008000f00 */
[----:B------:R-:W-:-:S04]  /*43b0*/  SHF.L.U32 R9, R9, 0x1f, RZ ;  /* 0x0000001f09097819 */ /* 0x000fc800000006ff */
[----:B------:R0:W1:Y:S01]  /*43c0*/  SYNCS.PHASECHK.TRANS64.TRYWAIT P1, [UR10+0x28850], R9 ;  /* 0x02885009ff0075a7 */ /* 0x000062000802014a */
[----:B------:R-:W-:Y:S05]  /*43d0*/  @!P0 BRA `(.L_x_25) ;  /* 0x0000000000048947 */ /* 0x000fea0003800000 */
[----:B------:R-:W-:Y:S01]  /*43e0*/  BPT.TRAP 0x1 ;  /* 0x000000040000795c */ /* 0x000fe20000300000 */
.L_x_25:
[----:B-1----:R-:W-:Y:S05]  /*43f0*/  @P1 BRA `(.L_x_23) ;  /* 0x0000000000081947 */ /* 0x002fea0003800000 */
[----:B------:R-:W1:Y:S02]  /*4400*/  SYNCS.PHASECHK.TRANS64.TRYWAIT P1, [UR10+0x28850], R9 ;  /* 0x02885009ff0075a7 */ /* 0x000e64000802014a */
[----:B-1----:R-:W-:Y:S05]  /*4410*/  @!P1 BRA `(.L_x_26) ;  /* 0x00000080009c9947 */ /* 0x002fea0003800000 */
.L_x_23:
[----:B------:R-:W-:Y:S01]  /*4420*/  UIADD3 UR6, UR36, 0x400, URZ ;  /* 0x0000040024067890 */ /* 0x000fe2000fffe03f */
[----:B------:R-:W-:Y:S01]  /*4430*/  WARPGROUP.ARRIVE ;  /* 0x00000000000079c5 */ /* 0x000fe20000000000 */
[----:B------:R-:W-:Y:S01]  /*4440*/  UMOV UR11, 0x40000040 ;  /* 0x40000040000b7882 */ /* 0x000fe20000000000 */
[----:B01----:R-:W-:Y:S01]  /*4450*/  IADD3 R9, -R2, 0xb, RZ ;  /* 0x0000000b02097810 */ /* 0x003fe20007ffe1ff */
[----:B------:R-:W-:-:S04]  /*4460*/  USHF.R.U32.HI UR6, URZ, 0x4, UR6 ;  /* 0x000000043f067899 */ /* 0x000fc80008011606 */
[----:B------:R-:W-:-:S04]  /*4470*/  ULOP3.LUT UR6, UR6, 0x3fff, URZ, 0xc0, !UPT ;  /* 0x00003fff06067892 */ /* 0x000fc8000f8ec03f */
[----:B------:R-:W-:-:S04]  /*4480*/  ULOP3.LUT UR6, UR6, 0x4000000, URZ, 0xfc, !UPT ;  /* 0x0400000006067892 */ /* 0x000fc8000f8efc3f */
[----:B------:R-:W-:-:S07]  /*4490*/  ULEA UR6, UR5, UR6, 0xb ;  /* 0x0000000605067291 */ /* 0x000fce000f8e583f */
[----:B------:R-:W-:Y:S02]  /*44a0*/  UMOV UR10, UR6 ;  /* 0x00000006000a7c82 */ /* 0x000fe40008000000 */
[----:B------:R-:W-:Y:S01]  /*44b0*/  HGMMA.64x128x16.F32 R88, R152, gdesc[UR8].tnspB, R88, gsb0 ;  /* 0x41e0000898587df0 */ /* 0x000fe20008000858 */
[----:B------:R-:W-:Y:S01]  /*44c0*/  UIADD3 UR10, UR6, 0x80, URZ ;  /* 0x00000080060a7890 */ /* 0x000fe2000fffe03f */
[----:B------:R-:W-:Y:S01]  /*44d0*/  UMOV UR11, 0x40000040 ;  /* 0x40000040000b7882 */ /* 0x000fe20000000000 */
[----:B------:R-:W-:Y:S02]  /*44e0*/  WARPGROUP.DEPBAR.LE gsb0, 0x0 ;  /* 0x00008000000079c5 */ /* 0x000fe40000010000 */
[----:B------:R-:W-:-:S07]  /*44f0*/  WARPGROUP.ARRIVE ;  /* 0x00000000000079c5 */ /* 0x000fce0000000000 */
        /* <DEDUP_REMOVED lines=23> */
[----:B------:R-:W-:Y:S01]  /*4670*/  UIADD3 UR6, UR6, 0x380, URZ ;  /* 0x0000038006067890 */ /* 0x000fe2000fffe03f */
[----:B------:R-:W-:Y:S02]  /*4680*/  WARPGROUP.DEPBAR.LE gsb0, 0x0 ;  /* 0x00008000000079c5 */ /* 0x000fe40000010000 */
[----:B------:R-:W-:-:S06]  /*4690*/  WARPGROUP.ARRIVE ;  /* 0x00000000000079c5 */ /* 0x000fcc0000000000 */
[----:B------:R-:W-:Y:S01]  /*46a0*/  HGMMA.64x128x16.F32 R88, R176, gdesc[UR8].tnspB, R88, gsb0 ;  /* 0x41e00008b0587df0 */ /* 0x000fe20008000858 */
[----:B------:R-:W-:Y:S01]  /*46b0*/  UMOV UR10, UR6 ;  /* 0x00000006000a7c82 */ /* 0x000fe20008000000 */
[----:B------:R-:W-:Y:S01]  /*46c0*/  UMOV UR11, 0x40000040 ;  /* 0x40000040000b7882 */ /* 0x000fe20000000000 */
[----:B------:R-:W-:Y:S02]  /*46d0*/  WARPGROUP.DEPBAR.LE gsb0, 0x0 ;  /* 0x00008000000079c5 */ /* 0x000fe40000010000 */
[----:B------:R-:W-:-:S07]  /*46e0*/  WARPGROUP.ARRIVE ;  /* 0x00000000000079c5 */ /* 0x000fce0000000000 */
[----:B------:R-:W-:Y:S03]  /*46f0*/  HGMMA.64x128x16.F32 R88, R180, gdesc[UR8].tnspB, R88, gsb0 ;  /* 0x41e00008b4587df0 */ /* 0x000fe60008000858 */
[----:B------:R-:W-:Y:S02]  /*4700*/  WARPGROUP.DEPBAR.LE gsb0, 0x0 ;  /* 0x00008000000079c5 */ /* 0x000fe40000010000 */
[----:B------:R0:W-:Y:S06]  /*4710*/  BAR.ARV R9, 0x100 ;  /* 0x000400090000751d */ /* 0x0001ec0000002000 */
[----:B------:R-:W-:Y:S05]  /*4720*/  @!P0 BRA `(.L_x_27) ;  /* 0x0000000000048947 */ /* 0x000fea0003800000 */
[----:B------:R-:W-:Y:S01]  /*4730*/  BPT.TRAP 0x1 ;  /* 0x000000040000795c */ /* 0x000fe20000300000 */
.L_x_27:
[----:B------:R-:W-:Y:S01]  /*4740*/  FMUL.FTZ R152, R24, UR43 ;  /* 0x0000002b18987c20 */ /* 0x000fe20008410000 */
[----:B------:R-:W-:Y:S01]  /*4750*/  FMUL.FTZ R154, R25, UR43 ;  /* 0x0000002b199a7c20 */ /* 0x000fe20008410000 */
[----:B------:R-:W-:Y:S01]  /*4760*/  FMUL.FTZ R14, R26, UR43 ;  /* 0x0000002b1a0e7c20 */ /* 0x000fe20008410000 */
[----:B------:R-:W-:Y:S01]  /*4770*/  FMUL.FTZ R18, R27, UR43 ;  /* 0x0000002b1b127c20 */ /* 0x000fe20008410000 */
[----:B------:R-:W-:Y:S01]  /*4780*/  FMUL.FTZ R156, R28, UR43 ;  /* 0x0000002b1c9c7c20 */ /* 0x000fe20008410000 */
[----:B------:R-:W-:Y:S01]  /*4790*/  FMUL.FTZ R158, R29, UR43 ;  /* 0x0000002b1d9e7c20 */ /* 0x000fe20008410000 */
[----:B------:R-:W0:Y:S01]  /*47a0*/  MUFU.TANH R152, R152 ;  /* 0x0000009800987308 */ /* 0x000e220000002400 */
[----:B------:R-:W-:Y:S01]  /*47b0*/  FMUL.FTZ R20, R30, UR43 ;  /* 0x0000002b1e147c20 */ /* 0x000fe20008410000 */
[----:B------:R-:W-:Y:S01]  /*47c0*/  FMUL.FTZ R22, R31, UR43 ;  /* 0x0000002b1f167c20 */ /* 0x000fe20008410000 */
[----:B------:R-:W-:Y:S01]  /*47d0*/  FMUL.FTZ R160, R32, UR43 ;  /* 0x0000002b20a07c20 */ /* 0x000fe20008410000 */
[----:B------:R-:W-:Y:S01]  /*47e0*/  FMUL.FTZ R162, R33, UR43 ;  /* 0x0000002b21a27c20 */ /* 0x000fe20008410000 */
[----:B------:R-:W-:Y:S01]  /*47f0*/  FMUL.FTZ R24, R34, UR43 ;  /* 0x0000002b22187c20 */ /* 0x000fe20008410000 */
[----:B------:R-:W-:Y:S01]  /*4800*/  FMUL.FTZ R26, R35, UR43 ;  /* 0x0000002b231a7c20 */ /* 0x000fe20008410000 */
[----:B------:R-:W-:Y:S01]  /*4810*/  FMUL.FTZ R164, R36, UR43 ;  /* 0x0000002b24a47c20 */ /* 0x000fe20008410000 */
[----:B------:R-:W1:Y:S01]  /*4820*/  MUFU.TANH R154, R154 ;  /* 0x0000009a009a7308 */ /* 0x000e620000002400 */
[----:B------:R-:W-:Y:S01]  /*4830*/  FMUL.FTZ R166, R37, UR43 ;  /* 0x0000002b25a67c20 */ /* 0x000fe20008410000 */
[----:B------:R-:W-:Y:S01]  /*4840*/  FMUL.FTZ R28, R38, UR43 ;  /* 0x0000002b261c7c20 */ /* 0x000fe20008410000 */
[----:B------:R-:W-:Y:S01]  /*4850*/  FMUL.FTZ R30, R39, UR43 ;  /* 0x0000002b271e7c20 */ /* 0x000fe20008410000 */
[----:B------:R-:W-:Y:S01]  /*4860*/  FMUL.FTZ R168, R40, UR43 ;  /* 0x0000002b28a87c20 */ /* 0x000fe20008410000 */
[----:B------:R-:W-:Y:S01]  /*4870*/  FMUL.FTZ R170, R41, UR43 ;  /* 0x0000002b29aa7c20 */ /* 0x000fe20008410000 */
[----:B------:R-:W-:Y:S01]  /*4880*/  FMUL.FTZ R32, R42, UR43 ;  /* 0x0000002b2a207c20 */ /* 0x000fe20008410000 */
[----:B------:R-:W-:Y:S01]  /*4890*/  FMUL.FTZ R34, R43, UR43 ;  /* 0x0000002b2b227c20 */ /* 0x000fe20008410000 */
[----:B------:R-:W2:Y:S01]  /*48a0*/  MUFU.TANH R14, R14 ;  /* 0x0000000e000e7308 */ /* 0x000ea20000002400 */
[----:B0-----:R-:W-:Y:S01]  /*48b0*/  FMNMX.FTZ R9, R152, R3, !PT ;  /* 0x0000000398097209 */ /* 0x001fe20007810000 */
[----:B------:R-:W-:Y:S01]  /*48c0*/  FMUL.FTZ R172, R44, UR43 ;  /* 0x0000002b2cac7c20 */ /* 0x000fe20008410000 */
[----:B------:R-:W-:Y:S01]  /*48d0*/  FMUL.FTZ R174, R45, UR43 ;  /* 0x0000002b2dae7c20 */ /* 0x000fe20008410000 */
[----:B------:R-:W-:Y:S01]  /*48e0*/  FMUL.FTZ R36, R46, UR43 ;  /* 0x0000002b2e247c20 */ /* 0x000fe20008410000 */
[----:B------:R-:W-:Y:S01]  /*48f0*/  FMUL.FTZ R38, R47, UR43 ;  /* 0x0000002b2f267c20 */ /* 0x000fe20008410000 */
[----:B------:R-:W-:Y:S01]  /*4900*/  FMUL.FTZ R176, R48, UR43 ;  /* 0x0000002b30b07c20 */ /* 0x000fe20008410000 */
[----:B------:R-:W-:Y:S01]  /*4910*/  FMUL.FTZ R178, R49, UR43 ;  /* 0x0000002b31b27c20 */ /* 0x000fe20008410000 */
[----:B------:R-:W0:Y:S01]  /*4920*/  MUFU.TANH R18, R18 ;  /* 0x0000001200127308 */ /* 0x000e220000002400 */
[----:B-1----:R-:W-:Y:S01]  /*4930*/  FMNMX.FTZ R9, R154, R9, !PT ;  /* 0x000000099a097209 */ /* 0x002fe20007810000 */
[----:B------:R-:W-:Y:S01]  /*4940*/  FMUL.FTZ R40, R50, UR43 ;  /* 0x0000002b32287c20 */ /* 0x000fe20008410000 */
[----:B------:R-:W-:Y:S01]  /*4950*/  FMUL.FTZ R42, R51, UR43 ;  /* 0x0000002b332a7c20 */ /* 0x000fe20008410000 */
[----:B------:R-:W-:Y:S01]  /*4960*/  FMUL.FTZ R180, R52, UR43 ;  /* 0x0000002b34b47c20 */ /* 0x000fe20008410000 */
[----:B------:R-:W-:Y:S01]  /*4970*/  FMUL.FTZ R182, R53, UR43 ;  /* 0x0000002b35b67c20 */ /* 0x000fe20008410000 */
[----:B------:R-:W-:Y:S01]  /*4980*/  FMUL.FTZ R44, R54, UR43 ;  /* 0x0000002b362c7c20 */ /* 0x000fe20008410000 */
[----:B------:R-:W-:Y:S01]  /*4990*/  FMUL.FTZ R46, R55, UR43 ;  /* 0x0000002b372e7c20 */ /* 0x000fe20008410000 */
[----:B------:R-:W1:Y:S01]  /*49a0*/  MUFU.TANH R156, R156 ;  /* 0x0000009c009c7308 */ /* 0x000e620000002400 */
[----:B--2---:R-:W-:Y:S01]  /*49b0*/  FMNMX.FTZ R11, R14, R7, !PT ;  /* 0x000000070e0b7209 */ /* 0x004fe20007810000 */
        /* <DEDUP_REMOVED lines=42> */
[----:B------:R-:W-:-:S04]  /*4c60*/  R2UR UR6, R0 ;  /* 0x00000000000672ca */ /* 0x000fc800000e0000 */
[----:B------:R-:W1:Y:S01]  /*4c70*/  MUFU.TANH R24, R24 ;  /* 0x0000001800187308 */ /* 0x000e620000002400 */
[----:B--2---:R-:W-:-:S07]  /*4c80*/  FMNMX.FTZ R9, R160, R9, !PT ;  /* 0x00000009a0097209 */ /* 0x004fce0007810000 */
[----:B------:R-:W2:Y:S01]  /*4c90*/  MUFU.TANH R26, R26 ;  /* 0x0000001a001a7308 */ /* 0x000ea20000002400 */
[----:B0-----:R-:W-:Y:S01]  /*4ca0*/  FMNMX.FTZ R9, R162, R9, !PT ;  /* 0x00000009a2097209 */ /* 0x001fe20007810000 */
[----:B------:R-:W-:-:S04]  /*4cb0*/  ULEA UR6, UR6, UR36, 0x3 ;  /* 0x0000002406067291 */ /* 0x000fc8000f8e183f */
[----:B------:R-:W-:Y:S02]  /*4cc0*/  UIADD3 UR6, UR6, 0x28840, URZ ;  /* 0x0002884006067890 */ /* 0x000fe4000fffe03f */
[----:B------:R-:W0:Y:S01]  /*4cd0*/  MUFU.TANH R164, R164 ;  /* 0x000000a400a47308 */ /* 0x000e220000002400 */
[----:B-1----:R-:W-:Y:S01]  /*4ce0*/  FMNMX.FTZ R11, R24, R11, !PT ;  /* 0x0000000b180b7209 */ /* 0x002fe20007810000 */
[----:B------:R-:W-:-:S06]  /*4cf0*/  UPRMT UR6, UR7, 0x654, UR6 ;  /* 0x0000065407067896 */ /* 0x000fcc0008000006 */
[----:B------:R-:W1:Y:S01]  /*4d00*/  MUFU.TANH R166, R166 ;  /* 0x000000a600a67308 */ /* 0x000e620000002400 */
[----:B--2---:R-:W-:Y:S02]  /*4d10*/  FMNMX.FTZ R11, R26, R11, !PT ;  /* 0x0000000b1a0b7209 */ /* 0x004fe40007810000 */
[----:B------:R-:W-:Y:S05]  /*4d20*/  SYNCS.ARRIVE.TRANS64.RED.A1T0 RZ, [UR6], RZ ;  /* 0x000000ffffff79a7 */ /* 0x000fea0008100406 */
[----:B------:R-:W2:Y:S01]  /*4d30*/  MUFU.TANH R28, R28 ;  /* 0x0000001c001c7308 */ /* 0x000ea20000002400 */
[----:B0-----:R-:W-:-:S07]  /*4d40*/  FMNMX.FTZ R9, R164, R9, !PT ;  /* 0x00000009a4097209 */ /* 0x001fce0007810000 */
[----:B------:R-:W0:Y:S01]  /*4d50*/  MUFU.TANH R30, R30 ;  /* 0x0000001e001e7308 */ /* 0x000e220000002400 */
[----:B-1----:R-:W-:-:S07]  /*4d60*/  FMNMX.FTZ R9, R166, R9, !PT ;  /* 0x00000009a6097209 */ /* 0x002fce0007810000 */
[----:B------:R-:W1:Y:S01]  /*4d70*/  MUFU.TANH R168, R168 ;  /* 0x000000a800a87308 */ /* 0x000e620000002400 */
[----:B--2---:R-:W-:-:S07]  /*4d80*/  FMNMX.FTZ R11, R28, R11, !PT ;  /* 0x0000000b1c0b7209 */ /* 0x004fce0007810000 */
        /* <DEDUP_REMOVED lines=93> */
[----:B-1----:R-:W-:Y:S02]  /*5360*/  FMNMX.FTZ R13, R208, R9, !PT ;  /* 0x00000009d00d7209 */ /* 0x002fe40007810000 */
[----:B------:R-:W1:Y:S03]  /*5370*/  LDC R9, c[0x0][0x988] ;  /* 0x00026200ff097b82 */ /* 0x000e660000000800 */
[----:B------:R-:W3:Y:S01]  /*5380*/  SHFL.BFLY PT, R10, R13, 0x2, 0x1f ;  /* 0x0c401f000d0a7f89 */ /* 0x000ee200000e0000 */
[----:B--2---:R-:W-:-:S04]  /*5390*/  FMNMX.FTZ R11, R82, R11, !PT ;  /* 0x0000000b520b7209 */ /* 0x004fc80007810000 */
[----:B0-----:R-:W-:-:S05]  /*53a0*/  FMNMX.FTZ R11, R84, R11, !PT ;  /* 0x0000000b540b7209 */ /* 0x001fca0007810000 */
[----:B------:R-:W0:Y:S01]  /*53b0*/  SHFL.BFLY PT, R12, R11, 0x2, 0x1f ;  /* 0x0c401f000b0c7f89 */ /* 0x000e2200000e0000 */
[----:B---3--:R-:W-:Y:S02]  /*53c0*/  FMNMX.FTZ R15, R13, R10, !PT ;  /* 0x0000000a0d0f7209 */ /* 0x008fe40007810000 */
[----:B0-----:R-:W-:-:S03]  /*53d0*/  FMNMX.FTZ R17, R11, R12, !PT ;  /* 0x0000000c0b117209 */ /* 0x001fc60007810000 */
[----:B------:R-:W0:Y:S04]  /*53e0*/  SHFL.BFLY PT, R12, R15, 0x1, 0x1f ;  /* 0x0c201f000f0c7f89 */ /* 0x000e2800000e0000 */
[----:B------:R-:W2:Y:S01]  /*53f0*/  SHFL.BFLY PT, R10, R17, 0x1, 0x1f ;  /* 0x0c201f00110a7f89 */ /* 0x000ea200000e0000 */
[----:B0-----:R-:W-:Y:S02]  /*5400*/  FMNMX.FTZ R12, R15, R12, !PT ;  /* 0x0000000c0f0c7209 */ /* 0x001fe40007810000 */
[----:B--2---:R-:W-:-:S03]  /*5410*/  FMNMX.FTZ R10, R17, R10, !PT ;  /* 0x0000000a110a7209 */ /* 0x004fc60007810000 */
[C---:B------:R-:W-:Y:S01]  /*5420*/  FADD.FTZ R86, -R12.reuse, R3 ;  /* 0x000000030c567221 */ /* 0x040fe20000010100 */
[----:B-1----:R-:W-:-:S03]  /*5430*/  FMUL.FTZ R41, R12, R9 ;  /* 0x000000090c297220 */ /* 0x002fc60000410000 */
[-C--:B------:R-:W-:Y:S01]  /*5440*/  FMUL.FTZ R3, R86, R9.reuse ;  /* 0x0000000956037220 */ /* 0x080fe20000410000 */
[C---:B------:R-:W-:Y:S01]  /*5450*/  FADD.FTZ R86, -R10.reuse, R7 ;  /* 0x000000070a567221 */ /* 0x040fe20000010100 */
[-C--:B------:R-:W-:Y:S01]  /*5460*/  FMUL.FTZ R43, R10, R9.reuse ;  /* 0x000000090a2b7220 */ /* 0x080fe20000410000 */
[-CC-:B------:R-:W-:Y:S01]  /*5470*/  FFMA.FTZ R152, R152, R9.reuse, -R41.reuse ;  /* 0x0000000998987223 */ /* 0x180fe20000010829 */
[-C--:B------:R-:W-:Y:S01]  /*5480*/  FFMA.FTZ R11, R154, R9.reuse, -R41 ;  /* 0x000000099a0b7223 */ /* 0x080fe20000010829 */
[-C--:B------:R-:W-:Y:S01]  /*5490*/  FMUL.FTZ R7, R86, R9.reuse ;  /* 0x0000000956077220 */ /* 0x080fe20000410000 */
[-CC-:B------:R-:W-:Y:S01]  /*54a0*/  FFMA.FTZ R14, R14, R9.reuse, -R43.reuse ;  /* 0x000000090e0e7223 */ /* 0x180fe2000001082b */
[-C--:B------:R-:W-:Y:S01]  /*54b0*/  FFMA.FTZ R153, R18, R9.reuse, -R43 ;  /* 0x0000000912997223 */ /* 0x080fe2000001082b */
[----:B------:R-:W-:Y:S01]  /*54c0*/  MUFU.EX2 R3, R3 ;  /* 0x0000000300037308 */ /* 0x000fe20000000800 */
[-C--:B------:R-:W-:Y:S01]  /*54d0*/  FFMA.FTZ R154, R156, R9.reuse, -R41 ;  /* 0x000000099c9a7223 */ /* 0x080fe20000010829 */
[-C--:B------:R-:W-:Y:S01]  /*54e0*/  FFMA.FTZ R155, R20, R9.reuse, -R43 ;  /* 0x00000009149b7223 */ /* 0x080fe2000001082b */
[-C--:B------:R-:W-:Y:S01]  /*54f0*/  FFMA.FTZ R13, R158, R9.reuse, -R41 ;  /* 0x000000099e0d7223 */ /* 0x080fe20000010829 */
[-C--:B------:R-:W-:Y:S01]  /*5500*/  FFMA.FTZ R18, R22, R9.reuse, -R43 ;  /* 0x0000000916127223 */ /* 0x080fe2000001082b */
[-C--:B------:R-:W-:Y:S01]  /*5510*/  FFMA.FTZ R156, R160, R9.reuse, -R41 ;  /* 0x00000009a09c7223 */ /* 0x080fe20000010829 */
[-C--:B------:R-:W-:Y:S01]  /*5520*/  FFMA.FTZ R157, R24, R9.reuse, -R43 ;  /* 0x00000009189d7223 */ /* 0x080fe2000001082b */
[-C--:B------:R-:W-:Y:S01]  /*5530*/  FFMA.FTZ R15, R162, R9.reuse, -R41 ;  /* 0x00000009a20f7223 */ /* 0x080fe20000010829 */
[----:B------:R-:W0:Y:S01]  /*5540*/  MUFU.EX2 R152, R152 ;  /* 0x0000009800987308 */ /* 0x000e220000000800 */
[-C--:B------:R-:W-:Y:S01]  /*5550*/  FFMA.FTZ R20, R26, R9.reuse, -R43 ;  /* 0x000000091a147223 */ /* 0x080fe2000001082b */
[-C--:B------:R-:W-:Y:S01]  /*5560*/  FFMA.FTZ R158, R164, R9.reuse, -R41 ;  /* 0x00000009a49e7223 */ /* 0x080fe20000010829 */
[-C--:B------:R-:W-:Y:S01]  /*5570*/  FFMA.FTZ R159, R28, R9.reuse, -R43 ;  /* 0x000000091c9f7223 */ /* 0x080fe2000001082b */
[-C--:B------:R-:W-:Y:S01]  /*5580*/  FFMA.FTZ R17, R166, R9.reuse, -R41 ;  /* 0x00000009a6117223 */ /* 0x080fe20000010829 */
[-C--:B------:R-:W-:Y:S01]  /*5590*/  FFMA.FTZ R22, R30, R9.reuse, -R43 ;  /* 0x000000091e167223 */ /* 0x080fe2000001082b */
[-C--:B------:R-:W-:Y:S01]  /*55a0*/  FFMA.FTZ R160, R168, R9.reuse, -R41 ;  /* 0x00000009a8a07223 */ /* 0x080fe20000010829 */
        /* <DEDUP_REMOVED lines=9> */
[----:B------:R-:W1:Y:S01]  /*5640*/  MUFU.EX2 R14, R14 ;  /* 0x0000000e000e7308 */ /* 0x000e620000000800 */
[----:B0-----:R-:W-:Y:S01]  /*5650*/  FFMA.FTZ R6, R3, R6, R152 ;  /* 0x0000000603067223 */ /* 0x001fe20000010098 */
        /* <DEDUP_REMOVED lines=14> */
[----:B------:R-:W2:Y:S01]  /*5740*/  MUFU.EX2 R153, R153 ;  /* 0x0000009900997308 */ /* 0x000ea20000000800 */
[----:B-1----:R-:W-:Y:S01]  /*5750*/  FFMA.FTZ R8, R7, R8, R14 ;  /* 0x0000000807087223 */ /* 0x002fe2000001000e */
[-C--:B------:R-:W-:Y:S01]  /*5760*/  FFMA.FTZ R29, R190, R9.reuse, -R41 ;  /* 0x00000009be1d7223 */ /* 0x080fe20000010829 */
[-C--:B------:R-:W-:Y:S01]  /*5770*/  FFMA.FTZ R34, R54, R9.reuse, -R43 ;  /* 0x0000000936227223 */ /* 0x080fe2000001082b */
[-C--:B------:R-:W-:Y:S01]  /*5780*/  FFMA.FTZ R172, R192, R9.reuse, -R41 ;  /* 0x00000009c0ac7223 */ /* 0x080fe20000010829 */
[-C--:B------:R-:W-:Y:S01]  /*5790*/  FFMA.FTZ R173, R56, R9.reuse, -R43 ;  /* 0x0000000938ad7223 */ /* 0x080fe2000001082b */
[-C--:B------:R-:W-:Y:S01]  /*57a0*/  FFMA.FTZ R31, R194, R9.reuse, -R41 ;  /* 0x00000009c21f7223 */ /* 0x080fe20000010829 */
[-C--:B------:R-:W-:Y:S01]  /*57b0*/  FFMA.FTZ R36, R58, R9.reuse, -R43 ;  /* 0x000000093a247223 */ /* 0x080fe2000001082b */
[----:B------:R-:W1:Y:S01]  /*57c0*/  MUFU.EX2 R154, R154 ;  /* 0x0000009a009a7308 */ /* 0x000e620000000800 */
[----:B0-----:R-:W-:Y:S01]  /*57d0*/  FADD.FTZ R45, R11, R6 ;  /* 0x000000060b2d7221 */ /* 0x001fe20000010000 */
[-C--:B------:R-:W-:Y:S01]  /*57e0*/  FFMA.FTZ R174, R68, R9.reuse, -R41 ;  /* 0x0000000944ae7223 */ /* 0x080fe20000010829 */
[-C--:B------:R-:W-:Y:S01]  /*57f0*/  FFMA.FTZ R60, R60, R9.reuse, -R43 ;  /* 0x000000093c3c7223 */ /* 0x080fe2000001082b */
[-C--:B------:R-:W-:Y:S01]  /*5800*/  FFMA.FTZ R33, R196, R9.reuse, -R41 ;  /* 0x00000009c4217223 */ /* 0x080fe20000010829 */
[-C--:B------:R-:W-:Y:S01]  /*5810*/  FFMA.FTZ R62, R62, R9.reuse, -R43 ;  /* 0x000000093e3e7223 */ /* 0x080fe2000001082b */
[-C--:B------:R-:W-:Y:S01]  /*5820*/  FFMA.FTZ R176, R72, R9.reuse, -R41 ;  /* 0x0000000948b07223 */ /* 0x080fe20000010829 */
[-C--:B------:R-:W-:Y:S01]  /*5830*/  FFMA.FTZ R64, R64, R9.reuse, -R43 ;  /* 0x0000000940407223 */ /* 0x080fe2000001082b */
[----:B------:R-:W0:Y:S01]  /*5840*/  MUFU.EX2 R155, R155 ;  /* 0x0000009b009b7308 */ /* 0x000e220000000800 */
[----:B--2---:R-:W-:Y:S01]  /*5850*/  FADD.FTZ R8, R153, R8 ;  /* 0x0000000899087221 */ /* 0x004fe20000010000 */
[-C--:B------:R-:W-:Y:S01]  /*5860*/  FFMA.FTZ R35, R198, R9.reuse, -R41 ;  /* 0x00000009c6237223 */ /* 0x080fe20000010829 */
[-C--:B------:R-:W-:Y:S01]  /*5870*/  FFMA.FTZ R66, R66, R9.reuse, -R43 ;  /* 0x0000000942427223 */ /* 0x080fe2000001082b */
[-C--:B------:R-:W-:Y:S01]  /*5880*/  FFMA.FTZ R178, R76, R9.reuse, -R41 ;  /* 0x000000094cb27223 */ /* 0x080fe20000010829 */
[-C--:B------:R-:W-:Y:S01]  /*5890*/  FFMA.FTZ R70, R70, R9.reuse, -R43 ;  /* 0x0000000946467223 */ /* 0x080fe2000001082b */
[-C--:B------:R-:W-:Y:S01]  /*58a0*/  FFMA.FTZ R37, R200, R9.reuse, -R41 ;  /* 0x00000009c8257223 */ /* 0x080fe20000010829 */
[-C--:B------:R-:W-:Y:S01]  /*58b0*/  FFMA.FTZ R74, R74, R9.reuse, -R43 ;  /* 0x000000094a4a7223 */ /* 0x080fe2000001082b */
[----:B------:R-:W2:Y:S01]  /*58c0*/  MUFU.EX2 R13, R13 ;  /* 0x0000000d000d7308 */ /* 0x000ea20000000800 */
[----:B-1----:R-:W-:Y:S01]  /*58d0*/  FADD.FTZ R6, R154, R45 ;  /* 0x0000002d9a067221 */ /* 0x002fe20000010000 */
        /* <DEDUP_REMOVED lines=9> */
[----:B------:R-:W-:-:S05]  /*5970*/  FFMA.FTZ R43, R84, R9, -R43 ;  /* 0x00000009542b7223 */ /* 0x000fca000001082b */
[----:B------:R-:W0:Y:S01]  /*5980*/  MUFU.EX2 R156, R156 ;  /* 0x0000009c009c7308 */ /* 0x000e220000000800 */
[----:B--2---:R-:W-:-:S07]  /*5990*/  FADD.FTZ R47, R13, R6 ;  /* 0x000000060d2f7221 */ /* 0x004fce0000010000 */
[----:B------:R-:W2:Y:S01]  /*59a0*/  MUFU.EX2 R157, R157 ;  /* 0x0000009d009d7308 */ /* 0x000ea20000000800 */
[----:B-1----:R-:W-:-:S07]  /*59b0*/  FADD.FTZ R6, R18, R45 ;  /* 0x0000002d12067221 */ /* 0x002fce0000010000 */
[----:B------:R-:W1:Y:S01]  /*59c0*/  MUFU.EX2 R15, R15 ;  /* 0x0000000f000f7308 */ /* 0x000e620000000800 */
[----:B0-----:R-:W-:-:S07]  /*59d0*/  FADD.FTZ R8, R156, R47 ;  /* 0x0000002f9c087221 */ /* 0x001fce0000010000 */
        /* <DEDUP_REMOVED lines=105> */
[----:B-1----:R-:W-:Y:S01]  /*6070*/  FADD.FTZ R45, R82, R45 ;  /* 0x0000002d522d7221 */ /* 0x002fe20000010000 */
[----:B0-----:R-:W-:-:S03]  /*6080*/  FADD.FTZ R6, R41, R6 ;  /* 0x0000000629067221 */ /* 0x001fc60000010000 */
[----:B--2---:R-:W-:Y:S01]  /*6090*/  FADD.FTZ R8, R43, R45 ;  /* 0x0000002d2b087221 */ /* 0x004fe20000010000 */
[----:B------:R-:W-:Y:S06]  /*60a0*/  @!P0 BRA `(.L_x_28) ;  /* 0x0000000000048947 */ /* 0x000fec0003800000 */
[----:B------:R-:W-:Y:S01]  /*60b0*/  BPT.TRAP 0x1 ;  /* 0x000000040000795c */ /* 0x000fe20000300000 */
.L_x_28:
[----:B------:R-:W-:Y:S01]  /*60c0*/  ULEA UR5, UR5, UR36, 0x3 ;  /* 0x0000002405057291 */ /* 0x000fe2000f8e183f */
[----:B------:R-:W-:Y:S01]  /*60d0*/  ISETP.LT.AND P1, PT, R16, UR42, PT ;  /* 0x0000002a10007c0c */ /* 0x000fe2000bf21270 */
[----:B------:R-:W-:Y:S01]  /*60e0*/  UIADD3 UR10, UR42, -0x1, URZ ;  /* 0xffffffff2a0a7890 */ /* 0x000fe2000fffe03f */
[-C--:B------:R-:W-:Y:S01]  /*60f0*/  FMUL.FTZ R88, R88, R3.reuse ;  /* 0x0000000358587220 */ /* 0x080fe20000410000 */
[----:B------:R-:W-:Y:S01]  /*6100*/  UIADD3 UR5, UR5, 0x28860, URZ ;  /* 0x0002886005057890 */ /* 0x000fe2000fffe03f */
[-C--:B------:R-:W-:Y:S01]  /*6110*/  FMUL.FTZ R89, R89, R3.reuse ;  /* 0x0000000359597220 */ /* 0x080fe20000410000 */
[----:B------:R-:W-:Y:S01]  /*6120*/  UMOV UR6, UR4 ;  /* 0x0000000400067c82 */ /* 0x000fe20008000000 */
[-C--:B------:R-:W-:Y:S01]  /*6130*/  FMUL.FTZ R92, R92, R3.reuse ;  /* 0x000000035c5c7220 */ /* 0x080fe20000410000 */
[----:B------:R-:W-:Y:S01]  /*6140*/  UPRMT UR5, UR7, 0x654, UR5 ;  /* 0x0000065407057896 */ /* 0x000fe20008000005 */
[-C--:B------:R-:W-:Y:S01]  /*6150*/  FMUL.FTZ R93, R93, R3.reuse ;  /* 0x000000035d5d7220 */ /* 0x080fe20000410000 */
[----:B------:R-:W-:Y:S01]  /*6160*/  UMOV UR42, UR10 ;  /* 0x0000000a002a7c82 */ /* 0x000fe20008000000 */
[-C--:B------:R-:W-:Y:S01]  /*6170*/  FMUL.FTZ R96, R96, R3.reuse ;  /* 0x0000000360607220 */ /* 0x080fe20000410000 */
[-C--:B------:R-:W-:Y:S01]  /*6180*/  FMUL.FTZ R97, R97, R3.reuse ;  /* 0x0000000361617220 */ /* 0x080fe20000410000 */
[-C--:B------:R-:W-:Y:S01]  /*6190*/  FMUL.FTZ R100, R100, R3.reuse ;  /* 0x0000000364647220 */ /* 0x080fe20000410000 */
[-C--:B------:R-:W-:Y:S01]  /*61a0*/  FMUL.FTZ R101, R101, R3.reuse ;  /* 0x0000000365657220 */ /* 0x080fe20000410000 */
[-C--:B------:R-:W-:Y:S01]  /*61b0*/  FMUL.FTZ R104, R104, R3.reuse ;  /* 0x0000000368687220 */ /* 0x080fe20000410000 */
[-C--:B------:R-:W-:Y:S01]  /*61c0*/  FMUL.FTZ R105, R105, R3.reuse ;  /* 0x0000000369697220 */ /* 0x080fe20000410000 */
[----:B------:R-:W-:Y:S01]  /*61d0*/  SYNCS.ARRIVE.TRANS64.RED.A1T0 RZ, [UR5], RZ ;  /* 0x000000ffffff79a7 */ /* 0x000fe20008100405 */
[----:B------:R-:W-:Y:S01]  /*61e0*/  R2UR UR5, R0 ;  /* 0x00000000000572ca */ /* 0x000fe200000e0000 */
[-C--:B------:R-:W-:Y:S01]  /*61f0*/  FMUL.FTZ R108, R108, R3.reuse ;  /* 0x000000036c6c7220 */ /* 0x080fe20000410000 */
        /* <DEDUP_REMOVED lines=20> */
[----:B------:R-:W-:Y:S01]  /*6340*/  FMUL.FTZ R149, R149, R3 ;  /* 0x0000000395957220 */ /* 0x000fe20000410000 */
        /* <DEDUP_REMOVED lines=32> */
[----:B------:R-:W-:Y:S01]  /*6550*/  F2FP.F16.F32.PACK_AB R152, R11, R152 ;  /* 0x000000980b98723e */ /* 0x000fe200000000ff */
[----:B------:R-:W-:Y:S01]  /*6560*/  IMAD.MOV.U32 R7, RZ, RZ, R10 ;  /* 0x000000ffff077224 */ /* 0x000fe200078e000a */
[----:B------:R-:W-:Y:S01]  /*6570*/  F2FP.F16.F32.PACK_AB R153, R153, R14 ;  /* 0x0000000e9999723e */ /* 0x000fe200000000ff */
[----:B------:R-:W-:Y:S01]  /*6580*/  IMAD.MOV.U32 R3, RZ, RZ, R12 ;  /* 0x000000ffff037224 */ /* 0x000fe200078e000c */
[----:B------:R-:W-:-:S02]  /*6590*/  F2FP.F16.F32.PACK_AB R154, R13, R154 ;  /* 0x0000009a0d9a723e */ /* 0x000fc400000000ff */
[----:B------:R-:W-:Y:S02]  /*65a0*/  F2FP.F16.F32.PACK_AB R155, R18, R155 ;  /* 0x0000009b129b723e */ /* 0x000fe400000000ff */
[----:B------:R-:W-:Y:S02]  /*65b0*/  F2FP.F16.F32.PACK_AB R156, R15, R156 ;  /* 0x0000009c0f9c723e */ /* 0x000fe400000000ff */
[----:B------:R-:W-:Y:S02]  /*65c0*/  F2FP.F16.F32.PACK_AB R157, R20, R157 ;  /* 0x0000009d149d723e */ /* 0x000fe400000000ff */
[----:B------:R-:W-:Y:S02]  /*65d0*/  F2FP.F16.F32.PACK_AB R158, R17, R158 ;  /* 0x0000009e119e723e */ /* 0x000fe400000000ff */
[----:B------:R-:W-:Y:S02]  /*65e0*/  F2FP.F16.F32.PACK_AB R159, R22, R159 ;  /* 0x0000009f169f723e */ /* 0x000fe400000000ff */
        /* <DEDUP_REMOVED lines=23> */
[----:B------:R-:W-:Y:S01]  /*6760*/  F2FP.F16.F32.PACK_AB R183, R43, R82 ;  /* 0x000000522bb7723e */ /* 0x000fe200000000ff */
[----:B------:R-:W-:Y:S06]  /*6770*/  @P1 BRA `(.L_x_29) ;  /* 0xffffffd400ec1947 */ /* 0x000fec000383ffff */
.L_x_18:
[----:B------:R-:W-:Y:S06]  /*6780*/  BAR.ARV 0x8, 0x180 ;  /* 0x0206000000007b1d */ /* 0x000fec0000002000 */
[----:B------:R-:W-:Y:S05]  /*6790*/  @!P0 BRA `(.L_x_30) ;  /* 0x0000000000048947 */ /* 0x000fea0003800000 */
[----:B------:R-:W-:Y:S01]  /*67a0*/  BPT.TRAP 0x1 ;  /* 0x000000040000795c */ /* 0x000fe20000300000 */
.L_x_30:
[----:B------:R-:W-:Y:S02]  /*67b0*/  R2UR UR5, R0 ;  /* 0x00000000000572ca */ /* 0x000fe400000e0000 */
[----:B------:R-:W-:-:S04]  /*67c0*/  MOV R2, UR4 ;  /* 0x0000000400027c02 */ /* 0x000fc80008000f00 */
[----:B------:R-:W-:-:S07]  /*67d0*/  SHF.L.U32 R2, R2, 0x1f, RZ ;  /* 0x0000001f02027819 */ /* 0x000fce00000006ff */
[----:B------:R-:W-:-:S09]  /*67e0*/  ULEA UR5, UR5, UR36, 0x3 ;  /* 0x0000002405057291 */ /* 0x000fd2000f8e183f */
[----:B------:R0:W1:Y:S01]  /*67f0*/  SYNCS.PHASECHK.TRANS64.TRYWAIT P1, [UR5+0x28850], R2 ;  /* 0x02885002ff0075a7 */ /* 0x0000620008020145 */
[----:B------:R-:W-:Y:S05]  /*6800*/  @!P0 BRA `(.L_x_31) ;  /* 0x0000000000048947 */ /* 0x000fea0003800000 */
[----:B------:R-:W-:Y:S01]  /*6810*/  BPT.TRAP 0x1 ;  /* 0x000000040000795c */ /* 0x000fe20000300000 */
.L_x_31:
[----:B-1----:R-:W-:Y:S05]  /*6820*/  @P1 BRA `(.L_x_32) ;  /* 0x0000000000081947 */ /* 0x002fea0003800000 */
[----:B------:R-:W1:Y:S02]  /*6830*/  SYNCS.PHASECHK.TRANS64.TRYWAIT P1, [UR5+0x28850], R2 ;  /* 0x02885002ff0075a7 */ /* 0x000e640008020145 */
[----:B-1----:R-:W-:Y:S05]  /*6840*/  @!P1 BRA `(.L_x_33) ;  /* 0x0000005c00a89947 */ /* 0x002fea0003800000 */
.L_x_32:
[----:B------:R-:W-:Y:S01]  /*6850*/  UIADD3 UR36, UR36, 0x400, URZ ;  /* 0x0000040024247890 */ /* 0x000fe2000fffe03f */
[----:B------:R-:W-:Y:S01]  /*6860*/  R2UR UR6, R0 ;  /* 0x00000000000672ca */ /* 0x000fe200000e0000 */
[----:B------:R-:W-:Y:S01]  /*6870*/  WARPGROUP.ARRIVE ;  /* 0x00000000000079c5 */ /* 0x000fe20000000000 */
[----:B------:R-:W-:Y:S01]  /*6880*/  UMOV UR11, 0x40000040 ;  /* 0x40000040000b7882 */ /* 0x000fe20000000000 */
[----:B------:R-:W-:Y:S01]  /*6890*/  USHF.R.U32.HI UR36, URZ, 0x4, UR36 ;  /* 0x000000043f247899 */ /* 0x000fe20008011624 */
[----:B-1----:R-:W1:Y:S01]  /*68a0*/  SHFL.BFLY PT, R3, R6, 0x2, 0x1f ;  /* 0x0c401f0006037f89 */ /* 0x002e6200000e0000 */
[----:B------:R-:W-:Y:S02]  /*68b0*/  IMAD.MOV.U32 R69, RZ, RZ, RZ ;  /* 0x000000ffff457224 */ /* 0x000fe400078e00ff */
[----:B------:R-:W-:Y:S01]  /*68c0*/  ULOP3.LUT UR36, UR36, 0x3fff, URZ, 0xc0, !UPT ;  /* 0x00003fff24247892 */ /* 0x000fe2000f8ec03f */
[----:B------:R-:W2:Y:S01]  /*68d0*/  SHFL.BFLY PT, R5, R8, 0x2, 0x1f ;  /* 0x0c401f0008057f89 */ /* 0x000ea200000e0000 */
[----:B------:R-:W-:-:S02]  /*68e0*/  IMAD.MOV.U32 R16, RZ, RZ, RZ ;  /* 0x000000ffff107224 */ /* 0x000fc400078e00ff */
[----:B------:R-:W-:-:S04]  /*68f0*/  ULOP3.LUT UR4, UR36, 0x4000000, URZ, 0xfc, !UPT ;  /* 0x0400000024047892 */ /* 0x000fc8000f8efc3f */
[----:B------:R-:W-:-:S04]  /*6900*/  ULEA UR4, UR6, UR4, 0xb ;  /* 0x0000000406047291 */ /* 0x000fc8000f8e583f */
[----:B------:R-:W-:-:S03]  /*6910*/  UIADD3 UR6, UR4, 0x80, URZ ;  /* 0x0000008004067890 */ /* 0x000fc6000fffe03f */
[----:B------:R-:W-:Y:S02]  /*6920*/  UMOV UR10, UR4 ;  /* 0x00000004000a7c82 */ /* 0x000fe40008000000 */
[----:B------:R-:W-:Y:S01]  /*6930*/  HGMMA.64x128x16.F32 R88, R152, gdesc[UR8].tnspB, R88, gsb0 ;  /* 0x41e0000898587df0 */ /* 0x000fe20008000858 */
[----:B------:R-:W-:Y:S01]  /*6940*/  UMOV UR11, 0x40000040 ;  /* 0x40000040000b7882 */ /* 0x000fe20000000000 */
[----:B------:R-:W-:Y:S01]  /*6950*/  UMOV UR10, UR6 ;  /* 0x00000006000a7c82 */ /* 0x000fe20008000000 */
[----:B------:R-:W-:Y:S01]  /*6960*/  UIADD3 UR6, UR4, 0x100, URZ ;  /* 0x0000010004067890 */ /* 0x000fe2000fffe03f */
[----:B-1----:R-:W-:Y:S01]  /*6970*/  FADD.FTZ R3, R3, R6 ;  /* 0x0000000603037221 */ /* 0x002fe20000010000 */
[----:B--2---:R-:W-:-:S04]  /*6980*/  FADD.FTZ R5, R5, R8 ;  /* 0x0000000805057221 */ /* 0x004fc80000010000 */
[----:B------:R-:W1:Y:S04]  /*6990*/  SHFL.BFLY PT, R0, R3, 0x1, 0x1f ;  /* 0x0c201f0003007f89 */ /* 0x000e6800000e0000 */
[----:B0-----:R-:W0:Y:S01]  /*69a0*/  SHFL.BFLY PT, R2, R5, 0x1, 0x1f ;  /* 0x0c201f0005027f89 */ /* 0x001e2200000e0000 */
[----:B-1----:R-:W-:Y:S01]  /*69b0*/  FADD.FTZ R11, R3, R0 ;  /* 0x00000000030b7221 */ /* 0x002fe20000010000 */
[----:B------:R-:W-:Y:S01]  /*69c0*/  MOV R3, 0xff800000 ;  /* 0xff80000000037802 */ /* 0x000fe20000000f00 */
[----:B------:R-:W-:Y:S02]  /*69d0*/  IMAD.MOV.U32 R0, RZ, RZ, -0x800000 ;  /* 0xff800000ff007424 */ /* 0x000fe400078e00ff */
[----:B0-----:R-:W-:Y:S01]  /*69e0*/  FADD.FTZ R13, R5, R2 ;  /* 0x00000002050d7221 */ /* 0x001fe20000010000 */
[----:B------:R-:W-:-:S04]  /*69f0*/  FSETP.NE.FTZ.AND P1, PT, R11, RZ, PT ;  /* 0x000000ff0b00720b */ /* 0x000fc80003f35000 */
[----:B------:R-:W-:-:S09]  /*6a00*/  FSETP.NE.FTZ.AND P2, PT, R13, RZ, PT ;  /* 0x000000ff0d00720b */ /* 0x000fd20003f55000 */
[----:B------:R-:W0:Y:S01]  /*6a10*/  @P1 MUFU.LG2 R2, R11 ;  /* 0x0000000b00021308 */ /* 0x000e220000000c00 */
[----:B------:R-:W-:-:S03]  /*6a20*/  @P1 FMUL.FTZ R5, R9, 0.69314718246459960938 ;  /* 0x3f31721809051820 */ /* 0x000fc60000410000 */
[----:B------:R-:W-:-:S04]  /*6a30*/  @P2 FMUL.FTZ R6, R9, 0.69314718246459960938 ;  /* 0x3f31721809062820 */ /* 0x000fc80000410000 */
[----:B------:R-:W1:Y:S08]  /*6a40*/  @P2 MUFU.LG2 R4, R13 ;  /* 0x0000000d00042308 */ /* 0x000e700000000c00 */
[----:B------:R2:W3:Y:S01]  /*6a50*/  @P1 MUFU.RCP R69, R11 ;  /* 0x0000000b00451308 */ /* 0x0004e20000001000 */
[----:B0-----:R-:W-:-:S04]  /*6a60*/  @P1 FMUL.FTZ R2, R2, 0.69314718246459960938 ;  /* 0x3f31721802021820 */ /* 0x001fc80000410000 */
[----:B------:R-:W-:-:S03]  /*6a70*/  @P1 FFMA.FTZ R3, R5, R12, R2 ;  /* 0x0000000c05031223 */ /* 0x000fc60000010002 */
[----:B------:R2:W0:Y:S01]  /*6a80*/  @P2 MUFU.RCP R16, R13 ;  /* 0x0000000d00102308 */ /* 0x0004220000001000 */
[----:B-1----:R-:W-:-:S04]  /*6a90*/  @P2 FMUL.FTZ R7, R4, 0.69314718246459960938 ;  /* 0x3f31721804072820 */ /* 0x002fc80000410000 */
[----:B------:R-:W-:Y:S01]  /*6aa0*/  @P2 FFMA.FTZ R0, R6, R10, R7 ;  /* 0x0000000a06002223 */ /* 0x000fe20000010007 */
[----:B------:R-:W-:Y:S02]  /*6ab0*/  WARPGROUP.DEPBAR.LE gsb0, 0x0 ;  /* 0x00008000000079c5 */ /* 0x000fe40000010000 */
[----:B------:R-:W-:-:S06]  /*6ac0*/  WARPGROUP.ARRIVE ;  /* 0x00000000000079c5 */ /* 0x000fcc0000000000 */
[----:B------:R-:W-:Y:S01]  /*6ad0*/  HGMMA.64x128x16.F32 R88, R156, gdesc[UR8].tnspB, R88, gsb0 ;  /* 0x41e000089c587df0 */ /* 0x000fe20008000858 */
[----:B------:R-:W-:Y:S01]  /*6ae0*/  UMOV UR10, UR6 ;  /* 0x00000006000a7c82 */ /* 0x000fe20008000000 */
[----:B------:R-:W-:Y:S01]  /*6af0*/  UMOV UR11, 0x40000040 ;  /* 0x40000040000b7882 */ /* 0x000fe20000000000 */
[----:B------:R-:W-:Y:S01]  /*6b00*/  UIADD3 UR6, UR4, 0x180, URZ ;  /* 0x0000018004067890 */ /* 0x000fe2000fffe03f */
        /* <DEDUP_REMOVED lines=17> */
[----:B------:R-:W-:Y:S02]  /*6c20*/  UIADD3 UR6, UR4, 0x300, URZ ;  /* 0x0000030004067890 */ /* 0x000fe4000fffe03f */
        /* <DEDUP_REMOVED lines=8> */
[----:B------:R-:W-:Y:S01]  /*6cb0*/  HGMMA.64x128x16.F32 R88, R176, gdesc[UR8].tnspB, R88, gsb0 ;  /* 0x41e00008b0587df0 */ /* 0x000fe20008000858 */
[----:B------:R-:W-:Y:S01]  /*6cc0*/  UMOV UR10, UR4 ;  /* 0x00000004000a7c82 */ /* 0x000fe20008000000 */
[----:B------:R-:W-:Y:S01]  /*6cd0*/  UMOV UR11, 0x40000040 ;  /* 0x40000040000b7882 */ /* 0x000fe20000000000 */
[----:B------:R-:W-:Y:S02]  /*6ce0*/  WARPGROUP.DEPBAR.LE gsb0, 0x0 ;  /* 0x00008000000079c5 */ /* 0x000fe40000010000 */
[----:B------:R-:W-:-:S07]  /*6cf0*/  WARPGROUP.ARRIVE ;  /* 0x00000000000079c5 */ /* 0x000fce0000000000 */
[----:B------:R-:W-:Y:S03]  /*6d00*/  HGMMA.64x128x16.F32 R88, R180, gdesc[UR8].tnspB, R88, gsb0 ;  /* 0x41e00008b4587df0 */ /* 0x000fe60008000858 */
[----:B------:R-:W-:Y:S02]  /*6d10*/  WARPGROUP.DEPBAR.LE gsb0, 0x0 ;  /* 0x00008000000079c5 */ /* 0x000fe40000010000 */
[----:B0-23--:R-:W-:Y:S05]  /*6d20*/  @!P0 BRA `(.L_x_34) ;  /* 0x0000000000048947 */ /* 0x00dfea0003800000 */
[----:B------:R-:W-:Y:S01]  /*6d30*/  BPT.TRAP 0x1 ;  /* 0x000000040000795c */ /* 0x000fe20000300000 */
.L_x_34:
[----:B------:R-:W-:Y:S01]  /*6d40*/  UIADD3 UR4, UR5, 0x28860, URZ ;  /* 0x0002886005047890 */ /* 0x000fe2000fffe03f */
[-C--:B------:R-:W-:Y:S01]  /*6d50*/  FMUL.FTZ R50, R88, R69.reuse ;  /* 0x0000004558327220 */ /* 0x080fe20000410000 */
[-C--:B------:R-:W-:Y:S01]  /*6d60*/  FMUL.FTZ R51, R89, R69.reuse ;  /* 0x0000004559337220 */ /* 0x080fe20000410000 */
[-C--:B------:R-:W-:Y:S01]  /*6d70*/  FMUL.FTZ R54, R92, R69.reuse ;  /* 0x000000455c367220 */ /* 0x080fe20000410000 */
[----:B------:R-:W-:Y:S01]  /*6d80*/  UPRMT UR4, UR7, 0x654, UR4 ;  /* 0x0000065407047896 */ /* 0x000fe20008000004 */
        /* <DEDUP_REMOVED lines=8> */
[----:B------:R-:W-:Y:S01]  /*6e10*/  SYNCS.ARRIVE.TRANS64.RED.A1T0 RZ, [UR4], RZ ;  /* 0x000000ffffff79a7 */ /* 0x000fe20008100404 */
        /* <DEDUP_REMOVED lines=21> */
[----:B------:R-:W-:Y:S01]  /*6f70*/  PLOP3.LUT P0, PT, PT, PT, PT, 0x8, 0x0 ;  /* 0x000000000000781c */ /* 0x000fe20003f0e170 */
        /* <DEDUP_REMOVED lines=31> */
[----:B------:R-:W-:-:S07]  /*7170*/  FMUL.FTZ R151, R151, R16 ;  /* 0x0000001097977220 */ /* 0x000fce0000410000 */
.L_x_10:
[----:B------:R-:W-:Y:S05]  /*7180*/  @P0 BRA `(.L_x_35) ;  /* 0x00000014004c0947 */ /* 0x000fea0003800000 */
[----:B------:R-:W0:Y:S01]  /*7190*/  S2R R2, SR_TID.X ;  /* 0x0000000000027919 */ /* 0x000e220000002100 */
[----:B------:R-:W1:Y:S01]  /*71a0*/  LDC R78, c[0x0][0xbe8] ;  /* 0x0002fa00ff4e7b82 */ /* 0x000e620000000800 */
[----:B------:R-:W-:Y:S02]  /*71b0*/  USHF.R.S32.HI UR7, URZ, 0x1f, UR37 ;  /* 0x0000001f3f077899 */ /* 0x000fe40008011425 */
[----:B------:R-:W-:Y:S01]  /*71c0*/  IADD3 R76, RZ, -UR37, RZ ;  /* 0x80000025ff4c7c10 */ /* 0x000fe2000fffe0ff */
[----:B------:R-:W2:Y:S01]  /*71d0*/  S2R R72, SR_CTAID.X ;  /* 0x0000000000487919 */ /* 0x000ea20000002500 */
[----:B------:R-:W-:Y:S01]  /*71e0*/  ULDC.64 UR8, c[0x0][0xbd0] ;  /* 0x0002f40000087ab9 */ /* 0x000fe20000000a00 */
[----:B------:R-:W-:Y:S01]  /*71f0*/  BSSY B0, `(.L_x_36) ;  /* 0x00000e8000007945 */ /* 0x000fe20003800000 */
[----:B------:R-:W-:Y:S01]  /*7200*/  UIMAD UR6, UR7, UR8, URZ ;  /* 0x00000008070672a4 */ /* 0x000fe2000f8e023f */
[----:B------:R-:W3:Y:S01]  /*7210*/  S2UR UR12, SR_CTAID.Z ;  /* 0x00000000000c79c3 */ /* 0x000ee20000002700 */
[----:B------:R-:W-:-:S02]  /*7220*/  UIMAD.WIDE.U32 UR4, UR37, UR8, URZ ;  /* 0x00000008250472a5 */ /* 0x000fc4000f8e003f */
[----:B------:R-:W-:-:S03]  /*7230*/  UIMAD UR6, UR37, UR9, UR6 ;  /* 0x00000009250672a4 */ /* 0x000fc6000f8e0206 */
[----:B------:R-:W-:Y:S01]  /*7240*/  ULDC.64 UR8, c[0x0][0xb38] ;  /* 0x0002ce0000087ab9 */ /* 0x000fe20000000a00 */
[----:B------:R-:W-:Y:S01]  /*7250*/  UIADD3 UR6, UR5, UR6, URZ ;  /* 0x0000000605067290 */ /* 0x000fe2000fffe03f */
[----:B------:R-:W4:Y:S01]  /*7260*/  LDC.64 R74, c[0x0][0xbd8] ;  /* 0x0002f600ff4a7b82 */ /* 0x000f220000000a00 */
[----:B------:R-:W-:-:S07]  /*7270*/  UIMAD UR7, UR7, UR8, URZ ;  /* 0x00000008070772a4 */ /* 0x000fce000f8e023f */
[----:B------:R-:W-:Y:S01]  /*7280*/  BAR.SYNC.DEFER_BLOCKING 0x1, 0x100 ;  /* 0x0044000000007b1d */ /* 0x000fe20000010000 */
[----:B-1----:R-:W-:-:S07]  /*7290*/  ISETP.NE.AND P0, PT, R78, 0x1, PT ;  /* 0x000000014e00780c */ /* 0x002fce0003f05270 */
[----:B------:R-:W1:Y:S01]  /*72a0*/  S2UR UR11, SR_CTAID.Y ;  /* 0x00000000000b79c3 */ /* 0x000e620000002600 */
[----:B0-----:R-:W-:Y:S01]  /*72b0*/  VIADD R19, R2, 0xffffff80 ;  /* 0xffffff8002137836 */ /* 0x001fe20000000000 */
[----:B---3--:R-:W-:-:S06]  /*72c0*/  USHF.R.S32.HI UR10, URZ, 0x1f, UR12 ;  /* 0x0000001f3f0a7899 */ /* 0x008fcc000801140c */
[----:B------:R-:W1:Y:S01]  /*72d0*/  LDC R79, c[0x0][0xc50] ;  /* 0x00031400ff4f7b82 */ /* 0x000e620000000800 */
[----:B------:R-:W-:-:S04]  /*72e0*/  SHF.R.S32.HI R18, RZ, 0x1f, R19 ;  /* 0x0000001fff127819 */ /* 0x000fc80000011413 */
[----:B------:R-:W-:-:S03]  /*72f0*/  LEA.HI R2, R18, R19, RZ, 0x7 ;  /* 0x0000001312027211 */ /* 0x000fc600078f38ff */
[----:B------:R-:W0:Y:S01]  /*7300*/  @P0 LDC R70, c[0x0][0xbec] ;  /* 0x0002fb00ff460b82 */ /* 0x000e220000000800 */
[----:B------:R-:W-:Y:S02]  /*7310*/  LEA.HI R18, R18, R19, RZ, 0x2 ;  /* 0x0000001312127211 */ /* 0x000fe400078f10ff */
[----:B------:R-:W-:Y:S02]  /*7320*/  LOP3.LUT R16, R2, 0xffffff80, RZ, 0xc0, !PT ;  /* 0xffffff8002107812 */ /* 0x000fe400078ec0ff */
[----:B------:R-:W-:Y:S02]  /*7330*/  LOP3.LUT R18, R18, 0xfffffffc, RZ, 0xc0, !PT ;  /* 0xfffffffc12127812 */ /* 0x000fe400078ec0ff */
[C---:B------:R-:W-:Y:S01]  /*7340*/  IADD3 R82, R19.reuse, -R16, RZ ;  /* 0x8000001013527210 */ /* 0x040fe20007ffe0ff */
[----:B------:R-:W3:Y:S01]  /*7350*/  LDC.64 R80, c[0x0][0xb40] ;  /* 0x0002d000ff507b82 */ /* 0x000ee20000000a00 */
[----:B------:R-:W-:Y:S01]  /*7360*/  SHF.R.S32.HI R71, RZ, 0x7, R2 ;  /* 0x00000007ff477819 */ /* 0x000fe20000011402 */
[----:B------:R-:W-:Y:S01]  /*7370*/  IMAD.IADD R18, R19, 0x1, -R18 ;  /* 0x0000000113127824 */ /* 0x000fe200078e0a12 */
[----:B------:R-:W-:-:S02]  /*7380*/  SHF.R.S32.HI R73, RZ, 0x1f, R82 ;  /* 0x0000001fff497819 */ /* 0x000fc40000011452 */
[----:B------:R-:W-:Y:S02]  /*7390*/  LEA.HI R2, R2, R71, RZ, 0x1 ;  /* 0x0000004702027211 */ /* 0x000fe400078f08ff */
[----:B------:R-:W-:Y:S01]  /*73a0*/  LEA.HI R84, R73, R82, RZ, 0x2 ;  /* 0x0000005249547211 */ /* 0x000fe200078f10ff */
[----:B------:R-:W5:Y:S01]  /*73b0*/  @P0 LDC R86, c[0x0][0xbec] ;  /* 0x0002fb00ff560b82 */ /* 0x000f620000000800 */
[----:B------:R-:W-:Y:S01]  /*73c0*/  LEA.HI R19, R18, R18, RZ, 0x1 ;  /* 0x0000001212137211 */ /* 0x000fe200078f08ff */
[----:B-1----:R-:W-:Y:S01]  /*73d0*/  IMAD R83, R79, R76, UR11 ;  /* 0x0000000b4f537e24 */ /* 0x002fe2000f8e024c */
[--C-:B------:R-:W-:Y:S02]  /*73e0*/  SHF.R.S32.HI R16, RZ, 0x2, R84.reuse ;  /* 0x00000002ff107819 */ /* 0x100fe40000011454 */
[----:B------:R-:W-:Y:S02]  /*73f0*/  SHF.R.S32.HI R17, RZ, 0x1f, R84 ;  /* 0x0000001fff117819 */ /* 0x000fe40000011454 */
[----:B------:R-:W-:Y:S01]  /*7400*/  LOP3.LUT R2, R2, 0x3fffffe, RZ, 0xc0, !PT ;  /* 0x03fffffe02027812 */ /* 0x000fe200078ec0ff */
[----:B------:R-:W1:Y:S01]  /*7410*/  @P0 LDC R77, c[0x0][0xbf0] ;  /* 0x0002fc00ff4d0b82 */ /* 0x000e620000000800 */
[----:B------:R-:W-:-:S02]  /*7420*/  LEA.HI R17, R17, R16, RZ, 0x3 ;  /* 0x0000001011117211 */ /* 0x000fc400078f18ff */
[----:B------:R-:W-:Y:S01]  /*7430*/  LOP3.LUT R19, R19, 0x1ffffffe, RZ, 0xc0, !PT ;  /* 0x1ffffffe13137812 */ /* 0x000fe200078ec0ff */
[----:B------:R-:W-:Y:S01]  /*7440*/  IMAD.IADD R2, R71, 0x1, -R2 ;  /* 0x0000000147027824 */ /* 0x000fe200078e0a02 */
[----:B------:R-:W-:Y:S02]  /*7450*/  LOP3.LUT R17, R17, 0xfffffff8, RZ, 0xc0, !PT ;  /* 0xfffffff811117812 */ /* 0x000fe400078ec0ff */
[----:B------:R-:W-:Y:S01]  /*7460*/  SHF.R.S32.HI R76, RZ, 0x1f, R83 ;  /* 0x0000001fff4c7819 */ /* 0x000fe20000011453 */
[----:B------:R-:W-:Y:S01]  /*7470*/  IMAD.IADD R71, R18, 0x1, -R19 ;  /* 0x0000000112477824 */ /* 0x000fe200078e0a13 */
[----:B------:R-:W-:Y:S01]  /*7480*/  IADD3 R17, R16, -R17, RZ ;  /* 0x8000001110117210 */ /* 0x000fe20007ffe0ff */
[----:B------:R-:W1:Y:S01]  /*7490*/  @P0 LDC R85, c[0x0][0xbf0] ;  /* 0x0002fc00ff550b82 */ /* 0x000e620000000800 */
[----:B------:R-:W-:Y:S01]  /*74a0*/  LEA.HI R16, R73, R82, RZ, 0x5 ;  /* 0x0000005249107211 */ /* 0x000fe200078f28ff */
[----:B----4-:R-:W-:-:S03]  /*74b0*/  IMAD R18, R74, UR10, RZ ;  /* 0x0000000a4a127c24 */ /* 0x010fc6000f8e02ff */
[----:B------:R-:W-:Y:S01]  /*74c0*/  SHF.R.S32.HI R16, RZ, 0x5, R16 ;  /* 0x00000005ff107819 */ /* 0x000fe20000011410 */
[----:B------:R-:W-:-:S04]  /*74d0*/  IMAD R75, R75, UR12, R18 ;  /* 0x0000000c4b4b7c24 */ /* 0x000fc8000f8e0212 */
[----:B------:R-:W-:Y:S01]  /*74e0*/  IMAD R19, R16, 0x10, R17 ;  /* 0x0000001010137824 */ /* 0x000fe200078e0211 */
[----:B------:R-:W-:Y:S01]  /*74f0*/  MOV R16, UR4 ;  /* 0x0000000400107c02 */ /* 0x000fe20008000f00 */
[----:B------:R-:W-:Y:S01]  /*7500*/  IMAD.U32 R17, RZ, RZ, UR5 ;  /* 0x00000005ff117e24 */ /* 0x000fe2000f8e00ff */
[----:B------:R-:W-:Y:S01]  /*7510*/  UIMAD.WIDE.U32 UR4, UR37, UR8, URZ ;  /* 0x00000008250472a5 */ /* 0x000fe2000f8e003f */
[----:B------:R-:W-:Y:S01]  /*7520*/  IMAD.U32 R17, RZ, RZ, UR6 ;  /* 0x00000006ff117e24 */ /* 0x000fe2000f8e00ff */
[----:B------:R-:W-:Y:S01]  /*7530*/  LEA R2, R2, R19, 0x6 ;  /* 0x0000001302027211 */ /* 0x000fe200078e30ff */
[----:B------:R-:W-:Y:S01]  /*7540*/  UIMAD UR6, UR37, UR9, UR7 ;  /* 0x00000009250672a4 */ /* 0x000fe2000f8e0207 */
[----:B------:R-:W-:Y:S02]  /*7550*/  IMAD.WIDE.U32 R16, R74, UR12, R16 ;  /* 0x0000000c4a107c25 */ /* 0x000fe4000f8e0010 */
[----:B------:R-:W-:Y:S01]  /*7560*/  MOV R18, UR4 ;  /* 0x0000000400127c02 */ /* 0x000fe20008000f00 */
[----:B------:R-:W-:Y:S01]  /*7570*/  UIADD3 UR6, UR5, UR6, URZ ;  /* 0x0000000605067290 */ /* 0x000fe2000fffe03f */
[----:B------:R-:W-:Y:S01]  /*7580*/  IMAD R71, R71, 0x8, R2 ;  /* 0x0000000847477824 */ /* 0x000fe200078e0202 */
[----:B------:R-:W-:Y:S01]  /*7590*/  ULDC.64 UR8, c[0x0][0xb28] ;  /* 0x0002ca0000087ab9 */ /* 0x000fe20000000a00 */
[----:B------:R-:W-:Y:S01]  /*75a0*/  IMAD.U32 R19, RZ, RZ, UR5 ;  /* 0x00000005ff137e24 */ /* 0x000fe2000f8e00ff */
[----:B------:R-:W-:Y:S01]  /*75b0*/  ULDC.64 UR4, c[0x0][0xbe0] ;  /* 0x0002f80000047ab9 */ /* 0x000fe20000000a00 */
[----:B--2---:R-:W-:-:S02]  /*75c0*/  IMAD R71, R72, 0x80, R71 ;  /* 0x0000008048477824 */ /* 0x004fc400078e0247 */
[----:B------:R-:W-:Y:S01]  /*75d0*/  IMAD.U32 R19, RZ, RZ, UR6 ;  /* 0x00000006ff137e24 */ /* 0x000fe2000f8e00ff */
[----:B------:R-:W-:Y:S01]  /*75e0*/  ULDC.64 UR6, c[0x0][0xb48] ;  /* 0x0002d20000067ab9 */ /* 0x000fe20000000a00 */
[----:B0-----:R-:W-:-:S04]  /*75f0*/  @P0 IMAD.HI.U32 R70, R71, R70, RZ ;  /* 0x0000004647460227 */ /* 0x001fc800078e00ff */
[----:B------:R-:W-:Y:S01]  /*7600*/  IMAD.IADD R17, R17, 0x1, R75 ;  /* 0x0000000111117824 */ /* 0x000fe200078e024b */
[----:B------:R-:W-:Y:S01]  /*7610*/  MOV R75, R71 ;  /* 0x00000047004b7202 */ /* 0x000fe20000000f00 */
[----:B---3--:R-:W-:Y:S02]  /*7620*/  IMAD R74, R80, UR10, RZ ;  /* 0x0000000a504a7c24 */ /* 0x008fe4000f8e02ff */
[----:B-----5:R-:W-:-:S04]  /*7630*/  @P0 IMAD.HI.U32 R86, R71, R86, RZ ;  /* 0x0000005647560227 */ /* 0x020fc800078e00ff */
[----:B------:R-:W-:Y:S01]  /*7640*/  IMAD.MOV.U32 R73, RZ, RZ, R71 ;  /* 0x000000ffff497224 */ /* 0x000fe200078e0047 */
[----:B-1----:R-:W-:Y:S01]  /*7650*/  @P0 SHF.R.U32.HI R73, RZ, R77, R70 ;  /* 0x0000004dff490219 */ /* 0x002fe20000011646 */
[----:B------:R-:W-:Y:S01]  /*7660*/  IMAD R77, R81, UR12, R74 ;  /* 0x0000000c514d7c24 */ /* 0x000fe2000f8e024a */
[----:B------:R-:W-:Y:S01]  /*7670*/  @P0 SHF.R.U32.HI R75, RZ, R85, R86 ;  /* 0x00000055ff4b0219 */ /* 0x000fe20000011656 */
[----:B------:R-:W-:-:S04]  /*7680*/  IMAD.WIDE.U32 R18, R80, UR12, R18 ;  /* 0x0000000c50127c25 */ /* 0x000fc8000f8e0012 */
[----:B------:R-:W-:Y:S02]  /*7690*/  IMAD R70, R76, UR4, RZ ;  /* 0x000000044c467c24 */ /* 0x000fe4000f8e02ff */
[----:B------:R-:W-:-:S04]  /*76a0*/  IMAD.WIDE.U32 R16, R83, UR4, R16 ;  /* 0x0000000453107c25 */ /* 0x000fc8000f8e0010 */
[----:B------:R-:W-:Y:S01]  /*76b0*/  IMAD.IADD R19, R19, 0x1, R77 ;  /* 0x0000000113137824 */ /* 0x000fe200078e024d */
[----:B------:R-:W-:Y:S01]  /*76c0*/  SHF.R.S32.HI R77, RZ, 0x1f, R73 ;  /* 0x0000001fff4d7819 */ /* 0x000fe20000011449 */
[----:B------:R-:W-:Y:S01]  /*76d0*/  IMAD R76, R76, UR6, RZ ;  /* 0x000000064c4c7c24 */ /* 0x000fe2000f8e02ff */
[----:B------:R-:W-:Y:S01]  /*76e0*/  IADD3 R16, P0, R73, R16, RZ ;  /* 0x0000001049107210 */ /* 0x000fe20007f1e0ff */
[C---:B------:R-:W-:Y:S01]  /*76f0*/  IMAD R74, R83.reuse, UR5, R70 ;  /* 0x00000005534a7c24 */ /* 0x040fe2000f8e0246 */
[----:B------:R-:W-:Y:S01]  /*7700*/  SHF.R.S32.HI R70, RZ, 0x1f, R75 ;  /* 0x0000001fff467819 */ /* 0x000fe2000001144b */
[----:B------:R-:W-:Y:S01]  /*7710*/  IMAD.MOV R73, RZ, RZ, -R73 ;  /* 0x000000ffff497224 */ /* 0x000fe200078e0a49 */
[----:B------:R-:W-:Y:S01]  /*7720*/  ULDC.64 UR4, c[0x0][0xb30] ;  /* 0x0002cc0000047ab9 */ /* 0x000fe20000000a00 */
[----:B------:R-:W-:Y:S01]  /*7730*/  IMAD R79, R83, UR7, R76 ;  /* 0x00000007534f7c24 */ /* 0x000fe2000f8e024c */
[----:B------:R-:W-:Y:S01]  /*7740*/  IADD3 R76, -R75, RZ, RZ ;  /* 0x000000ff4b4c7210 */ /* 0x000fe20007ffe1ff */
[----:B------:R-:W-:Y:S01]  /*7750*/  IMAD R70, R70, UR4, RZ ;  /* 0x0000000446467c24 */ /* 0x000fe2000f8e02ff */
[----:B------:R-:W-:Y:S01]  /*7760*/  IADD3.X R17, R77, R17, R74, P0, !PT ;  /* 0x000000114d117210 */ /* 0x000fe200007fe44a */
[----:B------:R-:W-:-:S02]  /*7770*/  IMAD R73, R78, R73, R71 ;  /* 0x000000494e497224 */ /* 0x000fc400078e0247 */
[----:B------:R-:W-:Y:S01]  /*7780*/  IMAD.WIDE.U32 R18, R83, UR6, R18 ;  /* 0x0000000653127c25 */ /* 0x000fe2000f8e0012 */
[----:B------:R-:W-:-:S03]  /*7790*/  ULDC.64 UR6, c[0x0][0xbc8] ;  /* 0x0002f20000067ab9 */ /* 0x000fc60000000a00 */
[----:B------:R-:W-:Y:S02]  /*77a0*/  IMAD R71, R78, R76, R71 ;  /* 0x0000004c4e477224 */ /* 0x000fe400078e0247 */
[----:B------:R-:W-:Y:S01]  /*77b0*/  IMAD R77, R75, UR5, R70 ;  /* 0x000000054b4d7c24 */ /* 0x000fe2000f8e0246 */
[----:B------:R-:W-:Y:S01]  /*77c0*/  SHF.R.S32.HI R70, RZ, 0x1f, R73 ;  /* 0x0000001fff467819 */ /* 0x000fe20000011449 */
[----:B------:R-:W-:Y:S01]  /*77d0*/  IMAD.IADD R19, R19, 0x1, R79 ;  /* 0x0000000113137824 */ /* 0x000fe200078e024f */
[----:B------:R-:W-:Y:S01]  /*77e0*/  SHF.R.S32.HI R74, RZ, 0x1f, R71 ;  /* 0x0000001fff4a7819 */ /* 0x000fe20000011447 */
[----:B------:R-:W0:Y:S01]  /*77f0*/  S2UR UR5, SR_CgaCtaId ;  /* 0x00000000000579c3 */ /* 0x000e220000008800 */
[----:B------:R-:W-:-:S04]  /*7800*/  IMAD.WIDE.U32 R16, R73, UR6, R16 ;  /* 0x0000000649107c25 */ /* 0x000fc8000f8e0010 */
[----:B------:R-:W-:Y:S01]  /*7810*/  IMAD.WIDE.U32 R18, R75, UR4, R18 ;  /* 0x000000044b127c25 */ /* 0x000fe2000f8e0012 */
[----:B------:R-:W-:-:S03]  /*7820*/  UMOV UR4, 0x400 ;  /* 0x0000040000047882 */ /* 0x000fc60000000000 */
[----:B------:R-:W-:Y:S02]  /*7830*/  IMAD R70, R70, UR6, RZ ;  /* 0x0000000646467c24 */ /* 0x000fe4000f8e02ff */
[----:B------:R-:W-:Y:S02]  /*7840*/  IMAD.IADD R19, R19, 0x1, R77 ;  /* 0x0000000113137824 */ /* 0x000fe400078e024d */
[----:B------:R-:W-:Y:S02]  /*7850*/  IMAD R74, R74, UR8, RZ ;  /* 0x000000084a4a7c24 */ /* 0x000fe4000f8e02ff */
[----:B------:R-:W-:Y:S01]  /*7860*/  IMAD R75, R73, UR7, R70 ;  /* 0x00000007494b7c24 */ /* 0x000fe2000f8e0246 */
[----:B------:R-:W-:Y:S01]  /*7870*/  ULDC.64 UR6, c[0x0][0xba8] ;  /* 0x0002ea0000067ab9 */ /* 0x000fe20000000a00 */
[C---:B------:R-:W-:Y:S01]  /*7880*/  IMAD R73, R71.reuse, UR9, R74 ;  /* 0x0000000947497c24 */ /* 0x040fe2000f8e024a */
[----:B------:R-:W-:Y:S01]  /*7890*/  LEA R74, P0, R16, UR6, 0x2 ;  /* 0x00000006104a7c11 */ /* 0x000fe2000f8010ff */
[----:B------:R-:W-:Y:S01]  /*78a0*/  IMAD.WIDE.U32 R18, R71, UR8, R18 ;  /* 0x0000000847127c25 */ /* 0x000fe2000f8e0012 */
[----:B------:R-:W-:Y:S01]  /*78b0*/  IADD3 R71, R17, R75, RZ ;  /* 0x0000004b11477210 */ /* 0x000fe20007ffe0ff */
[----:B------:R-:W-:Y:S01]  /*78c0*/  ULDC.64 UR8, c[0x0][0xb00] ;  /* 0x0002c00000087ab9 */ /* 0x000fe20000000a00 */
[----:B------:R-:W-:Y:S01]  /*78d0*/  ULDC UR6, c[0x0][0xa88] ;  /* 0x0002a20000067ab9 */ /* 0x000fe20000000800 */
[----:B------:R-:W-:Y:S01]  /*78e0*/  IMAD.IADD R17, R19, 0x1, R73 ;  /* 0x0000000113117824 */ /* 0x000fe200078e0249 */
[----:B------:R-:W-:Y:S01]  /*78f0*/  LEA R79, P1, R18, UR8, 0x2 ;  /* 0x00000008124f7c11 */ /* 0x000fe2000f8210ff */
[----:B------:R-:W-:Y:S01]  /*7900*/  IMAD R2, R72, 0x80, R2 ;  /* 0x0000008048027824 */ /* 0x000fe200078e0202 */
[----:B------:R-:W-:Y:S01]  /*7910*/  LEA.HI.X R75, R16, UR7, R71, 0x2, P0 ;  /* 0x00000007104b7c11 */ /* 0x000fe200080f1447 */
[----:B0-----:R-:W-:Y:S01]  /*7920*/  ULEA UR4, UR5, UR4, 0x18 ;  /* 0x0000000405047291 */ /* 0x001fe2000f8ec03f */
[----:B------:R-:W-:Y:S01]  /*7930*/  LEA.HI.X R80, R18, UR9, R17, 0x2, P1 ;  /* 0x0000000912507c11 */ /* 0x000fe200088f1411 */
[----:B------:R-:W-:Y:S01]  /*7940*/  SHFL.IDX PT, R16, R74, RZ, 0x1c1f ;  /* 0x001c1fff4a107589 */ /* 0x000fe200000e0000 */
[----:B------:R-:W-:Y:S01]  /*7950*/  IMAD R73, R78, UR6, RZ ;  /* 0x000000064e497c24 */ /* 0x000fe2000f8e02ff */
[----:B------:R-:W-:Y:S01]  /*7960*/  LOP3.LUT P0, RZ, R82, 0x3, RZ, 0xc0, !PT ;  /* 0x0000000352ff7812 */ /* 0x000fe2000780c0ff */
[----:B------:R-:W-:Y:S01]  /*7970*/  UIADD3 UR4, UR4, 0x28820, URZ ;  /* 0x0002882004047890 */ /* 0x000fe2000fffe03f */
[----:B------:R-:W0:Y:S01]  /*7980*/  SHFL.IDX PT, R17, R75, RZ, 0x1c1f ;  /* 0x001c1fff4b117589 */ /* 0x000e2200000e0000 */
[----:B------:R-:W-:-:S02]  /*7990*/  IADD3 R72, R2, 0x8, RZ ;  /* 0x0000000802487810 */ /* 0x000fc40007ffe0ff */
[-C--:B------:R-:W-:Y:S01]  /*79a0*/  ISETP.GE.OR P1, PT, R2, R73.reuse, P0 ;  /* 0x000000490200720c */ /* 0x080fe20000726670 */
[----:B------:R-:W-:Y:S01]  /*79b0*/  SHFL.IDX PT, R18, R74, 0x1, 0x1c1f ;  /* 0x003c1f004a127f89 */ /* 0x000fe200000e0000 */
[-C--:B------:R-:W-:Y:S01]  /*79c0*/  ISETP.GE.OR P0, PT, R72, R73.reuse, P0 ;  /* 0x000000494800720c */ /* 0x080fe20000706670 */
[----:B------:R-:W-:Y:S01]  /*79d0*/  UPRMT UR4, URZ, 0x654, UR4 ;  /* 0x000006543f047896 */ /* 0x000fe20008000004 */
[----:B------:R-:W-:Y:S01]  /*79e0*/  ISETP.GE.AND P2, PT, R2, R73, PT ;  /* 0x000000490200720c */ /* 0x000fe20003f46270 */
[----:B------:R1:W2:Y:S04]  /*79f0*/  SHFL.IDX PT, R19, R75, 0x1, 0x1c1f ;  /* 0x003c1f004b137f89 */ /* 0x0002a800000e0000 */
[----:B------:R3:W4:Y:S03]  /*7a00*/  SHFL.IDX PT, R70, R79, RZ, 0x1c1f ;  /* 0x001c1fff4f467589 */ /* 0x00072600000e0000 */
[----:B------:R-:W-:Y:S01]  /*7a10*/  SYNCS.ARRIVE.TRANS64.RED.A1T0 RZ, [UR4], RZ ;  /* 0x000000ffffff79a7 */ /* 0x000fe20008100404 */
[----:B-1----:R-:W-:Y:S01]  /*7a20*/  LOP3.LUT R75, R84, 0x7ffffffc, RZ, 0xc0, !PT ;  /* 0x7ffffffc544b7812 */ /* 0x002fe200078ec0ff */
[----:B------:R3:W1:Y:S04]  /*7a30*/  SHFL.IDX PT, R71, R80, RZ, 0x1c1f ;  /* 0x001c1fff50477589 */ /* 0x00066800000e0000 */
[----:B------:R-:W-:Y:S01]  /*7a40*/  IMAD.IADD R75, R82, 0x1, -R75 ;  /* 0x00000001524b7824 */ /* 0x000fe200078e0a4b */
[----:B0-----:R3:W-:Y:S03]  /*7a50*/  @!P1 ST.E desc[UR38][R16.64], R3 ;  /* 0x0000000310009985 */ /* 0x0017e6000c101926 */
[----:B------:R-:W-:Y:S01]  /*7a60*/  IMAD.SHL.U32 R75, R75, 0x2, RZ ;  /* 0x000000024b4b7824 */ /* 0x000fe200078e00ff */
[----:B--2---:R3:W-:Y:S01]  /*7a70*/  @!P0 ST.E desc[UR38][R18.64], R0 ;  /* 0x0000000012008985 */ /* 0x0047e2000c101926 */
[----:B------:R-:W-:Y:S05]  /*7a80*/  @P2 BRA `(.L_x_37) ;  /* 0x0000000400782947 */ /* 0x000fea0003800000 */
[C---:B---3--:R-:W-:Y:S01]  /*7a90*/  IADD3 R0, R75.reuse, 0x8, RZ ;  /* 0x000000084b007810 */ /* 0x048fe20007ffe0ff */
[----:B------:R-:W-:Y:S01]  /*7aa0*/  ULDC UR4, c[0x0][0xac8] ;  /* 0x0002b20000047ab9 */ /* 0x000fe20000000800 */
[C---:B------:R-:W-:Y:S01]  /*7ab0*/  VIADD R18, R75.reuse, 0x10 ;  /* 0x000000104b127836 */ /* 0x040fe20000000000 */
[C---:B------:R-:W-:Y:S01]  /*7ac0*/  ISETP.GE.AND P2, PT, R75.reuse, UR4, PT ;  /* 0x000000044b007c0c */ /* 0x040fe2000bf46270 */
[C---:B------:R-:W-:Y:S01]  /*7ad0*/  VIADD R19, R75.reuse, 0x18 ;  /* 0x000000184b137836 */ /* 0x040fe20000000000 */
[----:B------:R-:W-:Y:S01]  /*7ae0*/  ISETP.GE.AND P3, PT, R0, UR4, PT ;  /* 0x0000000400007c0c */ /* 0x000fe2000bf66270 */
[C---:B------:R-:W-:Y:S01]  /*7af0*/  VIADD R74, R75.reuse, 0x28 ;  /* 0x000000284b4a7836 */ /* 0x040fe20000000000 */
[----:B------:R-:W-:Y:S01]  /*7b00*/  ISETP.GE.AND P0, PT, R18, UR4, PT ;  /* 0x0000000412007c0c */ /* 0x000fe2000bf06270 */
[----:B------:R-:W-:Y:S01]  /*7b10*/  VIADD R76, R75, 0x30 ;  /* 0x000000304b4c7836 */ /* 0x000fe20000000000 */
[----:B------:R-:W-:Y:S01]  /*7b20*/  ISETP.GE.AND P1, PT, R19, UR4, PT ;  /* 0x0000000413007c0c */ /* 0x000fe2000bf26270 */
[C---:B------:R-:W-:Y:S01]  /*7b30*/  VIADD R78, R75.reuse, 0x40 ;  /* 0x000000404b4e7836 */ /* 0x040fe20000000000 */
[----:B------:R-:W-:-:S02]  /*7b40*/  IADD3 R77, R75, 0x38, RZ ;  /* 0x000000384b4d7810 */ /* 0x000fc40007ffe0ff */
[----:B------:R-:W-:Y:S02]  /*7b50*/  ISETP.GE.AND P4, PT, R76, UR4, PT ;  /* 0x000000044c007c0c */ /* 0x000fe4000bf86270 */
[----:B------:R-:W-:Y:S01]  /*7b60*/  ISETP.GE.AND P5, PT, R77, UR4, PT ;  /* 0x000000044d007c0c */ /* 0x000fe2000bfa6270 */
[----:B-1--4-:R-:W-:Y:S01]  /*7b70*/  @!P2 IMAD.WIDE R2, R75, 0x4, R70 ;  /* 0x000000044b02a825 */ /* 0x012fe200078e0246 */
[----:B------:R-:W-:Y:S02]  /*7b80*/  ISETP.GE.AND P6, PT, R78, UR4, PT ;  /* 0x000000044e007c0c */ /* 0x000fe4000bfc6270 */
[----:B------:R-:W-:Y:S02]  /*7b90*/  @!P3 LEA.HI R0, R0, R0, RZ, 0x1 ;  /* 0x000000000000b211 */ /* 0x000fe400078f08ff */
[----:B------:R0:W-:Y:S01]  /*7ba0*/  @!P2 ST.E.64 desc[UR38][R2.64], R50 ;  /* 0x000000320200a985 */ /* 0x0001e2000c101b26 */
[----:B------:R-:W-:Y:S02]  /*7bb0*/  @!P0 LEA.HI R18, R18, R18, RZ, 0x1 ;  /* 0x0000001212128211 */ /* 0x000fe400078f08ff */
[----:B------:R-:W-:-:S02]  /*7bc0*/  @!P3 LOP3.LUT R17, R0, 0xfffffffe, RZ, 0xc0, !PT ;  /* 0xfffffffe0011b812 */ /* 0x000fc400078ec0ff */
[----:B------:R-:W-:Y:S02]  /*7bd0*/  IADD3 R0, R75, 0x20, RZ ;  /* 0x000000204b007810 */ /* 0x000fe40007ffe0ff */
[----:B------:R-:W-:Y:S01]  /*7be0*/  @!P1 LEA.HI R19, R19, R19, RZ, 0x1 ;  /* 0x0000001313139211 */ /* 0x000fe200078f08ff */
[----:B------:R-:W-:Y:S01]  /*7bf0*/  @!P3 IMAD.WIDE R16, R17, 0x4, R70 ;  /* 0x000000041110b825 */ /* 0x000fe200078e0246 */
[----:B------:R-:W-:Y:S02]  /*7c00*/  ISETP.GE.AND P2, PT, R0, UR4, PT ;  /* 0x0000000400007c0c */ /* 0x000fe4000bf46270 */
[----:B------:R-:W-:Y:S02]  /*7c10*/  @!P4 LEA.HI R76, R76, R76, RZ, 0x1 ;  /* 0x0000004c4c4cc211 */ /* 0x000fe400078f08ff */
[----:B------:R1:W-:Y:S01]  /*7c20*/  @!P3 ST.E.64 desc[UR38][R16.64], R54 ;  /* 0x000000361000b985 */ /* 0x0003e2000c101b26 */
[----:B------:R-:W-:Y:S02]  /*7c30*/  ISETP.GE.AND P3, PT, R74, UR4, PT ;  /* 0x000000044a007c0c */ /* 0x000fe4000bf66270 */
[----:B0-----:R-:W-:-:S02]  /*7c40*/  @!P0 LOP3.LUT R3, R18, 0xfffffffe, RZ, 0xc0, !PT ;  /* 0xfffffffe12038812 */ /* 0x001fc400078ec0ff */
[----:B------:R-:W-:Y:S02]  /*7c50*/  @!P5 LEA.HI R77, R77, R77, RZ, 0x1 ;  /* 0x0000004d4d4dd211 */ /* 0x000fe400078f08ff */
[----:B------:R-:W-:Y:S01]  /*7c60*/  @!P6 LEA.HI R78, R78, R78, RZ, 0x1 ;  /* 0x0000004e4e4ee211 */ /* 0x000fe200078f08ff */
[----:B------:R-:W-:Y:S01]  /*7c70*/  @!P0 IMAD.WIDE R2, R3, 0x4, R70 ;  /* 0x0000000403028825 */ /* 0x000fe200078e0246 */
[----:B------:R-:W-:-:S04]  /*7c80*/  @!P2 LEA.HI R0, R0, R0, RZ, 0x1 ;  /* 0x000000000000a211 */ /* 0x000fc800078f08ff */
[----:B------:R0:W-:Y:S01]  /*7c90*/  @!P0 ST.E.64 desc[UR38][R2.64], R46 ;  /* 0x0000002e02008985 */ /* 0x0001e2000c101b26 */
[----:B------:R-:W-:Y:S02]  /*7ca0*/  @!P3 LEA.HI R74, R74, R74, RZ, 0x1 ;  /* 0x0000004a4a4ab211 */ /* 0x000fe400078f08ff */
[----:B-1----:R-:W-:Y:S02]  /*7cb0*/  @!P1 LOP3.LUT R17, R19, 0xfffffffe, RZ, 0xc0, !PT ;  /* 0xfffffffe13119812 */ /* 0x002fe400078ec0ff */
[----:B------:R-:W-:Y:S01]  /*7cc0*/  @!P2 LOP3.LUT R19, R0, 0xfffffffe, RZ, 0xc0, !PT ;  /* 0xfffffffe0013a812 */ /* 0x000fe200078ec0ff */
[----:B------:R-:W-:Y:S01]  /*7cd0*/  VIADD R0, R75, 0x48 ;  /* 0x000000484b007836 */ /* 0x000fe20000000000 */
[----:B------:R-:W-:Y:S01]  /*7ce0*/  @!P3 LOP3.LUT R51, R74, 0xfffffffe, RZ, 0xc0, !PT ;  /* 0xfffffffe4a33b812 */ /* 0x000fe200078ec0ff */
[--C-:B------:R-:W-:Y:S01]  /*7cf0*/  @!P1 IMAD.WIDE R16, R17, 0x4, R70.reuse ;  /* 0x0000000411109825 */ /* 0x100fe200078e0246 */
[----:B------:R-:W-:Y:S02]  /*7d00*/  @!P4 LOP3.LUT R55, R76, 0xfffffffe, RZ, 0xc0, !PT ;  /* 0xfffffffe4c37c812 */ /* 0x000fe400078ec0ff */
[----:B------:R-:W-:Y:S01]  /*7d10*/  IADD3 R54, R75, 0x50, RZ ;  /* 0x000000504b367810 */ /* 0x000fe20007ffe0ff */
[----:B------:R-:W-:Y:S01]  /*7d20*/  @!P2 IMAD.WIDE R18, R19, 0x4, R70 ;  /* 0x000000041312a825 */ /* 0x000fe200078e0246 */
[----:B------:R1:W-:Y:S01]  /*7d30*/  @!P1 ST.E.64 desc[UR38][R16.64], R58 ;  /* 0x0000003a10009985 */ /* 0x0003e2000c101b26 */
[----:B0-----:R-:W-:-:S02]  /*7d40*/  @!P5 LOP3.LUT R47, R77, 0xfffffffe, RZ, 0xc0, !PT ;  /* 0xfffffffe4d2fd812 */ /* 0x001fc400078ec0ff */
[--C-:B------:R-:W-:Y:S01]  /*7d50*/  @!P3 IMAD.WIDE R2, R51, 0x4, R70.reuse ;  /* 0x000000043302b825 */ /* 0x100fe200078e0246 */
[----:B------:R-:W-:Y:S01]  /*7d60*/  @!P6 LOP3.LUT R51, R78, 0xfffffffe, RZ, 0xc0, !PT ;  /* 0xfffffffe4e33e812 */ /* 0x000fe200078ec0ff */
[----:B------:R0:W-:Y:S01]  /*7d70*/  @!P2 ST.E.64 desc[UR38][R18.64], R34 ;  /* 0x000000221200a985 */ /* 0x0001e2000c101b26 */
[----:B------:R-:W-:Y:S01]  /*7d80*/  ISETP.GE.AND P0, PT, R0, UR4, PT ;  /* 0x0000000400007c0c */ /* 0x000fe2000bf06270 */
[--C-:B------:R-:W-:Y:S01]  /*7d90*/  @!P5 IMAD.WIDE R46, R47, 0x4, R70.reuse ;  /* 0x000000042f2ed825 */ /* 0x100fe200078e0246 */
[----:B------:R-:W-:Y:S01]  /*7da0*/  ISETP.GE.AND P1, PT, R54, UR4, PT ;  /* 0x0000000436007c0c */ /* 0x000fe2000bf26270 */
[----:B------:R2:W-:Y:S02]  /*7db0*/  @!P3 ST.E.64 desc[UR38][R2.64], R32 ;  /* 0x000000200200b985 */ /* 0x0005e4000c101b26 */
[----:B------:R-:W-:-:S04]  /*7dc0*/  @!P6 IMAD.WIDE R50, R51, 0x4, R70 ;  /* 0x000000043332e825 */ /* 0x000fc800078e0246 */
[----:B-1----:R-:W-:-:S04]  /*7dd0*/  @!P4 IMAD.WIDE R16, R55, 0x4, R70 ;  /* 0x000000043710c825 */ /* 0x002fc800078e0246 */
[C---:B------:R-:W-:Y:S01]  /*7de0*/  VIADD R55, R75.reuse, 0x58 ;  /* 0x000000584b377836 */ /* 0x040fe20000000000 */
[----:B------:R1:W-:Y:S01]  /*7df0*/  @!P4 ST.E.64 desc[UR38][R16.64], R28 ;  /* 0x0000001c1000c985 */ /* 0x0003e2000c101b26 */
[C---:B------:R-:W-:Y:S01]  /*7e00*/  VIADD R58, R75.reuse, 0x60 ;  /* 0x000000604b3a7836 */ /* 0x040fe20000000000 */
[C---:B0-----:R-:W-:Y:S01]  /*7e10*/  IADD3 R18, R75.reuse, 0x68, RZ ;  /* 0x000000684b127810 */ /* 0x041fe20007ffe0ff */
[C---:B--2---:R-:W-:Y:S01]  /*7e20*/  VIADD R3, R75.reuse, 0x78 ;  /* 0x000000784b037836 */ /* 0x044fe20000000000 */
[----:B------:R0:W-:Y:S01]  /*7e30*/  @!P5 ST.E.64 desc[UR38][R46.64], R42 ;  /* 0x0000002a2e00d985 */ /* 0x0001e2000c101b26 */
[----:B------:R-:W-:Y:S01]  /*7e40*/  VIADD R19, R75, 0x70 ;  /* 0x000000704b137836 */ /* 0x000fe20000000000 */
[----:B------:R-:W-:Y:S02]  /*7e50*/  ISETP.GE.AND P2, PT, R55, UR4, PT ;  /* 0x0000000437007c0c */ /* 0x000fe4000bf46270 */
[----:B------:R2:W-:Y:S01]  /*7e60*/  @!P6 ST.E.64 desc[UR38][R50.64], R62 ;  /* 0x0000003e3200e985 */ /* 0x0005e2000c101b26 */
[----:B------:R-:W-:-:S02]  /*7e70*/  ISETP.GE.AND P3, PT, R58, UR4, PT ;  /* 0x000000043a007c0c */ /* 0x000fc4000bf66270 */
[----:B------:R-:W-:Y:S02]  /*7e80*/  ISETP.GE.AND P6, PT, R3, UR4, PT ;  /* 0x0000000403007c0c */ /* 0x000fe4000bfc6270 */
[----:B------:R-:W-:Y:S02]  /*7e90*/  ISETP.GE.AND P4, PT, R18, UR4, PT ;  /* 0x0000000412007c0c */ /* 0x000fe4000bf86270 */
[----:B------:R-:W-:Y:S02]  /*7ea0*/  ISETP.GE.AND P5, PT, R19, UR4, PT ;  /* 0x0000000413007c0c */ /* 0x000fe4000bfa6270 */
[----:B------:R-:W-:Y:S02]  /*7eb0*/  @!P0 LEA.HI R0, R0, R0, RZ, 0x1 ;  /* 0x0000000000008211 */ /* 0x000fe400078f08ff */
[----:B------:R-:W-:Y:S02]  /*7ec0*/  @!P1 LEA.HI R54, R54, R54, RZ, 0x1 ;  /* 0x0000003636369211 */ /* 0x000fe400078f08ff */
[----:B------:R-:W-:-:S02]  /*7ed0*/  @!P2 LEA.HI R55, R55, R55, RZ, 0x1 ;  /* 0x000000373737a211 */ /* 0x000fc400078f08ff */
[----:B------:R-:W-:Y:S02]  /*7ee0*/  @!P3 LEA.HI R58, R58, R58, RZ, 0x1 ;  /* 0x0000003a3a3ab211 */ /* 0x000fe400078f08ff */
[----:B-1----:R-:W-:Y:S02]  /*7ef0*/  @!P6 LEA.HI R16, R3, R3, RZ, 0x1 ;  /* 0x000000030310e211 */ /* 0x002fe400078f08ff */
[----:B------:R-:W-:Y:S02]  /*7f00*/  @!P4 LEA.HI R18, R18, R18, RZ, 0x1 ;  /* 0x000000121212c211 */ /* 0x000fe400078f08ff */
[----:B------:R-:W-:Y:S02]  /*7f10*/  @!P5 LEA.HI R2, R19, R19, RZ, 0x1 ;  /* 0x000000131302d211 */ /* 0x000fe400078f08ff */
[----:B------:R-:W-:Y:S02]  /*7f20*/  @!P0 LOP3.LUT R3, R0, 0xfffffffe, RZ, 0xc0, !PT ;  /* 0xfffffffe00038812 */ /* 0x000fe400078ec0ff */
[----:B------:R-:W-:-:S02]  /*7f30*/  @!P1 LOP3.LUT R17, R54, 0xfffffffe, RZ, 0xc0, !PT ;  /* 0xfffffffe36119812 */ /* 0x000fc400078ec0ff */
[----:B------:R-:W-:Y:S02]  /*7f40*/  @!P2 LOP3.LUT R19, R55, 0xfffffffe, RZ, 0xc0, !PT ;  /* 0xfffffffe3713a812 */ /* 0x000fe400078ec0ff */
[----:B------:R-:W-:Y:S02]  /*7f50*/  @!P3 LOP3.LUT R29, R58, 0xfffffffe, RZ, 0xc0, !PT ;  /* 0xfffffffe3a1db812 */ /* 0x000fe400078ec0ff */
[----:B------:R-:W-:Y:S01]  /*7f60*/  @!P4 LOP3.LUT R33, R18, 0xfffffffe, RZ, 0xc0, !PT ;  /* 0xfffffffe1221c812 */ /* 0x000fe200078ec0ff */
[--C-:B------:R-:W-:Y:S01]  /*7f70*/  @!P2 IMAD.WIDE R18, R19, 0x4, R70.reuse ;  /* 0x000000041312a825 */ /* 0x100fe200078e0246 */
[----:B------:R-:W-:Y:S02]  /*7f80*/  @!P5 LOP3.LUT R35, R2, 0xfffffffe, RZ, 0xc0, !PT ;  /* 0xfffffffe0223d812 */ /* 0x000fe400078ec0ff */
[----:B0-----:R-:W-:Y:S01]  /*7f90*/  @!P6 LOP3.LUT R43, R16, 0xfffffffe, RZ, 0xc0, !PT ;  /* 0xfffffffe102be812 */ /* 0x001fe200078ec0ff */
[----:B------:R-:W-:-:S04]  /*7fa0*/  @!P0 IMAD.WIDE R2, R3, 0x4, R70 ;  /* 0x0000000403028825 */ /* 0x000fc800078e0246 */
[--C-:B------:R-:W-:Y:S01]  /*7fb0*/  @!P1 IMAD.WIDE R16, R17, 0x4, R70.reuse ;  /* 0x0000000411109825 */ /* 0x100fe200078e0246 */
[----:B------:R2:W-:Y:S03]  /*7fc0*/  @!P0 ST.E.64 desc[UR38][R2.64], R4 ;  /* 0x0000000402008985 */ /* 0x0005e6000c101b26 */
[--C-:B------:R-:W-:Y:S01]  /*7fd0*/  @!P3 IMAD.WIDE R28, R29, 0x4, R70.reuse ;  /* 0x000000041d1cb825 */ /* 0x100fe200078e0246 */
[----:B------:R2:W-:Y:S03]  /*7fe0*/  @!P1 ST.E.64 desc[UR38][R16.64], R6 ;  /* 0x0000000610009985 */ /* 0x0005e6000c101b26 */
[--C-:B------:R-:W-:Y:S01]  /*7ff0*/  @!P4 IMAD.WIDE R32, R33, 0x4, R70.reuse ;  /* 0x000000042120c825 */ /* 0x100fe200078e0246 */
[----:B------:R2:W-:Y:S03]  /*8000*/  @!P2 ST.E.64 desc[UR38][R18.64], R8 ;  /* 0x000000081200a985 */ /* 0x0005e6000c101b26 */
[--C-:B------:R-:W-:Y:S01]  /*8010*/  @!P5 IMAD.WIDE R34, R35, 0x4, R70.reuse ;  /* 0x000000042322d825 */ /* 0x100fe200078e0246 */
[----:B------:R2:W-:Y:S03]  /*8020*/  @!P3 ST.E.64 desc[UR38][R28.64], R14 ;  /* 0x0000000e1c00b985 */ /* 0x0005e6000c101b26 */
[----:B------:R-:W-:Y:S01]  /*8030*/  @!P6 IMAD.WIDE R42, R43, 0x4, R70 ;  /* 0x000000042b2ae825 */ /* 0x000fe200078e0246 */
[----:B------:R2:W-:Y:S04]  /*8040*/  @!P4 ST.E.64 desc[UR38][R32.64], R24 ;  /* 0x000000182000c985 */ /* 0x0005e8000c101b26 */
[----:B------:R2:W-:Y:S04]  /*8050*/  @!P5 ST.E.64 desc[UR38][R34.64], R36 ;  /* 0x000000242200d985 */ /* 0x0005e8000c101b26 */
[----:B------:R2:W-:Y:S02]  /*8060*/  @!P6 ST.E.64 desc[UR38][R42.64], R68 ;  /* 0x000000442a00e985 */ /* 0x0005e4000c101b26 */
.L_x_37:
[----:B------:R-:W-:Y:S05]  /*8070*/  BSYNC B0 ;  /* 0x0000000000007941 */ /* 0x000fea0003800000 */
.L_x_36:
[----:B------:R-:W-:Y:S01]  /*8080*/  ISETP.GE.AND P0, PT, R72, R73, PT ;  /* 0x000000494800720c */ /* 0x000fe20003f06270 */
[----:B--23--:R2:W3:Y:S04]  /*8090*/  SHFL.IDX PT, R17, R80, 0x1, 0x1c1f ;  /* 0x003c1f0050117f89 */ /* 0x00c4e800000e0000 */
[----:B------:R2:W0:Y:S08]  /*80a0*/  SHFL.IDX PT, R16, R79, 0x1, 0x1c1f ;  /* 0x003c1f004f107f89 */ /* 0x00043000000e0000 */
[----:B--2---:R-:W-:Y:S05]  /*80b0*/  @P0 BRA `(.L_x_8) ;  /* 0x0000004400240947 */ /* 0x004fea0003800000 */
[----:B------:R-:W-:Y:S01]  /*80c0*/  ULDC UR4, c[0x0][0xac8] ;  /* 0x0002b20000047ab9 */ /* 0x000fe20000000800 */
[C---:B------:R-:W-:Y:S01]  /*80d0*/  IADD3 R0, R75.reuse, 0x8, RZ ;  /* 0x000000084b007810 */ /* 0x040fe20007ffe0ff */
[C---:B------:R-:W-:Y:S01]  /*80e0*/  VIADD R4, R75.reuse, 0x10 ;  /* 0x000000104b047836 */ /* 0x040fe20000000000 */
[C---:B------:R-:W-:Y:S01]  /*80f0*/  ISETP.GE.AND P0, PT, R75.reuse, UR4, PT ;  /* 0x000000044b007c0c */ /* 0x040fe2000bf06270 */
[C---:B------:R-:W-:Y:S01]  /*8100*/  VIADD R6, R75.reuse, 0x18 ;  /* 0x000000184b067836 */ /* 0x040fe20000000000 */
[----:B------:R-:W-:Y:S01]  /*8110*/  ISETP.GE.AND P5, PT, R0, UR4, PT ;  /* 0x0000000400007c0c */ /* 0x000fe2000bfa6270 */
[C---:B------:R-:W-:Y:S01]  /*8120*/  VIADD R9, R75.reuse, 0x28 ;  /* 0x000000284b097836 */ /* 0x040fe20000000000 */
[----:B------:R-:W-:Y:S01]  /*8130*/  ISETP.GE.AND P6, PT, R4, UR4, PT ;  /* 0x0000000404007c0c */ /* 0x000fe2000bfc6270 */
[C---:B------:R-:W-:Y:S01]  /*8140*/  VIADD R14, R75.reuse, 0x30 ;  /* 0x000000304b0e7836 */ /* 0x040fe20000000000 */
[C---:B------:R-:W-:Y:S01]  /*8150*/  IADD3 R8, R75.reuse, 0x20, RZ ;  /* 0x000000204b087810 */ /* 0x040fe20007ffe0ff */
[C---:B------:R-:W-:Y:S01]  /*8160*/  VIADD R24, R75.reuse, 0x40 ;  /* 0x000000404b187836 */ /* 0x040fe20000000000 */
[C---:B------:R-:W-:Y:S01]  /*8170*/  IADD3 R15, R75.reuse, 0x38, RZ ;  /* 0x000000384b0f7810 */ /* 0x040fe20007ffe0ff */
[C---:B------:R-:W-:Y:S01]  /*8180*/  VIADD R28, R75.reuse, 0x48 ;  /* 0x000000484b1c7836 */ /* 0x040fe20000000000 */
[----:B------:R-:W-:Y:S01]  /*8190*/  ISETP.GE.AND P4, PT, R8, UR4, PT ;  /* 0x0000000408007c0c */ /* 0x000fe2000bf86270 */
[----:B------:R-:W-:Y:S01]  /*81a0*/  VIADD R29, R75, 0x70 ;  /* 0x000000704b1d7836 */ /* 0x000fe20000000000 */
[----:B------:R-:W-:Y:S01]  /*81b0*/  ISETP.GE.AND P3, PT, R9, UR4, PT ;  /* 0x0000000409007c0c */ /* 0x000fe2000bf66270 */
[----:B0--3--:R-:W-:Y:S01]  /*81c0*/  @!P0 IMAD.WIDE R2, R75, 0x4, R16 ;  /* 0x000000044b028825 */ /* 0x009fe200078e0210 */
[----:B------:R-:W-:-:S02]  /*81d0*/  ISETP.GE.AND P2, PT, R14, UR4, PT ;  /* 0x000000040e007c0c */ /* 0x000fc4000bf46270 */
[----:B------:R-:W-:Y:S02]  /*81e0*/  ISETP.GE.AND P1, PT, R15, UR4, PT ;  /* 0x000000040f007c0c */ /* 0x000fe4000bf26270 */
[----:B------:R0:W-:Y:S01]  /*81f0*/  @!P0 ST.E.64 desc[UR38][R2.64], R52 ;  /* 0x0000003402008985 */ /* 0x0001e2000c101b26 */
[----:B------:R-:W-:Y:S02]  /*8200*/  ISETP.GE.AND P0, PT, R6, UR4, PT ;  /* 0x0000000406007c0c */ /* 0x000fe4000bf06270 */
[----:B------:R-:W-:Y:S02]  /*8210*/  @!P5 LEA.HI R0, R0, R0, RZ, 0x1 ;  /* 0x000000000000d211 */ /* 0x000fe400078f08ff */
[----:B------:R-:W-:Y:S02]  /*8220*/  @!P6 LEA.HI R4, R4, R4, RZ, 0x1 ;  /* 0x000000040404e211 */ /* 0x000fe400078f08ff */
[----:B------:R-:W-:Y:S02]  /*8230*/  @!P5 LOP3.LUT R5, R0, 0xfffffffe, RZ, 0xc0, !PT ;  /* 0xfffffffe0005d812 */ /* 0x000fe400078ec0ff */
[----:B------:R-:W-:-:S02]  /*8240*/  @!P6 LOP3.LUT R7, R4, 0xfffffffe, RZ, 0xc0, !PT ;  /* 0xfffffffe0407e812 */ /* 0x000fc400078ec0ff */
[----:B------:R-:W-:Y:S02]  /*8250*/  @!P4 LEA.HI R8, R8, R8, RZ, 0x1 ;  /* 0x000000080808c211 */ /* 0x000fe400078f08ff */
[----:B------:R-:W-:Y:S01]  /*8260*/  @!P3 LEA.HI R0, R9, R9, RZ, 0x1 ;  /* 0x000000090900b211 */ /* 0x000fe200078f08ff */
[--C-:B0-----:R-:W-:Y:S01]  /*8270*/  @!P5 IMAD.WIDE R2, R5, 0x4, R16.reuse ;  /* 0x000000040502d825 */ /* 0x101fe200078e0210 */
[----:B------:R-:W-:Y:S02]  /*8280*/  @!P0 LEA.HI R6, R6, R6, RZ, 0x1 ;  /* 0x0000000606068211 */ /* 0x000fe400078f08ff */
[----:B------:R-:W-:Y:S01]  /*8290*/  @!P2 LEA.HI R14, R14, R14, RZ, 0x1 ;  /* 0x0000000e0e0ea211 */ /* 0x000fe200078f08ff */
[----:B------:R-:W-:Y:S01]  /*82a0*/  @!P6 IMAD.WIDE R4, R7, 0x4, R16 ;  /* 0x000000040704e825 */ /* 0x000fe200078e0210 */
[----:B------:R-:W-:Y:S01]  /*82b0*/  @!P1 LEA.HI R18, R15, R15, RZ, 0x1 ;  /* 0x0000000f0f129211 */ /* 0x000fe200078f08ff */
[----:B------:R0:W-:Y:S01]  /*82c0*/  @!P5 ST.E.64 desc[UR38][R2.64], R48 ;  /* 0x000000300200d985 */ /* 0x0001e2000c101b26 */
[----:B------:R-:W-:-:S02]  /*82d0*/  @!P0 LOP3.LUT R7, R6, 0xfffffffe, RZ, 0xc0, !PT ;  /* 0xfffffffe06078812 */ /* 0x000fc400078ec0ff */
[----:B------:R-:W-:Y:S01]  /*82e0*/  @!P4 LOP3.LUT R9, R8, 0xfffffffe, RZ, 0xc0, !PT ;  /* 0xfffffffe0809c812 */ /* 0x000fe200078ec0ff */
[----:B------:R2:W-:Y:S01]  /*82f0*/  @!P6 ST.E.64 desc[UR38][R4.64], R56 ;  /* 0x000000380400e985 */ /* 0x0005e2000c101b26 */
[----:B------:R-:W-:Y:S02]  /*8300*/  @!P3 LOP3.LUT R15, R0, 0xfffffffe, RZ, 0xc0, !PT ;  /* 0xfffffffe000fb812 */ /* 0x000fe400078ec0ff */
[----:B------:R-:W-:Y:S02]  /*8310*/  @!P2 LOP3.LUT R19, R14, 0xfffffffe, RZ, 0xc0, !PT ;  /* 0xfffffffe0e13a812 */ /* 0x000fe400078ec0ff */
[----:B------:R-:W-:Y:S01]  /*8320*/  @!P1 LOP3.LUT R25, R18, 0xfffffffe, RZ, 0xc0, !PT ;  /* 0xfffffffe12199812 */ /* 0x000fe200078ec0ff */
[----:B------:R-:W-:Y:S01]  /*8330*/  VIADD R18, R75, 0x58 ;  /* 0x000000584b127836 */ /* 0x000fe20000000000 */
[----:B------:R-:W-:Y:S02]  /*8340*/  ISETP.GE.AND P5, PT, R24, UR4, PT ;  /* 0x0000000418007c0c */ /* 0x000fe4000bfa6270 */
[----:B------:R-:W-:Y:S01]  /*8350*/  ISETP.GE.AND P6, PT, R28, UR4, PT ;  /* 0x000000041c007c0c */ /* 0x000fe2000bfc6270 */
[----:B0-----:R-:W-:Y:S01]  /*8360*/  @!P0 IMAD.WIDE R2, R7, 0x4, R16 ;  /* 0x0000000407028825 */ /* 0x001fe200078e0210 */
[----:B------:R-:W-:-:S03]  /*8370*/  IADD3 R0, R75, 0x50, RZ ;  /* 0x000000504b007810 */ /* 0x000fc60007ffe0ff */
[--C-:B--2---:R-:W-:Y:S01]  /*8380*/  @!P4 IMAD.WIDE R4, R9, 0x4, R16.reuse ;  /* 0x000000040904c825 */ /* 0x104fe200078e0210 */
[----:B------:R0:W-:Y:S01]  /*8390*/  @!P0 ST.E.64 desc[UR38][R2.64], R12 ;  /* 0x0000000c02008985 */ /* 0x0001e2000c101b26 */
[----:B------:R-:W-:Y:S02]  /*83a0*/  ISETP.GE.AND P0, PT, R0, UR4, PT ;  /* 0x0000000400007c0c */ /* 0x000fe4000bf06270 */
[--C-:B------:R-:W-:Y:S01]  /*83b0*/  @!P3 IMAD.WIDE R6, R15, 0x4, R16.reuse ;  /* 0x000000040f06b825 */ /* 0x100fe200078e0210 */
[----:B------:R2:W-:Y:S01]  /*83c0*/  @!P4 ST.E.64 desc[UR38][R4.64], R22 ;  /* 0x000000160400c985 */ /* 0x0005e2000c101b26 */
[----:B------:R-:W-:Y:S02]  /*83d0*/  ISETP.GE.AND P4, PT, R29, UR4, PT ;  /* 0x000000041d007c0c */ /* 0x000fe4000bf86270 */
[----:B------:R-:W-:Y:S01]  /*83e0*/  @!P2 IMAD.WIDE R8, R19, 0x4, R16 ;  /* 0x000000041308a825 */ /* 0x000fe200078e0210 */
[----:B------:R3:W-:Y:S01]  /*83f0*/  @!P3 ST.E.64 desc[UR38][R6.64], R30 ;  /* 0x0000001e0600b985 */ /* 0x0007e2000c101b26 */
[----:B------:R-:W-:-:S02]  /*8400*/  @!P5 LEA.HI R24, R24, R24, RZ, 0x1 ;  /* 0x000000181818d211 */ /* 0x000fc400078f08ff */
[----:B------:R-:W-:Y:S01]  /*8410*/  @!P1 IMAD.WIDE R14, R25, 0x4, R16 ;  /* 0x00000004190e9825 */ /* 0x000fe200078e0210 */
[----:B------:R5:W-:Y:S01]  /*8420*/  @!P2 ST.E.64 desc[UR38][R8.64], R44 ;  /* 0x0000002c0800a985 */ /* 0x000be2000c101b26 */
[C---:B------:R-:W-:Y:S02]  /*8430*/  IADD3 R25, R75.reuse, 0x68, RZ ;  /* 0x000000684b197810 */ /* 0x040fe40007ffe0ff */
[C---:B------:R-:W-:Y:S01]  /*8440*/  VIADD R19, R75.reuse, 0x60 ;  /* 0x000000604b137836 */ /* 0x040fe20000000000 */
[----:B------:R-:W-:Y:S01]  /*8450*/  @!P1 ST.E.64 desc[UR38][R14.64], R60 ;  /* 0x0000003c0e009985 */ /* 0x000fe2000c101b26 */
[----:B------:R-:W-:Y:S01]  /*8460*/  ISETP.GE.AND P1, PT, R18, UR4, PT ;  /* 0x0000000412007c0c */ /* 0x000fe2000bf26270 */
[----:B------:R-:W-:Y:S01]  /*8470*/  VIADD R75, R75, 0x78 ;  /* 0x000000784b4b7836 */ /* 0x000fe20000000000 */
[----:B------:R-:W-:Y:S02]  /*8480*/  ISETP.GE.AND P3, PT, R25, UR4, PT ;  /* 0x0000000419007c0c */ /* 0x000fe4000bf66270 */
[----:B------:R-:W-:-:S02]  /*8490*/  ISETP.GE.AND P2, PT, R19, UR4, PT ;  /* 0x0000000413007c0c */ /* 0x000fc4000bf46270 */
[----:B------:R-:W-:Y:S02]  /*84a0*/  @!P6 LEA.HI R28, R28, R28, RZ, 0x1 ;  /* 0x0000001c1c1ce211 */ /* 0x000fe400078f08ff */
[----:B0-----:R-:W-:Y:S02]  /*84b0*/  @!P5 LOP3.LUT R3, R24, 0xfffffffe, RZ, 0xc0, !PT ;  /* 0xfffffffe1803d812 */ /* 0x001fe400078ec0ff */
[----:B--2---:R-:W-:Y:S02]  /*84c0*/  @!P6 LOP3.LUT R5, R28, 0xfffffffe, RZ, 0xc0, !PT ;  /* 0xfffffffe1c05e812 */ /* 0x004fe400078ec0ff */
[----:B------:R-:W-:Y:S01]  /*84d0*/  @!P0 LEA.HI R0, R0, R0, RZ, 0x1 ;  /* 0x0000000000008211 */ /* 0x000fe200078f08ff */
[--C-:B------:R-:W-:Y:S01]  /*84e0*/  @!P5 IMAD.WIDE R2, R3, 0x4, R16.reuse ;  /* 0x000000040302d825 */ /* 0x100fe200078e0210 */
[----:B------:R-:W-:Y:S02]  /*84f0*/  @!P1 LEA.HI R18, R18, R18, RZ, 0x1 ;  /* 0x0000001212129211 */ /* 0x000fe400078f08ff */
[----:B------:R-:W-:Y:S01]  /*8500*/  @!P3 LEA.HI R25, R25, R25, RZ, 0x1 ;  /* 0x000000191919b211 */ /* 0x000fe200078f08ff */
[----:B------:R-:W-:Y:S01]  /*8510*/  @!P6 IMAD.WIDE R4, R5, 0x4, R16 ;  /* 0x000000040504e825 */ /* 0x000fe200078e0210 */
[----:B------:R-:W-:Y:S01]  /*8520*/  @!P2 LEA.HI R19, R19, R19, RZ, 0x1 ;  /* 0x000000131313a211 */ /* 0x000fe200078f08ff */
[----:B------:R0:W-:Y:S01]  /*8530*/  @!P5 ST.E.64 desc[UR38][R2.64], R40 ;  /* 0x000000280200d985 */ /* 0x0001e2000c101b26 */
[----:B------:R-:W-:-:S02]  /*8540*/  @!P4 LEA.HI R29, R29, R29, RZ, 0x1 ;  /* 0x0000001d1d1dc211 */ /* 0x000fc400078f08ff */
[----:B---3--:R-:W-:Y:S01]  /*8550*/  @!P0 LOP3.LUT R7, R0, 0xfffffffe, RZ, 0xc0, !PT ;  /* 0xfffffffe00078812 */ /* 0x008fe200078ec0ff */
[----:B------:R2:W-:Y:S01]  /*8560*/  @!P6 ST.E.64 desc[UR38][R4.64], R64 ;  /* 0x000000400400e985 */ /* 0x0005e2000c101b26 */
[----:B-----5:R-:W-:Y:S02]  /*8570*/  @!P1 LOP3.LUT R9, R18, 0xfffffffe, RZ, 0xc0, !PT ;  /* 0xfffffffe12099812 */ /* 0x020fe400078ec0ff */
[----:B------:R-:W-:Y:S02]  /*8580*/  @!P2 LOP3.LUT R19, R19, 0xfffffffe, RZ, 0xc0, !PT ;  /* 0xfffffffe1313a812 */ /* 0x000fe400078ec0ff */
[----:B------:R-:W-:Y:S02]  /*8590*/  @!P3 LOP3.LUT R25, R25, 0xfffffffe, RZ, 0xc0, !PT ;  /* 0xfffffffe1919b812 */ /* 0x000fe400078ec0ff */
[----:B------:R-:W-:Y:S01]  /*85a0*/  @!P4 LOP3.LUT R13, R29, 0xfffffffe, RZ, 0xc0, !PT ;  /* 0xfffffffe1d0dc812 */ /* 0x000fe200078ec0ff */
[----:B0-----:R-:W-:-:S04]  /*85b0*/  @!P0 IMAD.WIDE R2, R7, 0x4, R16 ;  /* 0x0000000407028825 */ /* 0x001fc800078e0210 */
[--C-:B--2---:R-:W-:Y:S01]  /*85c0*/  @!P1 IMAD.WIDE R4, R9, 0x4, R16.reuse ;  /* 0x0000000409049825 */ /* 0x104fe200078e0210 */
[----:B------:R2:W-:Y:S01]  /*85d0*/  @!P0 ST.E.64 desc[UR38][R2.64], R10 ;  /* 0x0000000a02008985 */ /* 0x0005e2000c101b26 */
[----:B------:R-:W-:Y:S02]  /*85e0*/  ISETP.GE.AND P0, PT, R75, UR4, PT ;  /* 0x000000044b007c0c */ /* 0x000fe4000bf06270 */
[--C-:B------:R-:W-:Y:S01]  /*85f0*/  @!P2 IMAD.WIDE R6, R19, 0x4, R16.reuse ;  /* 0x000000041306a825 */ /* 0x100fe200078e0210 */
[----:B------:R2:W-:Y:S03]  /*8600*/  @!P1 ST.E.64 desc[UR38][R4.64], R20 ;  /* 0x0000001404009985 */ /* 0x0005e6000c101b26 */
[--C-:B------:R-:W-:Y:S01]  /*8610*/  @!P3 IMAD.WIDE R8, R25, 0x4, R16.reuse ;  /* 0x000000041908b825 */ /* 0x100fe200078e0210 */
[----:B------:R2:W-:Y:S03]  /*8620*/  @!P2 ST.E.64 desc[UR38][R6.64], R26 ;  /* 0x0000001a0600a985 */ /* 0x0005e6000c101b26 */
[----:B------:R-:W-:Y:S01]  /*8630*/  @!P4 IMAD.WIDE R12, R13, 0x4, R16 ;  /* 0x000000040d0cc825 */ /* 0x000fe200078e0210 */
[----:B------:R2:W-:Y:S04]  /*8640*/  @!P3 ST.E.64 desc[UR38][R8.64], R38 ;  /* 0x000000260800b985 */ /* 0x0005e8000c101b26 */
[----:B------:R2:W-:Y:S01]  /*8650*/  @!P4 ST.E.64 desc[UR38][R12.64], R66 ;  /* 0x000000420c00c985 */ /* 0x0005e2000c101b26 */
[----:B------:R-:W-:Y:S05]  /*8660*/  @P0 BRA `(.L_x_8) ;  /* 0x0000003c00b80947 */ /* 0x000fea0003800000 */
[----:B------:R-:W-:-:S04]  /*8670*/  LEA.HI R75, R75, R75, RZ, 0x1 ;  /* 0x0000004b4b4b7211 */ /* 0x000fc800078f08ff */
[----:B--2---:R-:W-:-:S05]  /*8680*/  LOP3.LUT R3, R75, 0xfffffffe, RZ, 0xc0, !PT ;  /* 0xfffffffe4b037812 */ /* 0x004fca00078ec0ff */
[----:B------:R-:W-:-:S05]  /*8690*/  IMAD.WIDE R2, R3, 0x4, R16 ;  /* 0x0000000403027825 */ /* 0x000fca00078e0210 */
[----:B------:R0:W-:Y:S01]  /*86a0*/  ST.E.64 desc[UR38][R2.64], R150 ;  /* 0x0000009602007985 */ /* 0x0001e2000c101b26 */
[----:B------:R-:W-:Y:S05]  /*86b0*/  BRA `(.L_x_8) ;  /* 0x0000003c00a47947 */ /* 0x000fea0003800000 */
.L_x_35:
[----:B------:R-:W0:Y:S02]  /*86c0*/  S2R R0, SR_TID.X ;  /* 0x0000000000007919 */ /* 0x000e240000002100 */
[----:B0-----:R-:W-:-:S04]  /*86d0*/  IADD3 R2, R0, -0x80, RZ ;  /* 0xffffff8000027810 */ /* 0x001fc80007ffe0ff */
[----:B------:R-:W-:-:S13]  /*86e0*/  ISETP.GT.AND P0, PT, R2, 0x7f, PT ;  /* 0x0000007f0200780c */ /* 0x000fda0003f04270 */
[----:B------:R-:W-:Y:S05]  /*86f0*/  @P0 BRA `(.L_x_8) ;  /* 0x0000003c00940947 */ /* 0x000fea0003800000 */
[----:B------:R-:W0:Y:S01]  /*8700*/  S2R R3, SR_CTAID.X ;  /* 0x0000000000037919 */ /* 0x000e220000002500 */
[----:B------:R-:W1:Y:S01]  /*8710*/  LDC R6, c[0x0][0xbe8] ;  /* 0x0002fa00ff067b82 */ /* 0x000e620000000800 */
[----:B------:R-:W-:Y:S01]  /*8720*/  ULDC UR4, c[0x0][0xa88] ;  /* 0x0002a20000047ab9 */ /* 0x000fe20000000800 */
[----:B0-----:R-:W-:Y:S02]  /*8730*/  IMAD R0, R3, 0x80, R0 ;  /* 0x0000008003007824 */ /* 0x001fe400078e0200 */
[----:B-1----:R-:W-:Y:S02]  /*8740*/  IMAD R3, R6, UR4, RZ ;  /* 0x0000000406037c24 */ /* 0x002fe4000f8e02ff */
[----:B------:R-:W-:-:S05]  /*8750*/  VIADD R0, R0, 0xffffff80 ;  /* 0xffffff8000007836 */ /* 0x000fca0000000000 */
[----:B------:R-:W-:-:S13]  /*8760*/  ISETP.GE.AND P0, PT, R0, R3, PT ;  /* 0x000000030000720c */ /* 0x000fda0003f06270 */
[----:B------:R-:W-:Y:S05]  /*8770*/  @P0 BRA `(.L_x_8) ;  /* 0x0000003c00740947 */ /* 0x000fea0003800000 */
[----:B------:R-:W-:Y:S01]  /*8780*/  ISETP.NE.AND P0, PT, R6, 0x1, PT ;  /* 0x000000010600780c */ /* 0x000fe20003f05270 */
[----:B------:R-:W0:Y:S01]  /*8790*/  S2UR UR7, SR_CTAID.Z ;  /* 0x00000000000779c3 */ /* 0x000e220000002700 */
[----:B------:R-:W-:Y:S01]  /*87a0*/  USHF.R.S32.HI UR6, URZ, 0x1f, UR37 ;  /* 0x0000001f3f067899 */ /* 0x000fe20008011425 */
[----:B------:R-:W-:Y:S01]  /*87b0*/  MOV R5, R0 ;  /* 0x0000000000057202 */ /* 0x000fe20000000f00 */
[----:B------:R-:W-:Y:S02]  /*87c0*/  ULDC.64 UR8, c[0x0][0xbd0] ;  /* 0x0002f40000087ab9 */ /* 0x000fe40000000a00 */
[----:B------:R-:W-:Y:S02]  /*87d0*/  UIMAD UR6, UR6, UR8, URZ ;  /* 0x00000008060672a4 */ /* 0x000fe4000f8e023f */
[----:B------:R-:W-:Y:S01]  /*87e0*/  UIMAD.WIDE.U32 UR4, UR37, UR8, URZ ;  /* 0x00000008250472a5 */ /* 0x000fe2000f8e003f */
[----:B------:R-:W1:Y:S01]  /*87f0*/  LDC.64 R10, c[0x0][0xbd8] ;  /* 0x0002f600ff0a7b82 */ /* 0x000e620000000a00 */
[----:B------:R-:W-:-:S04]  /*8800*/  UIMAD UR6, UR37, UR9, UR6 ;  /* 0x00000009250672a4 */ /* 0x000fc8000f8e0206 */
[----:B------:R-:W-:Y:S02]  /*8810*/  UIADD3 UR6, UR5, UR6, URZ ;  /* 0x0000000605067290 */ /* 0x000fe4000fffe03f */
[----:B------:R-:W-:Y:S01]  /*8820*/  IMAD.U32 R3, RZ, RZ, UR5 ;  /* 0x00000005ff037e24 */ /* 0x000fe2000f8e00ff */
[----:B------:R-:W2:Y:S01]  /*8830*/  @P0 LDC R7, c[0x0][0xbec] ;  /* 0x0002fb00ff070b82 */ /* 0x000ea20000000800 */
[----:B------:R-:W-:Y:S01]  /*8840*/  IMAD.U32 R2, RZ, RZ, UR4 ;  /* 0x00000004ff027e24 */ /* 0x000fe2000f8e00ff */
[----:B------:R-:W-:Y:S01]  /*8850*/  ULDC.64 UR4, c[0x0][0xbe0] ;  /* 0x0002f80000047ab9 */ /* 0x000fe20000000a00 */
[----:B------:R-:W-:-:S05]  /*8860*/  MOV R3, UR6 ;  /* 0x0000000600037c02 */ /* 0x000fca0008000f00 */
[----:B------:R-:W3:Y:S01]  /*8870*/  @P0 LDC R9, c[0x0][0xbf0] ;  /* 0x0002fc00ff090b82 */ /* 0x000ee20000000800 */
[----:B0-----:R-:W-:-:S07]  /*8880*/  USHF.R.S32.HI UR8, URZ, 0x1f, UR7 ;  /* 0x0000001f3f087899 */ /* 0x001fce0008011407 */
[----:B------:R-:W0:Y:S01]  /*8890*/  S2UR UR10, SR_CTAID.Y ;  /* 0x00000000000a79c3 */ /* 0x000e220000002600 */
[C---:B-1----:R-:W-:Y:S02]  /*88a0*/  IMAD R12, R10.reuse, UR8, RZ ;  /* 0x000000080a0c7c24 */ /* 0x042fe4000f8e02ff */
[----:B------:R-:W-:-:S04]  /*88b0*/  IMAD.WIDE.U32 R2, R10, UR7, R2 ;  /* 0x000000070a027c25 */ /* 0x000fc8000f8e0002 */
[----:B------:R-:W-:Y:S01]  /*88c0*/  IMAD R11, R11, UR7, R12 ;  /* 0x000000070b0b7c24 */ /* 0x000fe2000f8e020c */
[----:B------:R-:W0:Y:S01]  /*88d0*/  LDC R8, c[0x0][0xc50] ;  /* 0x00031400ff087b82 */ /* 0x000e220000000800 */
[----:B--2---:R-:W-:-:S03]  /*88e0*/  @P0 IMAD.HI.U32 R4, R0, R7, RZ ;  /* 0x0000000700040227 */ /* 0x004fc600078e00ff */
[----:B------:R-:W-:Y:S01]  /*88f0*/  IADD3 R3, R11, R3, RZ ;  /* 0x000000030b037210 */ /* 0x000fe20007ffe0ff */
[----:B------:R-:W-:Y:S01]  /*8900*/  IMAD R7, RZ, RZ, -UR37 ;  /* 0x80000025ff077e24 */ /* 0x000fe2000f8e02ff */
[----:B---3--:R-:W-:-:S03]  /*8910*/  @P0 SHF.R.U32.HI R5, RZ, R9, R4 ;  /* 0x00000009ff050219 */ /* 0x008fc60000011604 */
[----:B0-----:R-:W-:Y:S02]  /*8920*/  IMAD R9, R8, R7, UR10 ;  /* 0x0000000a08097e24 */ /* 0x001fe4000f8e0207 */
[----:B------:R-:W-:Y:S02]  /*8930*/  IMAD.MOV R7, RZ, RZ, -R5 ;  /* 0x000000ffff077224 */ /* 0x000fe400078e0a05 */
[----:B------:R-:W-:Y:S01]  /*8940*/  IMAD.WIDE.U32 R2, R9, UR4, R2 ;  /* 0x0000000409027c25 */ /* 0x000fe2000f8e0002 */
[----:B------:R-:W-:-:S03]  /*8950*/  SHF.R.S32.HI R4, RZ, 0x1f, R9 ;  /* 0x0000001fff047819 */ /* 0x000fc60000011409 */
[----:B------:R-:W-:Y:S01]  /*8960*/  IMAD R7, R6, R7, R0 ;  /* 0x0000000706077224 */ /* 0x000fe200078e0200 */
[----:B------:R-:W-:Y:S01]  /*8970*/  IADD3 R2, P0, R5, R2, RZ ;  /* 0x0000000205027210 */ /* 0x000fe20007f1e0ff */
[----:B------:R-:W-:-:S03]  /*8980*/  IMAD R4, R4, UR4, RZ ;  /* 0x0000000404047c24 */ /* 0x000fc6000f8e02ff */
[----:B------:R-:W-:Y:S01]  /*8990*/  SHF.R.S32.HI R0, RZ, 0x1f, R7 ;  /* 0x0000001fff007819 */ /* 0x000fe20000011407 */
[----:B------:R-:W-:Y:S01]  /*89a0*/  IMAD R4, R9, UR5, R4 ;  /* 0x0000000509047c24 */ /* 0x000fe2000f8e0204 */
[----:B------:R-:W-:Y:S01]  /*89b0*/  SHF.R.S32.HI R9, RZ, 0x1f, R5 ;  /* 0x0000001fff097819 */ /* 0x000fe20000011405 */
[----:B------:R-:W-:Y:S02]  /*89c0*/  ULDC.64 UR4, c[0x0][0xbc8] ;  /* 0x0002f20000047ab9 */ /* 0x000fe40000000a00 */
[----:B------:R-:W-:Y:S01]  /*89d0*/  IMAD R0, R0, UR4, RZ ;  /* 0x0000000400007c24 */ /* 0x000fe2000f8e02ff */
[----:B------:R-:W-:-:S03]  /*89e0*/  IADD3.X R3, R9, R3, R4, P0, !PT ;  /* 0x0000000309037210 */ /* 0x000fc600007fe404 */
[C---:B------:R-:W-:Y:S02]  /*89f0*/  IMAD R5, R7.reuse, UR5, R0 ;  /* 0x0000000507057c24 */ /* 0x040fe4000f8e0200 */
[----:B------:R-:W-:Y:S01]  /*8a00*/  IMAD.WIDE.U32 R2, R7, UR4, R2 ;  /* 0x0000000407027c25 */ /* 0x000fe2000f8e0002 */
[----:B------:R-:W-:-:S03]  /*8a10*/  ULDC.64 UR4, c[0x0][0xba8] ;  /* 0x0002ea0000047ab9 */ /* 0x000fc60000000a00 */
[----:B------:R-:W-:Y:S01]  /*8a20*/  IMAD.IADD R3, R3, 0x1, R5 ;  /* 0x0000000103037824 */ /* 0x000fe200078e0205 */
[----:B------:R-:W-:-:S04]  /*8a30*/  LEA R4, P0, R2, UR4, 0x2 ;  /* 0x0000000402047c11 */ /* 0x000fc8000f8010ff */
[----:B------:R-:W-:Y:S01]  /*8a40*/  LEA.HI.X R5, R2, UR5, R3, 0x2, P0 ;  /* 0x0000000502057c11 */ /* 0x000fe200080f1403 */
[----:B------:R-:W-:-:S05]  /*8a50*/  IMAD.MOV.U32 R3, RZ, RZ, -0x800000 ;  /* 0xff800000ff037424 */ /* 0x000fca00078e00ff */
[----:B------:R0:W-:Y:S01]  /*8a60*/  STG.E desc[UR38][R4.64], R3 ;  /* 0x0000000304007986 */ /* 0x0001e2000c101926 */
[----:B------:R-:W-:Y:S05]  /*8a70*/  BRA `(.L_x_8) ;  /* 0x0000003800b47947 */ /* 0x000fea0003800000 */
.L_x_6:
[----:B------:R-:W-:-:S08]  /*8a80*/  NOP ;  /* 0x0000000000007918 */ /* 0x000fd00000000000 */
[----:B------:R-:W0:-:S00]  /*8a90*/  USETMAXREG.DEALLOC.CTAPOOL 0x28 ;  /* 0x00000028000079c8 */ /* 0x000e0000080e0500 */
[----:B0-----:R-:W-:Y:S01]  /*8aa0*/  LOP3.LUT R17, R17, 0x3, RZ, 0xc0, !PT ;  /* 0x0000000311117812 */ /* 0x001fe200078ec0ff */
[----:B------:R-:W0:Y:S05]  /*8ab0*/  S2R R35, SR_CTAID.Z ;  /* 0x0000000000237919 */ /* 0x000e2a0000002700 */
[----:B------:R-:W1:Y:S01]  /*8ac0*/  S2UR UR6, SR_CTAID.Y ;  /* 0x00000000000679c3 */ /* 0x000e620000002600 */
[----:B------:R-:W2:Y:S02]  /*8ad0*/  SHFL.IDX PT, R0, R17, RZ, 0x1f ;  /* 0x00001fff11007589 */ /* 0x000ea400000e0000 */
[----:B--2---:R-:W-:-:S13]  /*8ae0*/  ISETP.NE.AND P0, PT, R0, RZ, PT ;  /* 0x000000ff0000720c */ /* 0x004fda0003f05270 */
[----:B01----:R-:W-:Y:S05]  /*8af0*/  @!P0 BRA `(.L_x_38) ;  /* 0x0000000000288947 */ /* 0x003fea0003800000 */
[----:B------:R-:W-:Y:S01]  /*8b00*/  ULDC UR7, c[0x0][0xc50] ;  /* 0x0003140000077ab9 */ /* 0x000fe20000000800 */
[----:B------:R-:W-:Y:S01]  /*8b10*/  UMOV UR42, UR6 ;  /* 0x00000006002a7c82 */ /* 0x000fe20008000000 */
[----:B------:R-:W-:-:S06]  /*8b20*/  UISETP.NE.AND UP0, UPT, UR7, 0x1, UPT ;  /* 0x000000010700788c */ /* 0x000fcc000bf05270 */
[----:B------:R-:W-:-:S13]  /*8b30*/  PLOP3.LUT P0, PT, PT, PT, UP0, 0x80, 0x0 ;  /* 0x000000000000781c */ /* 0x000fda0003f0f008 */
[----:B------:R-:W-:Y:S05]  /*8b40*/  @!P0 BRA `(.L_x_39) ;  /* 0x0000000000308947 */ /* 0x000fea0003800000 */
[----:B------:R-:W-:Y:S01]  /*8b50*/  ULDC UR4, c[0x0][0xc54] ;  /* 0x0003150000047ab9 */ /* 0x000fe20000000800 */
[----:B------:R-:W-:Y:S01]  /*8b60*/  ULDC UR42, c[0x0][0xc58] ;  /* 0x00031600002a7ab9 */ /* 0x000fe20000000800 */
[----:B------:R-:W-:-:S04]  /*8b70*/  UIMAD.WIDE.U32 UR4, UR6, UR4, URZ ;  /* 0x00000004060472a5 */ /* 0x000fc8000f8e003f */
[----:B------:R-:W-:Y:S01]  /*8b80*/  USHF.R.U32.HI UR42, URZ, UR42, UR5 ;  /* 0x0000002a3f2a7299 */ /* 0x000fe20008011605 */
[----:B------:R-:W-:Y:S11]  /*8b90*/  BRA `(.L_x_39) ;  /* 0x00000000001c7947 */ /* 0x000ff60003800000 */
.L_x_38:
[----:B------:R-:W-:Y:S01]  /*8ba0*/  ULDC UR7, c[0x0][0xc50] ;  /* 0x0003140000077ab9 */ /* 0x000fe20000000800 */
[----:B------:R-:W-:Y:S01]  /*8bb0*/  UMOV UR42, UR6 ;  /* 0x00000006002a7c82 */ /* 0x000fe20008000000 */
[----:B------:R-:W-:-:S11]  /*8bc0*/  UISETP.NE.AND UP0, UPT, UR7, 0x1, UPT ;  /* 0x000000010700788c */ /* 0x000fd6000bf05270 */
[----:B------:R-:W-:Y:S01]  /*8bd0*/  @UP0 ULDC UR4, c[0x0][0xc54] ;  /* 0x0003150000040ab9 */ /* 0x000fe20000000800 */
[----:B------:R-:W-:Y:S01]  /*8be0*/  @UP0 ULDC UR8, c[0x0][0xc58] ;  /* 0x0003160000080ab9 */ /* 0x000fe20000000800 */
[----:B------:R-:W-:-:S04]  /*8bf0*/  UIMAD.WIDE.U32 UR4, UR6, UR4, URZ ;  /* 0x00000004060472a5 */ /* 0x000fc8000f8e003f */
[----:B------:R-:W-:-:S12]  /*8c00*/  @UP0 USHF.R.U32.HI UR42, URZ, UR8, UR5 ;  /* 0x000000083f2a0299 */ /* 0x000fd80008011605 */
.L_x_39:
[----:B------:R-:W-:Y:S01]  /*8c10*/  ISETP.GE.AND P0, PT, R35, RZ, PT ;  /* 0x000000ff2300720c */ /* 0x000fe20003f06270 */
[----:B------:R-:W-:Y:S01]  /*8c20*/  UIADD3 UR4, -UR42, URZ, URZ ;  /* 0x0000003f2a047290 */ /* 0x000fe2000fffe13f */
[----:B------:R-:W-:Y:S01]  /*8c30*/  MOV R8, 0x1 ;  /* 0x0000000100087802 */ /* 0x000fe20000000f00 */
[----:B------:R-:W-:Y:S02]  /*8c40*/  IMAD.MOV.U32 R0, RZ, RZ, RZ ;  /* 0x000000ffff007224 */ /* 0x000fe400078e00ff */
[----:B------:R-:W-:Y:S01]  /*8c50*/  UIMAD UR4, UR7, UR4, UR6 ;  /* 0x00000004070472a4 */ /* 0x000fe2000f8e0206 */
[----:B------:R-:W-:-:S07]  /*8c60*/  IMAD.MOV.U32 R10, RZ, RZ, 0x1 ;  /* 0x00000001ff0a7424 */ /* 0x000fce00078e00ff */
[----:B------:R-:W-:Y:S05]  /*8c70*/  @!P0 BRA `(.L_x_40) ;  /* 0x0000003400808947 */ /* 0x000fea0003800000 */
[----:B------:R-:W0:Y:S01]  /*8c80*/  LDC.64 R2, c[0x0][0xa28] ;  /* 0x00028a00ff027b82 */ /* 0x000e220000000a00 */
[----:B------:R-:W-:Y:S01]  /*8c90*/  ULDC.64 UR6, c[0x0][0x418] ;  /* 0x0001060000067ab9 */ /* 0x000fe20000000a00 */
[----:B------:R-:W-:Y:S01]  /*8ca0*/  ULDC UR5, c[0x0][0x424] ;  /* 0x0001090000057ab9 */ /* 0x000fe20000000800 */
[----:B------:R-:W-:Y:S01]  /*8cb0*/  ULDC UR43, c[0x0][0x2f0] ;  /* 0x0000bc00002b7ab9 */ /* 0x000fe20000000800 */
[----:B------:R-:W-:Y:S02]  /*8cc0*/  MOV R33, RZ ;  /* 0x000000ff00217202 */ /* 0x000fe40000000f00 */
[----:B0-----:R-:W-:-:S04]  /*8cd0*/  ISETP.NE.U32.AND P0, PT, R2, RZ, PT ;  /* 0x000000ff0200720c */ /* 0x001fc80003f05070 */
[----:B------:R-:W-:Y:S01]  /*8ce0*/  ISETP.NE.AND.EX P0, PT, R3, RZ, PT, P0 ;  /* 0x000000ff0300720c */ /* 0x000fe20003f05300 */
[----:B------:R-:W-:-:S12]  /*8cf0*/  UISETP.NE.U32.AND UP0, UPT, UR6, URZ, UPT ;  /* 0x0000003f0600728c */ /* 0x000fd8000bf05070 */
[----:B------:R-:W0:Y:S01]  /*8d00*/  @P0 LDC.64 R2, c[0x0][0xa28] ;  /* 0x00028a00ff020b82 */ /* 0x000e220000000a00 */
[----:B------:R-:W-:-:S04]  /*8d10*/  UISETP.NE.AND.EX UP0, UPT, UR7, URZ, UPT, UP0 ;  /* 0x0000003f0700728c */ /* 0x000fc8000bf05300 */
[----:B------:R-:W-:-:S04]  /*8d20*/  USEL UR5, UR5, 0x1, UP0 ;  /* 0x0000000105057887 */ /* 0x000fc80008000000 */
[----:B------:R-:W-:Y:S01]  /*8d30*/  UIMAD UR43, UR5, UR43, URZ ;  /* 0x0000002b052b72a4 */ /* 0x000fe2000f8e023f */
[----:B------:R-:W1:Y:S03]  /*8d40*/  S2R R34, SR_CTAID.X ;  /* 0x0000000000227919 */ /* 0x000e660000002500 */
[----:B------:R-:W-:Y:S02]  /*8d50*/  UISETP.GE.AND UP0, UPT, UR43, 0x1, UPT ;  /* 0x000000012b00788c */ /* 0x000fe4000bf06270 */
[----:B------:R-:W-:Y:S01]  /*8d60*/  UIADD3 UR5, UR43, 0x7f, URZ ;  /* 0x0000007f2b057890 */ /* 0x000fe2000fffe03f */
[----:B0-----:R-:W-:-:S05]  /*8d70*/  @P0 IMAD.WIDE R2, R35, 0x4, R2 ;  /* 0x0000000423020825 */ /* 0x001fca00078e0202 */
[----:B------:R0:W5:Y:S01]  /*8d80*/  @P0 LDG.E R33, desc[UR38][R2.64] ;  /* 0x0000002602210981 */ /* 0x000162000c1e1900 */
[----:B------:R-:W-:Y:S01]  /*8d90*/  PLOP3.LUT P0, PT, PT, PT, UP0, 0x80, 0x0 ;  /* 0x000000000000781c */ /* 0x000fe20003f0f008 */
[----:B------:R-:W-:Y:S02]  /*8da0*/  USHF.R.S32.HI UR6, URZ, 0x1f, UR5 ;  /* 0x0000001f3f067899 */ /* 0x000fe40008011405 */
[----:B------:R-:W-:Y:S02]  /*8db0*/  ULOP3.LUT UR47, UR4, 0xffff, URZ, 0xc0, !UPT ;  /* 0x0000ffff042f7892 */ /* 0x000fe4000f8ec03f */
[----:B------:R-:W-:Y:S01]  /*8dc0*/  ULEA.HI UR6, UR6, UR5, URZ, 0x7 ;  /* 0x0000000506067291 */ /* 0x000fe2000f8f383f */
[----:B------:R-:W-:-:S03]  /*8dd0*/  UMOV UR41, URZ ;  /* 0x0000003f00297c82 */ /* 0x000fc60008000000 */
[----:B------:R-:W-:-:S04]  /*8de0*/  USHF.R.S32.HI UR44, URZ, 0x7, UR6 ;  /* 0x000000073f2c7899 */ /* 0x000fc80008011406 */
[----:B01----:R-:W-:Y:S08]  /*8df0*/  @!P0 BRA `(.L_x_41) ;  /* 0x0000000000848947 */ /* 0x003ff00003800000 */
[----:B------:R-:W-:-:S03]  /*8e00*/  USHF.R.U32.HI UR6, URZ, 0x10, UR4 ;  /* 0x000000103f067899 */ /* 0x000fc60008011604 */
[----:B------:R-:W-:Y:S01]  /*8e10*/  UMOV UR4, URZ ;  /* 0x0000003f00047c82 */ /* 0x000fe20008000000 */
[----:B------:R-:W-:-:S11]  /*8e20*/  UISETP.NE.AND UP0, UPT, UR6, URZ, UPT ;  /* 0x0000003f0600728c */ /* 0x000fd6000bf05270 */
[----:B------:R-:W-:Y:S02]  /*8e30*/  @!UP0 ULDC UR6, c[0x0][0x9f0] ;  /* 0x00027c0000068ab9 */ /* 0x000fe40000000800 */
[----:B------:R-:W-:Y:S01]  /*8e40*/  IABS R0, UR6 ;  /* 0x0000000600007c13 */ /* 0x000fe20008000000 */
[----:B------:R-:W-:Y:S02]  /*8e50*/  UIADD3 UR7, UR44, -0x1, UR6 ;  /* 0xffffffff2c077890 */ /* 0x000fe4000fffe006 */
[----:B------:R-:W-:Y:S02]  /*8e60*/  IABS R4, UR6 ;  /* 0x0000000600047c13 */ /* 0x000fe40008000000 */
[----:B------:R-:W-:Y:S02]  /*8e70*/  R2UR UR10, R0 ;  /* 0x00000000000a72ca */ /* 0x000fe400000e0000 */
[----:B------:R-:W-:Y:S01]  /*8e80*/  IABS R3, UR7 ;  /* 0x0000000700037c13 */ /* 0x000fe20008000000 */
[----:B------:R-:W-:-:S03]  /*8e90*/  ULOP3.LUT UR7, UR7, UR6, URZ, 0x3c, !UPT ;  /* 0x0000000607077292 */ /* 0x000fc6000f8e3c3f */
[----:B------:R-:W-:-:S07]  /*8ea0*/  R2UR UR9, R3 ;  /* 0x00000000030972ca */ /* 0x000fce00000e0000 */
[----:B------:R-:W0:Y:S08]  /*8eb0*/  I2F.RP R0, UR10 ;  /* 0x0000000a00007d06 */ /* 0x000e300008209400 */
[----:B0-----:R-:W0:Y:S02]  /*8ec0*/  MUFU.RCP R0, R0 ;  /* 0x0000000000007308 */ /* 0x001e240000001000 */
[----:B0-----:R-:W-:-:S02]  /*8ed0*/  VIADD R2, R0, 0xffffffe ;  /* 0x0ffffffe00027836 */ /* 0x001fc40000000000 */
[----:B------:R-:W-:-:S04]  /*8ee0*/  IMAD.MOV R0, RZ, RZ, -R4 ;  /* 0x000000ffff007224 */ /* 0x000fc800078e0a04 */
[----:B------:R-:W0:Y:S02]  /*8ef0*/  F2I.FTZ.U32.TRUNC.NTZ R2, R2 ;  /* 0x0000000200027305 */ /* 0x000e24000021f000 */
[----:B0-----:R-:W-:-:S13]  /*8f00*/  R2UR UR5, R2 ;  /* 0x00000000020572ca */ /* 0x001fda00000e0000 */
[----:B------:R-:W-:-:S04]  /*8f10*/  UIADD3 UR8, URZ, -UR5, URZ ;  /* 0x800000053f087290 */ /* 0x000fc8000fffe03f */
[----:B------:R-:W-:-:S04]  /*8f20*/  UIMAD UR8, UR8, UR10, URZ ;  /* 0x0000000a080872a4 */ /* 0x000fc8000f8e023f */
[----:B------:R-:W-:-:S03]  /*8f30*/  UIMAD.WIDE.U32 UR4, UR5, UR8, UR4 ;  /* 0x00000008050472a5 */ /* 0x000fc6000f8e0004 */
[----:B------:R-:W-:Y:S01]  /*8f40*/  R2UR UR8, R0 ;  /* 0x00000000000872ca */ /* 0x000fe200000e0000 */
[----:B------:R-:W-:-:S12]  /*8f50*/  UIMAD.WIDE.U32 UR4, UR5, UR9, URZ ;  /* 0x00000009050472a5 */ /* 0x000fd8000f8e003f */
[----:B------:R-:W-:-:S04]  /*8f60*/  UIMAD UR4, UR5, UR8, UR9 ;  /* 0x00000008050472a4 */ /* 0x000fc8000f8e0209 */
[----:B------:R-:W-:-:S11]  /*8f70*/  UISETP.GT.U32.AND UP0, UPT, UR10, UR4, UPT ;  /* 0x000000040a00728c */ /* 0x000fd6000bf04070 */
[----:B------:R-:W-:Y:S02]  /*8f80*/  @!UP0 UIADD3 UR4, UR4, -UR10, URZ ;  /* 0x8000000a04048290 */ /* 0x000fe4000fffe03f */
[----:B------:R-:W-:Y:S02]  /*8f90*/  @!UP0 UIADD3 UR5, UR5, 0x1, URZ ;  /* 0x0000000105058890 */ /* 0x000fe4000fffe03f */
[----:B------:R-:W-:Y:S02]  /*8fa0*/  UISETP.GE.U32.AND UP1, UPT, UR4, UR10, UPT ;  /* 0x0000000a0400728c */ /* 0x000fe4000bf26070 */
[----:B------:R-:W-:-:S09]  /*8fb0*/  UISETP.GE.AND UP0, UPT, UR7, URZ, UPT ;  /* 0x0000003f0700728c */ /* 0x000fd2000bf06270 */
[----:B------:R-:W-:Y:S02]  /*8fc0*/  @UP1 UIADD3 UR5, UR5, 0x1, URZ ;  /* 0x0000000105051890 */ /* 0x000fe4000fffe03f */
[----:B------:R-:W-:Y:S02]  /*8fd0*/  UISETP.NE.AND UP1, UPT, UR6, URZ, UPT ;  /* 0x0000003f0600728c */ /* 0x000fe4000bf25270 */
[----:B------:R-:W-:-:S09]  /*8fe0*/  @!UP0 UIADD3 UR5, -UR5, URZ, URZ ;  /* 0x0000003f05058290 */ /* 0x000fd2000fffe13f */
[----:B------:R-:W-:-:S07]  /*8ff0*/  @!UP1 ULOP3.LUT UR5, URZ, UR6, URZ, 0x33, !UPT ;  /* 0x000000063f059292 */ /* 0x000fce000f8e333f */
[----:B------:R-:W-:-:S05]  /*9000*/  UMOV UR41, UR5 ;  /* 0x0000000500297c82 */ /* 0x000fca0008000000 */
.L_x_41:
[----:B------:R-:W-:Y:S02]  /*9010*/  UIMAD UR48, UR47, UR41, URZ ;  /* 0x000000292f3072a4 */ /* 0x000fe4000f8e023f */
[----:B------:R-:W-:Y:S01]  /*9020*/  MOV R3, UR41 ;  /* 0x0000002900037c02 */ /* 0x000fe20008000f00 */
[----:B------:R-:W-:Y:S01]  /*9030*/  IMAD.MOV.U32 R0, RZ, RZ, RZ ;  /* 0x000000ffff007224 */ /* 0x000fe200078e00ff */
[----:B------:R-:W-:Y:S02]  /*9040*/  MOV R10, 0x1 ;  /* 0x00000001000a7802 */ /* 0x000fe40000000f00 */
[----:B------:R-:W-:-:S05]  /*9050*/  IMAD.U32 R32, RZ, RZ, UR48 ;  /* 0x00000030ff207e24 */ /* 0x000fca000f8e00ff */
[----:B------:R-:W-:-:S04]  /*9060*/  VIADDMNMX R32, R32, R3, UR44, PT ;  /* 0x0000002c20207e46 */ /* 0x000fc8000b800103 */
[----:B------:R-:W-:-:S13]  /*9070*/  ISETP.GT.AND P0, PT, R32, UR48, PT ;  /* 0x0000003020007c0c */ /* 0x000fda000bf04270 */
[----:B------:R-:W-:Y:S05]  /*9080*/  @!P0 BRA `(.L_x_40) ;  /* 0x00000030007c8947 */ /* 0x000fea0003800000 */
[----:B------:R-:W0:Y:S01]  /*9090*/  S2UR UR4, SR_CgaCtaId ;  /* 0x00000000000479c3 */ /* 0x000e220000008800 */
[----:B------:R-:W-:Y:S02]  /*90a0*/  UMOV UR45, 0x400 ;  /* 0x00000400002d7882 */ /* 0x000fe40000000000 */
[----:B0-----:R-:W-:-:S04]  /*90b0*/  ULEA UR45, UR4, UR45, 0x18 ;  /* 0x0000002d042d7291 */ /* 0x001fc8000f8ec03f */
[----:B------:R-:W-:-:S04]  /*90c0*/  UIADD3 UR4, UR45, 0x18400, URZ ;  /* 0x000184002d047890 */ /* 0x000fc8000fffe03f */
[----:B------:R-:W-:-:S06]  /*90d0*/  ULOP3.LUT UP0, URZ, UR4, 0x3ff, URZ, 0xc0, !UPT ;  /* 0x000003ff043f7892 */ /* 0x000fcc000f80c03f */
[----:B------:R-:W-:-:S13]  /*90e0*/  PLOP3.LUT P0, PT, PT, PT, UP0, 0x80, 0x0 ;  /* 0x000000000000781c */ /* 0x000fda0003f0f008 */
[----:B------:R-:W-:Y:S05]  /*90f0*/  @!P0 BRA `(.L_x_42) ;  /* 0x0000000000408947 */ /* 0x000fea0003800000 */
[----:B------:R-:W-:Y:S01]  /*9100*/  MOV R2, 0x0 ;  /* 0x0000000000027802 */ /* 0x000fe20000000f00 */
[----:B------:R-:W-:Y:S01]  /*9110*/  ULDC.64 UR4, c[0x4][0x80] ;  /* 0x0100200000047ab9 */ /* 0x000fe20000000a00 */
[----:B------:R-:W-:Y:S01]  /*9120*/  ULDC.64 UR6, c[0x4][0x88] ;  /* 0x0100220000067ab9 */ /* 0x000fe20000000a00 */
[----:B------:R-:W-:Y:S01]  /*9130*/  IMAD.U32 R4, RZ, RZ, UR4 ;  /* 0x00000004ff047e24 */ /* 0x000fe2000f8e00ff */
[----:B------:R-:W-:Y:S01]  /*9140*/  MOV R6, UR6 ;  /* 0x0000000600067c02 */ /* 0x000fe20008000f00 */
[----:B------:R-:W-:Y:S01]  /*9150*/  IMAD.U32 R5, RZ, RZ, UR5 ;  /* 0x00000005ff057e24 */ /* 0x000fe2000f8e00ff */
[----:B------:R-:W0:Y:S01]  /*9160*/  LDC.64 R2, c[0x4][R2] ;  /* 0x0100000002027b82 */ /* 0x000e220000000a00 */
[----:B------:R-:W-:Y:S01]  /*9170*/  ULDC.64 UR4, c[0x4][0x8] ;  /* 0x0100020000047ab9 */ /* 0x000fe20000000a00 */
[----:B------:R-:W-:Y:S01]  /*9180*/  IMAD.U32 R7, RZ, RZ, UR7 ;  /* 0x00000007ff077e24 */ /* 0x000fe2000f8e00ff */
[----:B------:R-:W-:Y:S01]  /*9190*/  MOV R11, UR5 ;  /* 0x00000005000b7c02 */ /* 0x000fe20008000f00 */
[----:B------:R-:W-:Y:S01]  /*91a0*/  IMAD.U32 R10, RZ, RZ, UR4 ;  /* 0x00000004ff0a7e24 */ /* 0x000fe2000f8e00ff */
[----:B------:R-:W-:Y:S01]  /*91b0*/  MOV R13, RZ ;  /* 0x000000ff000d7202 */ /* 0x000fe20000000f00 */
[----:B------:R-:W-:-:S02]  /*91c0*/  IMAD.MOV.U32 R8, RZ, RZ, 0x70 ;  /* 0x00000070ff087424 */ /* 0x000fc400078e00ff */
[----:B------:R-:W-:-:S07]  /*91d0*/  IMAD.MOV.U32 R12, RZ, RZ, 0x1 ;  /* 0x00000001ff0c7424 */ /* 0x000fce00078e00ff */
[----:B------:R-:W-:-:S07]  /*91e0*/  LEPC R20, `(.L_x_42) ;  /* 0x000000001014794e */ /* 0x000fce0000000000 */
[----:B0----5:R-:W-:Y:S05]  /*91f0*/  CALL.ABS.NOINC R2 ;  /* 0x0000000002007343 */ /* 0x021fea0003c00000 */
.L_x_42:
        /* <DEDUP_REMOVED lines=8> */
[----:B------:R0:W1:Y:S01]  /*9280*/  LDC.64 R2, c[0x4][R16] ;  /* 0x0100000010027b82 */ /* 0x0000620000000a00 */
[----:B------:R-:W-:Y:S01]  /*9290*/  IMAD.U32 R5, RZ, RZ, UR5 ;  /* 0x00000005ff057e24 */ /* 0x000fe2000f8e00ff */
[----:B------:R-:W-:Y:S01]  /*92a0*/  ULDC.64 UR4, c[0x4][0x10] ;  /* 0x0100040000047ab9 */ /* 0x000fe20000000a00 */
[----:B------:R-:W-:Y:S01]  /*92b0*/  MOV R6, UR6 ;  /* 0x0000000600067c02 */ /* 0x000fe20008000f00 */
[----:B------:R-:W-:Y:S01]  /*92c0*/  IMAD.U32 R7, RZ, RZ, UR7 ;  /* 0x00000007ff077e24 */ /* 0x000fe2000f8e00ff */
[----:B------:R-:W-:Y:S01]  /*92d0*/  MOV R11, UR5 ;  /* 0x00000005000b7c02 */ /* 0x000fe20008000f00 */
[----:B------:R-:W-:Y:S01]  /*92e0*/  IMAD.U32 R10, RZ, RZ, UR4 ;  /* 0x00000004ff0a7e24 */ /* 0x000fe2000f8e00ff */
[----:B------:R-:W-:Y:S01]  /*92f0*/  MOV R13, RZ ;  /* 0x000000ff000d7202 */ /* 0x000fe20000000f00 */
[----:B------:R-:W-:-:S02]  /*9300*/  IMAD.MOV.U32 R8, RZ, RZ, 0x70 ;  /* 0x00000070ff087424 */ /* 0x000fc400078e00ff */
[----:B0-----:R-:W-:-:S07]  /*9310*/  IMAD.MOV.U32 R12, RZ, RZ, 0x1 ;  /* 0x00000001ff0c7424 */ /* 0x001fce00078e00ff */
[----:B------:R-:W-:-:S07]  /*9320*/  LEPC R20, `(.L_x_44) ;  /* 0x000000001014794e */ /* 0x000fce0000000000 */
[----:B-1---5:R-:W-:Y:S05]  /*9330*/  CALL.ABS.NOINC R2 ;  /* 0x0000000002007343 */ /* 0x022fea0003c00000 */
.L_x_44:
[----:B------:R0:W1:Y:S01]  /*9340*/  LDC.64 R2, c[0x4][R16] ;  /* 0x0100000010027b82 */ /* 0x0000620000000a00 */
[----:B------:R-:W-:Y:S01]  /*9350*/  ULDC.64 UR4, c[0x4][0x80] ;  /* 0x0100200000047ab9 */ /* 0x000fe20000000a00 */
[----:B------:R-:W-:Y:S01]  /*9360*/  ULDC.64 UR6, c[0x4][0x88] ;  /* 0x0100220000067ab9 */ /* 0x000fe20000000a00 */
[----:B------:R-:W-:Y:S01]  /*9370*/  IMAD.U32 R4, RZ, RZ, UR4 ;  /* 0x00000004ff047e24 */ /* 0x000fe2000f8e00ff */
[----:B------:R-:W-:Y:S01]  /*9380*/  MOV R6, UR6 ;  /* 0x0000000600067c02 */ /* 0x000fe20008000f00 */
[----:B------:R-:W-:Y:S01]  /*9390*/  IMAD.U32 R5, RZ, RZ, UR5 ;  /* 0x00000005ff057e24 */ /* 0x000fe2000f8e00ff */
[----:B------:R-:W-:Y:S01]  /*93a0*/  ULDC.64 UR4, c[0x4][0x18] ;  /* 0x0100060000047ab9 */ /* 0x000fe20000000a00 */
[----:B------:R-:W-:Y:S01]  /*93b0*/  IMAD.U32 R7, RZ, RZ, UR7 ;  /* 0x00000007ff077e24 */ /* 0x000fe2000f8e00ff */
[----:B------:R-:W-:Y:S01]  /*93c0*/  MOV R11, UR5 ;  /* 0x00000005000b7c02 */ /* 0x000fe20008000f00 */
[----:B------:R-:W-:Y:S01]  /*93d0*/  IMAD.U32 R10, RZ, RZ, UR4 ;  /* 0x00000004ff0a7e24 */ /* 0x000fe2000f8e00ff */
[----:B------:R-:W-:Y:S01]  /*93e0*/  MOV R13, RZ ;  /* 0x000000ff000d7202 */ /* 0x000fe20000000f00 */
[----:B------:R-:W-:-:S02]  /*93f0*/  IMAD.MOV.U32 R8, RZ, RZ, 0x70 ;  /* 0x00000070ff087424 */ /* 0x000fc400078e00ff */
[----:B0-----:R-:W-:-:S07]  /*9400*/  IMAD.MOV.U32 R12, RZ, RZ, 0x1 ;  /* 0x00000001ff0c7424 */ /* 0x001fce00078e00ff */
[----:B------:R-:W-:-:S07]  /*9410*/  LEPC R20, `(.L_x_43) ;  /* 0x000000001014794e */ /* 0x000fce0000000000 */
[----:B-1----:R-:W-:Y:S05]  /*9420*/  CALL.ABS.NOINC R2 ;  /* 0x0000000002007343 */ /* 0x002fea0003c00000 */
.L_x_43:
[----:B------:R-:W0:Y:S01]  /*9430*/  LDC.64 R2, c[0x0][0x9f8] ;  /* 0x00027e00ff027b82 */ /* 0x000e220000000a00 */
[----:B------:R-:W-:-:S07]  /*9440*/  IMAD.MOV.U32 R31, RZ, RZ, R35 ;  /* 0x000000ffff1f7224 */ /* 0x000fce00078e0023 */
[----:B------:R-:W1:Y:S01]  /*9450*/  LDC R30, c[0x0][0x430] ;  /* 0x00010c00ff1e7b82 */ /* 0x000e620000000800 */
[C---:B------:R-:W-:Y:S01]  /*9460*/  LOP3.LUT R7, R18.reuse, 0x7f, RZ, 0xc0, !PT ;  /* 0x0000007f12077812 */ /* 0x040fe200078ec0ff */
[----:B------:R-:W-:Y:S01]  /*9470*/  IMAD.SHL.U32 R28, R18, 0x10, RZ ;  /* 0x00000010121c7824 */ /* 0x000fe200078e00ff */
[----:B------:R-:W-:Y:S01]  /*9480*/  IADD3 R22, R32, -0x1, RZ ;  /* 0xffffffff20167810 */ /* 0x000fe20007ffe0ff */
[----:B------:R-:W-:Y:S01]  /*9490*/  ULDC UR4, c[0x0][0x2f4] ;  /* 0x0000bd0000047ab9 */ /* 0x000fe20000000800 */
[----:B0-----:R-:W-:-:S04]  /*94a0*/  ISETP.NE.U32.AND P0, PT, R2, RZ, PT ;  /* 0x000000ff0200720c */ /* 0x001fc80003f05070 */
[----:B------:R-:W-:-:S13]  /*94b0*/  ISETP.NE.AND.EX P0, PT, R3, RZ, PT, P0 ;  /* 0x000000ff0300720c */ /* 0x000fda0003f05300 */
[----:B------:R-:W0:Y:S02]  /*94c0*/  @P0 LDC.64 R2, c[0x0][0x9f8] ;  /* 0x00027e00ff020b82 */ /* 0x000e240000000a00 */
[----:B0-----:R-:W-:-:S05]  /*94d0*/  @P0 IMAD.WIDE R2, R35, 0x4, R2 ;  /* 0x0000000423020825 */ /* 0x001fca00078e0202 */
[----:B------:R0:W2:Y:S01]  /*94e0*/  @P0 LDG.E R31, desc[UR38][R2.64] ;  /* 0x00000026021f0981 */ /* 0x0000a2000c1e1900 */
[----:B------:R-:W-:Y:S02]  /*94f0*/  SHF.R.U32.HI R29, RZ, 0x3, R7 ;  /* 0x00000003ff1d7819 */ /* 0x000fe40000011607 */
[----:B------:R-:W-:Y:S02]  /*9500*/  LOP3.LUT R28, R28, 0x70, RZ, 0xc0, !PT ;  /* 0x000000701c1c7812 */ /* 0x000fe400078ec0ff */
[----:B-1----:R-:W-:Y:S01]  /*9510*/  ISETP.NE.AND P1, PT, R30, 0x1, PT ;  /* 0x000000011e00780c */ /* 0x002fe20003f25270 */
[----:B------:R-:W-:Y:S01]  /*9520*/  IMAD R5, R22, 0x80, R29 ;  /* 0x0000008016057824 */ /* 0x000fe200078e021d */
[----:B------:R-:W-:-:S03]  /*9530*/  LOP3.LUT R23, R23, 0xfffffff7, RZ, 0xc0, !PT ;  /* 0xfffffff717177812 */ /* 0x000fc600078ec0ff */
[----:B------:R-:W-:-:S05]  /*9540*/  IMAD.IADD R6, R28, 0x1, R5 ;  /* 0x000000011c067824 */ /* 0x000fca00078e0205 */
[C---:B------:R-:W-:Y:S02]  /*9550*/  ISETP.GE.AND P0, PT, R6.reuse, UR43, PT ;  /* 0x0000002b06007c0c */ /* 0x040fe4000bf06270 */
[----:B-----5:R-:W-:Y:S01]  /*9560*/  IADD3 R21, R6, R33, RZ ;  /* 0x0000002106157210 */ /* 0x020fe20007ffe0ff */
[----:B------:R-:W1:Y:S01]  /*9570*/  @P1 LDC R0, c[0x0][0x434] ;  /* 0x00010d00ff001b82 */ /* 0x000e620000000800 */
[----:B------:R-:W-:-:S03]  /*9580*/  @P1 LOP3.LUT R23, R23, 0x8, RZ, 0xfc, !PT ;  /* 0x0000000817171812 */ /* 0x000fc600078efcff */
[----:B------:R-:W-:-:S04]  /*9590*/  IMAD.MOV.U32 R37, RZ, RZ, R21 ;  /* 0x000000ffff257224 */ /* 0x000fc800078e0015 */
[----:B0-----:R-:W0:Y:S08]  /*95a0*/  @P1 LDC R3, c[0x0][0x438] ;  /* 0x00010e00ff031b82 */ /* 0x001e300000000800 */
[----:B------:R-:W3:Y:S08]  /*95b0*/  @!P0 LDC.64 R4, c[0x0][0x428] ;  /* 0x00010a00ff048b82 */ /* 0x000ef00000000a00 */
[----:B------:R-:W4:Y:S01]  /*95c0*/  @!P0 LDC.64 R8, c[0x0][0x418] ;  /* 0x00010600ff088b82 */ /* 0x000f220000000a00 */
[----:B-1----:R-:W-:-:S05]  /*95d0*/  @P1 IMAD.HI.U32 R0, R21, R0, RZ ;  /* 0x0000000015001227 */ /* 0x002fca00078e00ff */
[----:B0-----:R-:W-:-:S04]  /*95e0*/  @P1 SHF.R.U32.HI R37, RZ, R3, R0 ;  /* 0x00000003ff251219 */ /* 0x001fc80000011600 */
[--C-:B------:R-:W-:Y:S01]  /*95f0*/  @!P0 SHF.R.S32.HI R3, RZ, 0x1f, R37.reuse ;  /* 0x0000001fff038819 */ /* 0x100fe20000011425 */
[----:B------:R-:W-:Y:S02]  /*9600*/  @!P0 IMAD.MOV.U32 R2, RZ, RZ, R37 ;  /* 0x000000ffff028224 */ /* 0x000fe400078e0025 */
[----:B------:R-:W-:-:S05]  /*9610*/  IMAD.SHL.U32 R6, R18, 0x8, RZ ;  /* 0x0000000812067824 */ /* 0x000fca00078e00ff */
[----:B------:R-:W-:-:S04]  /*9620*/  LOP3.LUT R26, R6, 0x38, RZ, 0xc0, !PT ;  /* 0x00000038061a7812 */ /* 0x000fc800078ec0ff */
[----:B------:R-:W-:Y:S02]  /*9630*/  LOP3.LUT R25, R26, 0x40, RZ, 0xfc, !PT ;  /* 0x000000401a197812 */ /* 0x000fe400078efcff */
[----:B------:R-:W-:Y:S01]  /*9640*/  LOP3.LUT R23, R23, 0xfffffffe, RZ, 0xc0, !PT ;  /* 0xfffffffe17177812 */ /* 0x000fe200078ec0ff */
[----:B------:R-:W-:-:S03]  /*9650*/  UMOV UR5, 0xffffffff ;  /* 0xffffffff00057882 */ /* 0x000fc60000000000 */
[----:B------:R-:W-:Y:S02]  /*9660*/  LOP3.LUT R23, R23, 0xfffffffd, RZ, 0xc0, !PT ;  /* 0xfffffffd17177812 */ /* 0x000fe400078ec0ff */
[----:B--2---:R-:W-:-:S05]  /*9670*/  SHF.R.S32.HI R27, RZ, 0x1f, R31 ;  /* 0x0000001fff1b7819 */ /* 0x004fca000001141f */
[----:B---3--:R-:W-:-:S04]  /*9680*/  @!P0 IMAD R0, R27, R4, RZ ;  /* 0x000000041b008224 */ /* 0x008fc800078e02ff */
[C---:B------:R-:W-:Y:S02]  /*9690*/  @!P0 IMAD R11, R31.reuse, R5, R0 ;  /* 0x000000051f0b8224 */ /* 0x040fe400078e0200 */
[----:B------:R-:W-:-:S05]  /*96a0*/  @!P0 IMAD.WIDE.U32 R4, R31, R4, R2 ;  /* 0x000000041f048225 */ /* 0x000fca00078e0002 */
[----:B------:R-:W-:Y:S02]  /*96b0*/  @!P0 IADD3 R0, R5, R11, RZ ;  /* 0x0000000b05008210 */ /* 0x000fe40007ffe0ff */
[----:B----4-:R-:W-:-:S04]  /*96c0*/  @!P0 LEA R2, P1, R4, R8, 0x2 ;  /* 0x0000000804028211 */ /* 0x010fc800078210ff */
[----:B------:R-:W-:Y:S01]  /*96d0*/  @!P0 LEA.HI.X R3, R4, R9, R0, 0x2, P1 ;  /* 0x0000000904038211 */ /* 0x000fe200008f1400 */
[----:B------:R-:W-:Y:S01]  /*96e0*/  IMAD.MOV.U32 R9, RZ, RZ, RZ ;  /* 0x000000ffff097224 */ /* 0x000fe200078e00ff */
[----:B------:R-:W-:-:S05]  /*96f0*/  ISETP.GE.AND P1, PT, R26, UR4, PT ;  /* 0x000000041a007c0c */ /* 0x000fca000bf26270 */
[----:B------:R0:W5:Y:S01]  /*9700*/  @!P0 LDG.E R9, desc[UR38][R2.64] ;  /* 0x0000002602098981 */ /* 0x000162000c1e1900 */
[----:B------:R-:W-:-:S07]  /*9710*/  ISETP.GE.AND P0, PT, R25, UR4, PT ;  /* 0x0000000419007c0c */ /* 0x000fce000bf06270 */
[----:B------:R-:W-:-:S06]  /*9720*/  @P1 LOP3.LUT R23, R23, 0x2, RZ, 0xfc, !PT ;  /* 0x0000000217171812 */ /* 0x000fcc00078efcff */
[----:B------:R-:W-:Y:S01]  /*9730*/  @P0 LOP3.LUT R23, R23, 0x1, RZ, 0xfc, !PT ;  /* 0x0000000117170812 */ /* 0x000fe200078efcff */
[----:B0-----:R-:W-:Y:S06]  /*9740*/  BRA.DIV UR5, `(.L_x_45) ;  /* 0x0000003205007947 */ /* 0x001fec000b800000 */
.L_x_87:
[----:B------:R-:W-:Y:S01]  /*9750*/  ULOP3.LUT UR4, UR40, 0x2, URZ, 0xfc, !UPT ;  /* 0x0000000228047892 */ /* 0x000fe2000f8efc3f */
[----:B------:R-:W-:Y:S01]  /*9760*/  IMAD.U32 R24, RZ, RZ, UR42 ;  /* 0x0000002aff187e24 */ /* 0x000fe2000f8e00ff */
[----:B------:R-:W-:Y:S01]  /*9770*/  LOP3.LUT R23, R23, 0xfffffffb, RZ, 0xc0, !PT ;  /* 0xfffffffb17177812 */ /* 0x000fe200078ec0ff */
[----:B------:R-:W-:-:S03]  /*9780*/  IMAD.MOV R4, RZ, RZ, -R37 ;  /* 0x000000ffff047224 */ /* 0x000fc600078e0a25 */
[----:B------:R-:W-:Y:S01]  /*9790*/  MOV R19, UR4 ;  /* 0x0000000400137c02 */ /* 0x000fe20008000f00 */
[----:B------:R-:W-:Y:S01]  /*97a0*/  IMAD R4, R30, R4, R21 ;  /* 0x000000041e047224 */ /* 0x000fe200078e0215 */
[----:B------:R-:W-:Y:S02]  /*97b0*/  SHF.R.S32.HI R24, RZ, 0x1f, R24 ;  /* 0x0000001fff187819 */ /* 0x000fe40000011418 */
[----:B------:R-:W-:-:S13]  /*97c0*/  ISETP.NE.AND P0, PT, R19, 0x3, PT ;  /* 0x000000031300780c */ /* 0x000fda0003f05270 */
[----:B------:R-:W-:Y:S01]  /*97d0*/  @P0 LOP3.LUT R23, R23, 0x4, RZ, 0xfc, !PT ;  /* 0x0000000417170812 */ /* 0x000fe200078efcff */
[----:B------:R-:W-:Y:S06]  /*97e0*/  @!P0 BRA `(.L_x_46) ;  /* 0x0000000000048947 */ /* 0x000fec0003800000 */
[----:B------:R-:W-:Y:S01]  /*97f0*/  BPT.TRAP 0x1 ;  /* 0x000000040000795c */ /* 0x000fe20000300000 */
.L_x_46:
[----:B------:R-:W-:Y:S01]  /*9800*/  IMAD.MOV.U32 R8, RZ, RZ, 0x1 ;  /* 0x00000001ff087424 */ /* 0x000fe200078e00ff */
[----:B------:R-:W-:Y:S01]  /*9810*/  SHF.R.S32.HI R5, RZ, 0x1f, R4 ;  /* 0x0000001fff057819 */ /* 0x000fe20000011404 */
[----:B------:R-:W-:Y:S01]  /*9820*/  ULDC.64 UR4, c[0x0][0x328] ;  /* 0x0000ca0000047ab9 */ /* 0x000fe20000000a00 */
[----:B-----5:R-:W-:Y:S02]  /*9830*/  SHF.R.S32.HI R0, RZ, 0x1f, R9 ;  /* 0x0000001fff007819 */ /* 0x020fe40000011409 */
[----:B------:R-:W-:Y:S01]  /*9840*/  SHF.L.U32 R8, R8, 0x1f, RZ ;  /* 0x0000001f08087819 */ /* 0x000fe200000006ff */
[----:B------:R-:W-:Y:S01]  /*9850*/  IMAD R3, R5, UR4, RZ ;  /* 0x0000000405037c24 */ /* 0x000fe2000f8e02ff */
[----:B------:R-:W-:Y:S02]  /*9860*/  R2UR UR6, R24 ;  /* 0x00000000180672ca */ /* 0x000fe400000e0000 */
[----:B------:R-:W0:Y:S01]  /*9870*/  SYNCS.PHASECHK.TRANS64.TRYWAIT P0, [UR45+0x28840], R8 ;  /* 0x02884008ff0075a7 */ /* 0x000e22000800016d */
[----:B------:R-:W-:-:S02]  /*9880*/  IMAD R11, R4, UR5, R3 ;  /* 0x00000005040b7c24 */ /* 0x000fc4000f8e0203 */
[----:B------:R-:W-:Y:S01]  /*9890*/  IMAD.WIDE.U32 R2, R4, UR4, RZ ;  /* 0x0000000404027c25 */ /* 0x000fe2000f8e00ff */
[----:B------:R-:W-:-:S03]  /*98a0*/  ULDC.64 UR4, c[0x0][0x338] ;  /* 0x0000ce0000047ab9 */ /* 0x000fc60000000a00 */
[----:B------:R-:W-:Y:S01]  /*98b0*/  IMAD R10, R0, UR4, RZ ;  /* 0x00000004000a7c24 */ /* 0x000fe2000f8e02ff */
[----:B------:R-:W-:-:S03]  /*98c0*/  IADD3 R3, R3, R11, RZ ;  /* 0x0000000b03037210 */ /* 0x000fc60007ffe0ff */
[C---:B------:R-:W-:Y:S02]  /*98d0*/  IMAD R11, R9.reuse, UR5, R10 ;  /* 0x00000005090b7c24 */ /* 0x040fe4000f8e020a */
[----:B------:R-:W-:Y:S01]  /*98e0*/  IMAD.WIDE.U32 R2, R9, UR4, R2 ;  /* 0x0000000409027c25 */ /* 0x000fe2000f8e0002 */
[----:B------:R-:W-:-:S03]  /*98f0*/  ULDC.64 UR4, c[0x0][0x330] ;  /* 0x0000cc0000047ab9 */ /* 0x000fc60000000a00 */
[----:B------:R-:W-:Y:S01]  /*9900*/  IMAD.IADD R3, R3, 0x1, R11 ;  /* 0x0000000103037824 */ /* 0x000fe200078e020b */
[----:B------:R-:W-:Y:S01]  /*9910*/  MOV R11, UR4 ;  /* 0x00000004000b7c02 */ /* 0x000fe20008000f00 */
[----:B------:R-:W-:-:S03]  /*9920*/  UIMAD UR4, UR6, UR4, URZ ;  /* 0x00000004060472a4 */ /* 0x000fc6000f8e023f */
[----:B------:R-:W-:Y:S01]  /*9930*/  ULDC.64 UR6, c[0x0][0x318] ;  /* 0x0000c60000067ab9 */ /* 0x000fe20000000a00 */
[----:B------:R-:W-:Y:S02]  /*9940*/  UIMAD UR4, UR42, UR5, UR4 ;  /* 0x000000052a0472a4 */ /* 0x000fe4000f8e0204 */
[----:B------:R-:W-:-:S04]  /*9950*/  IMAD.WIDE.U32 R2, R11, UR42, R2 ;  /* 0x0000002a0b027c25 */ /* 0x000fc8000f8e0002 */
[----:B------:R-:W-:Y:S01]  /*9960*/  VIADD R3, R3, UR4 ;  /* 0x0000000403037c36 */ /* 0x000fe20008000000 */
[----:B------:R-:W-:-:S04]  /*9970*/  LEA R16, P1, R2, UR6, 0x1 ;  /* 0x0000000602107c11 */ /* 0x000fc8000f8208ff */
[----:B------:R-:W-:Y:S01]  /*9980*/  LEA.HI.X R2, R2, UR7, R3, 0x1, P1 ;  /* 0x0000000702027c11 */ /* 0x000fe200088f0c03 */
[----:B0-----:R-:W-:Y:S08]  /*9990*/  @!P0 BRA `(.L_x_47) ;  /* 0x0000002c008c8947 */ /* 0x001ff00003800000 */
.L_x_88:
[----:B------:R-:W-:Y:S01]  /*99a0*/  ULDC.64 UR4, c[0x0][0x300] ;  /* 0x0000c00000047ab9 */ /* 0x000fe20000000a00 */
[----:B------:R-:W-:Y:S01]  /*99b0*/  R2UR UR6, R24 ;  /* 0x00000000180672ca */ /* 0x000fe200000e0000 */
[----:B------:R-:W-:Y:S01]  /*99c0*/  IMAD R5, R5, UR4, RZ ;  /* 0x0000000405057c24 */ /* 0x000fe2000f8e02ff */
[----:B------:R-:W-:Y:S01]  /*99d0*/  LOP3.LUT P3, RZ, R23, 0x2, RZ, 0xc0, !PT ;  /* 0x0000000217ff7812 */ /* 0x000fe2000786c0ff */
[----:B------:R-:W-:Y:S01]  /*99e0*/  IMAD.SHL.U32 R36, R7, 0x8, RZ ;  /* 0x0000000807247824 */ /* 0x000fe200078e00ff */
[----:B------:R-:W-:Y:S01]  /*99f0*/  LOP3.LUT P2, RZ, R23, 0x1, RZ, 0xc0, !PT ;  /* 0x0000000117ff7812 */ /* 0x000fe2000784c0ff */
[C---:B0-----:R-:W-:Y:S02]  /*9a00*/  IMAD R3, R4.reuse, UR5, R5 ;  /* 0x0000000504037c24 */ /* 0x041fe4000f8e0205 */
[----:B------:R-:W-:Y:S01]  /*9a10*/  IMAD.WIDE.U32 R4, R4, UR4, RZ ;  /* 0x0000000404047c25 */ /* 0x000fe2000f8e00ff */
[----:B------:R-:W-:-:S03]  /*9a20*/  ULDC.64 UR4, c[0x0][0x310] ;  /* 0x0000c40000047ab9 */ /* 0x000fc60000000a00 */
[----:B------:R-:W-:Y:S02]  /*9a30*/  IMAD.IADD R5, R5, 0x1, R3 ;  /* 0x0000000105057824 */ /* 0x000fe400078e0203 */
[----:B------:R-:W-:Y:S02]  /*9a40*/  IMAD R0, R0, UR4, RZ ;  /* 0x0000000400007c24 */ /* 0x000fe4000f8e02ff */
[----:B------:R-:W-:-:S04]  /*9a50*/  IMAD.WIDE.U32 R4, R9, UR4, R4 ;  /* 0x0000000409047c25 */ /* 0x000fc8000f8e0004 */
[----:B------:R-:W-:Y:S01]  /*9a60*/  IMAD R3, R9, UR5, R0 ;  /* 0x0000000509037c24 */ /* 0x000fe2000f8e0200 */
[----:B------:R-:W-:-:S04]  /*9a70*/  ULDC.64 UR4, c[0x0][0x308] ;  /* 0x0000c20000047ab9 */ /* 0x000fc80000000a00 */
[----:B------:R-:W-:Y:S01]  /*9a80*/  IADD3 R5, R5, R3, RZ ;  /* 0x0000000305057210 */ /* 0x000fe20007ffe0ff */
[----:B------:R-:W-:Y:S01]  /*9a90*/  IMAD.U32 R3, RZ, RZ, UR4 ;  /* 0x00000004ff037e24 */ /* 0x000fe2000f8e00ff */
[----:B------:R-:W-:-:S03]  /*9aa0*/  UIMAD UR4, UR6, UR4, URZ ;  /* 0x00000004060472a4 */ /* 0x000fc6000f8e023f */
[----:B------:R-:W-:Y:S01]  /*9ab0*/  IMAD.WIDE.U32 R4, R3, UR42, R4 ;  /* 0x0000002a03047c25 */ /* 0x000fe2000f8e0004 */
[----:B------:R-:W-:Y:S01]  /*9ac0*/  UIMAD UR4, UR42, UR5, UR4 ;  /* 0x000000052a0472a4 */ /* 0x000fe2000f8e0204 */
[----:B------:R-:W-:Y:S02]  /*9ad0*/  ULDC.64 UR6, c[0x0][0x2e8] ;  /* 0x0000ba0000067ab9 */ /* 0x000fe40000000a00 */
[----:B------:R-:W-:-:S03]  /*9ae0*/  LEA R0, P0, R4, UR6, 0x1 ;  /* 0x0000000604007c11 */ /* 0x000fc6000f8008ff */
[----:B------:R-:W-:Y:S01]  /*9af0*/  VIADD R3, R5, UR4 ;  /* 0x0000000405037c36 */ /* 0x000fe20008000000 */
[----:B------:R-:W-:Y:S01]  /*9b00*/  MOV R5, 0xffffff80 ;  /* 0xffffff8000057802 */ /* 0x000fe20000000f00 */
[----:B------:R-:W-:-:S03]  /*9b10*/  UMOV UR4, 0xffffffff ;  /* 0xffffffff00047882 */ /* 0x000fc60000000000 */
[----:B------:R-:W-:Y:S01]  /*9b20*/  LEA.HI.X R3, R4, UR7, R3, 0x1, P0 ;  /* 0x0000000704037c11 */ /* 0x000fe200080f0c03 */
[----:B------:R-:W-:Y:S01]  /*9b30*/  IMAD R4, R22, R5, UR43 ;  /* 0x0000002b16047e24 */ /* 0x000fe2000f8e0205 */
[----:B------:R-:W-:-:S04]  /*9b40*/  LOP3.LUT R5, R6, 0x1c0, RZ, 0xc0, !PT ;  /* 0x000001c006057812 */ /* 0x000fc800078ec0ff */
[----:B------:R-:W-:Y:S01]  /*9b50*/  LOP3.LUT R5, R5, 0x38, R6, 0xf8, !PT ;  /* 0x0000003805057812 */ /* 0x000fe200078ef806 */
[----:B------:R-:W-:-:S03]  /*9b60*/  IMAD.IADD R6, R4, 0x1, -R29 ;  /* 0x0000000104067824 */ /* 0x000fc600078e0a1d */
[----:B------:R-:W-:Y:S02]  /*9b70*/  LOP3.LUT R5, R5, 0x38, R18, 0x78, !PT ;  /* 0x0000003805057812 */ /* 0x000fe400078e7812 */
[----:B------:R-:W-:Y:S02]  /*9b80*/  ISETP.GE.AND P0, PT, R6, 0x1, PT ;  /* 0x000000010600780c */ /* 0x000fe40003f06270 */
[----:B------:R-:W-:Y:S01]  /*9b90*/  LOP3.LUT R36, R5, 0x200, R36, 0xf8, !PT ;  /* 0x0000020005247812 */ /* 0x000fe200078ef824 */
[----:B------:R-:W-:Y:S10]  /*9ba0*/  BRA.DIV UR4, `(.L_x_48) ;  /* 0x0000002e04207947 */ /* 0x000ff4000b800000 */
[----:B------:R-:W-:Y:S01]  /*9bb0*/  SHFL.IDX PT, R5, R3, RZ, 0x181f ;  /* 0x00181fff03057589 */ /* 0x000fe200000e0000 */
[----:B------:R-:W-:Y:S02]  /*9bc0*/  @P0 LEA R9, R36, UR45, 0x1 ;  /* 0x0000002d24090c11 */ /* 0x000fe4000f8e08ff */
[----:B------:R-:W-:Y:S01]  /*9bd0*/  ISETP.GE.AND P1, PT, R6, 0x21, PT ;  /* 0x000000210600780c */ /* 0x000fe20003f26270 */
[----:B------:R-:W0:Y:S04]  /*9be0*/  SHFL.IDX PT, R4, R0, RZ, 0x181f ;  /* 0x00181fff00047589 */ /* 0x000e2800000e0000 */
[----:B------:R-:W1:Y:S04]  /*9bf0*/  SHFL.IDX PT, R21, R0, 0x1, 0x181f ;  /* 0x00381f0000157f89 */ /* 0x000e6800000e0000 */
[----:B------:R-:W2:Y:S04]  /*9c00*/  SHFL.IDX PT, R10, R3, 0x1, 0x181f ;  /* 0x00381f00030a7f89 */ /* 0x000ea800000e0000 */
[----:B------:R-:W3:Y:S04]  /*9c10*/  SHFL.IDX PT, R8, R3, 0x2, 0x181f ;  /* 0x00581f0003087f89 */ /* 0x000ee800000e0000 */
[----:B------:R-:W4:Y:S04]  /*9c20*/  SHFL.IDX PT, R37, R0, 0x2, 0x181f ;  /* 0x00581f0000257f89 */ /* 0x000f2800000e0000 */
[----:B------:R-:W-:Y:S01]  /*9c30*/  SHFL.IDX PT, R7, R3, 0x3, 0x181f ;  /* 0x00781f0003077f89 */ /* 0x000fe200000e0000 */
[----:B0-----:R-:W-:-:S03]  /*9c40*/  @P0 IMAD.WIDE.U32 R4, R26, 0x2, R4 ;  /* 0x000000021a040825 */ /* 0x001fc600078e0004 */
[----:B------:R-:W0:Y:S04]  /*9c50*/  SHFL.IDX PT, R14, R0, 0x3, 0x181f ;  /* 0x00781f00000e7f89 */ /* 0x000e2800000e0000 */
[----:B------:R-:W-:Y:S04]  /*9c60*/  @P0 LDGSTS.E.BYPASS.LTC128B.128 [R9+0x18400], desc[UR38][R4.64], !P3 ;  /* 0x1840000004090fae */ /* 0x000fe8000d901d66 */
[----:B------:R1:W-:Y:S01]  /*9c70*/  @P0 LDGSTS.E.BYPASS.LTC128B.128 [R9+0x1c400], desc[UR38][R4.64+0x80], !P2 ;  /* 0x1c40008004090fae */ /* 0x0003e2000d101d66 */
[----:B------:R-:W-:Y:S02]  /*9c80*/  ISETP.GE.AND P0, PT, R6, 0x11, PT ;  /* 0x000000110600780c */ /* 0x000fe40003f06270 */
[----:B-1----:R-:W-:Y:S01]  /*9c90*/  MOV R4, R21 ;  /* 0x0000001500047202 */ /* 0x002fe20000000f00 */
[----:B--2---:R-:W-:-:S10]  /*9ca0*/  IMAD.MOV.U32 R5, RZ, RZ, R10 ;  /* 0x000000ffff057224 */ /* 0x004fd400078e000a */
[----:B------:R-:W-:Y:S01]  /*9cb0*/  @P0 LEA R18, R36, UR45, 0x1 ;  /* 0x0000002d24120c11 */ /* 0x000fe2000f8e08ff */
[----:B------:R-:W-:Y:S01]  /*9cc0*/  SHFL.IDX PT, R10, R3, 0x4, 0x181f ;  /* 0x00981f00030a7f89 */ /* 0x000fe200000e0000 */
[----:B------:R-:W-:Y:S01]  /*9cd0*/  @P0 IMAD.WIDE.U32 R20, R26, 0x2, R4 ;  /* 0x000000021a140825 */ /* 0x000fe200078e0004 */
[----:B---3--:R-:W-:-:S03]  /*9ce0*/  MOV R5, R8 ;  /* 0x0000000800057202 */ /* 0x008fc60000000f00 */
[----:B----4-:R-:W-:Y:S01]  /*9cf0*/  IMAD.MOV.U32 R4, RZ, RZ, R37 ;  /* 0x000000ffff047224 */ /* 0x010fe200078e0025 */
[----:B------:R-:W-:Y:S03]  /*9d00*/  @P0 LDGSTS.E.BYPASS.LTC128B.128 [R18+0x18c00], desc[UR38][R20.64], !P3 ;  /* 0x18c0000014120fae */ /* 0x000fe6000d901d66 */
[----:B------:R-:W-:Y:S01]  /*9d10*/  @P1 IMAD.WIDE.U32 R8, R26, 0x2, R4 ;  /* 0x000000021a081825 */ /* 0x000fe200078e0004 */
[----:B------:R1:W-:Y:S01]  /*9d20*/  @P0 LDGSTS.E.BYPASS.LTC128B.128 [R18+0x1cc00], desc[UR38][R20.64+0x80], !P2 ;  /* 0x1cc0008014120fae */ /* 0x0003e2000d101d66 */
[----:B------:R-:W-:Y:S02]  /*9d30*/  ISETP.GE.AND P0, PT, R6, 0x31, PT ;  /* 0x000000310600780c */ /* 0x000fe40003f06270 */
[----:B------:R-:W-:Y:S01]  /*9d40*/  @P1 LEA R5, R36, UR45, 0x1 ;  /* 0x0000002d24051c11 */ /* 0x000fe2000f8e08ff */
[----:B------:R-:W2:Y:S01]  /*9d50*/  SHFL.IDX PT, R37, R0, 0x4, 0x181f ;  /* 0x00981f0000257f89 */ /* 0x000ea200000e0000 */
[----:B0-----:R-:W-:-:S03]  /*9d60*/  IMAD.MOV.U32 R4, RZ, RZ, R14 ;  /* 0x000000ffff047224 */ /* 0x001fc600078e000e */
[----:B------:R-:W-:Y:S04]  /*9d70*/  @P1 LDGSTS.E.BYPASS.LTC128B.128 [R5+0x19400], desc[UR38][R8.64], !P3 ;  /* 0x1940000008051fae */ /* 0x000fe8000d901d66 */
[----:B------:R0:W-:Y:S01]  /*9d80*/  @P1 LDGSTS.E.BYPASS.LTC128B.128 [R5+0x1d400], desc[UR38][R8.64+0x80], !P2 ;  /* 0x1d40008008051fae */ /* 0x0001e2000d101d66 */
[----:B------:R-:W-:-:S03]  /*9d90*/  ISETP.GE.AND P1, PT, R6, 0x51, PT ;  /* 0x000000510600780c */ /* 0x000fc60003f26270 */
[----:B-1----:R-:W1:Y:S04]  /*9da0*/  SHFL.IDX PT, R18, R3, 0x5, 0x181f ;  /* 0x00b81f0003127f89 */ /* 0x002e6800000e0000 */
[----:B------:R-:W-:Y:S01]  /*9db0*/  SHFL.IDX PT, R14, R0, 0x6, 0x181f ;  /* 0x00d81f00000e7f89 */ /* 0x000fe200000e0000 */
[----:B0-----:R-:W-:Y:S01]  /*9dc0*/  IMAD.MOV.U32 R5, RZ, RZ, R7 ;  /* 0x000000ffff057224 */ /* 0x001fe200078e0007 */
[----:B------:R-:W-:Y:S02]  /*9dd0*/  @P0 LEA R7, R36, UR45, 0x1 ;  /* 0x0000002d24070c11 */ /* 0x000fe4000f8e08ff */
[----:B------:R-:W0:Y:S01]  /*9de0*/  SHFL.IDX PT, R9, R0, 0x5, 0x181f ;  /* 0x00b81f0000097f89 */ /* 0x000e2200000e0000 */
[----:B------:R-:W-:-:S05]  /*9df0*/  @P0 IMAD.WIDE.U32 R4, R26, 0x2, R4 ;  /* 0x000000021a040825 */ /* 0x000fca00078e0004 */
[----:B------:R-:W-:Y:S04]  /*9e00*/  @P0 LDGSTS.E.BYPASS.LTC128B.128 [R7+0x19c00], desc[UR38][R4.64], !P3 ;  /* 0x19c0000004070fae */ /* 0x000fe8000d901d66 */
[----:B------:R3:W-:Y:S01]  /*9e10*/  @P0 LDGSTS.E.BYPASS.LTC128B.128 [R7+0x1dc00], desc[UR38][R4.64+0x80], !P2 ;  /* 0x1dc0008004070fae */ /* 0x0007e2000d101d66 */
[----:B------:R-:W-:-:S03]  /*9e20*/  ISETP.GE.AND P0, PT, R6, 0x41, PT ;  /* 0x000000410600780c */ /* 0x000fc60003f06270 */
[----:B---3--:R-:W3:Y:S01]  /*9e30*/  SHFL.IDX PT, R7, R3, 0x6, 0x181f ;  /* 0x00d81f0003077f89 */ /* 0x008ee200000e0000 */
[----:B--2---:R-:W-:Y:S01]  /*9e40*/  MOV R4, R37 ;  /* 0x0000002500047202 */ /* 0x004fe20000000f00 */
[----:B------:R-:W-:-:S08]  /*9e50*/  IMAD.MOV.U32 R5, RZ, RZ, R10 ;  /* 0x000000ffff057224 */ /* 0x000fd000078e000a */
[C---:B------:R-:W-:Y:S01]  /*9e60*/  @P0 LEA R37, R36.reuse, UR45, 0x1 ;  /* 0x0000002d24250c11 */ /* 0x040fe2000f8e08ff */
[----:B------:R-:W2:Y:S01]  /*9e70*/  SHFL.IDX PT, R3, R3, 0x7, 0x181f ;  /* 0x00f81f0003037f89 */ /* 0x000ea200000e0000 */
[----:B------:R-:W-:Y:S01]  /*9e80*/  @P1 LEA R10, R36, UR45, 0x1 ;  /* 0x0000002d240a1c11 */ /* 0x000fe2000f8e08ff */
[----:B------:R-:W-:Y:S01]  /*9e90*/  @P0 IMAD.WIDE.U32 R20, R26, 0x2, R4 ;  /* 0x000000021a140825 */ /* 0x000fe200078e0004 */
[----:B-1----:R-:W-:-:S03]  /*9ea0*/  MOV R5, R18 ;  /* 0x0000001200057202 */ /* 0x002fc60000000f00 */
[----:B0-----:R-:W-:Y:S01]  /*9eb0*/  IMAD.MOV.U32 R4, RZ, RZ, R9 ;  /* 0x000000ffff047224 */ /* 0x001fe200078e0009 */
[----:B------:R0:W-:Y:S03]  /*9ec0*/  @P0 LDGSTS.E.BYPASS.LTC128B.128 [R37+0x1a400], desc[UR38][R20.64], !P3 ;  /* 0x1a40000014250fae */ /* 0x0001e6000d901d66 */
[----:B------:R-:W-:Y:S01]  /*9ed0*/  @P1 IMAD.WIDE.U32 R8, R26, 0x2, R4 ;  /* 0x000000021a081825 */ /* 0x000fe200078e0004 */
[----:B------:R0:W-:Y:S01]  /*9ee0*/  @P0 LDGSTS.E.BYPASS.LTC128B.128 [R37+0x1e400], desc[UR38][R20.64+0x80], !P2 ;  /* 0x1e40008014250fae */ /* 0x0001e2000d101d66 */
[----:B------:R-:W-:Y:S02]  /*9ef0*/  ISETP.GE.AND P0, PT, R6, 0x61, PT ;  /* 0x000000610600780c */ /* 0x000fe40003f06270 */
[----:B------:R-:W-:Y:S01]  /*9f00*/  IMAD.MOV.U32 R4, RZ, RZ, R14 ;  /* 0x000000ffff047224 */ /* 0x000fe200078e000e */
[----:B------:R0:W-:Y:S04]  /*9f10*/  @P1 LDGSTS.E.BYPASS.LTC128B.128 [R10+0x1ac00], desc[UR38][R8.64], !P3 ;  /* 0x1ac00000080a1fae */ /* 0x0001e8000d901d66 */
[----:B------:R0:W-:Y:S01]  /*9f20*/  @P1 LDGSTS.E.BYPASS.LTC128B.128 [R10+0x1ec00], desc[UR38][R8.64+0x80], !P2 ;  /* 0x1ec00080080a1fae */ /* 0x0001e2000d101d66 */
[----:B---3--:R-:W-:-:S03]  /*9f30*/  IMAD.MOV.U32 R5, RZ, RZ, R7 ;  /* 0x000000ffff057224 */ /* 0x008fc600078e0007 */
[----:B------:R0:W1:Y:S02]  /*9f40*/  SHFL.IDX PT, R14, R0, 0x7, 0x181f ;  /* 0x00f81f00000e7f89 */ /* 0x00006400000e0000 */
[----:B------:R-:W-:Y:S01]  /*9f50*/  @P0 IMAD.WIDE.U32 R4, R26, 0x2, R4 ;  /* 0x000000021a040825 */ /* 0x000fe200078e0004 */
[----:B------:R-:W-:-:S05]  /*9f60*/  @P0 LEA R7, R36, UR45, 0x1 ;  /* 0x0000002d24070c11 */ /* 0x000fca000f8e08ff */
[----:B------:R0:W-:Y:S04]  /*9f70*/  @P0 LDGSTS.E.BYPASS.LTC128B.128 [R7+0x1b400], desc[UR38][R4.64], !P3 ;  /* 0x1b40000004070fae */ /* 0x0001e8000d901d66 */
[----:B--2---:R0:W-:Y:S02]  /*9f80*/  @P0 LDGSTS.E.BYPASS.LTC128B.128 [R7+0x1f400], desc[UR38][R4.64+0x80], !P2 ;  /* 0x1f40008004070fae */ /* 0x0041e4000d101d66 */
.L_x_106:
[----:B------:R-:W-:Y:S01]  /*9f90*/  ISETP.GE.AND P0, PT, R6, 0x71, PT ;  /* 0x000000710600780c */ /* 0x000fe20003f06270 */
[----:B0-----:R-:W-:Y:S01]  /*9fa0*/  IMAD.MOV.U32 R5, RZ, RZ, R3 ;  /* 0x000000ffff057224 */ /* 0x001fe200078e0003 */
[----:B-1----:R-:W-:-:S11]  /*9fb0*/  MOV R4, R14 ;  /* 0x0000000e00047202 */ /* 0x002fd60000000f00 */
[----:B------:R-:W-:Y:S01]  /*9fc0*/  @P0 IMAD.WIDE.U32 R4, R26, 0x2, R4 ;  /* 0x000000021a040825 */ /* 0x000fe200078e0004 */
[----:B------:R-:W-:-:S05]  /*9fd0*/  @P0 LEA R3, R36, UR45, 0x1 ;  /* 0x0000002d24030c11 */ /* 0x000fca000f8e08ff */
[----:B------:R-:W-:Y:S01]  /*9fe0*/  @!PT LDS RZ, [RZ] ;  /* 0x00000000fffff984 */ /* 0x000fe20000000800 */
[----:B------:R-:W-:Y:S01]  /*9ff0*/  @!PT LDS RZ, [RZ] ;  /* 0x00000000fffff984 */ /* 0x000fe20000000800 */
[----:B------:R-:W-:Y:S01]  /*a000*/  @!PT LDS RZ, [RZ] ;  /* 0x00000000fffff984 */ /* 0x000fe20000000800 */
[----:B------:R0:W-:Y:S04]  /*a010*/  @P0 LDGSTS.E.BYPASS.LTC128B.128 [R3+0x1bc00], desc[UR38][R4.64], !P3 ;  /* 0x1bc0000004030fae */ /* 0x0001e8000d901d66 */
[----:B------:R0:W-:Y:S01]  /*a020*/  @P0 LDGSTS.E.BYPASS.LTC128B.128 [R3+0x1fc00], desc[UR38][R4.64+0x80], !P2 ;  /* 0x1fc0008004030fae */ /* 0x0001e2000d101d66 */
[----:B------:R-:W-:Y:S01]  /*a030*/  NOP ;  /* 0x0000000000007918 */ /* 0x000fe20000000000 */
[----:B------:R-:W-:Y:S02]  /*a040*/  SYNCS.ARRIVE.TRANS64.RED.A0T1 RZ, [UR45+0x28830], RZ ;  /* 0x028830ffffff79a7 */ /* 0x000fe4000820042d */
[----:B------:R-:W-:Y:S01]  /*a050*/  ARRIVES.LDGSTSBAR.64.TRANSCNT [UR45+0x28830] ;  /* 0x02883000ff0079b0 */ /* 0x000fe20008000aad */
[----:B------:R-:W-:Y:S01]  /*a060*/  NOP ;  /* 0x0000000000007918 */ /* 0x000fe20000000000 */
[----:B------:R-:W-:-:S13]  /*a070*/  ISETP.NE.AND P1, PT, R19, 0x3, PT ;  /* 0x000000031300780c */ /* 0x000fda0003f25270 */
[----:B0-----:R-:W-:Y:S05]  /*a080*/  @!P1 BRA `(.L_x_49) ;  /* 0x0000000000049947 */ /* 0x001fea0003800000 */
[----:B------:R-:W-:Y:S01]  /*a090*/  BPT.TRAP 0x1 ;  /* 0x000000040000795c */ /* 0x000fe20000300000 */
.L_x_49:
[----:B------:R-:W-:Y:S01]  /*a0a0*/  SYNCS.ARRIVE.TRANS64.A1T0 RZ, [UR45+0x28830], RZ ;  /* 0x028830ffffff79a7 */ /* 0x000fe2000810002d */
[----:B------:R-:W-:Y:S05]  /*a0b0*/  WARPSYNC.ALL ;  /* 0x0000000000007948 */ /* 0x000fea0003800000 */
[----:B------:R-:W-:Y:S01]  /*a0c0*/  UIADD3 UR5, UR45, 0x10400, URZ ;  /* 0x000104002d057890 */ /* 0x000fe2000fffe03f */
[----:B------:R-:W-:Y:S01]  /*a0d0*/  R2UR UR4, R24 ;  /* 0x00000000180472ca */ /* 0x000fe200000e0000 */
[----:B------:R-:W-:Y:S01]  /*a0e0*/  ULDC.64 UR6, c[0x0][0x2d8] ;  /* 0x0000b60000067ab9 */ /* 0x000fe20000000a00 */
[----:B------:R-:W-:Y:S01]  /*a0f0*/  SHF.R.S32.HI R18, RZ, 0x1f, R35 ;  /* 0x0000001fff127819 */ /* 0x000fe20000011423 */
[----:B------:R-:W-:Y:S02]  /*a100*/  ULOP3.LUT UP0, URZ, UR5, 0x3ff, URZ, 0xc0, !UPT ;  /* 0x000003ff053f7892 */ /* 0x000fe4000f80c03f */
[----:B------:R-:W-:Y:S01]  /*a110*/  UIMAD.WIDE.U32 UR36, UR42, UR6, URZ ;  /* 0x000000062a2472a5 */ /* 0x000fe2000f8e003f */
[----:B------:R-:W-:Y:S03]  /*a120*/  BAR.SYNC.DEFER_BLOCKING 0x8, 0x180 ;  /* 0x0206000000007b1d */ /* 0x000fe60000010000 */
[----:B------:R-:W-:-:S04]  /*a130*/  PLOP3.LUT P0, PT, PT, PT, UP0, 0x80, 0x0 ;  /* 0x000000000000781c */ /* 0x000fc80003f0f008 */
[----:B------:R-:W-:-:S04]  /*a140*/  UIMAD UR4, UR4, UR6, URZ ;  /* 0x00000006040472a4 */ /* 0x000fc8000f8e023f */
[----:B------:R-:W-:-:S04]  /*a150*/  UIMAD UR4, UR42, UR7, UR4 ;  /* 0x000000072a0472a4 */ /* 0x000fc8000f8e0204 */
[----:B------:R-:W-:Y:S01]  /*a160*/  UIADD3 UR46, UR37, UR4, URZ ;  /* 0x00000004252e7290 */ /* 0x000fe2000fffe03f */
[----:B------:R-:W-:Y:S11]  /*a170*/  @!P0 BRA `(.L_x_50) ;  /* 0x0000000000408947 */ /* 0x000ff60003800000 */
[----:B------:R-:W-:Y:S01]  /*a180*/  MOV R14, 0x0 ;  /* 0x00000000000e7802 */ /* 0x000fe20000000f00 */
[----:B------:R-:W-:Y:S01]  /*a190*/  ULDC.64 UR4, c[0x4][0x80] ;  /* 0x0100200000047ab9 */ /* 0x000fe20000000a00 */
[----:B------:R-:W-:Y:S01]  /*a1a0*/  ULDC.64 UR6, c[0x4][0x88] ;  /* 0x0100220000067ab9 */ /* 0x000fe20000000a00 */
[----:B------:R-:W-:Y:S01]  /*a1b0*/  ULDC.64 UR8, c[0x4][0x20] ;  /* 0x0100080000087ab9 */ /* 0x000fe20000000a00 */
[----:B------:R-:W-:Y:S01]  /*a1c0*/  IMAD.U32 R4, RZ, RZ, UR4 ;  /* 0x00000004ff047e24 */ /* 0x000fe2000f8e00ff */
[----:B------:R-:W-:Y:S01]  /*a1d0*/  MOV R5, UR5 ;  /* 0x0000000500057c02 */ /* 0x000fe20008000f00 */
[----:B------:R-:W0:Y:S01]  /*a1e0*/  LDC.64 R14, c[0x4][R14] ;  /* 0x010000000e0e7b82 */ /* 0x000e220000000a00 */
[----:B------:R-:W-:Y:S01]  /*a1f0*/  IMAD.U32 R6, RZ, RZ, UR6 ;  /* 0x00000006ff067e24 */ /* 0x000fe2000f8e00ff */
[----:B------:R-:W-:Y:S01]  /*a200*/  MOV R10, UR8 ;  /* 0x00000008000a7c02 */ /* 0x000fe20008000f00 */
[----:B------:R-:W-:Y:S01]  /*a210*/  IMAD.U32 R7, RZ, RZ, UR7 ;  /* 0x00000007ff077e24 */ /* 0x000fe2000f8e00ff */
[----:B------:R-:W-:Y:S01]  /*a220*/  MOV R12, 0x1 ;  /* 0x00000001000c7802 */ /* 0x000fe20000000f00 */
[----:B------:R-:W-:-:S02]  /*a230*/  IMAD.U32 R11, RZ, RZ, UR9 ;  /* 0x00000009ff0b7e24 */ /* 0x000fc4000f8e00ff */
[----:B------:R-:W-:Y:S02]  /*a240*/  IMAD.MOV.U32 R8, RZ, RZ, 0x70 ;  /* 0x00000070ff087424 */ /* 0x000fe400078e00ff */
[----:B------:R-:W-:-:S07]  /*a250*/  IMAD.MOV.U32 R13, RZ, RZ, RZ ;  /* 0x000000ffff0d7224 */ /* 0x000fce00078e00ff */
[----:B------:R-:W-:-:S07]  /*a260*/  LEPC R20, `(.L_x_50) ;  /* 0x000000001014794e */ /* 0x000fce0000000000 */
[----:B0-----:R-:W-:Y:S05]  /*a270*/  CALL.ABS.NOINC R14 ;  /* 0x000000000e007343 */ /* 0x001fea0003c00000 */
.L_x_50:
[----:B------:R-:W0:Y:S01]  /*a280*/  LDC R0, c[0x0][0x448] ;  /* 0x00011200ff007b82 */ /* 0x000e220000000800 */
[----:B------:R-:W-:Y:S01]  /*a290*/  IMAD.IADD R3, R28, 0x1, R29 ;  /* 0x000000011c037824 */ /* 0x000fe200078e021d */
[----:B------:R-:W-:Y:S01]  /*a2a0*/  ULDC.64 UR4, c[0x0][0x2e0] ;  /* 0x0000b80000047ab9 */ /* 0x000fe20000000a00 */
[----:B------:R-:W-:Y:S01]  /*a2b0*/  IMAD.U32 R4, RZ, RZ, UR36 ;  /* 0x00000024ff047e24 */ /* 0x000fe2000f8e00ff */
[----:B------:R-:W-:Y:S01]  /*a2c0*/  MOV R5, UR37 ;  /* 0x0000002500057c02 */ /* 0x000fe20008000f00 */
[----:B------:R-:W-:Y:S01]  /*a2d0*/  IMAD R18, R18, UR4, RZ ;  /* 0x0000000412127c24 */ /* 0x000fe2000f8e02ff */
[----:B------:R-:W-:Y:S01]  /*a2e0*/  LEA R3, R34, R3, 0x7 ;  /* 0x0000000322037211 */ /* 0x000fe200078e38ff */
[----:B------:R-:W-:Y:S01]  /*a2f0*/  IMAD.MOV.U32 R6, RZ, RZ, R4 ;  /* 0x000000ffff067224 */ /* 0x000fe200078e0004 */
[----:B------:R-:W-:Y:S01]  /*a300*/  ULDC.64 UR6, c[0x0][0x280] ;  /* 0x0000a00000067ab9 */ /* 0x000fe20000000a00 */
[----:B------:R-:W-:Y:S02]  /*a310*/  IMAD.U32 R7, RZ, RZ, UR46 ;  /* 0x0000002eff077e24 */ /* 0x000fe4000f8e00ff */
[----:B------:R-:W-:-:S02]  /*a320*/  IMAD.MOV.U32 R9, RZ, RZ, R3 ;  /* 0x000000ffff097224 */ /* 0x000fc400078e0003 */
[----:B------:R-:W-:-:S04]  /*a330*/  IMAD.WIDE.U32 R6, R35, UR4, R6 ;  /* 0x0000000423067c25 */ /* 0x000fc8000f8e0006 */
[----:B------:R-:W-:Y:S01]  /*a340*/  IMAD R5, R35, UR5, R18 ;  /* 0x0000000523057c24 */ /* 0x000fe2000f8e0212 */
[----:B------:R-:W-:-:S04]  /*a350*/  ULDC.64 UR4, c[0x0][0x2d0] ;  /* 0x0000b40000047ab9 */ /* 0x000fc80000000a00 */
[----:B------:R-:W-:Y:S02]  /*a360*/  IADD3 R7, R7, R5, RZ ;  /* 0x0000000507077210 */ /* 0x000fe40007ffe0ff */
[----:B0-----:R-:W-:-:S13]  /*a370*/  ISETP.NE.AND P0, PT, R0, 0x1, PT ;  /* 0x000000010000780c */ /* 0x001fda0003f05270 */
[----:B------:R-:W0:Y:S08]  /*a380*/  @P0 LDC R8, c[0x0][0x44c] ;  /* 0x00011300ff080b82 */ /* 0x000e300000000800 */
[----:B------:R-:W1:Y:S01]  /*a390*/  @P0 LDC R11, c[0x0][0x450] ;  /* 0x00011400ff0b0b82 */ /* 0x000e620000000800 */
[----:B0-----:R-:W-:-:S05]  /*a3a0*/  @P0 IMAD.HI.U32 R4, R3, R8, RZ ;  /* 0x0000000803040227 */ /* 0x001fca00078e00ff */
[----:B-1----:R-:W-:-:S05]  /*a3b0*/  @P0 SHF.R.U32.HI R9, RZ, R11, R4 ;  /* 0x0000000bff090219 */ /* 0x002fca0000011604 */
[----:B------:R-:W-:-:S04]  /*a3c0*/  IMAD.MOV R4, RZ, RZ, -R9 ;  /* 0x000000ffff047224 */ /* 0x000fc800078e0a09 */
[----:B------:R-:W-:Y:S01]  /*a3d0*/  IMAD R3, R0, R4, R3 ;  /* 0x0000000400037224 */ /* 0x000fe200078e0203 */
[----:B------:R-:W-:-:S05]  /*a3e0*/  SHF.R.S32.HI R4, RZ, 0x1f, R9 ;  /* 0x0000001fff047819 */ /* 0x000fca0000011409 */
[----:B------:R-:W-:Y:S02]  /*a3f0*/  IMAD R8, R4, UR4, RZ ;  /* 0x0000000404087c24 */ /* 0x000fe4000f8e02ff */
[----:B------:R-:W-:Y:S01]  /*a400*/  IMAD.WIDE.U32 R4, R9, UR4, R6 ;  /* 0x0000000409047c25 */ /* 0x000fe2000f8e0006 */
[----:B------:R-:W-:-:S03]  /*a410*/  SHF.R.S32.HI R6, RZ, 0x1f, R3 ;  /* 0x0000001fff067819 */ /* 0x000fc60000011403 */
[----:B------:R-:W-:Y:S01]  /*a420*/  IMAD R9, R9, UR5, R8 ;  /* 0x0000000509097c24 */ /* 0x000fe2000f8e0208 */
[----:B------:R-:W-:Y:S02]  /*a430*/  ULDC.64 UR4, c[0x0][0x2c8] ;  /* 0x0000b20000047ab9 */ /* 0x000fe40000000a00 */
[----:B------:R-:W-:Y:S02]  /*a440*/  IMAD R6, R6, UR4, RZ ;  /* 0x0000000406067c24 */ /* 0x000fe4000f8e02ff */
[----:B------:R-:W-:Y:S02]  /*a450*/  IMAD.IADD R5, R5, 0x1, R9 ;  /* 0x0000000105057824 */ /* 0x000fe400078e0209 */
[C---:B------:R-:W-:Y:S02]  /*a460*/  IMAD R7, R3.reuse, UR5, R6 ;  /* 0x0000000503077c24 */ /* 0x040fe4000f8e0206 */
[----:B------:R-:W-:Y:S01]  /*a470*/  IMAD.WIDE.U32 R4, R3, UR4, R4 ;  /* 0x0000000403047c25 */ /* 0x000fe2000f8e0004 */
[----:B------:R-:W-:-:S02]  /*a480*/  ULDC UR4, c[0x0][0x2b8] ;  /* 0x0000ae0000047ab9 */ /* 0x000fc40000000800 */
[----:B------:R-:W-:Y:S02]  /*a490*/  ISETP.GE.AND P0, PT, R26, UR4, PT ;  /* 0x000000041a007c0c */ /* 0x000fe4000bf06270 */
[C---:B------:R-:W-:Y:S02]  /*a4a0*/  LEA R6, P2, R4.reuse, UR6, 0x1 ;  /* 0x0000000604067c11 */ /* 0x040fe4000f8408ff */
[----:B------:R-:W-:Y:S02]  /*a4b0*/  IADD3 R7, R5, R7, RZ ;  /* 0x0000000705077210 */ /* 0x000fe40007ffe0ff */
[----:B------:R-:W-:Y:S01]  /*a4c0*/  ISETP.GE.AND P1, PT, R25, UR4, PT ;  /* 0x0000000419007c0c */ /* 0x000fe2000bf26270 */
[----:B------:R-:W-:Y:S01]  /*a4d0*/  UMOV UR4, 0xffffffff ;  /* 0xffffffff00047882 */ /* 0x000fe20000000000 */
[----:B------:R-:W-:Y:S02]  /*a4e0*/  LEA.HI.X R7, R4, UR7, R7, 0x1, P2 ;  /* 0x0000000704077c11 */ /* 0x000fe400090f0c07 */
[----:B------:R-:W-:Y:S09]  /*a4f0*/  BRA.DIV UR4, `(.L_x_51) ;  /* 0x0000002e044c7947 */ /* 0x000ff2000b800000 */
[----:B------:R-:W-:Y:S01]  /*a500*/  SHFL.IDX PT, R5, R7, RZ, 0x181f ;  /* 0x00181fff07057589 */ /* 0x000fe200000e0000 */
[----:B------:R-:W-:Y:S01]  /*a510*/  ULDC UR4, c[0x0][0x288] ;  /* 0x0000a20000047ab9 */ /* 0x000fe20000000800 */
[----:B------:R-:W-:Y:S02]  /*a520*/  IMAD R3, R34, 0x80, R29 ;  /* 0x0000008022037824 */ /* 0x000fe400078e021d */
[----:B------:R-:W0:Y:S01]  /*a530*/  SHFL.IDX PT, R4, R6, RZ, 0x181f ;  /* 0x00181fff06047589 */ /* 0x000e2200000e0000 */
[----:B------:R-:W-:Y:S02]  /*a540*/  IMAD R0, R0, UR4, RZ ;  /* 0x0000000400007c24 */ /* 0x000fe4000f8e02ff */
[C---:B------:R-:W-:Y:S01]  /*a550*/  VIADD R9, R3.reuse, 0x10 ;  /* 0x0000001003097836 */ /* 0x040fe20000000000 */
[----:B------:R-:W-:Y:S01]  /*a560*/  SHFL.IDX PT, R8, R7, 0x1, 0x181f ;  /* 0x00381f0007087f89 */ /* 0x000fe200000e0000 */
[C---:B------:R-:W-:Y:S01]  /*a570*/  VIADD R11, R3.reuse, 0x20 ;  /* 0x00000020030b7836 */ /* 0x040fe20000000000 */
[----:B------:R-:W-:-:S02]  /*a580*/  ISETP.GE.AND P2, PT, R3, R0, PT ;  /* 0x000000000300720c */ /* 0x000fc40003f46270 */
[----:B------:R-:W1:Y:S04]  /*a590*/  SHFL.IDX PT, R14, R6, 0x1, 0x181f ;  /* 0x00381f00060e7f89 */ /* 0x000e6800000e0000 */
[----:B------:R-:W-:Y:S07]  /*a5a0*/  SHFL.IDX PT, R10, R7, 0x3, 0x181f ;  /* 0x00781f00070a7f89 */ /* 0x000fee00000e0000 */
[----:B------:R-:W-:Y:S01]  /*a5b0*/  @!P2 LEA R21, R36, UR45, 0x1 ;  /* 0x0000002d2415ac11 */ /* 0x000fe2000f8e08ff */
[----:B0-----:R-:W-:-:S05]  /*a5c0*/  @!P2 IMAD.WIDE.U32 R4, R26, 0x2, R4 ;  /* 0x000000021a04a825 */ /* 0x001fca00078e0004 */
[----:B------:R-:W-:Y:S04]  /*a5d0*/  @!P2 LDGSTS.E.BYPASS.LTC128B.128 [R21+0x10400], desc[UR38][R4.64], !P0 ;  /* 0x104000000415afae */ /* 0x000fe8000c101d66 */
[----:B------:R1:W-:Y:S01]  /*a5e0*/  @!P2 LDGSTS.E.BYPASS.LTC128B.128 [R21+0x14400], desc[UR38][R4.64+0x80], !P1 ;  /* 0x144000800415afae */ /* 0x0003e2000c901d66 */
[----:B------:R-:W-:Y:S02]  /*a5f0*/  ISETP.GE.AND P2, PT, R9, R0, PT ;  /* 0x000000000900720c */ /* 0x000fe40003f46270 */
[----:B-1----:R-:W-:Y:S01]  /*a600*/  MOV R4, R14 ;  /* 0x0000000e00047202 */ /* 0x002fe20000000f00 */
[----:B------:R-:W-:-:S10]  /*a610*/  IMAD.MOV.U32 R5, RZ, RZ, R8 ;  /* 0x000000ffff057224 */ /* 0x000fd400078e0008 */
[----:B------:R-:W-:Y:S01]  /*a620*/  @!P2 LEA R35, R36, UR45, 0x1 ;  /* 0x0000002d2423ac11 */ /* 0x000fe2000f8e08ff */
[----:B------:R-:W-:Y:S01]  /*a630*/  SHFL.IDX PT, R14, R6, 0x3, 0x181f ;  /* 0x00781f00060e7f89 */ /* 0x000fe200000e0000 */
[----:B------:R-:W-:-:S03]  /*a640*/  @!P2 IMAD.WIDE.U32 R8, R26, 0x2, R4 ;  /* 0x000000021a08a825 */ /* 0x000fc600078e0004 */
[----:B------:R-:W-:Y:S04]  /*a650*/  SHFL.IDX PT, R5, R7, 0x2, 0x181f ;  /* 0x00581f0007057f89 */ /* 0x000fe800000e0000 */
[----:B------:R-:W0:Y:S04]  /*a660*/  SHFL.IDX PT, R4, R6, 0x2, 0x181f ;  /* 0x00581f0006047f89 */ /* 0x000e2800000e0000 */
[----:B------:R-:W-:Y:S04]  /*a670*/  @!P2 LDGSTS.E.BYPASS.LTC128B.128 [R35+0x10c00], desc[UR38][R8.64], !P0 ;  /* 0x10c000000823afae */ /* 0x000fe8000c101d66 */
[----:B------:R1:W-:Y:S01]  /*a680*/  @!P2 LDGSTS.E.BYPASS.LTC128B.128 [R35+0x14c00], desc[UR38][R8.64+0x80], !P1 ;  /* 0x14c000800823afae */ /* 0x0003e2000c901d66 */
[----:B------:R-:W-:-:S02]  /*a690*/  ISETP.GE.AND P2, PT, R11, R0, PT ;  /* 0x000000000b00720c */ /* 0x000fc40003f46270 */
[C---:B------:R-:W-:Y:S02]  /*a6a0*/  IADD3 R11, R3.reuse, 0x40, RZ ;  /* 0x00000040030b7810 */ /* 0x040fe40007ffe0ff */
[----:B-1----:R-:W-:-:S09]  /*a6b0*/  IADD3 R9, R3, 0x30, RZ ;  /* 0x0000003003097810 */ /* 0x002fd20007ffe0ff */
[----:B------:R-:W-:Y:S01]  /*a6c0*/  @!P2 LEA R21, R36, UR45, 0x1 ;  /* 0x0000002d2415ac11 */ /* 0x000fe2000f8e08ff */
[----:B0-----:R-:W-:-:S05]  /*a6d0*/  @!P2 IMAD.WIDE.U32 R4, R26, 0x2, R4 ;  /* 0x000000021a04a825 */ /* 0x001fca00078e0004 */
[----:B------:R-:W-:Y:S04]  /*a6e0*/  @!P2 LDGSTS.E.BYPASS.LTC128B.128 [R21+0x11400], desc[UR38][R4.64], !P0 ;  /* 0x114000000415afae */ /* 0x000fe8000c101d66 */
[----:B------:R0:W-:Y:S01]  /*a6f0*/  @!P2 LDGSTS.E.BYPASS.LTC128B.128 [R21+0x15400], desc[UR38][R4.64+0x80], !P1 ;  /* 0x154000800415afae */ /* 0x0001e2000c901d66 */
[----:B------:R-:W-:Y:S01]  /*a700*/  ISETP.GE.AND P2, PT, R9, R0, PT ;  /* 0x000000000900720c */ /* 0x000fe20003f46270 */
[----:B0-----:R-:W-:Y:S02]  /*a710*/  IMAD.MOV.U32 R4, RZ, RZ, R14 ;  /* 0x000000ffff047224 */ /* 0x001fe400078e000e */
        /* <DEDUP_REMOVED lines=8> */
[----:B------:R-:W-:Y:S01]  /*a7a0*/  ISETP.GE.AND P2, PT, R11, R0, PT ;  /* 0x000000000b00720c */ /* 0x000fe20003f46270 */
[----:B------:R-:W-:-:S02]  /*a7b0*/  VIADD R11, R3, 0x60 ;  /* 0x00000060030b7836 */ /* 0x000fc40000000000 */
[----:B------:R-:W2:Y:S01]  /*a7c0*/  SHFL.IDX PT, R14, R6, 0x5, 0x181f ;  /* 0x00b81f00060e7f89 */ /* 0x000ea200000e0000 */
[----:B-1----:R-:W-:-:S09]  /*a7d0*/  VIADD R9, R3, 0x50 ;  /* 0x0000005003097836 */ /* 0x002fd20000000000 */
[----:B------:R-:W-:Y:S01]  /*a7e0*/  @!P2 LEA R21, R36, UR45, 0x1 ;  /* 0x0000002d2415ac11 */ /* 0x000fe2000f8e08ff */
[----:B0-----:R-:W-:-:S05]  /*a7f0*/  @!P2 IMAD.WIDE.U32 R4, R26, 0x2, R4 ;  /* 0x000000021a04a825 */ /* 0x001fca00078e0004 */
[----:B------:R-:W-:Y:S04]  /*a800*/  @!P2 LDGSTS.E.BYPASS.LTC128B.128 [R21+0x12400], desc[UR38][R4.64], !P0 ;  /* 0x124000000415afae */ /* 0x000fe8000c101d66 */
[----:B------:R2:W-:Y:S01]  /*a810*/  @!P2 LDGSTS.E.BYPASS.LTC128B.128 [R21+0x16400], desc[UR38][R4.64+0x80], !P1 ;  /* 0x164000800415afae */ /* 0x0005e2000c901d66 */
[----:B------:R-:W-:Y:S01]  /*a820*/  ISETP.GE.AND P2, PT, R9, R0, PT ;  /* 0x000000000900720c */ /* 0x000fe20003f46270 */
[----:B--2---:R-:W-:Y:S01]  /*a830*/  IMAD.MOV.U32 R4, RZ, RZ, R14 ;  /* 0x000000ffff047224 */ /* 0x004fe200078e000e */
[----:B------:R-:W-:Y:S01]  /*a840*/  MOV R5, R10 ;  /* 0x0000000a00057202 */ /* 0x000fe20000000f00 */
[----:B------:R-:W-:Y:S10]  /*a850*/  SHFL.IDX PT, R14, R6, 0x7, 0x181f ;  /* 0x00f81f00060e7f89 */ /* 0x000ff400000e0000 */
[----:B------:R-:W-:Y:S01]  /*a860*/  @!P2 LEA R35, R36, UR45, 0x1 ;  /* 0x0000002d2423ac11 */ /* 0x000fe2000f8e08ff */
[----:B------:R-:W-:Y:S01]  /*a870*/  @!P2 IMAD.WIDE.U32 R8, R26, 0x2, R4 ;  /* 0x000000021a08a825 */ /* 0x000fe200078e0004 */
[----:B------:R-:W-:Y:S04]  /*a880*/  SHFL.IDX PT, R10, R7, 0x7, 0x181f ;  /* 0x00f81f00070a7f89 */ /* 0x000fe800000e0000 */
[----:B------:R-:W-:Y:S04]  /*a890*/  SHFL.IDX PT, R5, R7, 0x6, 0x181f ;  /* 0x00d81f0007057f89 */ /* 0x000fe800000e0000 */
[----:B------:R-:W0:Y:S04]  /*a8a0*/  SHFL.IDX PT, R4, R6, 0x6, 0x181f ;  /* 0x00d81f0006047f89 */ /* 0x000e2800000e0000 */
[----:B------:R1:W-:Y:S04]  /*a8b0*/  @!P2 LDGSTS.E.BYPASS.LTC128B.128 [R35+0x12c00], desc[UR38][R8.64], !P0 ;  /* 0x12c000000823afae */ /* 0x0003e8000c101d66 */
[----:B------:R1:W-:Y:S01]  /*a8c0*/  @!P2 LDGSTS.E.BYPASS.LTC128B.128 [R35+0x16c00], desc[UR38][R8.64+0x80], !P1 ;  /* 0x16c000800823afae */ /* 0x0003e2000c901d66 */
[----:B------:R-:W-:-:S13]  /*a8d0*/  ISETP.GE.AND P2, PT, R11, R0, PT ;  /* 0x000000000b00720c */ /* 0x000fda0003f46270 */
[----:B------:R-:W-:Y:S01]  /*a8e0*/  @!P2 LEA R21, R36, UR45, 0x1 ;  /* 0x0000002d2415ac11 */ /* 0x000fe2000f8e08ff */
[----:B0-----:R-:W-:-:S05]  /*a8f0*/  @!P2 IMAD.WIDE.U32 R4, R26, 0x2, R4 ;  /* 0x000000021a04a825 */ /* 0x001fca00078e0004 */
[----:B------:R1:W-:Y:S04]  /*a900*/  @!P2 LDGSTS.E.BYPASS.LTC128B.128 [R21+0x13400], desc[UR38][R4.64], !P0 ;  /* 0x134000000415afae */ /* 0x0003e8000c101d66 */
[----:B------:R1:W-:Y:S02]  /*a910*/  @!P2 LDGSTS.E.BYPASS.LTC128B.128 [R21+0x17400], desc[UR38][R4.64+0x80], !P1 ;  /* 0x174000800415afae */ /* 0x0003e4000c901d66 */
.L_x_123:
[----:B------:R-:W-:Y:S01]  /*a920*/  VIADD R3, R3, 0x70 ;  /* 0x0000007003037836 */ /* 0x000fe20000000000 */
[----:B------:R-:W-:Y:S01]  /*a930*/  BSSY B0, `(.L_x_52) ;  /* 0x000000e000007945 */ /* 0x000fe20003800000 */
[----:B-1----:R-:W-:Y:S02]  /*a940*/  IMAD.MOV.U32 R4, RZ, RZ, R14 ;  /* 0x000000ffff047224 */ /* 0x002fe400078e000e */
[----:B------:R-:W-:Y:S01]  /*a950*/  IMAD.MOV.U32 R5, RZ, RZ, R10 ;  /* 0x000000ffff057224 */ /* 0x000fe200078e000a */
[----:B------:R-:W-:Y:S02]  /*a960*/  ISETP.GE.AND P2, PT, R3, R0, PT ;  /* 0x000000000300720c */ /* 0x000fe40003f46270 */
[----:B------:R-:W-:-:S04]  /*a970*/  MOV R0, 0x1 ;  /* 0x0000000100007802 */ /* 0x000fc80000000f00 */
[----:B------:R-:W-:-:S07]  /*a980*/  SHF.L.U32 R0, R0, 0x1f, RZ ;  /* 0x0000001f00007819 */ /* 0x000fce00000006ff */
[----:B------:R-:W-:Y:S05]  /*a990*/  @P2 BRA `(.L_x_53) ;  /* 0x00000000001c2947 */ /* 0x000fea0003800000 */
[----:B------:R-:W-:Y:S01]  /*a9a0*/  IMAD.WIDE.U32 R4, R26, 0x2, R4 ;  /* 0x000000021a047825 */ /* 0x000fe200078e0004 */
[----:B------:R-:W-:-:S05]  /*a9b0*/  LEA R3, R36, UR45, 0x1 ;  /* 0x0000002d24037c11 */ /* 0x000fca000f8e08ff */
[----:B------:R-:W-:Y:S01]  /*a9c0*/  @!PT LDS RZ, [RZ] ;  /* 0x00000000fffff984 */ /* 0x000fe20000000800 */
[----:B------:R-:W-:Y:S01]  /*a9d0*/  @!PT LDS RZ, [RZ] ;  /* 0x00000000fffff984 */ /* 0x000fe20000000800 */
[----:B------:R-:W-:Y:S01]  /*a9e0*/  @!PT LDS RZ, [RZ] ;  /* 0x00000000fffff984 */ /* 0x000fe20000000800 */
[----:B------:R0:W-:Y:S04]  /*a9f0*/  LDGSTS.E.BYPASS.LTC128B.128 [R3+0x13c00], desc[UR38][R4.64], !P0 ;  /* 0x13c0000004037fae */ /* 0x0001e8000c101d66 */
[----:B------:R0:W-:Y:S02]  /*aa00*/  LDGSTS.E.BYPASS.LTC128B.128 [R3+0x17c00], desc[UR38][R4.64+0x80], !P1 ;  /* 0x17c0008004037fae */ /* 0x0001e4000c901d66 */
.L_x_53:
[----:B------:R-:W-:Y:S05]  /*aa10*/  BSYNC B0 ;  /* 0x0000000000007941 */ /* 0x000fea0003800000 */
.L_x_52:
[----:B------:R-:W-:Y:S01]  /*aa20*/  NOP ;  /* 0x0000000000007918 */ /* 0x000fe20000000000 */
[----:B------:R-:W-:Y:S01]  /*aa30*/  SYNCS.ARRIVE.TRANS64.RED.A0T1 RZ, [UR45+0x28800], RZ ;  /* 0x028800ffffff79a7 */ /* 0x000fe2000820042d */
[----:B------:R-:W-:Y:S01]  /*aa40*/  ARRIVES.LDGSTSBAR.64.TRANSCNT [UR45+0x28800] ;  /* 0x02880000ff0079b0 */ /* 0x000fe20008000aad */
[----:B------:R-:W-:Y:S01]  /*aa50*/  NOP ;  /* 0x0000000000007918 */ /* 0x000fe20000000000 */
[----:B------:R-:W-:Y:S01]  /*aa60*/  SYNCS.ARRIVE.TRANS64.A1T0 RZ, [UR45+0x28800], RZ ;  /* 0x028800ffffff79a7 */ /* 0x000fe2000810002d */
[----:B------:R-:W-:-:S04]  /*aa70*/  IADD3 R32, R32, -0x2, RZ ;  /* 0xfffffffe20207810 */ /* 0x000fc80007ffe0ff */
[----:B------:R-:W-:Y:S01]  /*aa80*/  ISETP.GE.AND P1, PT, R32, UR48, PT ;  /* 0x0000003020007c0c */ /* 0x000fe2000bf26270 */
[----:B------:R-:W1:Y:S02]  /*aa90*/  SYNCS.PHASECHK.TRANS64.TRYWAIT P0, [UR45+0x28820], R0 ;  /* 0x02882000ff0075a7 */ /* 0x000e64000800016d */
[----:B-1----:R-:W-:Y:S10]  /*aaa0*/  @!P0 BRA `(.L_x_54) ;  /* 0x0000003000588947 */ /* 0x002ff40003800000 */
.L_x_124:
[----:B------:R-:W-:Y:S02]  /*aab0*/  IMAD.MOV.U32 R8, RZ, RZ, 0x1 ;  /* 0x00000001ff087424 */ /* 0x000fe400078e00ff */
[----:B------:R-:W-:Y:S01]  /*aac0*/  IMAD.MOV.U32 R9, RZ, RZ, RZ ;  /* 0x000000ffff097224 */ /* 0x000fe200078e00ff */
[----:B------:R-:W-:Y:S06]  /*aad0*/  @!P1 BRA `(.L_x_55) ;  /* 0x0000001000289947 */ /* 0x000fec0003800000 */
[----:B------:R-:W-:Y:S01]  /*aae0*/  UIADD3 UR4, UR47, 0x1, URZ ;  /* 0x000000012f047890 */ /* 0x000fe2000fffe03f */
[----:B0-----:R-:W-:Y:S01]  /*aaf0*/  LOP3.LUT R3, RZ, UR44, RZ, 0x33, !PT ;  /* 0x0000002cff037c12 */ /* 0x001fe2000f8e33ff */
[----:B------:R-:W-:Y:S01]  /*ab00*/  BSSY B0, `(.L_x_55) ;  /* 0x0000107000007945 */ /* 0x000fe20003800000 */
[----:B------:R-:W-:Y:S01]  /*ab10*/  IADD3 R28, R28, R33, R29 ;  /* 0x000000211c1c7210 */ /* 0x000fe20007ffe01d */
[----:B------:R-:W-:Y:S01]  /*ab20*/  UIMAD UR4, UR4, UR41, URZ ;  /* 0x00000029040472a4 */ /* 0x000fe2000f8e023f */
[----:B------:R-:W-:Y:S01]  /*ab30*/  IMAD.MOV.U32 R10, RZ, RZ, 0x1 ;  /* 0x00000001ff0a7424 */ /* 0x000fe200078e00ff */
[----:B------:R-:W-:Y:S02]  /*ab40*/  MOV R21, RZ ;  /* 0x000000ff00157202 */ /* 0x000fe40000000f00 */
[----:B------:R-:W-:Y:S02]  /*ab50*/  IADD3 R5, R28, -0x180, RZ ;  /* 0xfffffe801c057810 */ /* 0x000fe40007ffe0ff */
[----:B------:R-:W-:Y:S01]  /*ab60*/  LOP3.LUT R0, RZ, UR4, RZ, 0x33, !PT ;  /* 0x00000004ff007c12 */ /* 0x000fe2000f8e33ff */
[----:B------:R-:W-:-:S02]  /*ab70*/  ULDC UR4, c[0x0][0x2f4] ;  /* 0x0000bd0000047ab9 */ /* 0x000fc40000000800 */
[----:B------:R-:W-:Y:S02]  /*ab80*/  ISETP.GE.AND P2, PT, R26, UR4, PT ;  /* 0x000000041a007c0c */ /* 0x000fe4000bf46270 */
[----:B------:R-:W-:Y:S02]  /*ab90*/  VIMNMX R0, R0, R3, !PT ;  /* 0x0000000300007248 */ /* 0x000fe40007fe0100 */
[----:B------:R-:W-:Y:S02]  /*aba0*/  IADD3 R3, -R29, UR43, RZ ;  /* 0x0000002b1d037c10 */ /* 0x000fe4000fffe1ff */
[----:B------:R-:W-:Y:S01]  /*abb0*/  ISETP.GE.AND P1, PT, R25, UR4, PT ;  /* 0x0000000419007c0c */ /* 0x000fe2000bf26270 */
[C---:B------:R-:W-:Y:S01]  /*abc0*/  IMAD R18, R0.reuse, -0x80, R5 ;  /* 0xffffff8000127824 */ /* 0x040fe200078e0205 */
[C---:B------:R-:W-:Y:S01]  /*abd0*/  IADD3 R22, -R0.reuse, -0x2, RZ ;  /* 0xfffffffe00167810 */ /* 0x040fe20007ffe1ff */
[----:B------:R-:W-:-:S04]  /*abe0*/  IMAD R3, R0, 0x80, R3 ;  /* 0x0000008000037824 */ /* 0x000fc800078e0203 */
[----:B------:R-:W-:-:S07]  /*abf0*/  VIADD R20, R3, 0x100 ;  /* 0x0000010003147836 */ /* 0x000fce0000000000 */
.L_x_68:
[----:B------:R-:W-:Y:S01]  /*ac00*/  ISETP.NE.AND P0, PT, R30, 0x1, PT ;  /* 0x000000011e00780c */ /* 0x000fe20003f05270 */
[----:B------:R-:W-:-:S12]  /*ac10*/  ULDC.64 UR4, c[0x0][0x428] ;  /* 0x00010a0000047ab9 */ /* 0x000fd80000000a00 */
[----:B------:R-:W0:Y:S08]  /*ac20*/  @P0 LDC R3, c[0x0][0x434] ;  /* 0x00010d00ff030b82 */ /* 0x000e300000000800 */
[----:B------:R-:W1:Y:S01]  /*ac30*/  @P0 LDC R5, c[0x0][0x438] ;  /* 0x00010e00ff050b82 */ /* 0x000e620000000800 */
[----:B0-----:R-:W-:-:S04]  /*ac40*/  @P0 IMAD.HI.U32 R0, R18, R3, RZ ;  /* 0x0000000312000227 */ /* 0x001fc800078e00ff */
[----:B------:R-:W-:Y:S01]  /*ac50*/  IMAD.MOV.U32 R3, RZ, RZ, R18 ;  /* 0x000000ffff037224 */ /* 0x000fe200078e0012 */
[----:B-1----:R-:W-:Y:S01]  /*ac60*/  @P0 SHF.R.U32.HI R3, RZ, R5, R0 ;  /* 0x00000005ff030219 */ /* 0x002fe20000011600 */
[----:B------:R-:W-:-:S03]  /*ac70*/  IMAD R0, R27, UR4, RZ ;  /* 0x000000041b007c24 */ /* 0x000fc6000f8e02ff */
[----:B------:R-:W-:Y:S01]  /*ac80*/  SHF.R.S32.HI R5, RZ, 0x1f, R3 ;  /* 0x0000001fff057819 */ /* 0x000fe20000011403 */
[----:B------:R-:W-:Y:S01]  /*ac90*/  IMAD R9, R31, UR5, R0 ;  /* 0x000000051f097c24 */ /* 0x000fe2000f8e0200 */
[----:B------:R-:W-:-:S05]  /*aca0*/  MOV R4, R3 ;  /* 0x0000000300047202 */ /* 0x000fca0000000f00 */
[----:B------:R-:W-:Y:S01]  /*acb0*/  IMAD.WIDE.U32 R6, R31, UR4, R4 ;  /* 0x000000041f067c25 */ /* 0x000fe2000f8e0004 */
[----:B------:R-:W-:-:S03]  /*acc0*/  ULDC.64 UR4, c[0x0][0x418] ;  /* 0x0001060000047ab9 */ /* 0x000fc60000000a00 */
[----:B------:R-:W-:Y:S01]  /*acd0*/  IMAD.IADD R5, R9, 0x1, R7 ;  /* 0x0000000109057824 */ /* 0x000fe200078e0207 */
[----:B------:R-:W-:-:S04]  /*ace0*/  LEA R4, P0, R6, UR4, 0x2 ;  /* 0x0000000406047c11 */ /* 0x000fc8000f8010ff */
[----:B------:R-:W-:-:S05]  /*acf0*/  LEA.HI.X R5, R6, UR5, R5, 0x2, P0 ;  /* 0x0000000506057c11 */ /* 0x000fca00080f1405 */
[----:B--2---:R-:W2:Y:S01]  /*ad00*/  LDG.E R28, desc[UR38][R4.64] ;  /* 0x00000026041c7981 */ /* 0x004ea2000c1e1900 */
[----:B------:R-:W-:Y:S01]  /*ad10*/  ISETP.NE.AND P3, PT, R19, 0x3, PT ;  /* 0x000000031300780c */ /* 0x000fe20003f65270 */
[----:B------:R-:W-:-:S05]  /*ad20*/  VIADD R9, R21, 0x1 ;  /* 0x0000000115097836 */ /* 0x000fca0000000000 */
[----:B------:R-:W-:-:S04]  /*ad30*/  ISETP.NE.AND P0, PT, R9, 0x2, PT ;  /* 0x000000020900780c */ /* 0x000fc80003f05270 */
[----:B------:R-:W-:Y:S02]  /*ad40*/  SEL R7, RZ, 0x1, P0 ;  /* 0x00000001ff077807 */ /* 0x000fe40000000000 */
[----:B------:R-:W-:Y:S02]  /*ad50*/  SEL R9, R9, RZ, P0 ;  /* 0x000000ff09097207 */ /* 0x000fe40000000000 */
[----:B------:R-:W-:Y:S02]  /*ad60*/  LOP3.LUT R8, R10, R7, RZ, 0x3c, !PT ;  /* 0x000000070a087212 */ /* 0x000fe400078e3cff */
[----:B--2---:R-:W-:Y:S01]  /*ad70*/  SHF.R.S32.HI R32, RZ, 0x1f, R28 ;  /* 0x0000001fff207819 */ /* 0x004fe2000001141c */
[----:B------:R-:W-:Y:S06]  /*ad80*/  @!P3 BRA `(.L_x_56) ;  /* 0x000000000004b947 */ /* 0x000fec0003800000 */
[----:B------:R-:W-:Y:S01]  /*ad90*/  BPT.TRAP 0x1 ;  /* 0x000000040000795c */ /* 0x000fe20000300000 */
.L_x_56:
[----:B------:R-:W-:Y:S01]  /*ada0*/  LEA R33, R9, UR45, 0x3 ;  /* 0x0000002d09217c11 */ /* 0x000fe2000f8e18ff */
[----:B------:R-:W-:Y:S01]  /*adb0*/  BSSY B1, `(.L_x_57) ;  /* 0x0000004000017945 */ /* 0x000fe20003800000 */
[----:B------:R-:W-:-:S04]  /*adc0*/  SHF.L.U32 R0, R8, 0x1f, RZ ;  /* 0x0000001f08007819 */ /* 0x000fc800000006ff */
[----:B------:R-:W0:Y:S02]  /*add0*/  SYNCS.PHASECHK.TRANS64.TRYWAIT P0, [R33+URZ+0x28840], R0 ;  /* 0x02884000210075a7 */ /* 0x000e24000800017f */
[----:B0-----:R-:W-:Y:S05]  /*ade0*/  @!P0 BRA `(.L_x_58) ;  /* 0x0000002c00a08947 */ /* 0x001fea0003800000 */
.L_x_125:
[----:B------:R-:W-:Y:S05]  /*adf0*/  BSYNC B1 ;  /* 0x0000000000017941 */ /* 0x000fea0003800000 */
.L_x_57:
[----:B------:R-:W-:Y:S01]  /*ae00*/  ULDC UR4, c[0x0][0x430] ;  /* 0x00010c0000047ab9 */ /* 0x000fe20000000800 */
[----:B------:R-:W-:Y:S01]  /*ae10*/  R2UR UR6, R24 ;  /* 0x00000000180672ca */ /* 0x000fe200000e0000 */
[----:B------:R-:W-:Y:S01]  /*ae20*/  UIADD3 UR4, -UR4, URZ, URZ ;  /* 0x0000003f04047290 */ /* 0x000fe2000fffe13f */
[C---:B------:R-:W-:Y:S02]  /*ae30*/  LOP3.LUT P4, RZ, R23.reuse, 0x2, RZ, 0xc0, !PT ;  /* 0x0000000217ff7812 */ /* 0x040fe4000788c0ff */
[----:B------:R-:W-:-:S03]  /*ae40*/  LOP3.LUT P3, RZ, R23, 0x1, RZ, 0xc0, !PT ;  /* 0x0000000117ff7812 */ /* 0x000fc6000786c0ff */
[----:B------:R-:W-:Y:S01]  /*ae50*/  IMAD R34, R3, UR4, R18 ;  /* 0x0000000403227c24 */ /* 0x000fe2000f8e0212 */
[----:B------:R-:W-:-:S03]  /*ae60*/  ULDC.64 UR4, c[0x0][0x300] ;  /* 0x0000c00000047ab9 */ /* 0x000fc60000000a00 */
[----:B------:R-:W-:Y:S01]  /*ae70*/  IMAD.WIDE.U32 R4, R34, UR4, RZ ;  /* 0x0000000422047c25 */ /* 0x000fe2000f8e00ff */
[----:B------:R-:W-:-:S05]  /*ae80*/  SHF.R.S32.HI R35, RZ, 0x1f, R34 ;  /* 0x0000001fff237819 */ /* 0x000fca0000011422 */
[----:B------:R-:W-:-:S04]  /*ae90*/  IMAD R3, R35, UR4, RZ ;  /* 0x0000000423037c24 */ /* 0x000fc8000f8e02ff */
[----:B------:R-:W-:Y:S01]  /*aea0*/  IMAD R3, R34, UR5, R3 ;  /* 0x0000000522037c24 */ /* 0x000fe2000f8e0203 */
[----:B------:R-:W-:-:S04]  /*aeb0*/  ULDC.64 UR4, c[0x0][0x310] ;  /* 0x0000c40000047ab9 */ /* 0x000fc80000000a00 */
[----:B------:R-:W-:Y:S01]  /*aec0*/  IADD3 R5, R5, R3, RZ ;  /* 0x0000000305057210 */ /* 0x000fe20007ffe0ff */
[----:B------:R-:W-:-:S04]  /*aed0*/  IMAD R3, R32, UR4, RZ ;  /* 0x0000000420037c24 */ /* 0x000fc8000f8e02ff */
[C---:B------:R-:W-:Y:S02]  /*aee0*/  IMAD R3, R28.reuse, UR5, R3 ;  /* 0x000000051c037c24 */ /* 0x040fe4000f8e0203 */
[----:B------:R-:W-:Y:S01]  /*aef0*/  IMAD.WIDE.U32 R4, R28, UR4, R4 ;  /* 0x000000041c047c25 */ /* 0x000fe2000f8e0004 */
[----:B------:R-:W-:-:S03]  /*af00*/  ULDC.64 UR4, c[0x0][0x308] ;  /* 0x0000c20000047ab9 */ /* 0x000fc60000000a00 */
[----:B------:R-:W-:Y:S02]  /*af10*/  IMAD.IADD R5, R5, 0x1, R3 ;  /* 0x0000000105057824 */ /* 0x000fe400078e0203 */
[----:B------:R-:W-:Y:S01]  /*af20*/  IMAD.U32 R3, RZ, RZ, UR4 ;  /* 0x00000004ff037e24 */ /* 0x000fe2000f8e00ff */
[----:B------:R-:W-:-:S03]  /*af30*/  UIMAD UR4, UR6, UR4, URZ ;  /* 0x00000004060472a4 */ /* 0x000fc6000f8e023f */
[----:B------:R-:W-:Y:S01]  /*af40*/  IMAD.WIDE.U32 R4, R3, UR42, R4 ;  /* 0x0000002a03047c25 */ /* 0x000fe2000f8e0004 */
[----:B------:R-:W-:Y:S01]  /*af50*/  UIMAD UR4, UR42, UR5, UR4 ;  /* 0x000000052a0472a4 */ /* 0x000fe2000f8e0204 */
[----:B------:R-:W-:Y:S02]  /*af60*/  ULDC.64 UR6, c[0x0][0x2e8] ;  /* 0x0000ba0000067ab9 */ /* 0x000fe40000000a00 */
[----:B------:R-:W-:-:S03]  /*af70*/  LEA R6, P0, R4, UR6, 0x1 ;  /* 0x0000000604067c11 */ /* 0x000fc6000f8008ff */
[----:B------:R-:W-:Y:S01]  /*af80*/  IADD3 R5, R5, UR4, RZ ;  /* 0x0000000405057c10 */ /* 0x000fe2000fffe0ff */
[----:B------:R-:W-:-:S03]  /*af90*/  UMOV UR4, 0xffffffff ;  /* 0xffffffff00047882 */ /* 0x000fc60000000000 */
[----:B------:R-:W-:Y:S01]  /*afa0*/  LEA.HI.X R5, R4, UR7, R5, 0x1, P0 ;  /* 0x0000000704057c11 */ /* 0x000fe200080f0c05 */
[----:B------:R-:W-:Y:S01]  /*afb0*/  IMAD R4, R9, 0x4000, R36 ;  /* 0x0000400009047824 */ /* 0x000fe200078e0224 */
[----:B------:R-:W-:Y:S06]  /*afc0*/  BRA.DIV UR4, `(.L_x_59) ;  /* 0x0000002e043c7947 */ /* 0x000fec000b800000 */
[----:B------:R-:W1:Y:S01]  /*afd0*/  SHFL.IDX PT, R14, R6, RZ, 0x181f ;  /* 0x00181fff060e7589 */ /* 0x000e6200000e0000 */
[----:B------:R-:W-:Y:S01]  /*afe0*/  IMAD.SHL.U32 R3, R26, 0x2, RZ ;  /* 0x000000021a037824 */ /* 0x000fe200078e00ff */
[----:B------:R-:W-:Y:S02]  /*aff0*/  LEA R4, R4, UR45, 0x1 ;  /* 0x0000002d04047c11 */ /* 0x000fe4000f8e08ff */
[----:B0-----:R-:W0:Y:S04]  /*b000*/  SHFL.IDX PT, R0, R5, RZ, 0x181f ;  /* 0x00181fff05007589 */ /* 0x001e2800000e0000 */
[----:B------:R-:W2:Y:S04]  /*b010*/  SHFL.IDX PT, R37, R6, 0x1, 0x181f ;  /* 0x00381f0006257f89 */ /* 0x000ea800000e0000 */
[----:B------:R-:W-:Y:S01]  /*b020*/  SHFL.IDX PT, R7, R5, 0x2, 0x181f ;  /* 0x00581f0005077f89 */ /* 0x000fe200000e0000 */
[----:B-1----:R-:W-:-:S04]  /*b030*/  IADD3 R14, P0, R14, R3, RZ ;  /* 0x000000030e0e7210 */ /* 0x002fc80007f1e0ff */
[----:B0-----:R-:W-:Y:S02]  /*b040*/  IADD3.X R15, RZ, R0, RZ, P0, !PT ;  /* 0x00000000ff0f7210 */ /* 0x001fe400007fe4ff */
[----:B------:R-:W0:Y:S01]  /*b050*/  SHFL.IDX PT, R0, R5, 0x1, 0x181f ;  /* 0x00381f0005007f89 */ /* 0x000e2200000e0000 */
[----:B--2---:R-:W-:-:S03]  /*b060*/  IADD3 R12, P0, R37, R3, RZ ;  /* 0x00000003250c7210 */ /* 0x004fc60007f1e0ff */
[----:B------:R-:W-:Y:S04]  /*b070*/  LDGSTS.E.BYPASS.LTC128B.128 [R4+0x18400], desc[UR38][R14.64], !P4 ;  /* 0x184000000e047fae */ /* 0x000fe8000e101d66 */
[----:B------:R1:W-:Y:S04]  /*b080*/  LDGSTS.E.BYPASS.LTC128B.128 [R4+0x1c400], desc[UR38][R14.64+0x80], !P3 ;  /* 0x1c4000800e047fae */ /* 0x0003e8000d901d66 */
[----:B------:R-:W-:Y:S04]  /*b090*/  SHFL.IDX PT, R37, R6, 0x3, 0x181f ;  /* 0x00781f0006257f89 */ /* 0x000fe800000e0000 */
[----:B-1----:R-:W1:Y:S01]  /*b0a0*/  SHFL.IDX PT, R14, R6, 0x2, 0x181f ;  /* 0x00581f00060e7f89 */ /* 0x002e6200000e0000 */
[----:B0-----:R-:W-:-:S03]  /*b0b0*/  IMAD.X R13, RZ, RZ, R0, P0 ;  /* 0x000000ffff0d7224 */ /* 0x001fc600000e0600 */
[----:B------:R-:W0:Y:S04]  /*b0c0*/  SHFL.IDX PT, R0, R5, 0x3, 0x181f ;  /* 0x00781f0005007f89 */ /* 0x000e2800000e0000 */
[----:B------:R-:W-:Y:S04]  /*b0d0*/  LDGSTS.E.BYPASS.LTC128B.128 [R4+0x18c00], desc[UR38][R12.64], !P4 ;  /* 0x18c000000c047fae */ /* 0x000fe8000e101d66 */
[----:B------:R1:W-:Y:S02]  /*b0e0*/  LDGSTS.E.BYPASS.LTC128B.128 [R4+0x1cc00], desc[UR38][R12.64+0x80], !P3 ;  /* 0x1cc000800c047fae */ /* 0x0003e4000d901d66 */
[----:B-1----:R-:W-:-:S05]  /*b0f0*/  IADD3 R12, P0, R14, R3, RZ ;  /* 0x000000030e0c7210 */ /* 0x002fca0007f1e0ff */
[----:B------:R-:W-:Y:S01]  /*b100*/  IMAD.X R13, RZ, RZ, R7, P0 ;  /* 0x000000ffff0d7224 */ /* 0x000fe200000e0607 */
[-C--:B------:R-:W-:Y:S01]  /*b110*/  IADD3 R14, P0, R37, R3.reuse, RZ ;  /* 0x00000003250e7210 */ /* 0x080fe20007f1e0ff */
[----:B------:R-:W-:Y:S03]  /*b120*/  SHFL.IDX PT, R7, R5, 0x5, 0x181f ;  /* 0x00b81f0005077f89 */ /* 0x000fe600000e0000 */
[----:B0-----:R-:W-:Y:S01]  /*b130*/  IADD3.X R15, RZ, R0, RZ, P0, !PT ;  /* 0x00000000ff0f7210 */ /* 0x001fe200007fe4ff */
[----:B------:R-:W0:Y:S04]  /*b140*/  SHFL.IDX PT, R37, R6, 0x4, 0x181f ;  /* 0x00981f0006257f89 */ /* 0x000e2800000e0000 */
[----:B------:R-:W1:Y:S04]  /*b150*/  SHFL.IDX PT, R0, R5, 0x4, 0x181f ;  /* 0x00981f0005007f89 */ /* 0x000e6800000e0000 */
[----:B------:R-:W-:Y:S04]  /*b160*/  LDGSTS.E.BYPASS.LTC128B.128 [R4+0x19400], desc[UR38][R12.64], !P4 ;  /* 0x194000000c047fae */ /* 0x000fe8000e101d66 */
[----:B------:R0:W-:Y:S04]  /*b170*/  LDGSTS.E.BYPASS.LTC128B.128 [R4+0x1d400], desc[UR38][R12.64+0x80], !P3 ;  /* 0x1d4000800c047fae */ /* 0x0001e8000d901d66 */
[----:B------:R-:W-:Y:S04]  /*b180*/  LDGSTS.E.BYPASS.LTC128B.128 [R4+0x19c00], desc[UR38][R14.64], !P4 ;  /* 0x19c000000e047fae */ /* 0x000fe8000e101d66 */
[----:B------:R2:W-:Y:S01]  /*b190*/  LDGSTS.E.BYPASS.LTC128B.128 [R4+0x1dc00], desc[UR38][R14.64+0x80], !P3 ;  /* 0x1dc000800e047fae */ /* 0x0005e2000d901d66 */
[----:B0-----:R-:W-:-:S03]  /*b1a0*/  IADD3 R12, P0, R37, R3, RZ ;  /* 0x00000003250c7210 */ /* 0x001fc60007f1e0ff */
[----:B------:R-:W-:Y:S02]  /*b1b0*/  SHFL.IDX PT, R37, R6, 0x6, 0x181f ;  /* 0x00d81f0006257f89 */ /* 0x000fe400000e0000 */
[----:B-1----:R-:W-:Y:S02]  /*b1c0*/  IMAD.X R13, RZ, RZ, R0, P0 ;  /* 0x000000ffff0d7224 */ /* 0x002fe400000e0600 */
[----:B------:R-:W-:Y:S04]  /*b1d0*/  SHFL.IDX PT, R0, R5, 0x6, 0x181f ;  /* 0x00d81f0005007f89 */ /* 0x000fe800000e0000 */
[----:B--2---:R-:W0:Y:S04]  /*b1e0*/  SHFL.IDX PT, R14, R6, 0x5, 0x181f ;  /* 0x00b81f00060e7f89 */ /* 0x004e2800000e0000 */
[----:B------:R-:W-:Y:S04]  /*b1f0*/  LDGSTS.E.BYPASS.LTC128B.128 [R4+0x1a400], desc[UR38][R12.64], !P4 ;  /* 0x1a4000000c047fae */ /* 0x000fe8000e101d66 */
[----:B------:R1:W-:Y:S04]  /*b200*/  LDGSTS.E.BYPASS.LTC128B.128 [R4+0x1e400], desc[UR38][R12.64+0x80], !P3 ;  /* 0x1e4000800c047fae */ /* 0x0003e8000d901d66 */
[----:B------:R-:W2:Y:S04]  /*b210*/  SHFL.IDX PT, R6, R6, 0x7, 0x181f ;  /* 0x00f81f0006067f89 */ /* 0x000ea800000e0000 */
[----:B------:R-:W3:Y:S01]  /*b220*/  SHFL.IDX PT, R5, R5, 0x7, 0x181f ;  /* 0x00f81f0005057f89 */ /* 0x000ee200000e0000 */
[----:B0-----:R-:W-:-:S05]  /*b230*/  IADD3 R14, P0, R14, R3, RZ ;  /* 0x000000030e0e7210 */ /* 0x001fca0007f1e0ff */
[----:B------:R-:W-:Y:S01]  /*b240*/  IMAD.X R15, RZ, RZ, R7, P0 ;  /* 0x000000ffff0f7224 */ /* 0x000fe200000e0607 */
[----:B-1----:R-:W-:-:S04]  /*b250*/  IADD3 R12, P0, R37, R3, RZ ;  /* 0x00000003250c7210 */ /* 0x002fc80007f1e0ff */
[----:B------:R-:W-:Y:S01]  /*b260*/  IADD3.X R13, RZ, R0, RZ, P0, !PT ;  /* 0x00000000ff0d7210 */ /* 0x000fe200007fe4ff */
[----:B------:R0:W-:Y:S04]  /*b270*/  LDGSTS.E.BYPASS.LTC128B.128 [R4+0x1ac00], desc[UR38][R14.64], !P4 ;  /* 0x1ac000000e047fae */ /* 0x0001e8000e101d66 */
[----:B------:R0:W-:Y:S04]  /*b280*/  LDGSTS.E.BYPASS.LTC128B.128 [R4+0x1ec00], desc[UR38][R14.64+0x80], !P3 ;  /* 0x1ec000800e047fae */ /* 0x0001e8000d901d66 */
[----:B------:R0:W-:Y:S04]  /*b290*/  LDGSTS.E.BYPASS.LTC128B.128 [R4+0x1b400], desc[UR38][R12.64], !P4 ;  /* 0x1b4000000c047fae */ /* 0x0001e8000e101d66 */
[----:B--23--:R0:W-:Y:S02]  /*b2a0*/  LDGSTS.E.BYPASS.LTC128B.128 [R4+0x1f400], desc[UR38][R12.64+0x80], !P3 ;  /* 0x1f4000800c047fae */ /* 0x00c1e4000d901d66 */
.L_x_143:
[----:B------:R-:W-:-:S05]  /*b2b0*/  IADD3 R6, P0, R6, R3, RZ ;  /* 0x0000000306067210 */ /* 0x000fca0007f1e0ff */
[----:B------:R-:W-:Y:S01]  /*b2c0*/  IMAD.X R7, RZ, RZ, R5, P0 ;  /* 0x000000ffff077224 */ /* 0x000fe200000e0605 */
[----:B------:R-:W-:-:S04]  /*b2d0*/  PLOP3.LUT P0, PT, PT, PT, PT, 0x80, 0x0 ;  /* 0x000000000000781c */ /* 0x000fc80003f0f070 */
[----:B------:R-:W-:Y:S01]  /*b2e0*/  @!PT LDS RZ, [RZ] ;  /* 0x00000000fffff984 */ /* 0x000fe20000000800 */
[----:B------:R-:W-:Y:S01]  /*b2f0*/  @!PT LDS RZ, [RZ] ;  /* 0x00000000fffff984 */ /* 0x000fe20000000800 */
[----:B------:R-:W-:Y:S01]  /*b300*/  @!PT LDS RZ, [RZ] ;  /* 0x00000000fffff984 */ /* 0x000fe20000000800 */
[----:B------:R1:W-:Y:S04]  /*b310*/  LDGSTS.E.BYPASS.LTC128B.128 [R4+0x1bc00], desc[UR38][R6.64], !P4 ;  /* 0x1bc0000006047fae */ /* 0x0003e8000e101d66 */
[----:B------:R1:W-:Y:S01]  /*b320*/  LDGSTS.E.BYPASS.LTC128B.128 [R4+0x1fc00], desc[UR38][R6.64+0x80], !P3 ;  /* 0x1fc0008006047fae */ /* 0x0003e2000d901d66 */
[----:B------:R-:W-:-:S04]  /*b330*/  NOP ;  /* 0x0000000000007918 */ /* 0x000fc80000000000 */
.L_x_60:
[----:B------:R-:W-:Y:S02]  /*b340*/  PLOP3.LUT P3, PT, P3, P0, PT, 0xa2, 0x0 ;  /* 0x000000000000781c */ /* 0x000fe40001f61472 */
[----:B------:R-:W-:-:S08]  /*b350*/  @P0 R2UR P3, UR4, R33 ;  /* 0x00000000210402ca */ /* 0x000fd00000060000 */
[----:B------:R-:W-:-:S05]  /*b360*/  @P0 PLOP3.LUT P0, PT, P3, PT, PT, 0x80, 0x0 ;  /* 0x000000000000081c */ /* 0x000fca0001f0f070 */
[----:B------:R-:W-:Y:S01]  /*b370*/  @!P3 SYNCS.ARRIVE.TRANS64.RED.A0T1 RZ, [UR4+0x28830], RZ ;  /* 0x028830ffffffb9a7 */ /* 0x000fe20008200404 */
[----:B------:R-:W-:Y:S07]  /*b380*/  @!P3 ARRIVES.LDGSTSBAR.64.TRANSCNT [UR4+0x28830] ;  /* 0x02883000ff00b9b0 */ /* 0x000fee0008000a84 */
[----:B------:R-:W-:Y:S05]  /*b390*/  @P0 BRA.U.ANY `(.L_x_60) ;  /* 0xfffffffd00e80947 */ /* 0x000fea000393ffff */
[----:B------:R-:W-:Y:S01]  /*b3a0*/  NOP ;  /* 0x0000000000007918 */ /* 0x000fe20000000000 */
[----:B------:R-:W-:-:S13]  /*b3b0*/  ISETP.NE.AND P4, PT, R19, 0x3, PT ;  /* 0x000000031300780c */ /* 0x000fda0003f85270 */
[----:B------:R-:W-:Y:S05]  /*b3c0*/  @!P4 BRA `(.L_x_61) ;  /* 0x000000000004c947 */ /* 0x000fea0003800000 */
[----:B------:R-:W-:Y:S01]  /*b3d0*/  BPT.TRAP 0x1 ;  /* 0x000000040000795c */ /* 0x000fe20000300000 */
.L_x_61:
[----:B------:R2:W-:Y:S01]  /*b3e0*/  SYNCS.ARRIVE.TRANS64.A1T0 RZ, [R33+URZ+0x28830], RZ ;  /* 0x028830ff21ff79a7 */ /* 0x0005e2000810003f */
[----:B------:R-:W-:Y:S05]  /*b3f0*/  @!P4 BRA `(.L_x_62) ;  /* 0x000000000004c947 */ /* 0x000fea0003800000 */
[----:B------:R-:W-:Y:S01]  /*b400*/  BPT.TRAP 0x1 ;  /* 0x000000040000795c */ /* 0x000fe20000300000 */
.L_x_62:
[----:B------:R-:W-:Y:S01]  /*b410*/  SHF.L.U32 R5, R10, 0x1f, RZ ;  /* 0x0000001f0a057819 */ /* 0x000fe200000006ff */
[----:B------:R-:W-:Y:S01]  /*b420*/  BSSY B1, `(.L_x_63) ;  /* 0x0000004000017945 */ /* 0x000fe20003800000 */
[----:B------:R-:W-:-:S04]  /*b430*/  LEA R0, R21, UR45, 0x3 ;  /* 0x0000002d15007c11 */ /* 0x000fc8000f8e18ff */
[----:B------:R-:W3:Y:S02]  /*b440*/  SYNCS.PHASECHK.TRANS64.TRYWAIT P0, [R0+URZ+0x28860], R5 ;  /* 0x02886005000075a7 */ /* 0x000ee4000800017f */
[----:B---3--:R-:W-:Y:S05]  /*b450*/  @!P0 BRA `(.L_x_64) ;  /* 0x0000003000748947 */ /* 0x008fea0003800000 */
.L_x_144:
[----:B------:R-:W-:Y:S05]  /*b460*/  BSYNC B1 ;  /* 0x0000000000017941 */ /* 0x000fea0003800000 */
.L_x_63:
[----:B------:R-:W-:Y:S01]  /*b470*/  UMOV UR4, 0xffffffff ;  /* 0xffffffff00047882 */ /* 0x000fe20000000000 */
[----:B-1----:R-:W-:Y:S02]  /*b480*/  IMAD R7, R21, 0x4000, R36 ;  /* 0x0000400015077824 */ /* 0x002fe400078e0224 */
[----:B------:R-:W-:Y:S05]  /*b490*/  BRA.DIV UR4, `(.L_x_65) ;  /* 0x0000003204787947 */ /* 0x000fea000b800000 */
[----:B0-----:R-:W0:Y:S01]  /*b4a0*/  SHFL.IDX PT, R14, R16, RZ, 0x181f ;  /* 0x00181fff100e7589 */ /* 0x001e2200000e0000 */
[----:B------:R-:W-:-:S03]  /*b4b0*/  LEA R7, R7, UR45, 0x1 ;  /* 0x0000002d07077c11 */ /* 0x000fc6000f8e08ff */
[----:B---3--:R-:W1:Y:S04]  /*b4c0*/  SHFL.IDX PT, R5, R2, RZ, 0x181f ;  /* 0x00181fff02057589 */ /* 0x008e6800000e0000 */
[----:B------:R-:W-:Y:S01]  /*b4d0*/  SHFL.IDX PT, R6, R2, 0x1, 0x181f ;  /* 0x00381f0002067f89 */ /* 0x000fe200000e0000 */
[----:B0-----:R-:W-:-:S03]  /*b4e0*/  IADD3 R4, P0, R14, R3, RZ ;  /* 0x000000030e047210 */ /* 0x001fc60007f1e0ff */
[----:B------:R-:W0:Y:S01]  /*b4f0*/  SHFL.IDX PT, R14, R16, 0x1, 0x181f ;  /* 0x00381f00100e7f89 */ /* 0x000e2200000e0000 */
[----:B-1----:R-:W-:Y:S02]  /*b500*/  IADD3.X R5, RZ, R5, RZ, P0, !PT ;  /* 0x00000005ff057210 */ /* 0x002fe400007fe4ff */
[----:B------:R-:W-:-:S13]  /*b510*/  ISETP.LT.OR P0, PT, R20, 0x1, P2 ;  /* 0x000000011400780c */ /* 0x000fda0001701670 */
[----:B------:R-:W-:Y:S01]  /*b520*/  LDGSTS.E.BYPASS.LTC128B.128 [R7+0x400], desc[UR38][R4.64], !P0 ;  /* 0x0040000004077fae */ /* 0x000fe2000c101d66 */
[----:B------:R-:W-:-:S13]  /*b530*/  ISETP.LT.OR P0, PT, R20, 0x1, P1 ;  /* 0x000000011400780c */ /* 0x000fda0000f01670 */
[----:B------:R1:W-:Y:S01]  /*b540*/  LDGSTS.E.BYPASS.LTC128B.128 [R7+0x4400], desc[UR38][R4.64+0x80], !P0 ;  /* 0x0440008004077fae */ /* 0x0003e2000c101d66 */
[----:B0-----:R-:W-:-:S03]  /*b550*/  IADD3 R12, P0, R14, R3, RZ ;  /* 0x000000030e0c7210 */ /* 0x001fc60007f1e0ff */
[----:B------:R-:W0:Y:S02]  /*b560*/  SHFL.IDX PT, R14, R16, 0x2, 0x181f ;  /* 0x00581f00100e7f89 */ /* 0x000e2400000e0000 */
[----:B------:R-:W-:Y:S01]  /*b570*/  IMAD.X R13, RZ, RZ, R6, P0 ;  /* 0x000000ffff0d7224 */ /* 0x000fe200000e0606 */
[----:B------:R-:W-:Y:S01]  /*b580*/  ISETP.LT.OR P0, PT, R20, 0x11, P2 ;  /* 0x000000111400780c */ /* 0x000fe20001701670 */
[----:B------:R-:W3:-:S12]  /*b590*/  SHFL.IDX PT, R6, R2, 0x2, 0x181f ;  /* 0x00581f0002067f89 */ /* 0x000ed800000e0000 */
[----:B------:R-:W-:Y:S01]  /*b5a0*/  LDGSTS.E.BYPASS.LTC128B.128 [R7+0xc00], desc[UR38][R12.64], !P0 ;  /* 0x00c000000c077fae */ /* 0x000fe2000c101d66 */
[----:B------:R-:W-:-:S13]  /*b5b0*/  ISETP.LT.OR P0, PT, R20, 0x11, P1 ;  /* 0x000000111400780c */ /* 0x000fda0000f01670 */
[----:B------:R4:W-:Y:S01]  /*b5c0*/  LDGSTS.E.BYPASS.LTC128B.128 [R7+0x4c00], desc[UR38][R12.64+0x80], !P0 ;  /* 0x04c000800c077fae */ /* 0x0009e2000c101d66 */
[----:B0-----:R-:W-:-:S03]  /*b5d0*/  IADD3 R10, P0, R14, R3, RZ ;  /* 0x000000030e0a7210 */ /* 0x001fc60007f1e0ff */
[----:B------:R-:W1:Y:S02]  /*b5e0*/  SHFL.IDX PT, R14, R16, 0x3, 0x181f ;  /* 0x00781f00100e7f89 */ /* 0x000e6400000e0000 */
[----:B---3--:R-:W-:Y:S01]  /*b5f0*/  IMAD.X R11, RZ, RZ, R6, P0 ;  /* 0x000000ffff0b7224 */ /* 0x008fe200000e0606 */
[----:B------:R-:W-:Y:S01]  /*b600*/  ISETP.LT.OR P0, PT, R20, 0x21, P2 ;  /* 0x000000211400780c */ /* 0x000fe20001701670 */
[----:B------:R-:W0:-:S12]  /*b610*/  SHFL.IDX PT, R6, R2, 0x3, 0x181f ;  /* 0x00781f0002067f89 */ /* 0x000e1800000e0000 */
[----:B------:R-:W-:Y:S01]  /*b620*/  LDGSTS.E.BYPASS.LTC128B.128 [R7+0x1400], desc[UR38][R10.64], !P0 ;  /* 0x014000000a077fae */ /* 0x000fe2000c101d66 */
[----:B------:R-:W-:-:S13]  /*b630*/  ISETP.LT.OR P0, PT, R20, 0x21, P1 ;  /* 0x000000211400780c */ /* 0x000fda0000f01670 */
[----:B------:R3:W-:Y:S01]  /*b640*/  LDGSTS.E.BYPASS.LTC128B.128 [R7+0x5400], desc[UR38][R10.64+0x80], !P0 ;  /* 0x054000800a077fae */ /* 0x0007e2000c101d66 */
[----:B-1----:R-:W-:-:S03]  /*b650*/  IADD3 R4, P0, R14, R3, RZ ;  /* 0x000000030e047210 */ /* 0x002fc60007f1e0ff */
[----:B------:R-:W4:Y:S01]  /*b660*/  SHFL.IDX PT, R14, R16, 0x4, 0x181f ;  /* 0x00981f00100e7f89 */ /* 0x000f2200000e0000 */
[----:B0-----:R-:W-:Y:S02]  /*b670*/  IADD3.X R5, RZ, R6, RZ, P0, !PT ;  /* 0x00000006ff057210 */ /* 0x001fe400007fe4ff */
[----:B------:R-:W-:Y:S01]  /*b680*/  ISETP.LT.OR P0, PT, R20, 0x31, P2 ;  /* 0x000000311400780c */ /* 0x000fe20001701670 */
[----:B------:R-:W0:-:S12]  /*b690*/  SHFL.IDX PT, R6, R2, 0x4, 0x181f ;  /* 0x00981f0002067f89 */ /* 0x000e1800000e0000 */
[----:B------:R-:W-:Y:S01]  /*b6a0*/  LDGSTS.E.BYPASS.LTC128B.128 [R7+0x1c00], desc[UR38][R4.64], !P0 ;  /* 0x01c0000004077fae */ /* 0x000fe2000c101d66 */
[----:B------:R-:W-:-:S13]  /*b6b0*/  ISETP.LT.OR P0, PT, R20, 0x31, P1 ;  /* 0x000000311400780c */ /* 0x000fda0000f01670 */
[----:B------:R1:W-:Y:S01]  /*b6c0*/  LDGSTS.E.BYPASS.LTC128B.128 [R7+0x5c00], desc[UR38][R4.64+0x80], !P0 ;  /* 0x05c0008004077fae */ /* 0x0003e2000c101d66 */
[----:B----4-:R-:W-:-:S03]  /*b6d0*/  IADD3 R12, P0, R14, R3, RZ ;  /* 0x000000030e0c7210 */ /* 0x010fc60007f1e0ff */
[----:B------:R-:W3:Y:S02]  /*b6e0*/  SHFL.IDX PT, R14, R16, 0x5, 0x181f ;  /* 0x00b81f00100e7f89 */ /* 0x000ee400000e0000 */
[----:B0-----:R-:W-:Y:S01]  /*b6f0*/  IMAD.X R13, RZ, RZ, R6, P0 ;  /* 0x000000ffff0d7224 */ /* 0x001fe200000e0606 */
[----:B------:R-:W-:Y:S01]  /*b700*/  ISETP.LT.OR P0, PT, R20, 0x41, P2 ;  /* 0x000000411400780c */ /* 0x000fe20001701670 */
[----:B------:R-:W0:-:S12]  /*b710*/  SHFL.IDX PT, R6, R2, 0x5, 0x181f ;  /* 0x00b81f0002067f89 */ /* 0x000e1800000e0000 */
[----:B------:R4:W-:Y:S01]  /*b720*/  LDGSTS.E.BYPASS.LTC128B.128 [R7+0x2400], desc[UR38][R12.64], !P0 ;  /* 0x024000000c077fae */ /* 0x0009e2000c101d66 */
[----:B------:R-:W-:-:S13]  /*b730*/  ISETP.LT.OR P0, PT, R20, 0x41, P1 ;  /* 0x000000411400780c */ /* 0x000fda0000f01670 */
[----:B------:R4:W-:Y:S01]  /*b740*/  LDGSTS.E.BYPASS.LTC128B.128 [R7+0x6400], desc[UR38][R12.64+0x80], !P0 ;  /* 0x064000800c077fae */ /* 0x0009e2000c101d66 */
[----:B---3--:R-:W-:-:S03]  /*b750*/  IADD3 R10, P0, R14, R3, RZ ;  /* 0x000000030e0a7210 */ /* 0x008fc60007f1e0ff */
[----:B------:R-:W1:Y:S02]  /*b760*/  SHFL.IDX PT, R14, R16, 0x6, 0x181f ;  /* 0x00d81f00100e7f89 */ /* 0x000e6400000e0000 */
[----:B0-----:R-:W-:Y:S01]  /*b770*/  IMAD.X R11, RZ, RZ, R6, P0 ;  /* 0x000000ffff0b7224 */ /* 0x001fe200000e0606 */
[----:B------:R-:W-:Y:S01]  /*b780*/  ISETP.LT.OR P0, PT, R20, 0x51, P2 ;  /* 0x000000511400780c */ /* 0x000fe20001701670 */
[----:B------:R-:W0:-:S12]  /*b790*/  SHFL.IDX PT, R6, R2, 0x6, 0x181f ;  /* 0x00d81f0002067f89 */ /* 0x000e1800000e0000 */
[----:B------:R4:W-:Y:S01]  /*b7a0*/  LDGSTS.E.BYPASS.LTC128B.128 [R7+0x2c00], desc[UR38][R10.64], !P0 ;  /* 0x02c000000a077fae */ /* 0x0009e2000c101d66 */
[----:B------:R-:W-:-:S13]  /*b7b0*/  ISETP.LT.OR P0, PT, R20, 0x51, P1 ;  /* 0x000000511400780c */ /* 0x000fda0000f01670 */
[----:B------:R4:W-:Y:S01]  /*b7c0*/  LDGSTS.E.BYPASS.LTC128B.128 [R7+0x6c00], desc[UR38][R10.64+0x80], !P0 ;  /* 0x06c000800a077fae */ /* 0x0009e2000c101d66 */
[----:B-1----:R-:W-:-:S03]  /*b7d0*/  IADD3 R4, P0, R14, R3, RZ ;  /* 0x000000030e047210 */ /* 0x002fc60007f1e0ff */
[----:B------:R4:W1:Y:S01]  /*b7e0*/  SHFL.IDX PT, R14, R16, 0x7, 0x181f ;  /* 0x00f81f00100e7f89 */ /* 0x00086200000e0000 */
[----:B0-----:R-:W-:Y:S02]  /*b7f0*/  IADD3.X R5, RZ, R6, RZ, P0, !PT ;  /* 0x00000006ff057210 */ /* 0x001fe400007fe4ff */
[----:B------:R-:W-:Y:S01]  /*b800*/  ISETP.LT.OR P0, PT, R20, 0x61, P2 ;  /* 0x000000611400780c */ /* 0x000fe20001701670 */
[----:B------:R4:W3:-:S12]  /*b810*/  SHFL.IDX PT, R6, R2, 0x7, 0x181f ;  /* 0x00f81f0002067f89 */ /* 0x0008d800000e0000 */
[----:B------:R4:W-:Y:S01]  /*b820*/  LDGSTS.E.BYPASS.LTC128B.128 [R7+0x3400], desc[UR38][R4.64], !P0 ;  /* 0x0340000004077fae */ /* 0x0009e2000c101d66 */
[----:B------:R-:W-:-:S13]  /*b830*/  ISETP.LT.OR P0, PT, R20, 0x61, P1 ;  /* 0x000000611400780c */ /* 0x000fda0000f01670 */
[----:B-1-3--:R4:W-:Y:S02]  /*b840*/  LDGSTS.E.BYPASS.LTC128B.128 [R7+0x7400], desc[UR38][R4.64+0x80], !P0 ;  /* 0x0740008004077fae */ /* 0x00a9e4000c101d66 */
.L_x_162:
[----:B----4-:R-:W-:Y:S01]  /*b850*/  IADD3 R2, P0, R14, R3, RZ ;  /* 0x000000030e027210 */ /* 0x010fe20007f1e0ff */
[----:B------:R-:W-:Y:S02]  /*b860*/  ULDC.64 UR4, c[0x0][0x328] ;  /* 0x0000ca0000047ab9 */ /* 0x000fe40000000a00 */
[----:B------:R-:W-:Y:S02]  /*b870*/  IMAD R35, R35, UR4, RZ ;  /* 0x0000000423237c24 */ /* 0x000fe4000f8e02ff */
[----:B------:R-:W-:Y:S01]  /*b880*/  IMAD.X R3, RZ, RZ, R6, P0 ;  /* 0x000000ffff037224 */ /* 0x000fe200000e0606 */
[----:B------:R-:W-:Y:S01]  /*b890*/  ISETP.LT.OR P0, PT, R20, 0x71, P2 ;  /* 0x000000711400780c */ /* 0x000fe20001701670 */
[C---:B------:R-:W-:Y:S02]  /*b8a0*/  IMAD R35, R34.reuse, UR5, R35 ;  /* 0x0000000522237c24 */ /* 0x040fe4000f8e0223 */
[----:B0-----:R-:W-:Y:S01]  /*b8b0*/  IMAD.WIDE.U32 R4, R34, UR4, RZ ;  /* 0x0000000422047c25 */ /* 0x001fe2000f8e00ff */
[----:B------:R-:W-:-:S03]  /*b8c0*/  ULDC.64 UR4, c[0x0][0x338] ;  /* 0x0000ce0000047ab9 */ /* 0x000fc60000000a00 */
[----:B------:R-:W-:Y:S02]  /*b8d0*/  IMAD.IADD R5, R5, 0x1, R35 ;  /* 0x0000000105057824 */ /* 0x000fe400078e0223 */
[----:B------:R-:W-:Y:S02]  /*b8e0*/  IMAD R11, R32, UR4, RZ ;  /* 0x00000004200b7c24 */ /* 0x000fe4000f8e02ff */
[----:B------:R-:W-:Y:S02]  /*b8f0*/  IMAD.WIDE.U32 R4, R28, UR4, R4 ;  /* 0x000000041c047c25 */ /* 0x000fe4000f8e0004 */
[----:B------:R-:W-:Y:S01]  /*b900*/  @!PT LDS RZ, [RZ] ;  /* 0x00000000fffff984 */ /* 0x000fe20000000800 */
[----:B------:R-:W-:Y:S01]  /*b910*/  @!PT LDS RZ, [RZ] ;  /* 0x00000000fffff984 */ /* 0x000fe20000000800 */
[----:B------:R-:W-:Y:S01]  /*b920*/  @!PT LDS RZ, [RZ] ;  /* 0x00000000fffff984 */ /* 0x000fe20000000800 */
[----:B------:R0:W-:Y:S01]  /*b930*/  LDGSTS.E.BYPASS.LTC128B.128 [R7+0x3c00], desc[UR38][R2.64], !P0 ;  /* 0x03c0000002077fae */ /* 0x0001e2000c101d66 */
[----:B------:R-:W-:Y:S01]  /*b940*/  ISETP.LT.OR P0, PT, R20, 0x71, P1 ;  /* 0x000000711400780c */ /* 0x000fe20000f01670 */
[----:B------:R-:W-:-:S05]  /*b950*/  IMAD R11, R28, UR5, R11 ;  /* 0x000000051c0b7c24 */ /* 0x000fca000f8e020b */
[----:B------:R-:W-:-:S07]  /*b960*/  IADD3 R11, R5, R11, RZ ;  /* 0x0000000b050b7210 */ /* 0x000fce0007ffe0ff */
[----:B------:R0:W-:Y:S01]  /*b970*/  LDGSTS.E.BYPASS.LTC128B.128 [R7+0x7c00], desc[UR38][R2.64+0x80], !P0 ;  /* 0x07c0008002077fae */ /* 0x0001e2000c101d66 */
[----:B------:R-:W-:Y:S01]  /*b980*/  PLOP3.LUT P0, PT, PT, PT, PT, 0x80, 0x0 ;  /* 0x000000000000781c */ /* 0x000fe20003f0f070 */
[----:B------:R-:W-:-:S12]  /*b990*/  NOP ;  /* 0x0000000000007918 */ /* 0x000fd80000000000 */
.L_x_66:
        /* <DEDUP_REMOVED lines=10> */
.L_x_67:
[----:B------:R-:W-:Y:S01]  /*ba40*/  R2UR UR4, R24 ;  /* 0x00000000180472ca */ /* 0x000fe200000e0000 */
[----:B------:R-:W-:Y:S01]  /*ba50*/  ULDC.64 UR6, c[0x0][0x330] ;  /* 0x0000cc0000067ab9 */ /* 0x000fe20000000a00 */
[----:B------:R-:W-:Y:S01]  /*ba60*/  IMAD.MOV.U32 R5, RZ, RZ, R11 ;  /* 0x000000ffff057224 */ /* 0x000fe200078e000b */
[----:B------:R1:W-:Y:S01]  /*ba70*/  SYNCS.ARRIVE.TRANS64.A1T0 RZ, [R0+URZ+0x28850], RZ ;  /* 0x028850ff00ff79a7 */ /* 0x0003e2000810003f */
[----:B0-----:R-:W-:Y:S01]  /*ba80*/  IMAD.U32 R3, RZ, RZ, UR6 ;  /* 0x00000006ff037e24 */ /* 0x001fe2000f8e00ff */
[----:B------:R-:W-:Y:S01]  /*ba90*/  IADD3 R18, R18, -0x80, RZ ;  /* 0xffffff8012127810 */ /* 0x000fe20007ffe0ff */
[----:B------:R-:W-:Y:S02]  /*baa0*/  VIADD R22, R22, 0xffffffff ;  /* 0xffffffff16167836 */ /* 0x000fe40000000000 */
[----:B------:R-:W-:-:S04]  /*bab0*/  IMAD.WIDE.U32 R4, R3, UR42, R4 ;  /* 0x0000002a03047c25 */ /* 0x000fc8000f8e0004 */
[----:B------:R-:W-:Y:S01]  /*bac0*/  VIADD R20, R20, 0x80 ;  /* 0x0000008014147836 */ /* 0x000fe20000000000 */
[----:B------:R-:W-:Y:S01]  /*bad0*/  UIMAD UR4, UR4, UR6, URZ ;  /* 0x00000006040472a4 */ /* 0x000fe2000f8e023f */
[----:B------:R-:W-:Y:S02]  /*bae0*/  IMAD.MOV.U32 R21, RZ, RZ, R9 ;  /* 0x000000ffff157224 */ /* 0x000fe400078e0009 */
[----:B------:R-:W-:Y:S01]  /*baf0*/  IMAD.MOV.U32 R10, RZ, RZ, R8 ;  /* 0x000000ffff0a7224 */ /* 0x000fe200078e0008 */
[----:B------:R-:W-:-:S03]  /*bb00*/  UIMAD UR4, UR42, UR7, UR4 ;  /* 0x000000072a0472a4 */ /* 0x000fc6000f8e0204 */
[----:B------:R-:W-:Y:S02]  /*bb10*/  ULDC.64 UR6, c[0x0][0x318] ;  /* 0x0000c60000067ab9 */ /* 0x000fe40000000a00 */
[----:B------:R-:W-:Y:S02]  /*bb20*/  LEA R16, P0, R4, UR6, 0x1 ;  /* 0x0000000604107c11 */ /* 0x000fe4000f8008ff */
[----:B------:R-:W-:-:S04]  /*bb30*/  IADD3 R3, R5, UR4, RZ ;  /* 0x0000000405037c10 */ /* 0x000fc8000fffe0ff */
[----:B------:R-:W-:Y:S02]  /*bb40*/  LEA.HI.X R2, R4, UR7, R3, 0x1, P0 ;  /* 0x0000000704027c11 */ /* 0x000fe400080f0c03 */
[----:B------:R-:W-:-:S13]  /*bb50*/  ISETP.GT.AND P0, PT, R22, UR48, PT ;  /* 0x0000003016007c0c */ /* 0x000fda000bf04270 */
[----:B-1----:R-:W-:Y:S05]  /*bb60*/  @P0 BRA `(.L_x_68) ;  /* 0xfffffff000240947 */ /* 0x002fea000383ffff */
[----:B------:R-:W-:Y:S05]  /*bb70*/  BSYNC B0 ;  /* 0x0000000000007941 */ /* 0x000fea0003800000 */
.L_x_55:
[----:B------:R-:W-:-:S13]  /*bb80*/  ISETP.NE.AND P0, PT, R19, 0x3, PT ;  /* 0x000000031300780c */ /* 0x000fda0003f05270 */
[----:B------:R-:W-:Y:S05]  /*bb90*/  @!P0 BRA `(.L_x_69) ;  /* 0x0000000000048947 */ /* 0x000fea0003800000 */
[----:B------:R-:W-:Y:S01]  /*bba0*/  BPT.TRAP 0x1 ;  /* 0x000000040000795c */ /* 0x000fe20000300000 */
.L_x_69:
[C---:B0-----:R-:W-:Y:S01]  /*bbb0*/  LEA R0, R9.reuse, UR45, 0x3 ;  /* 0x0000002d09007c11 */ /* 0x041fe2000f8e18ff */
[----:B------:R-:W-:Y:S01]  /*bbc0*/  BSSY B0, `(.L_x_70) ;  /* 0x0000008000007945 */ /* 0x000fe20003800000 */
[----:B------:R-:W-:Y:S02]  /*bbd0*/  SHF.L.U32 R5, R8, 0x1f, RZ ;  /* 0x0000001f08057819 */ /* 0x000fe400000006ff */
[----:B------:R-:W-:Y:S02]  /*bbe0*/  MOV R3, 0xffffff80 ;  /* 0xffffff8000037802 */ /* 0x000fe40000000f00 */
[----:B------:R-:W0:Y:S03]  /*bbf0*/  SYNCS.PHASECHK.TRANS64.TRYWAIT P0, [R0+URZ+0x28860], R5 ;  /* 0x02886005000075a7 */ /* 0x000e26000800017f */
[----:B------:R-:W-:Y:S02]  /*bc00*/  IMAD R22, R22, R3, UR43 ;  /* 0x0000002b16167e24 */ /* 0x000fe4000f8e0203 */
[----:B------:R-:W-:-:S02]  /*bc10*/  IMAD R3, R9, 0x4000, R36 ;  /* 0x0000400009037824 */ /* 0x000fc400078e0224 */
[----:B------:R-:W-:Y:S01]  /*bc20*/  IMAD.IADD R29, R22, 0x1, -R29 ;  /* 0x00000001161d7824 */ /* 0x000fe200078e0a1d */
[----:B0-----:R-:W-:Y:S06]  /*bc30*/  @!P0 BRA `(.L_x_71) ;  /* 0x0000003400448947 */ /* 0x001fec0003800000 */
.L_x_163:
[----:B------:R-:W-:Y:S05]  /*bc40*/  BSYNC B0 ;  /* 0x0000000000007941 */ /* 0x000fea0003800000 */
.L_x_70:
[----:B------:R-:W-:-:S03]  /*bc50*/  UMOV UR4, 0xffffffff ;  /* 0xffffffff00047882 */ /* 0x000fc60000000000 */
[----:B------:R-:W-:Y:S05]  /*bc60*/  BRA.DIV UR4, `(.L_x_72) ;  /* 0x00000036044c7947 */ /* 0x000fea000b800000 */
[----:B------:R-:W1:Y:S01]  /*bc70*/  SHFL.IDX PT, R4, R16, RZ, 0x181f ;  /* 0x00181fff10047589 */ /* 0x000e6200000e0000 */
[----:B------:R-:W-:Y:S01]  /*bc80*/  ULDC UR4, c[0x0][0x2f4] ;  /* 0x0000bd0000047ab9 */ /* 0x000fe20000000800 */
[----:B------:R-:W-:Y:S02]  /*bc90*/  LEA R3, R3, UR45, 0x1 ;  /* 0x0000002d03037c11 */ /* 0x000fe4000f8e08ff */
[----:B0-----:R-:W0:Y:S01]  /*bca0*/  SHFL.IDX PT, R5, R2, RZ, 0x181f ;  /* 0x00181fff02057589 */ /* 0x001e2200000e0000 */
[----:B------:R-:W-:Y:S02]  /*bcb0*/  ISETP.GE.AND P1, PT, R26, UR4, PT ;  /* 0x000000041a007c0c */ /* 0x000fe4000bf26270 */
[----:B------:R-:W-:Y:S01]  /*bcc0*/  ISETP.GE.AND P0, PT, R25, UR4, PT ;  /* 0x0000000419007c0c */ /* 0x000fe2000bf06270 */
[----:B------:R-:W3:Y:S01]  /*bcd0*/  SHFL.IDX PT, R20, R2, 0x1, 0x181f ;  /* 0x00381f0002147f89 */ /* 0x000ee200000e0000 */
[C---:B------:R-:W-:Y:S02]  /*bce0*/  ISETP.LT.OR P4, PT, R29.reuse, 0x1, P1 ;  /* 0x000000011d00780c */ /* 0x040fe40000f81670 */
[C---:B------:R-:W-:Y:S01]  /*bcf0*/  ISETP.LT.OR P5, PT, R29.reuse, 0x1, P0 ;  /* 0x000000011d00780c */ /* 0x040fe200007a1670 */
[----:B------:R-:W4:Y:S01]  /*bd00*/  SHFL.IDX PT, R14, R16, 0x1, 0x181f ;  /* 0x00381f00100e7f89 */ /* 0x000f2200000e0000 */
[----:B------:R-:W-:-:S02]  /*bd10*/  ISETP.LT.OR P2, PT, R29, 0x11, P1 ;  /* 0x000000111d00780c */ /* 0x000fc40000f41670 */
[----:B------:R-:W-:Y:S01]  /*bd20*/  ISETP.LT.OR P3, PT, R29, 0x11, P0 ;  /* 0x000000111d00780c */ /* 0x000fe20000761670 */
[----:B------:R-:W5:Y:S04]  /*bd30*/  SHFL.IDX PT, R22, R16, 0x2, 0x181f ;  /* 0x00581f0010167f89 */ /* 0x000f6800000e0000 */
[----:B------:R-:W2:Y:S01]  /*bd40*/  SHFL.IDX PT, R21, R2, 0x2, 0x181f ;  /* 0x00581f0002157f89 */ /* 0x000ea200000e0000 */
[----:B-1----:R-:W-:-:S03]  /*bd50*/  MOV R6, R4 ;  /* 0x0000000400067202 */ /* 0x002fc60000000f00 */
[----:B------:R-:W1:Y:S01]  /*bd60*/  SHFL.IDX PT, R10, R2, 0x3, 0x181f ;  /* 0x00781f00020a7f89 */ /* 0x000e6200000e0000 */
[----:B0-----:R-:W-:-:S03]  /*bd70*/  IMAD.MOV.U32 R7, RZ, RZ, R5 ;  /* 0x000000ffff077224 */ /* 0x001fc600078e0005 */
[----:B------:R-:W0:Y:S01]  /*bd80*/  SHFL.IDX PT, R23, R16, 0x3, 0x181f ;  /* 0x00781f0010177f89 */ /* 0x000e2200000e0000 */
[----:B------:R-:W-:-:S03]  /*bd90*/  IMAD.WIDE.U32 R6, R26, 0x2, R6 ;  /* 0x000000021a067825 */ /* 0x000fc600078e0006 */
[----:B------:R-:W0:Y:S01]  /*bda0*/  SHFL.IDX PT, R18, R2, 0x4, 0x181f ;  /* 0x00981f0002127f89 */ /* 0x000e2200000e0000 */
[----:B---3--:R-:W-:Y:S01]  /*bdb0*/  MOV R5, R20 ;  /* 0x0000001400057202 */ /* 0x008fe20000000f00 */
[----:B----4-:R-:W-:Y:S02]  /*bdc0*/  IMAD.MOV.U32 R4, RZ, RZ, R14 ;  /* 0x000000ffff047224 */ /* 0x010fe400078e000e */
[----:B------:R-:W3:Y:S01]  /*bdd0*/  SHFL.IDX PT, R25, R16, 0x4, 0x181f ;  /* 0x00981f0010197f89 */ /* 0x000ee200000e0000 */
[----:B-----5:R-:W-:-:S03]  /*bde0*/  IMAD.MOV.U32 R20, RZ, RZ, R22 ;  /* 0x000000ffff147224 */ /* 0x020fc600078e0016 */
[----:B------:R-:W-:Y:S01]  /*bdf0*/  LDGSTS.E.BYPASS.LTC128B.128 [R3+0x400], desc[UR38][R6.64], !P4 ;  /* 0x0040000006037fae */ /* 0x000fe2000e101d66 */
[C---:B------:R-:W-:Y:S01]  /*be00*/  ISETP.LT.OR P4, PT, R29.reuse, 0x21, P1 ;  /* 0x000000211d00780c */ /* 0x040fe20000f81670 */
[C---:B------:R-:W-:Y:S02]  /*be10*/  IMAD.WIDE.U32 R4, R26.reuse, 0x2, R4 ;  /* 0x000000021a047825 */ /* 0x040fe400078e0004 */
[----:B------:R4:W-:Y:S01]  /*be20*/  LDGSTS.E.BYPASS.LTC128B.128 [R3+0x4400], desc[UR38][R6.64+0x80], !P5 ;  /* 0x0440008006037fae */ /* 0x0009e2000e901d66 */
[----:B------:R-:W-:Y:S01]  /*be30*/  ISETP.LT.OR P5, PT, R29, 0x21, P0 ;  /* 0x000000211d00780c */ /* 0x000fe200007a1670 */
[----:B--2---:R-:W-:Y:S02]  /*be40*/  IMAD.WIDE.U32 R20, R26, 0x2, R20 ;  /* 0x000000021a147825 */ /* 0x004fe400078e0014 */
[----:B------:R-:W4:Y:S01]  /*be50*/  SHFL.IDX PT, R14, R16, 0x5, 0x181f ;  /* 0x00b81f00100e7f89 */ /* 0x000f2200000e0000 */
[----:B-1----:R-:W-:-:S03]  /*be60*/  MOV R13, R10 ;  /* 0x0000000a000d7202 */ /* 0x002fc60000000f00 */
[----:B------:R-:W1:Y:S01]  /*be70*/  SHFL.IDX PT, R24, R2, 0x5, 0x181f ;  /* 0x00b81f0002187f89 */ /* 0x000e6200000e0000 */
[----:B0-----:R-:W-:-:S03]  /*be80*/  IMAD.MOV.U32 R12, RZ, RZ, R23 ;  /* 0x000000ffff0c7224 */ /* 0x001fc600078e0017 */
[----:B------:R-:W0:Y:S01]  /*be90*/  SHFL.IDX PT, R22, R2, 0x6, 0x181f ;  /* 0x00d81f0002167f89 */ /* 0x000e2200000e0000 */
[----:B------:R-:W-:Y:S02]  /*bea0*/  IMAD.MOV.U32 R11, RZ, RZ, R18 ;  /* 0x000000ffff0b7224 */ /* 0x000fe400078e0012 */
[C---:B------:R-:W-:Y:S01]  /*beb0*/  IMAD.WIDE.U32 R12, R26.reuse, 0x2, R12 ;  /* 0x000000021a0c7825 */ /* 0x040fe200078e000c */
[----:B------:R-:W2:Y:S03]  /*bec0*/  SHFL.IDX PT, R27, R16, 0x6, 0x181f ;  /* 0x00d81f00101b7f89 */ /* 0x000ea600000e0000 */
[----:B---3--:R-:W-:Y:S01]  /*bed0*/  IMAD.MOV.U32 R10, RZ, RZ, R25 ;  /* 0x000000ffff0a7224 */ /* 0x008fe200078e0019 */
[----:B------:R-:W-:Y:S01]  /*bee0*/  LDGSTS.E.BYPASS.LTC128B.128 [R3+0xc00], desc[UR38][R4.64], !P2 ;  /* 0x00c0000004037fae */ /* 0x000fe2000d101d66 */
[C---:B------:R-:W-:Y:S02]  /*bef0*/  ISETP.LT.OR P2, PT, R29.reuse, 0x31, P1 ;  /* 0x000000311d00780c */ /* 0x040fe40000f41670 */
[----:B------:R-:W-:Y:S01]  /*bf00*/  IMAD.WIDE.U32 R10, R26, 0x2, R10 ;  /* 0x000000021a0a7825 */ /* 0x000fe200078e000a */
[----:B------:R0:W-:Y:S01]  /*bf10*/  LDGSTS.E.BYPASS.LTC128B.128 [R3+0x4c00], desc[UR38][R4.64+0x80], !P3 ;  /* 0x04c0008004037fae */ /* 0x0001e2000d901d66 */
[----:B------:R-:W-:-:S03]  /*bf20*/  ISETP.LT.OR P3, PT, R29, 0x31, P0 ;  /* 0x000000311d00780c */ /* 0x000fc60000761670 */
[----:B------:R-:W-:Y:S01]  /*bf30*/  LDGSTS.E.BYPASS.LTC128B.128 [R3+0x1400], desc[UR38][R20.64], !P4 ;  /* 0x0140000014037fae */ /* 0x000fe2000e101d66 */
[C---:B------:R-:W-:Y:S02]  /*bf40*/  ISETP.LT.OR P4, PT, R29.reuse, 0x41, P1 ;  /* 0x000000411d00780c */ /* 0x040fe40000f81670 */
[----:B----4-:R-:W-:Y:S01]  /*bf50*/  MOV R6, R14 ;  /* 0x0000000e00067202 */ /* 0x010fe20000000f00 */
[----:B------:R-:W-:Y:S01]  /*bf60*/  LDGSTS.E.BYPASS.LTC128B.128 [R3+0x5400], desc[UR38][R20.64+0x80], !P5 ;  /* 0x0540008014037fae */ /* 0x000fe2000e901d66 */
[C---:B------:R-:W-:Y:S01]  /*bf70*/  ISETP.LT.OR P5, PT, R29.reuse, 0x41, P0 ;  /* 0x000000411d00780c */ /* 0x040fe200007a1670 */
[----:B-1----:R-:W-:Y:S02]  /*bf80*/  IMAD.MOV.U32 R7, RZ, RZ, R24 ;  /* 0x000000ffff077224 */ /* 0x002fe400078e0018 */
[----:B------:R-:W-:Y:S01]  /*bf90*/  LDGSTS.E.BYPASS.LTC128B.128 [R3+0x1c00], desc[UR38][R12.64], !P2 ;  /* 0x01c000000c037fae */ /* 0x000fe2000d101d66 */
[C---:B------:R-:W-:Y:S01]  /*bfa0*/  ISETP.LT.OR P2, PT, R29.reuse, 0x51, P1 ;  /* 0x000000511d00780c */ /* 0x040fe20000f41670 */
[----:B------:R-:W-:Y:S01]  /*bfb0*/  IMAD.WIDE.U32 R6, R26, 0x2, R6 ;  /* 0x000000021a067825 */ /* 0x000fe200078e0006 */
[----:B0-----:R-:W-:Y:S01]  /*bfc0*/  MOV R5, R22 ;  /* 0x0000001600057202 */ /* 0x001fe20000000f00 */
[----:B------:R-:W-:Y:S01]  /*bfd0*/  LDGSTS.E.BYPASS.LTC128B.128 [R3+0x5c00], desc[UR38][R12.64+0x80], !P3 ;  /* 0x05c000800c037fae */ /* 0x000fe2000d901d66 */
[----:B------:R-:W-:Y:S01]  /*bfe0*/  ISETP.LT.OR P3, PT, R29, 0x51, P0 ;  /* 0x000000511d00780c */ /* 0x000fe20000761670 */
[----:B--2---:R-:W-:-:S02]  /*bff0*/  IMAD.MOV.U32 R4, RZ, RZ, R27 ;  /* 0x000000ffff047224 */ /* 0x004fc400078e001b */
[----:B------:R-:W-:Y:S01]  /*c000*/  LDGSTS.E.BYPASS.LTC128B.128 [R3+0x2400], desc[UR38][R10.64], !P4 ;  /* 0x024000000a037fae */ /* 0x000fe2000e101d66 */
[C---:B------:R-:W-:Y:S01]  /*c010*/  ISETP.LT.OR P4, PT, R29.reuse, 0x61, P1 ;  /* 0x000000611d00780c */ /* 0x040fe20000f81670 */
[----:B------:R-:W-:Y:S02]  /*c020*/  IMAD.WIDE.U32 R4, R26, 0x2, R4 ;  /* 0x000000021a047825 */ /* 0x000fe400078e0004 */
[----:B------:R0:W-:Y:S01]  /*c030*/  LDGSTS.E.BYPASS.LTC128B.128 [R3+0x6400], desc[UR38][R10.64+0x80], !P5 ;  /* 0x064000800a037fae */ /* 0x0001e2000e901d66 */
[----:B------:R-:W-:-:S03]  /*c040*/  ISETP.LT.OR P5, PT, R29, 0x61, P0 ;  /* 0x000000611d00780c */ /* 0x000fc600007a1670 */
[----:B------:R1:W-:Y:S04]  /*c050*/  LDGSTS.E.BYPASS.LTC128B.128 [R3+0x2c00], desc[UR38][R6.64], !P2 ;  /* 0x02c0000006037fae */ /* 0x0003e8000d101d66 */
[----:B------:R1:W-:Y:S04]  /*c060*/  LDGSTS.E.BYPASS.LTC128B.128 [R3+0x6c00], desc[UR38][R6.64+0x80], !P3 ;  /* 0x06c0008006037fae */ /* 0x0003e8000d901d66 */
[----:B------:R1:W-:Y:S01]  /*c070*/  LDGSTS.E.BYPASS.LTC128B.128 [R3+0x3400], desc[UR38][R4.64], !P4 ;  /* 0x0340000004037fae */ /* 0x0003e2000e101d66 */
[----:B0-----:R-:W-:-:S03]  /*c080*/  IMAD.MOV.U32 R10, RZ, RZ, RZ ;  /* 0x000000ffff0a7224 */ /* 0x001fc600078e00ff */
[----:B------:R-:W0:Y:S04]  /*c090*/  SHFL.IDX PT, R2, R2, 0x7, 0x181f ;  /* 0x00f81f0002027f89 */ /* 0x000e2800000e0000 */
[----:B------:R1:W2:Y:S04]  /*c0a0*/  SHFL.IDX PT, R14, R16, 0x7, 0x181f ;  /* 0x00f81f00100e7f89 */ /* 0x0002a800000e0000 */
[----:B------:R1:W-:Y:S02]  /*c0b0*/  LDGSTS.E.BYPASS.LTC128B.128 [R3+0x7400], desc[UR38][R4.64+0x80], !P5 ;  /* 0x0740008004037fae */ /* 0x0003e4000e901d66 */
.L_x_181:
[C---:B------:R-:W-:Y:S01]  /*c0c0*/  ISETP.LT.OR P1, PT, R29.reuse, 0x71, P1 ;  /* 0x000000711d00780c */ /* 0x040fe20000f21670 */
[----:B-12---:R-:W-:Y:S01]  /*c0d0*/  IMAD.MOV.U32 R4, RZ, RZ, R14 ;  /* 0x000000ffff047224 */ /* 0x006fe200078e000e */
[----:B------:R-:W-:Y:S02]  /*c0e0*/  ISETP.LT.OR P0, PT, R29, 0x71, P0 ;  /* 0x000000711d00780c */ /* 0x000fe40000701670 */
[----:B0-----:R-:W-:-:S03]  /*c0f0*/  MOV R5, R2 ;  /* 0x0000000200057202 */ /* 0x001fc60000000f00 */
[----:B------:R-:W-:-:S06]  /*c100*/  IMAD.WIDE.U32 R4, R26, 0x2, R4 ;  /* 0x000000021a047825 */ /* 0x000fcc00078e0004 */
[----:B------:R-:W-:Y:S01]  /*c110*/  @!PT LDS RZ, [RZ] ;  /* 0x00000000fffff984 */ /* 0x000fe20000000800 */
[----:B------:R-:W-:Y:S01]  /*c120*/  @!PT LDS RZ, [RZ] ;  /* 0x00000000fffff984 */ /* 0x000fe20000000800 */
[----:B------:R-:W-:Y:S01]  /*c130*/  @!PT LDS RZ, [RZ] ;  /* 0x00000000fffff984 */ /* 0x000fe20000000800 */
[----:B------:R0:W-:Y:S04]  /*c140*/  LDGSTS.E.BYPASS.LTC128B.128 [R3+0x3c00], desc[UR38][R4.64], !P1 ;  /* 0x03c0000004037fae */ /* 0x0001e8000c901d66 */
[----:B------:R0:W-:Y:S01]  /*c150*/  LDGSTS.E.BYPASS.LTC128B.128 [R3+0x7c00], desc[UR38][R4.64+0x80], !P0 ;  /* 0x07c0008004037fae */ /* 0x0001e2000c101d66 */
[----:B------:R-:W-:Y:S01]  /*c160*/  PLOP3.LUT P0, PT, PT, PT, PT, 0x80, 0x0 ;  /* 0x000000000000781c */ /* 0x000fe20003f0f070 */
[----:B------:R-:W-:-:S12]  /*c170*/  NOP ;  /* 0x0000000000007918 */ /* 0x000fd80000000000 */
.L_x_73:
        /* <DEDUP_REMOVED lines=10> */
.L_x_74:
[----:B------:R1:W-:Y:S02]  /*c220*/  SYNCS.ARRIVE.TRANS64.A1T0 RZ, [R0+URZ+0x28850], RZ ;  /* 0x028850ff00ff79a7 */ /* 0x0003e4000810003f */
[----:B-1----:R-:W-:-:S05]  /*c230*/  VIADD R0, R9, 0x1 ;  /* 0x0000000109007836 */ /* 0x002fca0000000000 */
[----:B------:R-:W-:-:S04]  /*c240*/  ISETP.NE.AND P0, PT, R0, 0x2, PT ;  /* 0x000000020000780c */ /* 0x000fc80003f05270 */
[----:B0-----:R-:W-:Y:S02]  /*c250*/  SEL R3, RZ, 0x1, P0 ;  /* 0x00000001ff037807 */ /* 0x001fe40000000000 */
[----:B------:R-:W-:Y:S02]  /*c260*/  SEL R0, R0, RZ, P0 ;  /* 0x000000ff00007207 */ /* 0x000fe40000000000 */
[----:B------:R-:W-:-:S07]  /*c270*/  LOP3.LUT R8, R8, R3, RZ, 0x3c, !PT ;  /* 0x0000000308087212 */ /* 0x000fce00078e3cff */
.L_x_40:
[----:B------:R-:W0:Y:S01]  /*c280*/  S2R R3, SR_CgaCtaId ;  /* 0x0000000000037919 */ /* 0x000e220000008800 */
[----:B------:R-:W-:Y:S02]  /*c290*/  MOV R2, 0x400 ;  /* 0x0000040000027802 */ /* 0x000fe40000000f00 */
[----:B------:R-:W-:Y:S02]  /*c2a0*/  SHF.L.U32 R10, R10, 0x1f, RZ ;  /* 0x0000001f0a0a7819 */ /* 0x000fe400000006ff */
[----:B0-----:R-:W-:-:S04]  /*c2b0*/  LEA R7, R3, R2, 0x18 ;  /* 0x0000000203077211 */ /* 0x001fc800078ec0ff */
[----:B------:R-:W0:Y:S02]  /*c2c0*/  SYNCS.PHASECHK.TRANS64.TRYWAIT P0, [R7+URZ+0x28820], R10 ;  /* 0x0288200a070075a7 */ /* 0x000e24000800017f */
[----:B0-----:R-:W-:Y:S05]  /*c2d0*/  @!P0 BRA `(.L_x_75) ;  /* 0x0000003800488947 */ /* 0x001fea0003800000 */
.L_x_182:
[----:B------:R-:W-:-:S03]  /*c2e0*/  UMOV UR4, 0xffffffff ;  /* 0xffffffff00047882 */ /* 0x000fc60000000000 */
[----:B------:R-:W-:Y:S05]  /*c2f0*/  BRA.DIV UR4, `(.L_x_76) ;  /* 0x0000003a04547947 */ /* 0x000fea000b800000 */
[----:B------:R1:W2:Y:S02]  /*c300*/  SHFL.IDX PT, R14, R17, RZ, 0x1f ;  /* 0x00001fff110e7589 */ /* 0x0002a400000e0000 */
.L_x_185:
[----:B--2---:R-:W-:-:S13]  /*c310*/  ISETP.NE.AND P0, PT, R14, RZ, PT ;  /* 0x000000ff0e00720c */ /* 0x004fda0003f05270 */
[----:B------:R-:W-:Y:S05]  /*c320*/  @P0 BRA `(.L_x_8) ;  /* 0x0000000000880947 */ /* 0x000fea0003800000 */
[----:B------:R-:W-:-:S03]  /*c330*/  UMOV UR4, 0xffffffff ;  /* 0xffffffff00047882 */ /* 0x000fc60000000000 */
[----:B------:R-:W-:Y:S05]  /*c340*/  BRA.DIV UR4, `(.L_x_77) ;  /* 0x0000003a04687947 */ /* 0x000fea000b800000 */
[----:B------:R-:W-:-:S13]  /*c350*/  ELECT P6, URZ, PT ;  /* 0x00000000003f782f */ /* 0x000fda00038c0000 */
.L_x_188:
[----:B------:R-:W-:Y:S05]  /*c360*/  @!P6 BRA `(.L_x_8) ;  /* 0x000000000078e947 */ /* 0x000fea0003800000 */
[----:B------:R-:W-:-:S06]  /*c370*/  ULOP3.LUT UR4, UR40, 0x2, URZ, 0xfc, !UPT ;  /* 0x0000000228047892 */ /* 0x000fcc000f8efc3f */
[----:B------:R-:W-:-:S05]  /*c380*/  IMAD.U32 R2, RZ, RZ, UR4 ;  /* 0x00000004ff027e24 */ /* 0x000fca000f8e00ff */
[----:B------:R-:W-:-:S13]  /*c390*/  ISETP.NE.AND P0, PT, R2, 0x3, PT ;  /* 0x000000030200780c */ /* 0x000fda0003f05270 */
[----:B------:R-:W-:Y:S05]  /*c3a0*/  @!P0 BRA `(.L_x_78) ;  /* 0x0000000000048947 */ /* 0x000fea0003800000 */
[----:B------:R-:W-:Y:S01]  /*c3b0*/  BPT.TRAP 0x1 ;  /* 0x000000040000795c */ /* 0x000fe20000300000 */
.L_x_78:
[C---:B------:R-:W-:Y:S01]  /*c3c0*/  LEA R5, R0.reuse, R7, 0x3 ;  /* 0x0000000700057211 */ /* 0x040fe200078e18ff */
[----:B------:R-:W-:Y:S01]  /*c3d0*/  VIADD R0, R0, 0x1 ;  /* 0x0000000100007836 */ /* 0x000fe20000000000 */
[----:B------:R-:W-:-:S04]  /*c3e0*/  SHF.L.U32 R2, R8, 0x1f, RZ ;  /* 0x0000001f08027819 */ /* 0x000fc800000006ff */
[----:B------:R-:W2:Y:S01]  /*c3f0*/  SYNCS.PHASECHK.TRANS64.TRYWAIT P1, [R5+URZ+0x28840], R2 ;  /* 0x02884002050075a7 */ /* 0x000ea2000802017f */
[----:B------:R-:W-:-:S04]  /*c400*/  ISETP.NE.AND P2, PT, R0, 0x2, PT ;  /* 0x000000020000780c */ /* 0x000fc80003f45270 */
[----:B------:R-:W-:Y:S01]  /*c410*/  SEL R3, RZ, 0x1, P2 ;  /* 0x00000001ff037807 */ /* 0x000fe20001000000 */
[----:B--2---:R-:W-:Y:S08]  /*c420*/  @!P1 BRA `(.L_x_79) ;  /* 0x0000003800509947 */ /* 0x004ff00003800000 */
.L_x_189:
[----:B------:R-:W-:Y:S02]  /*c430*/  SEL R0, R0, RZ, P2 ;  /* 0x000000ff00007207 */ /* 0x000fe40001000000 */
[----:B------:R-:W-:Y:S01]  /*c440*/  LOP3.LUT R3, R8, R3, RZ, 0x3c, !PT ;  /* 0x0000000308037212 */ /* 0x000fe200078e3cff */
[----:B------:R-:W-:Y:S06]  /*c450*/  @!P0 BRA `(.L_x_80) ;  /* 0x0000000000048947 */ /* 0x000fec0003800000 */
[----:B------:R-:W-:Y:S01]  /*c460*/  BPT.TRAP 0x1 ;  /* 0x000000040000795c */ /* 0x000fe20000300000 */
.L_x_80:
[----:B0-----:R-:W-:Y:S01]  /*c470*/  IMAD R7, R0, 0x8, R7 ;  /* 0x0000000800077824 */ /* 0x001fe200078e0207 */
[----:B------:R-:W-:-:S04]  /*c480*/  SHF.L.U32 R0, R3, 0x1f, RZ ;  /* 0x0000001f03007819 */ /* 0x000fc800000006ff */
[----:B------:R-:W0:Y:S02]  /*c490*/  SYNCS.PHASECHK.TRANS64.TRYWAIT P1, [R7+URZ+0x28840], R0 ;  /* 0x02884000070075a7 */ /* 0x000e24000802017f */
[----:B0-----:R-:W-:Y:S05]  /*c4a0*/  @!P1 BRA `(.L_x_81) ;  /* 0x0000003800449947 */ /* 0x001fea0003800000 */
.L_x_190:
[----:B------:R-:W-:Y:S05]  /*c4b0*/  @!P0 BRA `(.L_x_82) ;  /* 0x0000000000048947 */ /* 0x000fea0003800000 */
[----:B------:R-:W-:Y:S01]  /*c4c0*/  BPT.TRAP 0x1 ;  /* 0x000000040000795c */ /* 0x000fe20000300000 */
.L_x_82:
[----:B------:R-:W3:Y:S02]  /*c4d0*/  SYNCS.PHASECHK.TRANS64.TRYWAIT P1, [R5+URZ+0x28860], R2 ;  /* 0x02886002050075a7 */ /* 0x000ee4000802017f */
[----:B---3--:R-:W-:Y:S05]  /*c4e0*/  @!P1 BRA `(.L_x_83) ;  /* 0x0000003800489947 */ /* 0x008fea0003800000 */
.L_x_191:
[----:B------:R-:W-:Y:S05]  /*c4f0*/  @!P0 BRA `(.L_x_84) ;  /* 0x0000000000048947 */ /* 0x000fea0003800000 */
[----:B------:R-:W-:Y:S01]  /*c500*/  BPT.TRAP 0x1 ;  /* 0x000000040000795c */ /* 0x000fe20000300000 */
.L_x_84:
[----:B----4-:R4:W0:Y:S02]  /*c510*/  SYNCS.PHASECHK.TRANS64.TRYWAIT P0, [R7+URZ+0x28860], R0 ;  /* 0x02886000070075a7 */ /* 0x010824000800017f */
[----:B0-----:R-:W-:Y:S05]  /*c520*/  @!P0 NANOSLEEP.SYNCS 0x989680 ;  /* 0x009896800000895d */ /* 0x001fea0003900000 */
[----:B------:R-:W0:Y:S02]  /*c530*/  @!P0 SYNCS.PHASECHK.TRANS64 P0, [R7+URZ+0x28860], R0 ;  /* 0x02886000070085a7 */ /* 0x000e24000800007f */
[----:B0-----:R-:W-:Y:S05]  /*c540*/  @!P0 BRA `(.L_x_84) ;  /* 0xfffffffc00f08947 */ /* 0x001fea000383ffff */
.L_x_8:
[----:B------:R-:W-:Y:S05]  /*c550*/  BSYNC B6 ;  /* 0x0000000000067941 */ /* 0x000fea0003800000 */
.L_x_5:
[----:B------:R-:W-:Y:S05]  /*c560*/  EXIT ;  /* 0x000000000000794d */ /* 0x000fea0003800000 */
.L_x_12:
[----:B0-----:R-:W-:-:S04]  /*c570*/  MOV R0, UR36 ;  /* 0x0000002400007c02 */ /* 0x001fc80008000f00 */
[----:B------:R0:W1:Y:S03]  /*c580*/  SYNCS.PHASECHK.TRANS64.TRYWAIT P0, [R0+URZ+0x28800], R3 ;  /* 0x02880003000075a7 */ /* 0x000066000800017f */
[----:B-1----:R-:W-:Y:S05]  /*c590*/  @!P0 NANOSLEEP.SYNCS 0x989680 ;  /* 0x009896800000895d */ /* 0x002fea0003900000 */
[----:B------:R-:W1:Y:S02]  /*c5a0*/  @!P0 SYNCS.PHASECHK.TRANS64 P0, [R0+URZ+0x28800], R3 ;  /* 0x02880003000085a7 */ /* 0x000e64000800007f */
[----:B-1----:R-:W-:Y:S05]  /*c5b0*/  @!P0 BRA `(.L_x_12) ;  /* 0xfffffffc00ec8947 */ /* 0x002fea000383ffff */
[----:B------:R-:W-:Y:S05]  /*c5c0*/  BRA `(.L_x_85) ;  /* 0xffffff4c00007947 */ /* 0x000fea000383ffff */
.L_x_16:
[----:B-1----:R-:W-:-:S04]  /*c5d0*/  IMAD.U32 R4, RZ, RZ, UR36 ;  /* 0x00000024ff047e24 */ /* 0x002fc8000f8e00ff */
[----:B------:R1:W2:Y:S03]  /*c5e0*/  SYNCS.PHASECHK.TRANS64.TRYWAIT P1, [R4+URZ+0x28830], R3 ;  /* 0x02883003040075a7 */ /* 0x0002a6000802017f */
[----:B--2---:R-:W-:Y:S05]  /*c5f0*/  @!P1 NANOSLEEP.SYNCS 0x989680 ;  /* 0x009896800000995d */ /* 0x004fea0003900000 */
[----:B------:R-:W2:Y:S02]  /*c600*/  @!P1 SYNCS.PHASECHK.TRANS64 P1, [R4+URZ+0x28830], R3 ;  /* 0x02883003040095a7 */ /* 0x000ea4000802007f */
[----:B--2---:R-:W-:Y:S05]  /*c610*/  @!P1 BRA `(.L_x_16) ;  /* 0xfffffffc00ec9947 */ /* 0x004fea000383ffff */
[----:B------:R-:W-:Y:S05]  /*c620*/  BRA `(.L_x_15) ;  /* 0xffffff4c001c7947 */ /* 0x000fea000383ffff */
.L_x_22:
[----:B-1----:R-:W-:-:S04]  /*c630*/  IMAD.U32 R9, RZ, RZ, UR10 ;  /* 0x0000000aff097e24 */ /* 0x002fc8000f8e00ff */
[----:B------:R1:W2:Y:S03]  /*c640*/  SYNCS.PHASECHK.TRANS64.TRYWAIT P1, [R9+URZ+0x28830], R0 ;  /* 0x02883000090075a7 */ /* 0x0002a6000802017f */
[----:B--2---:R-:W-:Y:S05]  /*c650*/  @!P1 NANOSLEEP.SYNCS 0x989680 ;  /* 0x009896800000995d */ /* 0x004fea0003900000 */
[----:B------:R-:W2:Y:S02]  /*c660*/  @!P1 SYNCS.PHASECHK.TRANS64 P1, [R9+URZ+0x28830], R0 ;  /* 0x02883000090095a7 */ /* 0x000ea4000802007f */
[----:B--2---:R-:W-:Y:S05]  /*c670*/  @!P1 BRA `(.L_x_22) ;  /* 0xfffffffc00ec9947 */ /* 0x004fea000383ffff */
[----:B------:R-:W-:Y:S05]  /*c680*/  BRA `(.L_x_19) ;  /* 0xffffff7800747947 */ /* 0x000fea000383ffff */
.L_x_26:
[----:B-1----:R-:W-:-:S04]  /*c690*/  MOV R10, UR10 ;  /* 0x0000000a000a7c02 */ /* 0x002fc80008000f00 */
[----:B------:R1:W2:Y:S03]  /*c6a0*/  SYNCS.PHASECHK.TRANS64.TRYWAIT P1, [R10+URZ+0x28850], R9 ;  /* 0x028850090a0075a7 */ /* 0x0002a6000802017f */
[----:B--2---:R-:W-:Y:S05]  /*c6b0*/  @!P1 NANOSLEEP.SYNCS 0x989680 ;  /* 0x009896800000995d */ /* 0x004fea0003900000 */
[----:B------:R-:W2:Y:S02]  /*c6c0*/  @!P1 SYNCS.PHASECHK.TRANS64 P1, [R10+URZ+0x28850], R9 ;  /* 0x028850090a0095a7 */ /* 0x000ea4000802007f */
[----:B--2---:R-:W-:Y:S05]  /*c6d0*/  @!P1 BRA `(.L_x_26) ;  /* 0xfffffffc00ec9947 */ /* 0x004fea000383ffff */
[----:B------:R-:W-:Y:S05]  /*c6e0*/  BRA `(.L_x_23) ;  /* 0xffffff7c004c7947 */ /* 0x000fea000383ffff */
.L_x_33:
[----:B-1----:R-:W-:-:S04]  /*c6f0*/  IMAD.U32 R3, RZ, RZ, UR5 ;  /* 0x00000005ff037e24 */ /* 0x002fc8000f8e00ff */
[----:B------:R1:W2:Y:S03]  /*c700*/  SYNCS.PHASECHK.TRANS64.TRYWAIT P1, [R3+URZ+0x28850], R2 ;  /* 0x02885002030075a7 */ /* 0x0002a6000802017f */
[----:B--2---:R-:W-:Y:S05]  /*c710*/  @!P1 NANOSLEEP.SYNCS 0x989680 ;  /* 0x009896800000995d */ /* 0x004fea0003900000 */
[----:B------:R-:W2:Y:S02]  /*c720*/  @!P1 SYNCS.PHASECHK.TRANS64 P1, [R3+URZ+0x28850], R2 ;  /* 0x02885002030095a7 */ /* 0x000ea4000802007f */
[----:B--2---:R-:W-:Y:S05]  /*c730*/  @!P1 BRA `(.L_x_33) ;  /* 0xfffffffc00ec9947 */ /* 0x004fea000383ffff */
[----:B------:R-:W-:Y:S05]  /*c740*/  BRA `(.L_x_32) ;  /* 0xffffffa000407947 */ /* 0x000fea000383ffff */
.L_x_45:
[----:B------:R-:W-:Y:S01]  /*c750*/  IMAD.MOV.U32 R13, RZ, RZ, R17 ;  /* 0x000000ffff0d7224 */ /* 0x000fe200078e0011 */
[----:B------:R-:W-:Y:S01]  /*c760*/  MOV R12, RZ ;  /* 0x000000ff000c7202 */ /* 0x000fe20000000f00 */
[----:B------:R-:W-:Y:S02]  /*c770*/  IMAD.MOV.U32 R11, RZ, RZ, 0x1f ;  /* 0x0000001fff0b7424 */ /* 0x000fe400078e00ff */
[----:B------:R-:W-:-:S07]  /*c780*/  IMAD.MOV.U32 R15, RZ, RZ, -0x1 ;  /* 0xffffffffff0f7424 */ /* 0x000fce00078e00ff */
[----:B-----5:R-:W-:Y:S05]  /*c790*/  WARPSYNC.COLLECTIVE R15, `(.L_x_86) ;  /* 0x000000000f087348 */ /* 0x020fea0003c00000 */
[----:B------:R0:W1:Y:S02]  /*c7a0*/  SHFL.IDX P6, R14, R13, R12, R11 ;  /* 0x0000000c0d0e7389 */ /* 0x00006400000c000b */
[----:B01---5:R-:W-:Y:S01]  /*c7b0*/  ENDCOLLECTIVE ;  /* 0x000000000000791b */ /* 0x023fe20003800000 */
.L_x_86:
[----:B------:R-:W-:Y:S05]  /*c7c0*/  BRA `(.L_x_87) ;  /* 0xffffffcc00e07947 */ /* 0x000fea000383ffff */
.L_x_47:
[----:B0-----:R-:W-:-:S04]  /*c7d0*/  MOV R3, UR45 ;  /* 0x0000002d00037c02 */ /* 0x001fc80008000f00 */
[----:B------:R0:W1:Y:S03]  /*c7e0*/  SYNCS.PHASECHK.TRANS64.TRYWAIT P0, [R3+URZ+0x28840], R8 ;  /* 0x02884008030075a7 */ /* 0x000066000800017f */
[----:B-1----:R-:W-:Y:S05]  /*c7f0*/  @!P0 NANOSLEEP.SYNCS 0x989680 ;  /* 0x009896800000895d */ /* 0x002fea0003900000 */
[----:B------:R-:W1:Y:S02]  /*c800*/  @!P0 SYNCS.PHASECHK.TRANS64 P0, [R3+URZ+0x28840], R8 ;  /* 0x02884008030085a7 */ /* 0x000e64000800007f */
[----:B-1----:R-:W-:Y:S05]  /*c810*/  @!P0 BRA `(.L_x_47) ;  /* 0xfffffffc00ec8947 */ /* 0x002fea000383ffff */
[----:B------:R-:W-:Y:S05]  /*c820*/  BRA `(.L_x_88) ;  /* 0xffffffd0005c7947 */ /* 0x000fea000383ffff */
.L_x_48:
[----:B------:R-:W-:Y:S01]  /*c830*/  BSSY B0, `(.L_x_89) ;  /* 0x0000008000007945 */ /* 0x000fe20003800000 */
[----:B------:R-:W-:Y:S01]  /*c840*/  IMAD.MOV.U32 R13, RZ, RZ, R3 ;  /* 0x000000ffff0d7224 */ /* 0x000fe200078e0003 */
[----:B------:R-:W-:Y:S01]  /*c850*/  MOV R11, 0x181f ;  /* 0x0000181f000b7802 */ /* 0x000fe20000000f00 */
[----:B------:R-:W-:Y:S02]  /*c860*/  IMAD.MOV.U32 R12, RZ, RZ, RZ ;  /* 0x000000ffff0c7224 */ /* 0x000fe400078e00ff */
[----:B------:R-:W-:-:S07]  /*c870*/  IMAD.MOV.U32 R15, RZ, RZ, -0x1 ;  /* 0xffffffffff0f7424 */ /* 0x000fce00078e00ff */
[----:B------:R-:W-:Y:S05]  /*c880*/  WARPSYNC.COLLECTIVE R15, `(.L_x_90) ;  /* 0x000000000f087348 */ /* 0x000fea0003c00000 */
[----:B------:R0:W1:Y:S02]  /*c890*/  SHFL.IDX P6, R14, R13, R12, R11 ;  /* 0x0000000c0d0e7389 */ /* 0x00006400000c000b */
[----:B01----:R-:W-:Y:S01]  /*c8a0*/  ENDCOLLECTIVE ;  /* 0x000000000000791b */ /* 0x003fe20003800000 */
.L_x_90:
[----:B------:R-:W-:Y:S05]  /*c8b0*/  BSYNC B0 ;  /* 0x0000000000007941 */ /* 0x000fea0003800000 */
.L_x_89:
[----:B------:R-:W-:Y:S01]  /*c8c0*/  MOV R13, R0 ;  /* 0x00000000000d7202 */ /* 0x000fe20000000f00 */
[----:B------:R-:W-:Y:S01]  /*c8d0*/  IMAD.MOV.U32 R12, RZ, RZ, RZ ;  /* 0x000000ffff0c7224 */ /* 0x000fe200078e00ff */
[----:B------:R-:W-:Y:S01]  /*c8e0*/  MOV R15, 0xffffffff ;  /* 0xffffffff000f7802 */ /* 0x000fe20000000f00 */
[----:B------:R-:W-:Y:S01]  /*c8f0*/  IMAD.MOV.U32 R11, RZ, RZ, 0x181f ;  /* 0x0000181fff0b7424 */ /* 0x000fe200078e00ff */
[----:B------:R-:W-:Y:S01]  /*c900*/  @P0 LEA R9, R36, UR45, 0x1 ;  /* 0x0000002d24090c11 */ /* 0x000fe2000f8e08ff */
[----:B------:R-:W-:-:S07]  /*c910*/  IMAD.MOV.U32 R5, RZ, RZ, R14 ;  /* 0x000000ffff057224 */ /* 0x000fce00078e000e */
[----:B------:R-:W-:Y:S05]  /*c920*/  WARPSYNC.COLLECTIVE R15, `(.L_x_91) ;  /* 0x000000000f087348 */ /* 0x000fea0003c00000 */
[----:B------:R0:W1:Y:S02]  /*c930*/  SHFL.IDX P6, R14, R13, R12, R11 ;  /* 0x0000000c0d0e7389 */ /* 0x00006400000c000b */
[----:B01----:R-:W-:Y:S01]  /*c940*/  ENDCOLLECTIVE ;  /* 0x000000000000791b */ /* 0x003fe20003800000 */
.L_x_91:
[----:B------:R-:W-:Y:S01]  /*c950*/  IMAD.MOV.U32 R13, RZ, RZ, R3 ;  /* 0x000000ffff0d7224 */ /* 0x000fe200078e0003 */
[----:B------:R-:W-:Y:S01]  /*c960*/  MOV R12, 0x1 ;  /* 0x00000001000c7802 */ /* 0x000fe20000000f00 */
[----:B------:R-:W-:-:S07]  /*c970*/  IMAD.MOV.U32 R4, RZ, RZ, R14 ;  /* 0x000000ffff047224 */ /* 0x000fce00078e000e */
[----:B------:R-:W-:Y:S05]  /*c980*/  WARPSYNC.COLLECTIVE R15, `(.L_x_92) ;  /* 0x000000000f087348 */ /* 0x000fea0003c00000 */
[----:B------:R0:W1:Y:S02]  /*c990*/  SHFL.IDX P6, R14, R13, R12, R11 ;  /* 0x0000000c0d0e7389 */ /* 0x00006400000c000b */
[----:B01----:R-:W-:Y:S01]  /*c9a0*/  ENDCOLLECTIVE ;  /* 0x000000000000791b */ /* 0x003fe20003800000 */
.L_x_92:
[----:B------:R-:W-:-:S05]  /*c9b0*/  @P0 IMAD.WIDE.U32 R4, R26, 0x2, R4 ;  /* 0x000000021a040825 */ /* 0x000fca00078e0004 */
[----:B------:R-:W-:Y:S01]  /*c9c0*/  @!PT LDS RZ, [RZ] ;  /* 0x00000000fffff984 */ /* 0x000fe20000000800 */
[----:B------:R-:W-:Y:S01]  /*c9d0*/  @!PT LDS RZ, [RZ] ;  /* 0x00000000fffff984 */ /* 0x000fe20000000800 */
[----:B------:R-:W-:Y:S01]  /*c9e0*/  @!PT LDS RZ, [RZ] ;  /* 0x00000000fffff984 */ /* 0x000fe20000000800 */
[----:B------:R0:W-:Y:S04]  /*c9f0*/  @P0 LDGSTS.E.BYPASS.LTC128B.128 [R9+0x18400], desc[UR38][R4.64], !P3 ;  /* 0x1840000004090fae */ /* 0x0001e8000d901d66 */
[----:B------:R0:W-:Y:S01]  /*ca00*/  @P0 LDGSTS.E.BYPASS.LTC128B.128 [R9+0x1c400], desc[UR38][R4.64+0x80], !P2 ;  /* 0x1c40008004090fae */ /* 0x0001e2000d101d66 */
[----:B------:R-:W-:Y:S01]  /*ca10*/  ISETP.GE.AND P0, PT, R6, 0x11, PT ;  /* 0x000000110600780c */ /* 0x000fe20003f06270 */
[----:B------:R-:W-:Y:S02]  /*ca20*/  IMAD.MOV.U32 R13, RZ, RZ, R0 ;  /* 0x000000ffff0d7224 */ /* 0x000fe400078e0000 */
[----:B------:R-:W-:-:S10]  /*ca30*/  IMAD.MOV.U32 R10, RZ, RZ, R14 ;  /* 0x000000ffff0a7224 */ /* 0x000fd400078e000e */
[----:B0-----:R-:W-:-:S07]  /*ca40*/  @P0 LEA R18, R36, UR45, 0x1 ;  /* 0x0000002d24120c11 */ /* 0x001fce000f8e08ff */
[----:B------:R-:W-:Y:S05]  /*ca50*/  WARPSYNC.COLLECTIVE R15, `(.L_x_93) ;  /* 0x000000000f087348 */ /* 0x000fea0003c00000 */
[----:B------:R0:W1:Y:S02]  /*ca60*/  SHFL.IDX P6, R14, R13, R12, R11 ;  /* 0x0000000c0d0e7389 */ /* 0x00006400000c000b */
[----:B01----:R-:W-:Y:S01]  /*ca70*/  ENDCOLLECTIVE ;  /* 0x000000000000791b */ /* 0x003fe20003800000 */
.L_x_93:
[----:B------:R-:W-:Y:S01]  /*ca80*/  IMAD.MOV.U32 R5, RZ, RZ, R10 ;  /* 0x000000ffff057224 */ /* 0x000fe200078e000a */
[----:B------:R-:W-:Y:S01]  /*ca90*/  MOV R13, R3 ;  /* 0x00000003000d7202 */ /* 0x000fe20000000f00 */
[----:B------:R-:W-:Y:S01]  /*caa0*/  IMAD.MOV.U32 R12, RZ, RZ, 0x2 ;  /* 0x00000002ff0c7424 */ /* 0x000fe200078e00ff */
[----:B------:R-:W-:-:S07]  /*cab0*/  MOV R21, R14 ;  /* 0x0000000e00157202 */ /* 0x000fce0000000f00 */
[----:B------:R-:W-:Y:S05]  /*cac0*/  WARPSYNC.COLLECTIVE R15, `(.L_x_94) ;  /* 0x000000000f087348 */ /* 0x000fea0003c00000 */
[----:B------:R0:W1:Y:S02]  /*cad0*/  SHFL.IDX P6, R14, R13, R12, R11 ;  /* 0x0000000c0d0e7389 */ /* 0x00006400000c000b */
[----:B01----:R-:W-:Y:S01]  /*cae0*/  ENDCOLLECTIVE ;  /* 0x000000000000791b */ /* 0x003fe20003800000 */
.L_x_94:
[----:B------:R-:W-:-:S04]  /*caf0*/  IMAD.MOV.U32 R4, RZ, RZ, R21 ;  /* 0x000000ffff047224 */ /* 0x000fc800078e0015 */
[----:B------:R-:W-:-:S05]  /*cb00*/  @P0 IMAD.WIDE.U32 R20, R26, 0x2, R4 ;  /* 0x000000021a140825 */ /* 0x000fca00078e0004 */
[----:B------:R-:W-:Y:S01]  /*cb10*/  @!PT LDS RZ, [RZ] ;  /* 0x00000000fffff984 */ /* 0x000fe20000000800 */
[----:B------:R-:W-:Y:S01]  /*cb20*/  @!PT LDS RZ, [RZ] ;  /* 0x00000000fffff984 */ /* 0x000fe20000000800 */
[----:B------:R-:W-:Y:S01]  /*cb30*/  @!PT LDS RZ, [RZ] ;  /* 0x00000000fffff984 */ /* 0x000fe20000000800 */
[----:B------:R0:W-:Y:S01]  /*cb40*/  @P0 LDGSTS.E.BYPASS.LTC128B.128 [R18+0x18c00], desc[UR38][R20.64], !P3 ;  /* 0x18c0000014120fae */ /* 0x0001e2000d901d66 */
[----:B------:R-:W-:-:S03]  /*cb50*/  MOV R13, R0 ;  /* 0x00000000000d7202 */ /* 0x000fc60000000f00 */
[----:B------:R0:W-:Y:S01]  /*cb60*/  @P0 LDGSTS.E.BYPASS.LTC128B.128 [R18+0x1cc00], desc[UR38][R20.64+0x80], !P2 ;  /* 0x1cc0008014120fae */ /* 0x0001e2000d101d66 */
[----:B------:R-:W-:Y:S01]  /*cb70*/  ISETP.GE.AND P0, PT, R6, 0x21, PT ;  /* 0x000000210600780c */ /* 0x000fe20003f06270 */
[----:B------:R-:W-:-:S12]  /*cb80*/  IMAD.MOV.U32 R8, RZ, RZ, R14 ;  /* 0x000000ffff087224 */ /* 0x000fd800078e000e */
[----:B0-----:R-:W-:Y:S05]  /*cb90*/  WARPSYNC.COLLECTIVE R15, `(.L_x_95) ;  /* 0x000000000f087348 */ /* 0x001fea0003c00000 */
[----:B------:R1:W2:Y:S02]  /*cba0*/  SHFL.IDX P6, R14, R13, R12, R11 ;  /* 0x0000000c0d0e7389 */ /* 0x0002a400000c000b */
[----:B012---:R-:W-:Y:S01]  /*cbb0*/  ENDCOLLECTIVE ;  /* 0x000000000000791b */ /* 0x007fe20003800000 */
.L_x_95:
[----:B------:R-:W-:Y:S01]  /*cbc0*/  MOV R5, R8 ;  /* 0x0000000800057202 */ /* 0x000fe20000000f00 */
[----:B------:R-:W-:Y:S02]  /*cbd0*/  IMAD.MOV.U32 R13, RZ, RZ, R3 ;  /* 0x000000ffff0d7224 */ /* 0x000fe400078e0003 */
[----:B------:R-:W-:Y:S02]  /*cbe0*/  IMAD.MOV.U32 R12, RZ, RZ, 0x3 ;  /* 0x00000003ff0c7424 */ /* 0x000fe400078e00ff */
[----:B------:R-:W-:-:S07]  /*cbf0*/  IMAD.MOV.U32 R37, RZ, RZ, R14 ;  /* 0x000000ffff257224 */ /* 0x000fce00078e000e */
[----:B------:R-:W-:Y:S05]  /*cc00*/  WARPSYNC.COLLECTIVE R15, `(.L_x_96) ;  /* 0x000000000f087348 */ /* 0x000fea0003c00000 */
[----:B------:R0:W1:Y:S02]  /*cc10*/  SHFL.IDX P6, R14, R13, R12, R11 ;  /* 0x0000000c0d0e7389 */ /* 0x00006400000c000b */
[----:B01----:R-:W-:Y:S01]  /*cc20*/  ENDCOLLECTIVE ;  /* 0x000000000000791b */ /* 0x003fe20003800000 */
.L_x_96:
[----:B------:R-:W-:-:S04]  /*cc30*/  IMAD.MOV.U32 R4, RZ, RZ, R37 ;  /* 0x000000ffff047224 */ /* 0x000fc800078e0025 */
[----:B------:R-:W-:Y:S01]  /*cc40*/  @P0 IMAD.WIDE.U32 R8, R26, 0x2, R4 ;  /* 0x000000021a080825 */ /* 0x000fe200078e0004 */
[----:B------:R-:W-:-:S05]  /*cc50*/  @P0 LEA R5, R36, UR45, 0x1 ;  /* 0x0000002d24050c11 */ /* 0x000fca000f8e08ff */
[----:B------:R-:W-:Y:S01]  /*cc60*/  @!PT LDS RZ, [RZ] ;  /* 0x00000000fffff984 */ /* 0x000fe20000000800 */
[----:B------:R-:W-:Y:S01]  /*cc70*/  @!PT LDS RZ, [RZ] ;  /* 0x00000000fffff984 */ /* 0x000fe20000000800 */
[----:B------:R-:W-:Y:S01]  /*cc80*/  @!PT LDS RZ, [RZ] ;  /* 0x00000000fffff984 */ /* 0x000fe20000000800 */
[----:B------:R0:W-:Y:S01]  /*cc90*/  @P0 LDGSTS.E.BYPASS.LTC128B.128 [R5+0x19400], desc[UR38][R8.64], !P3 ;  /* 0x1940000008050fae */ /* 0x0001e2000d901d66 */
[----:B------:R-:W-:-:S03]  /*cca0*/  IMAD.MOV.U32 R13, RZ, RZ, R0 ;  /* 0x000000ffff0d7224 */ /* 0x000fc600078e0000 */
[----:B------:R0:W-:Y:S01]  /*ccb0*/  @P0 LDGSTS.E.BYPASS.LTC128B.128 [R5+0x1d400], desc[UR38][R8.64+0x80], !P2 ;  /* 0x1d40008008050fae */ /* 0x0001e2000d101d66 */
[----:B------:R-:W-:Y:S02]  /*ccc0*/  ISETP.GE.AND P0, PT, R6, 0x31, PT ;  /* 0x000000310600780c */ /* 0x000fe40003f06270 */
[----:B------:R-:W-:-:S11]  /*ccd0*/  MOV R7, R14 ;  /* 0x0000000e00077202 */ /* 0x000fd60000000f00 */
[----:B0-----:R-:W-:Y:S05]  /*cce0*/  WARPSYNC.COLLECTIVE R15, `(.L_x_97) ;  /* 0x000000000f087348 */ /* 0x001fea0003c00000 */
[----:B------:R1:W2:Y:S02]  /*ccf0*/  SHFL.IDX P6, R14, R13, R12, R11 ;  /* 0x0000000c0d0e7389 */ /* 0x0002a400000c000b */
[----:B012---:R-:W-:Y:S01]  /*cd00*/  ENDCOLLECTIVE ;  /* 0x000000000000791b */ /* 0x007fe20003800000 */
.L_x_97:
[----:B------:R-:W-:Y:S02]  /*cd10*/  MOV R5, R7 ;  /* 0x0000000700057202 */ /* 0x000fe40000000f00 */
[----:B------:R-:W-:Y:S01]  /*cd20*/  @P0 LEA R7, R36, UR45, 0x1 ;  /* 0x0000002d24070c11 */ /* 0x000fe2000f8e08ff */
[----:B------:R-:W-:Y:S02]  /*cd30*/  IMAD.MOV.U32 R13, RZ, RZ, R3 ;  /* 0x000000ffff0d7224 */ /* 0x000fe400078e0003 */
[----:B------:R-:W-:Y:S02]  /*cd40*/  IMAD.MOV.U32 R12, RZ, RZ, 0x4 ;  /* 0x00000004ff0c7424 */ /* 0x000fe400078e00ff */
[----:B------:R-:W-:-:S07]  /*cd50*/  IMAD.MOV.U32 R4, RZ, RZ, R14 ;  /* 0x000000ffff047224 */ /* 0x000fce00078e000e */
[----:B------:R-:W-:Y:S05]  /*cd60*/  WARPSYNC.COLLECTIVE R15, `(.L_x_98) ;  /* 0x000000000f087348 */ /* 0x000fea0003c00000 */
[----:B------:R0:W1:Y:S02]  /*cd70*/  SHFL.IDX P6, R14, R13, R12, R11 ;  /* 0x0000000c0d0e7389 */ /* 0x00006400000c000b */
[----:B01----:R-:W-:Y:S01]  /*cd80*/  ENDCOLLECTIVE ;  /* 0x000000000000791b */ /* 0x003fe20003800000 */
.L_x_98:
[----:B------:R-:W-:-:S05]  /*cd90*/  @P0 IMAD.WIDE.U32 R4, R26, 0x2, R4 ;  /* 0x000000021a040825 */ /* 0x000fca00078e0004 */
[----:B------:R-:W-:Y:S01]  /*cda0*/  @!PT LDS RZ, [RZ] ;  /* 0x00000000fffff984 */ /* 0x000fe20000000800 */
[----:B------:R-:W-:Y:S01]  /*cdb0*/  @!PT LDS RZ, [RZ] ;  /* 0x00000000fffff984 */ /* 0x000fe20000000800 */
[----:B------:R-:W-:Y:S01]  /*cdc0*/  @!PT LDS RZ, [RZ] ;  /* 0x00000000fffff984 */ /* 0x000fe20000000800 */
[----:B------:R0:W-:Y:S04]  /*cdd0*/  @P0 LDGSTS.E.BYPASS.LTC128B.128 [R7+0x19c00], desc[UR38][R4.64], !P3 ;  /* 0x19c0000004070fae */ /* 0x0001e8000d901d66 */
[----:B------:R0:W-:Y:S01]  /*cde0*/  @P0 LDGSTS.E.BYPASS.LTC128B.128 [R7+0x1dc00], desc[UR38][R4.64+0x80], !P2 ;  /* 0x1dc0008004070fae */ /* 0x0001e2000d101d66 */
[----:B------:R-:W-:Y:S01]  /*cdf0*/  ISETP.GE.AND P0, PT, R6, 0x41, PT ;  /* 0x000000410600780c */ /* 0x000fe20003f06270 */
[----:B------:R-:W-:Y:S01]  /*ce00*/  IMAD.MOV.U32 R13, RZ, RZ, R0 ;  /* 0x000000ffff0d7224 */ /* 0x000fe200078e0000 */
[----:B------:R-:W-:-:S11]  /*ce10*/  MOV R10, R14 ;  /* 0x0000000e000a7202 */ /* 0x000fd60000000f00 */
[----:B0-----:R-:W-:Y:S05]  /*ce20*/  WARPSYNC.COLLECTIVE R15, `(.L_x_99) ;  /* 0x000000000f087348 */ /* 0x001fea0003c00000 */
[----:B------:R1:W2:Y:S02]  /*ce30*/  SHFL.IDX P6, R14, R13, R12, R11 ;  /* 0x0000000c0d0e7389 */ /* 0x0002a400000c000b */
[----:B012---:R-:W-:Y:S01]  /*ce40*/  ENDCOLLECTIVE ;  /* 0x000000000000791b */ /* 0x007fe20003800000 */
.L_x_99:
[----:B------:R-:W-:Y:S02]  /*ce50*/  IMAD.MOV.U32 R5, RZ, RZ, R10 ;  /* 0x000000ffff057224 */ /* 0x000fe400078e000a */
[----:B------:R-:W-:Y:S01]  /*ce60*/  IMAD.MOV.U32 R13, RZ, RZ, R3 ;  /* 0x000000ffff0d7224 */ /* 0x000fe200078e0003 */
[----:B------:R-:W-:Y:S01]  /*ce70*/  MOV R12, 0x5 ;  /* 0x00000005000c7802 */ /* 0x000fe20000000f00 */
[----:B------:R-:W-:-:S07]  /*ce80*/  IMAD.MOV.U32 R37, RZ, RZ, R14 ;  /* 0x000000ffff257224 */ /* 0x000fce00078e000e */
[----:B------:R-:W-:Y:S05]  /*ce90*/  WARPSYNC.COLLECTIVE R15, `(.L_x_100) ;  /* 0x000000000f087348 */ /* 0x000fea0003c00000 */
[----:B------:R0:W1:Y:S02]  /*cea0*/  SHFL.IDX P6, R14, R13, R12, R11 ;  /* 0x0000000c0d0e7389 */ /* 0x00006400000c000b */
[----:B01----:R-:W-:Y:S01]  /*ceb0*/  ENDCOLLECTIVE ;  /* 0x000000000000791b */ /* 0x003fe20003800000 */
.L_x_100:
[----:B------:R-:W-:Y:S02]  /*cec0*/  MOV R4, R37 ;  /* 0x0000002500047202 */ /* 0x000fe40000000f00 */
[----:B------:R-:W-:-:S03]  /*ced0*/  @P0 LEA R37, R36, UR45, 0x1 ;  /* 0x0000002d24250c11 */ /* 0x000fc6000f8e08ff */
[----:B------:R-:W-:-:S05]  /*cee0*/  @P0 IMAD.WIDE.U32 R20, R26, 0x2, R4 ;  /* 0x000000021a140825 */ /* 0x000fca00078e0004 */
[----:B------:R-:W-:Y:S01]  /*cef0*/  @!PT LDS RZ, [RZ] ;  /* 0x00000000fffff984 */ /* 0x000fe20000000800 */
[----:B------:R-:W-:Y:S01]  /*cf00*/  @!PT LDS RZ, [RZ] ;  /* 0x00000000fffff984 */ /* 0x000fe20000000800 */
[----:B------:R-:W-:Y:S01]  /*cf10*/  @!PT LDS RZ, [RZ] ;  /* 0x00000000fffff984 */ /* 0x000fe20000000800 */
[----:B------:R0:W-:Y:S01]  /*cf20*/  @P0 LDGSTS.E.BYPASS.LTC128B.128 [R37+0x1a400], desc[UR38][R20.64], !P3 ;  /* 0x1a40000014250fae */ /* 0x0001e2000d901d66 */
[----:B------:R-:W-:-:S03]  /*cf30*/  IMAD.MOV.U32 R13, RZ, RZ, R0 ;  /* 0x000000ffff0d7224 */ /* 0x000fc600078e0000 */
[----:B------:R0:W-:Y:S01]  /*cf40*/  @P0 LDGSTS.E.BYPASS.LTC128B.128 [R37+0x1e400], desc[UR38][R20.64+0x80], !P2 ;  /* 0x1e40008014250fae */ /* 0x0001e2000d101d66 */
[----:B------:R-:W-:Y:S01]  /*cf50*/  ISETP.GE.AND P0, PT, R6, 0x51, PT ;  /* 0x000000510600780c */ /* 0x000fe20003f06270 */
[----:B------:R-:W-:-:S12]  /*cf60*/  IMAD.MOV.U32 R18, RZ, RZ, R14 ;  /* 0x000000ffff127224 */ /* 0x000fd800078e000e */
[----:B0-----:R-:W-:Y:S05]  /*cf70*/  WARPSYNC.COLLECTIVE R15, `(.L_x_101) ;  /* 0x000000000f087348 */ /* 0x001fea0003c00000 */
[----:B------:R1:W2:Y:S02]  /*cf80*/  SHFL.IDX P6, R14, R13, R12, R11 ;  /* 0x0000000c0d0e7389 */ /* 0x0002a400000c000b */
[----:B012---:R-:W-:Y:S01]  /*cf90*/  ENDCOLLECTIVE ;  /* 0x000000000000791b */ /* 0x007fe20003800000 */
.L_x_101:
[----:B------:R-:W-:Y:S01]  /*cfa0*/  IMAD.MOV.U32 R5, RZ, RZ, R18 ;  /* 0x000000ffff057224 */ /* 0x000fe200078e0012 */
[----:B------:R-:W-:Y:S02]  /*cfb0*/  @P0 LEA R10, R36, UR45, 0x1 ;  /* 0x0000002d240a0c11 */ /* 0x000fe4000f8e08ff */
[----:B------:R-:W-:Y:S01]  /*cfc0*/  MOV R13, R3 ;  /* 0x00000003000d7202 */ /* 0x000fe20000000f00 */
[----:B------:R-:W-:Y:S01]  /*cfd0*/  IMAD.MOV.U32 R12, RZ, RZ, 0x6 ;  /* 0x00000006ff0c7424 */ /* 0x000fe200078e00ff */
[----:B------:R-:W-:-:S07]  /*cfe0*/  MOV R9, R14 ;  /* 0x0000000e00097202 */ /* 0x000fce0000000f00 */
[----:B------:R-:W-:Y:S05]  /*cff0*/  WARPSYNC.COLLECTIVE R15, `(.L_x_102) ;  /* 0x000000000f087348 */ /* 0x000fea0003c00000 */
[----:B------:R0:W1:Y:S02]  /*d000*/  SHFL.IDX P6, R14, R13, R12, R11 ;  /* 0x0000000c0d0e7389 */ /* 0x00006400000c000b */
[----:B01----:R-:W-:Y:S01]  /*d010*/  ENDCOLLECTIVE ;  /* 0x000000000000791b */ /* 0x003fe20003800000 */
.L_x_102:
        /* <DEDUP_REMOVED lines=13> */
.L_x_103:
[----:B------:R-:W-:Y:S01]  /*d0f0*/  IMAD.MOV.U32 R5, RZ, RZ, R7 ;  /* 0x000000ffff057224 */ /* 0x000fe200078e0007 */
[----:B------:R-:W-:Y:S02]  /*d100*/  @P0 LEA R7, R36, UR45, 0x1 ;  /* 0x0000002d24070c11 */ /* 0x000fe4000f8e08ff */
[----:B------:R-:W-:Y:S01]  /*d110*/  MOV R13, R3 ;  /* 0x00000003000d7202 */ /* 0x000fe20000000f00 */
[----:B------:R-:W-:Y:S02]  /*d120*/  IMAD.MOV.U32 R12, RZ, RZ, 0x7 ;  /* 0x00000007ff0c7424 */ /* 0x000fe400078e00ff */
[----:B------:R-:W-:-:S07]  /*d130*/  IMAD.MOV.U32 R4, RZ, RZ, R14 ;  /* 0x000000ffff047224 */ /* 0x000fce00078e000e */
[----:B------:R-:W-:Y:S05]  /*d140*/  WARPSYNC.COLLECTIVE R15, `(.L_x_104) ;  /* 0x000000000f087348 */ /* 0x000fea0003c00000 */
[----:B------:R0:W1:Y:S02]  /*d150*/  SHFL.IDX P6, R14, R13, R12, R11 ;  /* 0x0000000c0d0e7389 */ /* 0x00006400000c000b */
[----:B01----:R-:W-:Y:S01]  /*d160*/  ENDCOLLECTIVE ;  /* 0x000000000000791b */ /* 0x003fe20003800000 */
.L_x_104:
[----:B------:R-:W-:-:S05]  /*d170*/  @P0 IMAD.WIDE.U32 R4, R26, 0x2, R4 ;  /* 0x000000021a040825 */ /* 0x000fca00078e0004 */
[----:B------:R-:W-:Y:S01]  /*d180*/  @!PT LDS RZ, [RZ] ;  /* 0x00000000fffff984 */ /* 0x000fe20000000800 */
[----:B------:R-:W-:Y:S01]  /*d190*/  @!PT LDS RZ, [RZ] ;  /* 0x00000000fffff984 */ /* 0x000fe20000000800 */
[----:B------:R-:W-:Y:S01]  /*d1a0*/  @!PT LDS RZ, [RZ] ;  /* 0x00000000fffff984 */ /* 0x000fe20000000800 */
[----:B------:R0:W-:Y:S04]  /*d1b0*/  @P0 LDGSTS.E.BYPASS.LTC128B.128 [R7+0x1b400], desc[UR38][R4.64], !P3 ;  /* 0x1b40000004070fae */ /* 0x0001e8000d901d66 */
[----:B------:R0:W-:Y:S01]  /*d1c0*/  @P0 LDGSTS.E.BYPASS.LTC128B.128 [R7+0x1f400], desc[UR38][R4.64+0x80], !P2 ;  /* 0x1f40008004070fae */ /* 0x0001e2000d101d66 */
[----:B------:R-:W-:Y:S01]  /*d1d0*/  MOV R13, R0 ;  /* 0x00000000000d7202 */ /* 0x000fe20000000f00 */
[----:B------:R-:W-:-:S07]  /*d1e0*/  IMAD.MOV.U32 R3, RZ, RZ, R14 ;  /* 0x000000ffff037224 */ /* 0x000fce00078e000e */
[----:B0-----:R-:W-:Y:S05]  /*d1f0*/  WARPSYNC.COLLECTIVE R15, `(.L_x_105) ;  /* 0x000000000f087348 */ /* 0x001fea0003c00000 */
[----:B------:R1:W2:Y:S02]  /*d200*/  SHFL.IDX P6, R14, R13, R12, R11 ;  /* 0x0000000c0d0e7389 */ /* 0x0002a400000c000b */
[----:B012---:R-:W-:Y:S01]  /*d210*/  ENDCOLLECTIVE ;  /* 0x000000000000791b */ /* 0x007fe20003800000 */
.L_x_105:
[----:B------:R-:W-:Y:S05]  /*d220*/  BRA `(.L_x_106) ;  /* 0xffffffcc00587947 */ /* 0x000fea000383ffff */
.L_x_51:
[----:B------:R-:W-:Y:S01]  /*d230*/  IMAD.MOV.U32 R13, RZ, RZ, R7 ;  /* 0x000000ffff0d7224 */ /* 0x000fe200078e0007 */
[----:B------:R-:W-:Y:S01]  /*d240*/  MOV R11, 0x181f ;  /* 0x0000181f000b7802 */ /* 0x000fe20000000f00 */
[----:B------:R-:W-:Y:S02]  /*d250*/  IMAD.MOV.U32 R12, RZ, RZ, RZ ;  /* 0x000000ffff0c7224 */ /* 0x000fe400078e00ff */
[----:B------:R-:W-:Y:S02]  /*d260*/  IMAD.MOV.U32 R15, RZ, RZ, -0x1 ;  /* 0xffffffffff0f7424 */ /* 0x000fe400078e00ff */
[----:B------:R-:W-:-:S07]  /*d270*/  IMAD R3, R34, 0x80, R29 ;  /* 0x0000008022037824 */ /* 0x000fce00078e021d */
[----:B------:R-:W-:Y:S05]  /*d280*/  WARPSYNC.COLLECTIVE R15, `(.L_x_107) ;  /* 0x000000000f087348 */ /* 0x000fea0003c00000 */
[----:B------:R0:W1:Y:S02]  /*d290*/  SHFL.IDX P6, R14, R13, R12, R11 ;  /* 0x0000000c0d0e7389 */ /* 0x00006400000c000b */
[----:B01----:R-:W-:Y:S01]  /*d2a0*/  ENDCOLLECTIVE ;  /* 0x000000000000791b */ /* 0x003fe20003800000 */
.L_x_107:
[----:B------:R-:W-:Y:S02]  /*d2b0*/  IADD3 R9, R3, 0x10, RZ ;  /* 0x0000001003097810 */ /* 0x000fe40007ffe0ff */
[----:B------:R-:W-:Y:S01]  /*d2c0*/  MOV R13, R6 ;  /* 0x00000006000d7202 */ /* 0x000fe20000000f00 */
[----:B------:R-:W-:-:S07]  /*d2d0*/  IMAD.MOV.U32 R5, RZ, RZ, R14 ;  /* 0x000000ffff057224 */ /* 0x000fce00078e000e */
[----:B------:R-:W-:Y:S05]  /*d2e0*/  WARPSYNC.COLLECTIVE R15, `(.L_x_108) ;  /* 0x000000000f087348 */ /* 0x000fea0003c00000 */
[----:B------:R0:W1:Y:S02]  /*d2f0*/  SHFL.IDX P6, R14, R13, R12, R11 ;  /* 0x0000000c0d0e7389 */ /* 0x00006400000c000b */
[----:B01----:R-:W-:Y:S01]  /*d300*/  ENDCOLLECTIVE ;  /* 0x000000000000791b */ /* 0x003fe20003800000 */
.L_x_108:
[----:B------:R-:W-:Y:S02]  /*d310*/  ULDC UR4, c[0x0][0x288] ;  /* 0x0000a20000047ab9 */ /* 0x000fe40000000800 */
[----:B------:R-:W-:-:S05]  /*d320*/  IMAD R0, R0, UR4, RZ ;  /* 0x0000000400007c24 */ /* 0x000fca000f8e02ff */
[----:B------:R-:W-:Y:S01]  /*d330*/  ISETP.GE.AND P2, PT, R3, R0, PT ;  /* 0x000000000300720c */ /* 0x000fe20003f46270 */
[----:B------:R-:W-:Y:S02]  /*d340*/  IMAD.MOV.U32 R13, RZ, RZ, R7 ;  /* 0x000000ffff0d7224 */ /* 0x000fe400078e0007 */
[----:B------:R-:W-:-:S10]  /*d350*/  IMAD.MOV.U32 R12, RZ, RZ, 0x1 ;  /* 0x00000001ff0c7424 */ /* 0x000fd400078e00ff */
[----:B------:R-:W-:Y:S01]  /*d360*/  @!P2 LEA R21, R36, UR45, 0x1 ;  /* 0x0000002d2415ac11 */ /* 0x000fe2000f8e08ff */
[----:B------:R-:W-:-:S07]  /*d370*/  IMAD.MOV.U32 R4, RZ, RZ, R14 ;  /* 0x000000ffff047224 */ /* 0x000fce00078e000e */
[----:B------:R-:W-:Y:S05]  /*d380*/  WARPSYNC.COLLECTIVE R15, `(.L_x_109) ;  /* 0x000000000f087348 */ /* 0x000fea0003c00000 */
[----:B------:R0:W1:Y:S02]  /*d390*/  SHFL.IDX P6, R14, R13, R12, R11 ;  /* 0x0000000c0d0e7389 */ /* 0x00006400000c000b */
[----:B01----:R-:W-:Y:S01]  /*d3a0*/  ENDCOLLECTIVE ;  /* 0x000000000000791b */ /* 0x003fe20003800000 */
.L_x_109:
[----:B------:R-:W-:-:S05]  /*d3b0*/  @!P2 IMAD.WIDE.U32 R4, R26, 0x2, R4 ;  /* 0x000000021a04a825 */ /* 0x000fca00078e0004 */
[----:B------:R-:W-:Y:S01]  /*d3c0*/  @!PT LDS RZ, [RZ] ;  /* 0x00000000fffff984 */ /* 0x000fe20000000800 */
[----:B------:R-:W-:Y:S01]  /*d3d0*/  @!PT LDS RZ, [RZ] ;  /* 0x00000000fffff984 */ /* 0x000fe20000000800 */
[----:B------:R-:W-:Y:S01]  /*d3e0*/  @!PT LDS RZ, [RZ] ;  /* 0x00000000fffff984 */ /* 0x000fe20000000800 */
[----:B------:R0:W-:Y:S04]  /*d3f0*/  @!P2 LDGSTS.E.BYPASS.LTC128B.128 [R21+0x10400], desc[UR38][R4.64], !P0 ;  /* 0x104000000415afae */ /* 0x0001e8000c101d66 */
[----:B------:R0:W-:Y:S01]  /*d400*/  @!P2 LDGSTS.E.BYPASS.LTC128B.128 [R21+0x14400], desc[UR38][R4.64+0x80], !P1 ;  /* 0x144000800415afae */ /* 0x0001e2000c901d66 */
[----:B------:R-:W-:Y:S01]  /*d410*/  ISETP.GE.AND P2, PT, R9, R0, PT ;  /* 0x000000000900720c */ /* 0x000fe20003f46270 */
[----:B------:R-:W-:Y:S01]  /*d420*/  IMAD.MOV.U32 R13, RZ, RZ, R6 ;  /* 0x000000ffff0d7224 */ /* 0x000fe200078e0006 */
[----:B------:R-:W-:-:S11]  /*d430*/  MOV R8, R14 ;  /* 0x0000000e00087202 */ /* 0x000fd60000000f00 */
[----:B0-----:R-:W-:Y:S05]  /*d440*/  WARPSYNC.COLLECTIVE R15, `(.L_x_110) ;  /* 0x000000000f087348 */ /* 0x001fea0003c00000 */
[----:B------:R1:W2:Y:S02]  /*d450*/  SHFL.IDX P6, R14, R13, R12, R11 ;  /* 0x0000000c0d0e7389 */ /* 0x0002a400000c000b */
[----:B012---:R-:W-:Y:S01]  /*d460*/  ENDCOLLECTIVE ;  /* 0x000000000000791b */ /* 0x007fe20003800000 */
.L_x_110:
[----:B------:R-:W-:Y:S02]  /*d470*/  @!P2 LEA R35, R36, UR45, 0x1 ;  /* 0x0000002d2423ac11 */ /* 0x000fe4000f8e08ff */
[----:B------:R-:W-:Y:S01]  /*d480*/  MOV R5, R8 ;  /* 0x0000000800057202 */ /* 0x000fe20000000f00 */
[----:B------:R-:W-:Y:S01]  /*d490*/  IMAD.MOV.U32 R13, RZ, RZ, R7 ;  /* 0x000000ffff0d7224 */ /* 0x000fe200078e0007 */
[----:B------:R-:W-:Y:S01]  /*d4a0*/  MOV R12, 0x2 ;  /* 0x00000002000c7802 */ /* 0x000fe20000000f00 */
[----:B------:R-:W-:-:S07]  /*d4b0*/  IMAD.MOV.U32 R4, RZ, RZ, R14 ;  /* 0x000000ffff047224 */ /* 0x000fce00078e000e */
[----:B------:R-:W-:Y:S05]  /*d4c0*/  WARPSYNC.COLLECTIVE R15, `(.L_x_111) ;  /* 0x000000000f087348 */ /* 0x000fea0003c00000 */
[----:B------:R0:W1:Y:S02]  /*d4d0*/  SHFL.IDX P6, R14, R13, R12, R11 ;  /* 0x0000000c0d0e7389 */ /* 0x00006400000c000b */
[----:B01----:R-:W-:Y:S01]  /*d4e0*/  ENDCOLLECTIVE ;  /* 0x000000000000791b */ /* 0x003fe20003800000 */
.L_x_111:
[----:B------:R-:W-:-:S04]  /*d4f0*/  @!P2 IMAD.WIDE.U32 R8, R26, 0x2, R4 ;  /* 0x000000021a08a825 */ /* 0x000fc800078e0004 */
[----:B------:R-:W-:Y:S01]  /*d500*/  VIADD R5, R3, 0x20 ;  /* 0x0000002003057836 */ /* 0x000fe20000000000 */
[----:B------:R-:W-:Y:S01]  /*d510*/  @!PT LDS RZ, [RZ] ;  /* 0x00000000fffff984 */ /* 0x000fe20000000800 */
[----:B------:R-:W-:Y:S01]  /*d520*/  @!PT LDS RZ, [RZ] ;  /* 0x00000000fffff984 */ /* 0x000fe20000000800 */
[----:B------:R-:W-:Y:S01]  /*d530*/  @!PT LDS RZ, [RZ] ;  /* 0x00000000fffff984 */ /* 0x000fe20000000800 */
[----:B------:R-:W-:Y:S04]  /*d540*/  @!P2 LDGSTS.E.BYPASS.LTC128B.128 [R35+0x10c00], desc[UR38][R8.64], !P0 ;  /* 0x10c000000823afae */ /* 0x000fe8000c101d66 */
[----:B------:R0:W-:Y:S01]  /*d550*/  @!P2 LDGSTS.E.BYPASS.LTC128B.128 [R35+0x14c00], desc[UR38][R8.64+0x80], !P1 ;  /* 0x14c000800823afae */ /* 0x0001e2000c901d66 */
[----:B------:R-:W-:Y:S01]  /*d560*/  ISETP.GE.AND P2, PT, R5, R0, PT ;  /* 0x000000000500720c */ /* 0x000fe20003f46270 */
[----:B------:R-:W-:Y:S02]  /*d570*/  IMAD.MOV.U32 R13, RZ, RZ, R6 ;  /* 0x000000ffff0d7224 */ /* 0x000fe400078e0006 */
[----:B0-----:R-:W-:Y:S02]  /*d580*/  VIADD R9, R3, 0x30 ;  /* 0x0000003003097836 */ /* 0x001fe40000000000 */
[----:B------:R-:W-:-:S08]  /*d590*/  IMAD.MOV.U32 R5, RZ, RZ, R14 ;  /* 0x000000ffff057224 */ /* 0x000fd000078e000e */
[----:B------:R-:W-:-:S07]  /*d5a0*/  @!P2 LEA R21, R36, UR45, 0x1 ;  /* 0x0000002d2415ac11 */ /* 0x000fce000f8e08ff */
[----:B------:R-:W-:Y:S05]  /*d5b0*/  WARPSYNC.COLLECTIVE R15, `(.L_x_112) ;  /* 0x000000000f087348 */ /* 0x000fea0003c00000 */
[----:B------:R0:W1:Y:S02]  /*d5c0*/  SHFL.IDX P6, R14, R13, R12, R11 ;  /* 0x0000000c0d0e7389 */ /* 0x00006400000c000b */
[----:B01----:R-:W-:Y:S01]  /*d5d0*/  ENDCOLLECTIVE ;  /* 0x000000000000791b */ /* 0x003fe20003800000 */
.L_x_112:
[----:B------:R-:W-:Y:S01]  /*d5e0*/  IMAD.MOV.U32 R13, RZ, RZ, R7 ;  /* 0x000000ffff0d7224 */ /* 0x000fe200078e0007 */
[----:B------:R-:W-:Y:S02]  /*d5f0*/  MOV R12, 0x3 ;  /* 0x00000003000c7802 */ /* 0x000fe40000000f00 */
[----:B------:R-:W-:-:S07]  /*d600*/  MOV R4, R14 ;  /* 0x0000000e00047202 */ /* 0x000fce0000000f00 */
[----:B------:R-:W-:Y:S05]  /*d610*/  WARPSYNC.COLLECTIVE R15, `(.L_x_113) ;  /* 0x000000000f087348 */ /* 0x000fea0003c00000 */
[----:B------:R0:W1:Y:S02]  /*d620*/  SHFL.IDX P6, R14, R13, R12, R11 ;  /* 0x0000000c0d0e7389 */ /* 0x00006400000c000b */
[----:B01----:R-:W-:Y:S01]  /*d630*/  ENDCOLLECTIVE ;  /* 0x000000000000791b */ /* 0x003fe20003800000 */
.L_x_113:
[----:B------:R-:W-:-:S05]  /*d640*/  @!P2 IMAD.WIDE.U32 R4, R26, 0x2, R4 ;  /* 0x000000021a04a825 */ /* 0x000fca00078e0004 */
[----:B------:R-:W-:Y:S01]  /*d650*/  @!PT LDS RZ, [RZ] ;  /* 0x00000000fffff984 */ /* 0x000fe20000000800 */
[----:B------:R-:W-:Y:S01]  /*d660*/  @!PT LDS RZ, [RZ] ;  /* 0x00000000fffff984 */ /* 0x000fe20000000800 */
[----:B------:R-:W-:Y:S01]  /*d670*/  @!PT LDS RZ, [RZ] ;  /* 0x00000000fffff984 */ /* 0x000fe20000000800 */
[----:B------:R0:W-:Y:S04]  /*d680*/  @!P2 LDGSTS.E.BYPASS.LTC128B.128 [R21+0x11400], desc[UR38][R4.64], !P0 ;  /* 0x114000000415afae */ /* 0x0001e8000c101d66 */
[----:B------:R0:W-:Y:S01]  /*d690*/  @!P2 LDGSTS.E.BYPASS.LTC128B.128 [R21+0x15400], desc[UR38][R4.64+0x80], !P1 ;  /* 0x154000800415afae */ /* 0x0001e2000c901d66 */
[----:B------:R-:W-:Y:S01]  /*d6a0*/  ISETP.GE.AND P2, PT, R9, R0, PT ;  /* 0x000000000900720c */ /* 0x000fe20003f46270 */
[----:B------:R-:W-:Y:S02]  /*d6b0*/  IMAD.MOV.U32 R13, RZ, RZ, R6 ;  /* 0x000000ffff0d7224 */ /* 0x000fe400078e0006 */
[----:B------:R-:W-:-:S10]  /*d6c0*/  IMAD.MOV.U32 R10, RZ, RZ, R14 ;  /* 0x000000ffff0a7224 */ /* 0x000fd400078e000e */
[----:B0-----:R-:W-:Y:S05]  /*d6d0*/  WARPSYNC.COLLECTIVE R15, `(.L_x_114) ;  /* 0x000000000f087348 */ /* 0x001fea0003c00000 */
[----:B------:R1:W2:Y:S02]  /*d6e0*/  SHFL.IDX P6, R14, R13, R12, R11 ;  /* 0x0000000c0d0e7389 */ /* 0x0002a400000c000b */
[----:B012---:R-:W-:Y:S01]  /*d6f0*/  ENDCOLLECTIVE ;  /* 0x000000000000791b */ /* 0x007fe20003800000 */
.L_x_114:
[----:B------:R-:W-:Y:S01]  /*d700*/  @!P2 LEA R35, R36, UR45, 0x1 ;  /* 0x0000002d2423ac11 */ /* 0x000fe2000f8e08ff */
[----:B------:R-:W-:Y:S01]  /*d710*/  IMAD.MOV.U32 R5, RZ, RZ, R10 ;  /* 0x000000ffff057224 */ /* 0x000fe200078e000a */
[----:B------:R-:W-:Y:S01]  /*d720*/  MOV R13, R7 ;  /* 0x00000007000d7202 */ /* 0x000fe20000000f00 */
[----:B------:R-:W-:Y:S01]  /*d730*/  IMAD.MOV.U32 R12, RZ, RZ, 0x4 ;  /* 0x00000004ff0c7424 */ /* 0x000fe200078e00ff */
[----:B------:R-:W-:-:S07]  /*d740*/  MOV R4, R14 ;  /* 0x0000000e00047202 */ /* 0x000fce0000000f00 */
[----:B------:R-:W-:Y:S05]  /*d750*/  WARPSYNC.COLLECTIVE R15, `(.L_x_115) ;  /* 0x000000000f087348 */ /* 0x000fea0003c00000 */
[----:B------:R0:W1:Y:S02]  /*d760*/  SHFL.IDX P6, R14, R13, R12, R11 ;  /* 0x0000000c0d0e7389 */ /* 0x00006400000c000b */
[----:B01----:R-:W-:Y:S01]  /*d770*/  ENDCOLLECTIVE ;  /* 0x000000000000791b */ /* 0x003fe20003800000 */
.L_x_115:
[----:B------:R-:W-:-:S04]  /*d780*/  @!P2 IMAD.WIDE.U32 R8, R26, 0x2, R4 ;  /* 0x000000021a08a825 */ /* 0x000fc800078e0004 */
[----:B------:R-:W-:Y:S01]  /*d790*/  VIADD R5, R3, 0x40 ;  /* 0x0000004003057836 */ /* 0x000fe20000000000 */
[----:B------:R-:W-:Y:S01]  /*d7a0*/  @!PT LDS RZ, [RZ] ;  /* 0x00000000fffff984 */ /* 0x000fe20000000800 */
[----:B------:R-:W-:Y:S01]  /*d7b0*/  @!PT LDS RZ, [RZ] ;  /* 0x00000000fffff984 */ /* 0x000fe20000000800 */
[----:B------:R-:W-:Y:S01]  /*d7c0*/  @!PT LDS RZ, [RZ] ;  /* 0x00000000fffff984 */ /* 0x000fe20000000800 */
[----:B------:R0:W-:Y:S04]  /*d7d0*/  @!P2 LDGSTS.E.BYPASS.LTC128B.128 [R35+0x11c00], desc[UR38][R8.64], !P0 ;  /* 0x11c000000823afae */ /* 0x0001e8000c101d66 */
[----:B------:R0:W-:Y:S01]  /*d7e0*/  @!P2 LDGSTS.E.BYPASS.LTC128B.128 [R35+0x15c00], desc[UR38][R8.64+0x80], !P1 ;  /* 0x15c000800823afae */ /* 0x0001e2000c901d66 */
[----:B------:R-:W-:Y:S02]  /*d7f0*/  ISETP.GE.AND P2, PT, R5, R0, PT ;  /* 0x000000000500720c */ /* 0x000fe40003f46270 */
[----:B------:R-:W-:Y:S01]  /*d800*/  MOV R13, R6 ;  /* 0x00000006000d7202 */ /* 0x000fe20000000f00 */
[----:B------:R-:W-:-:S10]  /*d810*/  IMAD.MOV.U32 R5, RZ, RZ, R14 ;  /* 0x000000ffff057224 */ /* 0x000fd400078e000e */
[----:B0-----:R-:W-:Y:S05]  /*d820*/  WARPSYNC.COLLECTIVE R15, `(.L_x_116) ;  /* 0x000000000f087348 */ /* 0x001fea0003c00000 */
[----:B------:R1:W2:Y:S02]  /*d830*/  SHFL.IDX P6, R14, R13, R12, R11 ;  /* 0x0000000c0d0e7389 */ /* 0x0002a400000c000b */
[----:B012---:R-:W-:Y:S01]  /*d840*/  ENDCOLLECTIVE ;  /* 0x000000000000791b */ /* 0x007fe20003800000 */
.L_x_116:
[----:B------:R-:W-:Y:S01]  /*d850*/  @!P2 LEA R21, R36, UR45, 0x1 ;  /* 0x0000002d2415ac11 */ /* 0x000fe2000f8e08ff */
[----:B------:R-:W-:Y:S01]  /*d860*/  VIADD R9, R3, 0x50 ;  /* 0x0000005003097836 */ /* 0x000fe20000000000 */
[----:B------:R-:W-:Y:S01]  /*d870*/  MOV R13, R7 ;  /* 0x00000007000d7202 */ /* 0x000fe20000000f00 */
[----:B------:R-:W-:Y:S02]  /*d880*/  IMAD.MOV.U32 R12, RZ, RZ, 0x5 ;  /* 0x00000005ff0c7424 */ /* 0x000fe400078e00ff */
[----:B------:R-:W-:-:S07]  /*d890*/  IMAD.MOV.U32 R4, RZ, RZ, R14 ;  /* 0x000000ffff047224 */ /* 0x000fce00078e000e */
[----:B------:R-:W-:Y:S05]  /*d8a0*/  WARPSYNC.COLLECTIVE R15, `(.L_x_117) ;  /* 0x000000000f087348 */ /* 0x000fea0003c00000 */
[----:B------:R0:W1:Y:S02]  /*d8b0*/  SHFL.IDX P6, R14, R13, R12, R11 ;  /* 0x0000000c0d0e7389 */ /* 0x00006400000c000b */
[----:B01----:R-:W-:Y:S01]  /*d8c0*/  ENDCOLLECTIVE ;  /* 0x000000000000791b */ /* 0x003fe20003800000 */
.L_x_117:
[----:B------:R-:W-:-:S05]  /*d8d0*/  @!P2 IMAD.WIDE.U32 R4, R26, 0x2, R4 ;  /* 0x000000021a04a825 */ /* 0x000fca00078e0004 */
        /* <DEDUP_REMOVED lines=8> */
[----:B0-----:R-:W-:-:S07]  /*d960*/  @!P2 LEA R35, R36, UR45, 0x1 ;  /* 0x0000002d2423ac11 */ /* 0x001fce000f8e08ff */
[----:B------:R-:W-:Y:S05]  /*d970*/  WARPSYNC.COLLECTIVE R15, `(.L_x_118) ;  /* 0x000000000f087348 */ /* 0x000fea0003c00000 */
[----:B------:R0:W1:Y:S02]  /*d980*/  SHFL.IDX P6, R14, R13, R12, R11 ;  /* 0x0000000c0d0e7389 */ /* 0x00006400000c000b */
[----:B01----:R-:W-:Y:S01]  /*d990*/  ENDCOLLECTIVE ;  /* 0x000000000000791b */ /* 0x003fe20003800000 */
.L_x_118:
[----:B------:R-:W-:Y:S02]  /*d9a0*/  IMAD.MOV.U32 R5, RZ, RZ, R10 ;  /* 0x000000ffff057224 */ /* 0x000fe400078e000a */
[----:B------:R-:W-:Y:S02]  /*d9b0*/  IMAD.MOV.U32 R13, RZ, RZ, R7 ;  /* 0x000000ffff0d7224 */ /* 0x000fe400078e0007 */
[----:B------:R-:W-:Y:S02]  /*d9c0*/  IMAD.MOV.U32 R12, RZ, RZ, 0x6 ;  /* 0x00000006ff0c7424 */ /* 0x000fe400078e00ff */
[----:B------:R-:W-:-:S07]  /*d9d0*/  IMAD.MOV.U32 R4, RZ, RZ, R14 ;  /* 0x000000ffff047224 */ /* 0x000fce00078e000e */
[----:B------:R-:W-:Y:S05]  /*d9e0*/  WARPSYNC.COLLECTIVE R15, `(.L_x_119) ;  /* 0x000000000f087348 */ /* 0x000fea0003c00000 */
[----:B------:R0:W1:Y:S02]  /*d9f0*/  SHFL.IDX P6, R14, R13, R12, R11 ;  /* 0x0000000c0d0e7389 */ /* 0x00006400000c000b */
[----:B01----:R-:W-:Y:S01]  /*da00*/  ENDCOLLECTIVE ;  /* 0x000000000000791b */ /* 0x003fe20003800000 */
.L_x_119:
[----:B------:R-:W-:Y:S01]  /*da10*/  @!P2 IMAD.WIDE.U32 R8, R26, 0x2, R4 ;  /* 0x000000021a08a825 */ /* 0x000fe200078e0004 */
[----:B------:R-:W-:-:S04]  /*da20*/  IADD3 R5, R3, 0x60, RZ ;  /* 0x0000006003057810 */ /* 0x000fc80007ffe0ff */
        /* <DEDUP_REMOVED lines=11> */
.L_x_120:
[----:B------:R-:W-:Y:S02]  /*dae0*/  @!P2 LEA R21, R36, UR45, 0x1 ;  /* 0x0000002d2415ac11 */ /* 0x000fe4000f8e08ff */
[----:B------:R-:W-:Y:S01]  /*daf0*/  MOV R13, R7 ;  /* 0x00000007000d7202 */ /* 0x000fe20000000f00 */
[----:B------:R-:W-:Y:S02]  /*db00*/  IMAD.MOV.U32 R12, RZ, RZ, 0x7 ;  /* 0x00000007ff0c7424 */ /* 0x000fe400078e00ff */
[----:B------:R-:W-:-:S07]  /*db10*/  IMAD.MOV.U32 R4, RZ, RZ, R14 ;  /* 0x000000ffff047224 */ /* 0x000fce00078e000e */
[----:B------:R-:W-:Y:S05]  /*db20*/  WARPSYNC.COLLECTIVE R15, `(.L_x_121) ;  /* 0x000000000f087348 */ /* 0x000fea0003c00000 */
[----:B------:R0:W1:Y:S02]  /*db30*/  SHFL.IDX P6, R14, R13, R12, R11 ;  /* 0x0000000c0d0e7389 */ /* 0x00006400000c000b */
[----:B01----:R-:W-:Y:S01]  /*db40*/  ENDCOLLECTIVE ;  /* 0x000000000000791b */ /* 0x003fe20003800000 */
.L_x_121:
[----:B------:R-:W-:-:S05]  /*db50*/  @!P2 IMAD.WIDE.U32 R4, R26, 0x2, R4 ;  /* 0x000000021a04a825 */ /* 0x000fca00078e0004 */
[----:B------:R-:W-:Y:S01]  /*db60*/  @!PT LDS RZ, [RZ] ;  /* 0x00000000fffff984 */ /* 0x000fe20000000800 */
[----:B------:R-:W-:Y:S01]  /*db70*/  @!PT LDS RZ, [RZ] ;  /* 0x00000000fffff984 */ /* 0x000fe20000000800 */
[----:B------:R-:W-:Y:S01]  /*db80*/  @!PT LDS RZ, [RZ] ;  /* 0x00000000fffff984 */ /* 0x000fe20000000800 */
[----:B------:R0:W-:Y:S04]  /*db90*/  @!P2 LDGSTS.E.BYPASS.LTC128B.128 [R21+0x13400], desc[UR38][R4.64], !P0 ;  /* 0x134000000415afae */ /* 0x0001e8000c101d66 */
[----:B------:R0:W-:Y:S01]  /*dba0*/  @!P2 LDGSTS.E.BYPASS.LTC128B.128 [R21+0x17400], desc[UR38][R4.64+0x80], !P1 ;  /* 0x174000800415afae */ /* 0x0001e2000c901d66 */
[----:B------:R-:W-:Y:S01]  /*dbb0*/  MOV R13, R6 ;  /* 0x00000006000d7202 */ /* 0x000fe20000000f00 */
[----:B------:R-:W-:-:S07]  /*dbc0*/  IMAD.MOV.U32 R10, RZ, RZ, R14 ;  /* 0x000000ffff0a7224 */ /* 0x000fce00078e000e */
[----:B0-----:R-:W-:Y:S05]  /*dbd0*/  WARPSYNC.COLLECTIVE R15, `(.L_x_122) ;  /* 0x000000000f087348 */ /* 0x001fea0003c00000 */
[----:B------:R1:W2:Y:S02]  /*dbe0*/  SHFL.IDX P6, R14, R13, R12, R11 ;  /* 0x0000000c0d0e7389 */ /* 0x0002a400000c000b */
[----:B012---:R-:W-:Y:S01]  /*dbf0*/  ENDCOLLECTIVE ;  /* 0x000000000000791b */ /* 0x007fe20003800000 */
.L_x_122:
[----:B------:R-:W-:Y:S05]  /*dc00*/  BRA `(.L_x_123) ;  /* 0xffffffcc00447947 */ /* 0x000fea000383ffff */
.L_x_54:
[----:B0-----:R-:W-:-:S04]  /*dc10*/  IMAD.U32 R3, RZ, RZ, UR45 ;  /* 0x0000002dff037e24 */ /* 0x001fc8000f8e00ff */
[----:B------:R0:W1:Y:S03]  /*dc20*/  SYNCS.PHASECHK.TRANS64.TRYWAIT P0, [R3+URZ+0x28820], R0 ;  /* 0x02882000030075a7 */ /* 0x000066000800017f */
[----:B-1----:R-:W-:Y:S05]  /*dc30*/  @!P0 NANOSLEEP.SYNCS 0x989680 ;  /* 0x009896800000895d */ /* 0x002fea0003900000 */
[----:B------:R-:W1:Y:S02]  /*dc40*/  @!P0 SYNCS.PHASECHK.TRANS64 P0, [R3+URZ+0x28820], R0 ;  /* 0x02882000030085a7 */ /* 0x000e64000800007f */
[----:B-1----:R-:W-:Y:S05]  /*dc50*/  @!P0 BRA `(.L_x_54) ;  /* 0xfffffffc00ec8947 */ /* 0x002fea000383ffff */
[----:B------:R-:W-:Y:S05]  /*dc60*/  BRA `(.L_x_124) ;  /* 0xffffffcc00907947 */ /* 0x000fea000383ffff */
.L_x_58:
[----:B0-----:R0:W1:Y:S02]  /*dc70*/  SYNCS.PHASECHK.TRANS64.TRYWAIT P0, [R33+URZ+0x28840], R0 ;  /* 0x02884000210075a7 */ /* 0x001064000800017f */
[----:B-1----:R-:W-:Y:S05]  /*dc80*/  @!P0 NANOSLEEP.SYNCS 0x989680 ;  /* 0x009896800000895d */ /* 0x002fea0003900000 */
[----:B------:R-:W1:Y:S02]  /*dc90*/  @!P0 SYNCS.PHASECHK.TRANS64 P0, [R33+URZ+0x28840], R0 ;  /* 0x02884000210085a7 */ /* 0x000e64000800007f */
[----:B-1----:R-:W-:Y:S05]  /*dca0*/  @!P0 BRA `(.L_x_58) ;  /* 0xfffffffc00f08947 */ /* 0x002fea000383ffff */
[----:B------:R-:W-:Y:S05]  /*dcb0*/  BRA `(.L_x_125) ;  /* 0xffffffd0004c7947 */ /* 0x000fea000383ffff */
.L_x_59:
[----:B------:R-:W-:Y:S01]  /*dcc0*/  BSSY B1, `(.L_x_126) ;  /* 0x0000008000017945 */ /* 0x000fe20003800000 */
[----:B------:R-:W-:Y:S01]  /*dcd0*/  IMAD.MOV.U32 R13, RZ, RZ, R5 ;  /* 0x000000ffff0d7224 */ /* 0x000fe200078e0005 */
[----:B------:R-:W-:Y:S01]  /*dce0*/  MOV R12, RZ ;  /* 0x000000ff000c7202 */ /* 0x000fe20000000f00 */
[----:B------:R-:W-:Y:S02]  /*dcf0*/  IMAD.MOV.U32 R11, RZ, RZ, 0x181f ;  /* 0x0000181fff0b7424 */ /* 0x000fe400078e00ff */
[----:B------:R-:W-:-:S07]  /*dd00*/  IMAD.MOV.U32 R15, RZ, RZ, -0x1 ;  /* 0xffffffffff0f7424 */ /* 0x000fce00078e00ff */
[----:B0-----:R-:W-:Y:S05]  /*dd10*/  WARPSYNC.COLLECTIVE R15, `(.L_x_127) ;  /* 0x000000000f087348 */ /* 0x001fea0003c00000 */
[----:B------:R1:W2:Y:S02]  /*dd20*/  SHFL.IDX P6, R14, R13, R12, R11 ;  /* 0x0000000c0d0e7389 */ /* 0x0002a400000c000b */
[----:B012---:R-:W-:Y:S01]  /*dd30*/  ENDCOLLECTIVE ;  /* 0x000000000000791b */ /* 0x007fe20003800000 */
.L_x_127:
[----:B------:R-:W-:Y:S05]  /*dd40*/  BSYNC B1 ;  /* 0x0000000000017941 */ /* 0x000fea0003800000 */
.L_x_126:
[----:B------:R-:W-:Y:S01]  /*dd50*/  IMAD.MOV.U32 R13, RZ, RZ, R6 ;  /* 0x000000ffff0d7224 */ /* 0x000fe200078e0006 */
[----:B------:R-:W-:Y:S01]  /*dd60*/  MOV R11, 0x181f ;  /* 0x0000181f000b7802 */ /* 0x000fe20000000f00 */
[----:B------:R-:W-:Y:S01]  /*dd70*/  IMAD.MOV.U32 R12, RZ, RZ, RZ ;  /* 0x000000ffff0c7224 */ /* 0x000fe200078e00ff */
[----:B------:R-:W-:Y:S01]  /*dd80*/  MOV R0, R14 ;  /* 0x0000000e00007202 */ /* 0x000fe20000000f00 */
[----:B------:R-:W-:Y:S01]  /*dd90*/  IMAD.MOV.U32 R15, RZ, RZ, -0x1 ;  /* 0xffffffffff0f7424 */ /* 0x000fe200078e00ff */
[----:B------:R-:W-:Y:S01]  /*dda0*/  LEA R4, R4, UR45, 0x1 ;  /* 0x0000002d04047c11 */ /* 0x000fe2000f8e08ff */
[----:B------:R-:W-:-:S07]  /*ddb0*/  IMAD.SHL.U32 R3, R26, 0x2, RZ ;  /* 0x000000021a037824 */ /* 0x000fce00078e00ff */
[----:B------:R-:W-:Y:S05]  /*ddc0*/  WARPSYNC.COLLECTIVE R15, `(.L_x_128) ;  /* 0x000000000f087348 */ /* 0x000fea0003c00000 */
[----:B------:R0:W1:Y:S02]  /*ddd0*/  SHFL.IDX P6, R14, R13, R12, R11 ;  /* 0x0000000c0d0e7389 */ /* 0x00006400000c000b */
[----:B01----:R-:W-:Y:S01]  /*dde0*/  ENDCOLLECTIVE ;  /* 0x000000000000791b */ /* 0x003fe20003800000 */
.L_x_128:
[----:B------:R-:W-:Y:S01]  /*ddf0*/  IMAD.MOV.U32 R13, RZ, RZ, R5 ;  /* 0x000000ffff0d7224 */ /* 0x000fe200078e0005 */
[----:B------:R-:W-:Y:S02]  /*de00*/  MOV R12, 0x1 ;  /* 0x00000001000c7802 */ /* 0x000fe40000000f00 */
[----:B------:R-:W-:-:S04]  /*de10*/  IADD3 R14, P0, R14, R3, RZ ;  /* 0x000000030e0e7210 */ /* 0x000fc80007f1e0ff */
[----:B------:R-:W-:-:S05]  /*de20*/  IADD3.X R15, RZ, R0, RZ, P0, !PT ;  /* 0x00000000ff0f7210 */ /* 0x000fca00007fe4ff */
[----:B------:R-:W-:Y:S01]  /*de30*/  @!PT LDS RZ, [RZ] ;  /* 0x00000000fffff984 */ /* 0x000fe20000000800 */
[----:B------:R-:W-:Y:S01]  /*de40*/  @!PT LDS RZ, [RZ] ;  /* 0x00000000fffff984 */ /* 0x000fe20000000800 */
[----:B------:R-:W-:Y:S01]  /*de50*/  @!PT LDS RZ, [RZ] ;  /* 0x00000000fffff984 */ /* 0x000fe20000000800 */
[----:B------:R-:W-:Y:S04]  /*de60*/  LDGSTS.E.BYPASS.LTC128B.128 [R4+0x18400], desc[UR38][R14.64], !P4 ;  /* 0x184000000e047fae */ /* 0x000fe8000e101d66 */
[----:B------:R0:W-:Y:S02]  /*de70*/  LDGSTS.E.BYPASS.LTC128B.128 [R4+0x1c400], desc[UR38][R14.64+0x80], !P3 ;  /* 0x1c4000800e047fae */ /* 0x0001e4000d901d66 */
[----:B0-----:R-:W-:-:S07]  /*de80*/  IMAD.MOV.U32 R15, RZ, RZ, -0x1 ;  /* 0xffffffffff0f7424 */ /* 0x001fce00078e00ff */
[----:B------:R-:W-:Y:S05]  /*de90*/  WARPSYNC.COLLECTIVE R15, `(.L_x_129) ;  /* 0x000000000f087348 */ /* 0x000fea0003c00000 */
[----:B------:R0:W1:Y:S02]  /*dea0*/  SHFL.IDX P6, R14, R13, R12, R11 ;  /* 0x0000000c0d0e7389 */ /* 0x00006400000c000b */
[----:B01----:R-:W-:Y:S01]  /*deb0*/  ENDCOLLECTIVE ;  /* 0x000000000000791b */ /* 0x003fe20003800000 */
.L_x_129:
[----:B------:R-:W-:Y:S01]  /*dec0*/  IMAD.MOV.U32 R13, RZ, RZ, R6 ;  /* 0x000000ffff0d7224 */ /* 0x000fe200078e0006 */
[----:B------:R-:W-:-:S07]  /*ded0*/  MOV R0, R14 ;  /* 0x0000000e00007202 */ /* 0x000fce0000000f00 */
[----:B------:R-:W-:Y:S05]  /*dee0*/  WARPSYNC.COLLECTIVE R15, `(.L_x_130) ;  /* 0x000000000f087348 */ /* 0x000fea0003c00000 */
[----:B------:R0:W1:Y:S02]  /*def0*/  SHFL.IDX P6, R14, R13, R12, R11 ;  /* 0x0000000c0d0e7389 */ /* 0x00006400000c000b */
[----:B01----:R-:W-:Y:S01]  /*df00*/  ENDCOLLECTIVE ;  /* 0x000000000000791b */ /* 0x003fe20003800000 */
.L_x_130:
[----:B------:R-:W-:Y:S01]  /*df10*/  MOV R13, R5 ;  /* 0x00000005000d7202 */ /* 0x000fe20000000f00 */
[----:B------:R-:W-:Y:S01]  /*df20*/  IMAD.MOV.U32 R12, RZ, RZ, 0x2 ;  /* 0x00000002ff0c7424 */ /* 0x000fe200078e00ff */
[----:B------:R-:W-:-:S04]  /*df30*/  MOV R37, R14 ;  /* 0x0000000e00257202 */ /* 0x000fc80000000f00 */
[----:B------:R-:W-:-:S05]  /*df40*/  IADD3 R14, P0, R37, R3, RZ ;  /* 0x00000003250e7210 */ /* 0x000fca0007f1e0ff */
[----:B------:R-:W-:-:S05]  /*df50*/  IMAD.X R15, RZ, RZ, R0, P0 ;  /* 0x000000ffff0f7224 */ /* 0x000fca00000e0600 */
[----:B------:R-:W-:Y:S01]  /*df60*/  @!PT LDS RZ, [RZ] ;  /* 0x00000000fffff984 */ /* 0x000fe20000000800 */
[----:B------:R-:W-:Y:S01]  /*df70*/  @!PT LDS RZ, [RZ] ;  /* 0x00000000fffff984 */ /* 0x000fe20000000800 */
[----:B------:R-:W-:Y:S01]  /*df80*/  @!PT LDS RZ, [RZ] ;  /* 0x00000000fffff984 */ /* 0x000fe20000000800 */
[----:B------:R-:W-:Y:S04]  /*df90*/  LDGSTS.E.BYPASS.LTC128B.128 [R4+0x18c00], desc[UR38][R14.64], !P4 ;  /* 0x18c000000e047fae */ /* 0x000fe8000e101d66 */
[----:B------:R0:W-:Y:S02]  /*dfa0*/  LDGSTS.E.BYPASS.LTC128B.128 [R4+0x1cc00], desc[UR38][R14.64+0x80], !P3 ;  /* 0x1cc000800e047fae */ /* 0x0001e4000d901d66 */
[----:B0-----:R-:W-:-:S07]  /*dfb0*/  MOV R15, 0xffffffff ;  /* 0xffffffff000f7802 */ /* 0x001fce0000000f00 */
[----:B------:R-:W-:Y:S05]  /*dfc0*/  WARPSYNC.COLLECTIVE R15, `(.L_x_131) ;  /* 0x000000000f087348 */ /* 0x000fea0003c00000 */
[----:B------:R0:W1:Y:S02]  /*dfd0*/  SHFL.IDX P6, R14, R13, R12, R11 ;  /* 0x0000000c0d0e7389 */ /* 0x00006400000c000b */
[----:B01----:R-:W-:Y:S01]  /*dfe0*/  ENDCOLLECTIVE ;  /* 0x000000000000791b */ /* 0x003fe20003800000 */
.L_x_131:
[----:B------:R-:W-:Y:S01]  /*dff0*/  MOV R13, R6 ;  /* 0x00000006000d7202 */ /* 0x000fe20000000f00 */
[----:B------:R-:W-:-:S07]  /*e000*/  IMAD.MOV.U32 R7, RZ, RZ, R14 ;  /* 0x000000ffff077224 */ /* 0x000fce00078e000e */
[----:B------:R-:W-:Y:S05]  /*e010*/  WARPSYNC.COLLECTIVE R15, `(.L_x_132) ;  /* 0x000000000f087348 */ /* 0x000fea0003c00000 */
[----:B------:R0:W1:Y:S02]  /*e020*/  SHFL.IDX P6, R14, R13, R12, R11 ;  /* 0x0000000c0d0e7389 */ /* 0x00006400000c000b */
[----:B01----:R-:W-:Y:S01]  /*e030*/  ENDCOLLECTIVE ;  /* 0x000000000000791b */ /* 0x003fe20003800000 */
.L_x_132:
[----:B------:R-:W-:Y:S01]  /*e040*/  MOV R13, R5 ;  /* 0x00000005000d7202 */ /* 0x000fe20000000f00 */
[----:B------:R-:W-:Y:S01]  /*e050*/  IMAD.MOV.U32 R12, RZ, RZ, 0x3 ;  /* 0x00000003ff0c7424 */ /* 0x000fe200078e00ff */
        /* <DEDUP_REMOVED lines=11> */
.L_x_133:
[----:B------:R-:W-:Y:S01]  /*e110*/  MOV R13, R6 ;  /* 0x00000006000d7202 */ /* 0x000fe20000000f00 */
[----:B------:R-:W-:-:S07]  /*e120*/  IMAD.MOV.U32 R0, RZ, RZ, R14 ;  /* 0x000000ffff007224 */ /* 0x000fce00078e000e */
[----:B------:R-:W-:Y:S05]  /*e130*/  WARPSYNC.COLLECTIVE R15, `(.L_x_134) ;  /* 0x000000000f087348 */ /* 0x000fea0003c00000 */
[----:B------:R0:W1:Y:S02]  /*e140*/  SHFL.IDX P6, R14, R13, R12, R11 ;  /* 0x0000000c0d0e7389 */ /* 0x00006400000c000b */
[----:B01----:R-:W-:Y:S01]  /*e150*/  ENDCOLLECTIVE ;  /* 0x000000000000791b */ /* 0x003fe20003800000 */
.L_x_134:
[----:B------:R-:W-:Y:S01]  /*e160*/  IMAD.MOV.U32 R13, RZ, RZ, R5 ;  /* 0x000000ffff0d7224 */ /* 0x000fe200078e0005 */
[----:B------:R-:W-:Y:S01]  /*e170*/  MOV R12, 0x4 ;  /* 0x00000004000c7802 */ /* 0x000fe20000000f00 */
[----:B------:R-:W-:-:S05]  /*e180*/  IMAD.MOV.U32 R37, RZ, RZ, R14 ;  /* 0x000000ffff257224 */ /* 0x000fca00078e000e */
        /* <DEDUP_REMOVED lines=11> */
.L_x_135:
[----:B------:R-:W-:Y:S01]  /*e240*/  IMAD.MOV.U32 R13, RZ, RZ, R6 ;  /* 0x000000ffff0d7224 */ /* 0x000fe200078e0006 */
[----:B------:R-:W-:-:S07]  /*e250*/  MOV R0, R14 ;  /* 0x0000000e00007202 */ /* 0x000fce0000000f00 */
[----:B------:R-:W-:Y:S05]  /*e260*/  WARPSYNC.COLLECTIVE R15, `(.L_x_136) ;  /* 0x000000000f087348 */ /* 0x000fea0003c00000 */
[----:B------:R0:W1:Y:S02]  /*e270*/  SHFL.IDX P6, R14, R13, R12, R11 ;  /* 0x0000000c0d0e7389 */ /* 0x00006400000c000b */
[----:B01----:R-:W-:Y:S01]  /*e280*/  ENDCOLLECTIVE ;  /* 0x000000000000791b */ /* 0x003fe20003800000 */
.L_x_136:
        /* <DEDUP_REMOVED lines=14> */
.L_x_137:
[----:B------:R-:W-:Y:S01]  /*e370*/  MOV R13, R6 ;  /* 0x00000006000d7202 */ /* 0x000fe20000000f00 */
[----:B------:R-:W-:-:S07]  /*e380*/  IMAD.MOV.U32 R7, RZ, RZ, R14 ;  /* 0x000000ffff077224 */ /* 0x000fce00078e000e */
[----:B------:R-:W-:Y:S05]  /*e390*/  WARPSYNC.COLLECTIVE R15, `(.L_x_138) ;  /* 0x000000000f087348 */ /* 0x000fea0003c00000 */
[----:B------:R0:W1:Y:S02]  /*e3a0*/  SHFL.IDX P6, R14, R13, R12, R11 ;  /* 0x0000000c0d0e7389 */ /* 0x00006400000c000b */
[----:B01----:R-:W-:Y:S01]  /*e3b0*/  ENDCOLLECTIVE ;  /* 0x000000000000791b */ /* 0x003fe20003800000 */
.L_x_138:
        /* <DEDUP_REMOVED lines=13> */
.L_x_139:
[----:B------:R-:W-:Y:S01]  /*e490*/  MOV R13, R6 ;  /* 0x00000006000d7202 */ /* 0x000fe20000000f00 */
[----:B------:R-:W-:-:S07]  /*e4a0*/  IMAD.MOV.U32 R0, RZ, RZ, R14 ;  /* 0x000000ffff007224 */ /* 0x000fce00078e000e */
[----:B------:R-:W-:Y:S05]  /*e4b0*/  WARPSYNC.COLLECTIVE R15, `(.L_x_140) ;  /* 0x000000000f087348 */ /* 0x000fea0003c00000 */
[----:B------:R0:W1:Y:S02]  /*e4c0*/  SHFL.IDX P6, R14, R13, R12, R11 ;  /* 0x0000000c0d0e7389 */ /* 0x00006400000c000b */
[----:B01----:R-:W-:Y:S01]  /*e4d0*/  ENDCOLLECTIVE ;  /* 0x000000000000791b */ /* 0x003fe20003800000 */
.L_x_140:
        /* <DEDUP_REMOVED lines=14> */
.L_x_141:
[----:B------:R-:W-:Y:S01]  /*e5c0*/  IMAD.MOV.U32 R13, RZ, RZ, R6 ;  /* 0x000000ffff0d7224 */ /* 0x000fe200078e0006 */
[----:B------:R-:W-:-:S07]  /*e5d0*/  MOV R5, R14 ;  /* 0x0000000e00057202 */ /* 0x000fce0000000f00 */
[----:B------:R-:W-:Y:S05]  /*e5e0*/  WARPSYNC.COLLECTIVE R15, `(.L_x_142) ;  /* 0x000000000f087348 */ /* 0x000fea0003c00000 */
[----:B------:R0:W1:Y:S02]  /*e5f0*/  SHFL.IDX P6, R14, R13, R12, R11 ;  /* 0x0000000c0d0e7389 */ /* 0x00006400000c000b */
[----:B01----:R-:W-:Y:S01]  /*e600*/  ENDCOLLECTIVE ;  /* 0x000000000000791b */ /* 0x003fe20003800000 */
.L_x_142:
[----:B------:R-:W-:Y:S01]  /*e610*/  MOV R6, R14 ;  /* 0x0000000e00067202 */ /* 0x000fe20000000f00 */
[----:B------:R-:W-:Y:S06]  /*e620*/  BRA `(.L_x_143) ;  /* 0xffffffcc00207947 */ /* 0x000fec000383ffff */
.L_x_64:
[----:B---3--:R3:W4:Y:S02]  /*e630*/  SYNCS.PHASECHK.TRANS64.TRYWAIT P0, [R0+URZ+0x28860], R5 ;  /* 0x02886005000075a7 */ /* 0x008724000800017f */
[----:B----4-:R-:W-:Y:S05]  /*e640*/  @!P0 NANOSLEEP.SYNCS 0x989680 ;  /* 0x009896800000895d */ /* 0x010fea0003900000 */
[----:B------:R-:W4:Y:S02]  /*e650*/  @!P0 SYNCS.PHASECHK.TRANS64 P0, [R0+URZ+0x28860], R5 ;  /* 0x02886005000085a7 */ /* 0x000f24000800007f */
[----:B----4-:R-:W-:Y:S05]  /*e660*/  @!P0 BRA `(.L_x_64) ;  /* 0xfffffffc00f08947 */ /* 0x010fea000383ffff */
[----:B------:R-:W-:Y:S05]  /*e670*/  BRA `(.L_x_144) ;  /* 0xffffffcc00787947 */ /* 0x000fea000383ffff */
.L_x_65:
[----:B------:R-:W-:Y:S01]  /*e680*/  BSSY B1, `(.L_x_145) ;  /* 0x0000008000017945 */ /* 0x000fe20003800000 */
[----:B0-----:R-:W-:Y:S01]  /*e690*/  IMAD.MOV.U32 R13, RZ, RZ, R2 ;  /* 0x000000ffff0d7224 */ /* 0x001fe200078e0002 */
[----:B------:R-:W-:Y:S01]  /*e6a0*/  MOV R12, RZ ;  /* 0x000000ff000c7202 */ /* 0x000fe20000000f00 */
[----:B------:R-:W-:Y:S01]  /*e6b0*/  IMAD.MOV.U32 R11, RZ, RZ, 0x181f ;  /* 0x0000181fff0b7424 */ /* 0x000fe200078e00ff */
[----:B------:R-:W-:-:S07]  /*e6c0*/  MOV R15, 0xffffffff ;  /* 0xffffffff000f7802 */ /* 0x000fce0000000f00 */
[----:B--23--:R-:W-:Y:S05]  /*e6d0*/  WARPSYNC.COLLECTIVE R15, `(.L_x_146) ;  /* 0x000000000f087348 */ /* 0x00cfea0003c00000 */
[----:B------:R0:W1:Y:S02]  /*e6e0*/  SHFL.IDX P6, R14, R13, R12, R11 ;  /* 0x0000000c0d0e7389 */ /* 0x00006400000c000b */
[----:B0123--:R-:W-:Y:S01]  /*e6f0*/  ENDCOLLECTIVE ;  /* 0x000000000000791b */ /* 0x00ffe20003800000 */
.L_x_146:
[----:B------:R-:W-:Y:S05]  /*e700*/  BSYNC B1 ;  /* 0x0000000000017941 */ /* 0x000fea0003800000 */
.L_x_145:
[----:B------:R-:W-:Y:S01]  /*e710*/  MOV R13, R16 ;  /* 0x00000010000d7202 */ /* 0x000fe20000000f00 */
[----:B------:R-:W-:Y:S01]  /*e720*/  IMAD.MOV.U32 R12, RZ, RZ, RZ ;  /* 0x000000ffff0c7224 */ /* 0x000fe200078e00ff */
[----:B------:R-:W-:Y:S01]  /*e730*/  MOV R11, 0x181f ;  /* 0x0000181f000b7802 */ /* 0x000fe20000000f00 */
[----:B------:R-:W-:Y:S01]  /*e740*/  IMAD.MOV.U32 R15, RZ, RZ, -0x1 ;  /* 0xffffffffff0f7424 */ /* 0x000fe200078e00ff */
[----:B------:R-:W-:Y:S01]  /*e750*/  LEA R7, R7, UR45, 0x1 ;  /* 0x0000002d07077c11 */ /* 0x000fe2000f8e08ff */
[----:B------:R-:W-:-:S07]  /*e760*/  IMAD.MOV.U32 R5, RZ, RZ, R14 ;  /* 0x000000ffff057224 */ /* 0x000fce00078e000e */
[----:B------:R-:W-:Y:S05]  /*e770*/  WARPSYNC.COLLECTIVE R15, `(.L_x_147) ;  /* 0x000000000f087348 */ /* 0x000fea0003c00000 */
[----:B------:R0:W1:Y:S02]  /*e780*/  SHFL.IDX P6, R14, R13, R12, R11 ;  /* 0x0000000c0d0e7389 */ /* 0x00006400000c000b */
[----:B01----:R-:W-:Y:S01]  /*e790*/  ENDCOLLECTIVE ;  /* 0x000000000000791b */ /* 0x003fe20003800000 */
.L_x_147:
[----:B------:R-:W-:Y:S01]  /*e7a0*/  IMAD.MOV.U32 R13, RZ, RZ, R2 ;  /* 0x000000ffff0d7224 */ /* 0x000fe200078e0002 */
[----:B------:R-:W-:Y:S02]  /*e7b0*/  MOV R12, 0x1 ;  /* 0x00000001000c7802 */ /* 0x000fe40000000f00 */
[----:B------:R-:W-:-:S13]  /*e7c0*/  IADD3 R4, P0, R14, R3, RZ ;  /* 0x000000030e047210 */ /* 0x000fda0007f1e0ff */
[----:B------:R-:W-:Y:S05]  /*e7d0*/  WARPSYNC.COLLECTIVE R15, `(.L_x_148) ;  /* 0x000000000f087348 */ /* 0x000fea0003c00000 */
[----:B------:R0:W1:Y:S02]  /*e7e0*/  SHFL.IDX P6, R14, R13, R12, R11 ;  /* 0x0000000c0d0e7389 */ /* 0x00006400000c000b */
[----:B01----:R-:W-:Y:S01]  /*e7f0*/  ENDCOLLECTIVE ;  /* 0x000000000000791b */ /* 0x003fe20003800000 */
.L_x_148:
[----:B------:R-:W-:Y:S02]  /*e800*/  IADD3.X R5, RZ, R5, RZ, P0, !PT ;  /* 0x00000005ff057210 */ /* 0x000fe400007fe4ff */
[----:B------:R-:W-:Y:S02]  /*e810*/  ISETP.LT.OR P0, PT, R20, 0x1, P2 ;  /* 0x000000011400780c */ /* 0x000fe40001701670 */
[----:B------:R-:W-:-:S11]  /*e820*/  MOV R13, R16 ;  /* 0x00000010000d7202 */ /* 0x000fd60000000f00 */
[----:B------:R-:W-:Y:S01]  /*e830*/  @!PT LDS RZ, [RZ] ;  /* 0x00000000fffff984 */ /* 0x000fe20000000800 */
[----:B------:R-:W-:Y:S01]  /*e840*/  @!PT LDS RZ, [RZ] ;  /* 0x00000000fffff984 */ /* 0x000fe20000000800 */
[----:B------:R-:W-:Y:S01]  /*e850*/  @!PT LDS RZ, [RZ] ;  /* 0x00000000fffff984 */ /* 0x000fe20000000800 */
[----:B------:R0:W-:Y:S01]  /*e860*/  LDGSTS.E.BYPASS.LTC128B.128 [R7+0x400], desc[UR38][R4.64], !P0 ;  /* 0x0040000004077fae */ /* 0x0001e2000c101d66 */
[----:B------:R-:W-:Y:S01]  /*e870*/  ISETP.LT.OR P0, PT, R20, 0x1, P1 ;  /* 0x000000011400780c */ /* 0x000fe20000f01670 */
[----:B------:R-:W-:-:S12]  /*e880*/  IMAD.MOV.U32 R6, RZ, RZ, R14 ;  /* 0x000000ffff067224 */ /* 0x000fd800078e000e */
[----:B0-----:R-:W-:Y:S05]  /*e890*/  WARPSYNC.COLLECTIVE R15, `(.L_x_149) ;  /* 0x000000000f087348 */ /* 0x001fea0003c00000 */
[----:B------:R1:W2:Y:S02]  /*e8a0*/  SHFL.IDX P6, R14, R13, R12, R11 ;  /* 0x0000000c0d0e7389 */ /* 0x0002a400000c000b */
[----:B012---:R-:W-:Y:S01]  /*e8b0*/  ENDCOLLECTIVE ;  /* 0x000000000000791b */ /* 0x007fe20003800000 */
.L_x_149:
[----:B------:R-:W-:Y:S01]  /*e8c0*/  @!PT LDS RZ, [RZ] ;  /* 0x00000000fffff984 */ /* 0x000fe20000000800 */
[----:B------:R-:W-:Y:S01]  /*e8d0*/  @!PT LDS RZ, [RZ] ;  /* 0x00000000fffff984 */ /* 0x000fe20000000800 */
[----:B------:R-:W-:Y:S01]  /*e8e0*/  @!PT LDS RZ, [RZ] ;  /* 0x00000000fffff984 */ /* 0x000fe20000000800 */
[----:B------:R0:W-:Y:S01]  /*e8f0*/  LDGSTS.E.BYPASS.LTC128B.128 [R7+0x4400], desc[UR38][R4.64+0x80], !P0 ;  /* 0x0440008004077fae */ /* 0x0001e2000c101d66 */
[----:B------:R-:W-:Y:S01]  /*e900*/  MOV R13, R2 ;  /* 0x00000002000d7202 */ /* 0x000fe20000000f00 */
[----:B------:R-:W-:Y:S01]  /*e910*/  IMAD.MOV.U32 R12, RZ, RZ, 0x2 ;  /* 0x00000002ff0c7424 */ /* 0x000fe200078e00ff */
[----:B0-----:R-:W-:-:S13]  /*e920*/  IADD3 R4, P0, R14, R3, RZ ;  /* 0x000000030e047210 */ /* 0x001fda0007f1e0ff */
[----:B------:R-:W-:Y:S05]  /*e930*/  WARPSYNC.COLLECTIVE R15, `(.L_x_150) ;  /* 0x000000000f087348 */ /* 0x000fea0003c00000 */
[----:B------:R0:W1:Y:S02]  /*e940*/  SHFL.IDX P6, R14, R13, R12, R11 ;  /* 0x0000000c0d0e7389 */ /* 0x00006400000c000b */
[----:B01----:R-:W-:Y:S01]  /*e950*/  ENDCOLLECTIVE ;  /* 0x000000000000791b */ /* 0x003fe20003800000 */
.L_x_150:
[----:B------:R-:W-:Y:S01]  /*e960*/  IMAD.X R5, RZ, RZ, R6, P0 ;  /* 0x000000ffff057224 */ /* 0x000fe200000e0606 */
[----:B------:R-:W-:Y:S01]  /*e970*/  ISETP.LT.OR P0, PT, R20, 0x11, P2 ;  /* 0x000000111400780c */ /* 0x000fe20001701670 */
[----:B------:R-:W-:-:S12]  /*e980*/  IMAD.MOV.U32 R13, RZ, RZ, R16 ;  /* 0x000000ffff0d7224 */ /* 0x000fd800078e0010 */
[----:B------:R-:W-:Y:S01]  /*e990*/  @!PT LDS RZ, [RZ] ;  /* 0x00000000fffff984 */ /* 0x000fe20000000800 */
[----:B------:R-:W-:Y:S01]  /*e9a0*/  @!PT LDS RZ, [RZ] ;  /* 0x00000000fffff984 */ /* 0x000fe20000000800 */
[----:B------:R-:W-:Y:S01]  /*e9b0*/  @!PT LDS RZ, [RZ] ;  /* 0x00000000fffff984 */ /* 0x000fe20000000800 */
[----:B------:R0:W-:Y:S01]  /*e9c0*/  LDGSTS.E.BYPASS.LTC128B.128 [R7+0xc00], desc[UR38][R4.64], !P0 ;  /* 0x00c0000004077fae */ /* 0x0001e2000c101d66 */
[----:B------:R-:W-:Y:S02]  /*e9d0*/  ISETP.LT.OR P0, PT, R20, 0x11, P1 ;  /* 0x000000111400780c */ /* 0x000fe40000f01670 */
[----:B------:R-:W-:-:S11]  /*e9e0*/  MOV R6, R14 ;  /* 0x0000000e00067202 */ /* 0x000fd60000000f00 */
[----:B0-----:R-:W-:Y:S05]  /*e9f0*/  WARPSYNC.COLLECTIVE R15, `(.L_x_151) ;  /* 0x000000000f087348 */ /* 0x001fea0003c00000 */
[----:B------:R1:W2:Y:S02]  /*ea00*/  SHFL.IDX P6, R14, R13, R12, R11 ;  /* 0x0000000c0d0e7389 */ /* 0x0002a400000c000b */
[----:B012---:R-:W-:Y:S01]  /*ea10*/  ENDCOLLECTIVE ;  /* 0x000000000000791b */ /* 0x007fe20003800000 */
.L_x_151:
[----:B------:R-:W-:Y:S01]  /*ea20*/  @!PT LDS RZ, [RZ] ;  /* 0x00000000fffff984 */ /* 0x000fe20000000800 */
[----:B------:R-:W-:Y:S01]  /*ea30*/  @!PT LDS RZ, [RZ] ;  /* 0x00000000fffff984 */ /* 0x000fe20000000800 */
[----:B------:R-:W-:Y:S01]  /*ea40*/  @!PT LDS RZ, [RZ] ;  /* 0x00000000fffff984 */ /* 0x000fe20000000800 */
[----:B------:R0:W-:Y:S01]  /*ea50*/  LDGSTS.E.BYPASS.LTC128B.128 [R7+0x4c00], desc[UR38][R4.64+0x80], !P0 ;  /* 0x04c0008004077fae */ /* 0x0001e2000c101d66 */
[----:B------:R-:W-:Y:S01]  /*ea60*/  IMAD.MOV.U32 R13, RZ, RZ, R2 ;  /* 0x000000ffff0d7224 */ /* 0x000fe200078e0002 */
[----:B------:R-:W-:Y:S02]  /*ea70*/  MOV R12, 0x3 ;  /* 0x00000003000c7802 */ /* 0x000fe40000000f00 */
[----:B0-----:R-:W-:-:S13]  /*ea80*/  IADD3 R4, P0, R14, R3, RZ ;  /* 0x000000030e047210 */ /* 0x001fda0007f1e0ff */
[----:B------:R-:W-:Y:S05]  /*ea90*/  WARPSYNC.COLLECTIVE R15, `(.L_x_152) ;  /* 0x000000000f087348 */ /* 0x000fea0003c00000 */
[----:B------:R0:W1:Y:S02]  /*eaa0*/  SHFL.IDX P6, R14, R13, R12, R11 ;  /* 0x0000000c0d0e7389 */ /* 0x00006400000c000b */
[----:B01----:R-:W-:Y:S01]  /*eab0*/  ENDCOLLECTIVE ;  /* 0x000000000000791b */ /* 0x003fe20003800000 */
.L_x_152:
        /* <DEDUP_REMOVED lines=12> */
.L_x_153:
        /* <DEDUP_REMOVED lines=10> */
.L_x_154:
        /* <DEDUP_REMOVED lines=12> */
.L_x_155:
        /* <DEDUP_REMOVED lines=10> */
.L_x_156:
        /* <DEDUP_REMOVED lines=12> */
.L_x_157:
        /* <DEDUP_REMOVED lines=10> */
.L_x_158:
        /* <DEDUP_REMOVED lines=12> */
.L_x_159:
        /* <DEDUP_REMOVED lines=10> */
.L_x_160:
        /* <DEDUP_REMOVED lines=12> */
.L_x_161:
[----:B------:R-:W-:Y:S01]  /*f100*/  @!PT LDS RZ, [RZ] ;  /* 0x00000000fffff984 */ /* 0x000fe20000000800 */
[----:B------:R-:W-:Y:S01]  /*f110*/  @!PT LDS RZ, [RZ] ;  /* 0x00000000fffff984 */ /* 0x000fe20000000800 */
[----:B------:R-:W-:Y:S01]  /*f120*/  @!PT LDS RZ, [RZ] ;  /* 0x00000000fffff984 */ /* 0x000fe20000000800 */
[----:B------:R0:W-:Y:S01]  /*f130*/  LDGSTS.E.BYPASS.LTC128B.128 [R7+0x7400], desc[UR38][R4.64+0x80], !P0 ;  /* 0x0740008004077fae */ /* 0x0001e2000c101d66 */
[----:B------:R-:W-:Y:S05]  /*f140*/  BRA `(.L_x_162) ;  /* 0xffffffc400c07947 */ /* 0x000fea000383ffff */
.L_x_71:
[----:B0-----:R0:W1:Y:S02]  /*f150*/  SYNCS.PHASECHK.TRANS64.TRYWAIT P0, [R0+URZ+0x28860], R5 ;  /* 0x02886005000075a7 */ /* 0x001064000800017f */
[----:B-1----:R-:W-:Y:S05]  /*f160*/  @!P0 NANOSLEEP.SYNCS 0x989680 ;  /* 0x009896800000895d */ /* 0x002fea0003900000 */
[----:B------:R-:W1:Y:S02]  /*f170*/  @!P0 SYNCS.PHASECHK.TRANS64 P0, [R0+URZ+0x28860], R5 ;  /* 0x02886005000085a7 */ /* 0x000e64000800007f */
[----:B-1----:R-:W-:Y:S05]  /*f180*/  @!P0 BRA `(.L_x_71) ;  /* 0xfffffffc00f08947 */ /* 0x002fea000383ffff */
[----:B------:R-:W-:Y:S05]  /*f190*/  BRA `(.L_x_163) ;  /* 0xffffffc800a87947 */ /* 0x000fea000383ffff */
.L_x_72:
[----:B------:R-:W-:Y:S01]  /*f1a0*/  BSSY B0, `(.L_x_164) ;  /* 0x0000008000007945 */ /* 0x000fe20003800000 */
[----:B------:R-:W-:Y:S01]  /*f1b0*/  IMAD.MOV.U32 R13, RZ, RZ, R2 ;  /* 0x000000ffff0d7224 */ /* 0x000fe200078e0002 */
[----:B------:R-:W-:Y:S01]  /*f1c0*/  MOV R12, RZ ;  /* 0x000000ff000c7202 */ /* 0x000fe20000000f00 */
[----:B------:R-:W-:Y:S01]  /*f1d0*/  IMAD.MOV.U32 R11, RZ, RZ, 0x181f ;  /* 0x0000181fff0b7424 */ /* 0x000fe200078e00ff */
[----:B------:R-:W-:-:S07]  /*f1e0*/  MOV R15, 0xffffffff ;  /* 0xffffffff000f7802 */ /* 0x000fce0000000f00 */
[----:B0-2---:R-:W-:Y:S05]  /*f1f0*/  WARPSYNC.COLLECTIVE R15, `(.L_x_165) ;  /* 0x000000000f087348 */ /* 0x005fea0003c00000 */
[----:B------:R1:W3:Y:S02]  /*f200*/  SHFL.IDX P6, R14, R13, R12, R11 ;  /* 0x0000000c0d0e7389 */ /* 0x0002e400000c000b */
[----:B0123--:R-:W-:Y:S01]  /*f210*/  ENDCOLLECTIVE ;  /* 0x000000000000791b */ /* 0x00ffe20003800000 */
.L_x_165:
[----:B------:R-:W-:Y:S05]  /*f220*/  BSYNC B0 ;  /* 0x0000000000007941 */ /* 0x000fea0003800000 */
.L_x_164:
        /* <DEDUP_REMOVED lines=9> */
.L_x_166:
[----:B------:R-:W-:Y:S02]  /*f2c0*/  ULDC UR4, c[0x0][0x2f4] ;  /* 0x0000bd0000047ab9 */ /* 0x000fe40000000800 */
[----:B------:R-:W-:Y:S02]  /*f2d0*/  ISETP.GE.AND P0, PT, R25, UR4, PT ;  /* 0x0000000419007c0c */ /* 0x000fe4000bf06270 */
[----:B------:R-:W-:Y:S02]  /*f2e0*/  ISETP.GE.AND P1, PT, R26, UR4, PT ;  /* 0x000000041a007c0c */ /* 0x000fe4000bf26270 */
[C---:B------:R-:W-:Y:S02]  /*f2f0*/  ISETP.LT.OR P3, PT, R29.reuse, 0x1, P0 ;  /* 0x000000011d00780c */ /* 0x040fe40000761670 */
[----:B------:R-:W-:Y:S01]  /*f300*/  ISETP.LT.OR P2, PT, R29, 0x1, P1 ;  /* 0x000000011d00780c */ /* 0x000fe20000f41670 */
[----:B------:R-:W-:Y:S01]  /*f310*/  IMAD.MOV.U32 R13, RZ, RZ, R2 ;  /* 0x000000ffff0d7224 */ /* 0x000fe200078e0002 */
[----:B------:R-:W-:-:S02]  /*f320*/  MOV R12, 0x1 ;  /* 0x00000001000c7802 */ /* 0x000fc40000000f00 */
[----:B------:R-:W-:-:S09]  /*f330*/  MOV R4, R14 ;  /* 0x0000000e00047202 */ /* 0x000fd20000000f00 */
[----:B------:R-:W-:Y:S05]  /*f340*/  WARPSYNC.COLLECTIVE R15, `(.L_x_167) ;  /* 0x000000000f087348 */ /* 0x000fea0003c00000 */
[----:B------:R0:W1:Y:S02]  /*f350*/  SHFL.IDX P6, R14, R13, R12, R11 ;  /* 0x0000000c0d0e7389 */ /* 0x00006400000c000b */
[----:B01----:R-:W-:Y:S01]  /*f360*/  ENDCOLLECTIVE ;  /* 0x000000000000791b */ /* 0x003fe20003800000 */
.L_x_167:
[----:B------:R-:W-:-:S05]  /*f370*/  IMAD.WIDE.U32 R4, R26, 0x2, R4 ;  /* 0x000000021a047825 */ /* 0x000fca00078e0004 */
[----:B------:R-:W-:Y:S01]  /*f380*/  @!PT LDS RZ, [RZ] ;  /* 0x00000000fffff984 */ /* 0x000fe20000000800 */
[----:B------:R-:W-:Y:S01]  /*f390*/  @!PT LDS RZ, [RZ] ;  /* 0x00000000fffff984 */ /* 0x000fe20000000800 */
[----:B------:R-:W-:Y:S01]  /*f3a0*/  @!PT LDS RZ, [RZ] ;  /* 0x00000000fffff984 */ /* 0x000fe20000000800 */
[----:B------:R0:W-:Y:S01]  /*f3b0*/  LDGSTS.E.BYPASS.LTC128B.128 [R3+0x400], desc[UR38][R4.64], !P2 ;  /* 0x0040000004037fae */ /* 0x0001e2000d101d66 */
[----:B------:R-:W-:-:S03]  /*f3c0*/  ISETP.LT.OR P2, PT, R29, 0x11, P1 ;  /* 0x000000111d00780c */ /* 0x000fc60000f41670 */
[----:B------:R0:W-:Y:S01]  /*f3d0*/  LDGSTS.E.BYPASS.LTC128B.128 [R3+0x4400], desc[UR38][R4.64+0x80], !P3 ;  /* 0x0440008004037fae */ /* 0x0001e2000d901d66 */
[----:B------:R-:W-:Y:S02]  /*f3e0*/  ISETP.LT.OR P3, PT, R29, 0x11, P0 ;  /* 0x000000111d00780c */ /* 0x000fe40000761670 */
[----:B------:R-:W-:Y:S01]  /*f3f0*/  MOV R13, R16 ;  /* 0x00000010000d7202 */ /* 0x000fe20000000f00 */
[----:B------:R-:W-:-:S10]  /*f400*/  IMAD.MOV.U32 R20, RZ, RZ, R14 ;  /* 0x000000ffff147224 */ /* 0x000fd400078e000e */
[----:B0-----:R-:W-:Y:S05]  /*f410*/  WARPSYNC.COLLECTIVE R15, `(.L_x_168) ;  /* 0x000000000f087348 */ /* 0x001fea0003c00000 */
[----:B------:R1:W2:Y:S02]  /*f420*/  SHFL.IDX P6, R14, R13, R12, R11 ;  /* 0x0000000c0d0e7389 */ /* 0x0002a400000c000b */
[----:B012---:R-:W-:Y:S01]  /*f430*/  ENDCOLLECTIVE ;  /* 0x000000000000791b */ /* 0x007fe20003800000 */
.L_x_168:
[----:B------:R-:W-:Y:S01]  /*f440*/  MOV R5, R20 ;  /* 0x0000001400057202 */ /* 0x000fe20000000f00 */
[----:B------:R-:W-:Y:S01]  /*f450*/  IMAD.MOV.U32 R13, RZ, RZ, R2 ;  /* 0x000000ffff0d7224 */ /* 0x000fe200078e0002 */
[----:B------:R-:W-:Y:S01]  /*f460*/  MOV R12, 0x2 ;  /* 0x00000002000c7802 */ /* 0x000fe20000000f00 */
[----:B------:R-:W-:-:S07]  /*f470*/  IMAD.MOV.U32 R4, RZ, RZ, R14 ;  /* 0x000000ffff047224 */ /* 0x000fce00078e000e */
[----:B------:R-:W-:Y:S05]  /*f480*/  WARPSYNC.COLLECTIVE R15, `(.L_x_169) ;  /* 0x000000000f087348 */ /* 0x000fea0003c00000 */
[----:B------:R0:W1:Y:S02]  /*f490*/  SHFL.IDX P6, R14, R13, R12, R11 ;  /* 0x0000000c0d0e7389 */ /* 0x00006400000c000b */
[----:B01----:R-:W-:Y:S01]  /*f4a0*/  ENDCOLLECTIVE ;  /* 0x000000000000791b */ /* 0x003fe20003800000 */
.L_x_169:
        /* <DEDUP_REMOVED lines=13> */
.L_x_170:
[----:B------:R-:W-:Y:S01]  /*f580*/  IMAD.MOV.U32 R5, RZ, RZ, R21 ;  /* 0x000000ffff057224 */ /* 0x000fe200078e0015 */
[----:B------:R-:W-:Y:S01]  /*f590*/  MOV R13, R2 ;  /* 0x00000002000d7202 */ /* 0x000fe20000000f00 */
[----:B------:R-:W-:Y:S02]  /*f5a0*/  IMAD.MOV.U32 R12, RZ, RZ, 0x3 ;  /* 0x00000003ff0c7424 */ /* 0x000fe400078e00ff */
[----:B------:R-:W-:-:S07]  /*f5b0*/  IMAD.MOV.U32 R22, RZ, RZ, R14 ;  /* 0x000000ffff167224 */ /* 0x000fce00078e000e */
[----:B------:R-:W-:Y:S05]  /*f5c0*/  WARPSYNC.COLLECTIVE R15, `(.L_x_171) ;  /* 0x000000000f087348 */ /* 0x000fea0003c00000 */
[----:B------:R0:W1:Y:S02]  /*f5d0*/  SHFL.IDX P6, R14, R13, R12, R11 ;  /* 0x0000000c0d0e7389 */ /* 0x00006400000c000b */
[----:B01----:R-:W-:Y:S01]  /*f5e0*/  ENDCOLLECTIVE ;  /* 0x000000000000791b */ /* 0x003fe20003800000 */
.L_x_171:
[----:B------:R-:W-:-:S05]  /*f5f0*/  MOV R4, R22 ;  /* 0x0000001600047202 */ /* 0x000fca0000000f00 */
[----:B------:R-:W-:-:S05]  /*f600*/  IMAD.WIDE.U32 R4, R26, 0x2, R4 ;  /* 0x000000021a047825 */ /* 0x000fca00078e0004 */
[----:B------:R-:W-:Y:S01]  /*f610*/  @!PT LDS RZ, [RZ] ;  /* 0x00000000fffff984 */ /* 0x000fe20000000800 */
[----:B------:R-:W-:Y:S01]  /*f620*/  @!PT LDS RZ, [RZ] ;  /* 0x00000000fffff984 */ /* 0x000fe20000000800 */
[----:B------:R-:W-:Y:S01]  /*f630*/  @!PT LDS RZ, [RZ] ;  /* 0x00000000fffff984 */ /* 0x000fe20000000800 */
[----:B------:R0:W-:Y:S01]  /*f640*/  LDGSTS.E.BYPASS.LTC128B.128 [R3+0x1400], desc[UR38][R4.64], !P2 ;  /* 0x0140000004037fae */ /* 0x0001e2000d101d66 */
[----:B------:R-:W-:Y:S01]  /*f650*/  IMAD.MOV.U32 R13, RZ, RZ, R16 ;  /* 0x000000ffff0d7224 */ /* 0x000fe200078e0010 */
[C---:B------:R-:W-:Y:S02]  /*f660*/  ISETP.LT.OR P2, PT, R29.reuse, 0x31, P1 ;  /* 0x000000311d00780c */ /* 0x040fe40000f41670 */
[----:B------:R0:W-:Y:S01]  /*f670*/  LDGSTS.E.BYPASS.LTC128B.128 [R3+0x5400], desc[UR38][R4.64+0x80], !P3 ;  /* 0x0540008004037fae */ /* 0x0001e2000d901d66 */
[----:B------:R-:W-:Y:S02]  /*f680*/  ISETP.LT.OR P3, PT, R29, 0x31, P0 ;  /* 0x000000311d00780c */ /* 0x000fe40000761670 */
[----:B------:R-:W-:-:S11]  /*f690*/  MOV R10, R14 ;  /* 0x0000000e000a7202 */ /* 0x000fd60000000f00 */
[----:B0-----:R-:W-:Y:S05]  /*f6a0*/  WARPSYNC.COLLECTIVE R15, `(.L_x_172) ;  /* 0x000000000f087348 */ /* 0x001fea0003c00000 */
[----:B------:R1:W2:Y:S02]  /*f6b0*/  SHFL.IDX P6, R14, R13, R12, R11 ;  /* 0x0000000c0d0e7389 */ /* 0x0002a400000c000b */
[----:B012---:R-:W-:Y:S01]  /*f6c0*/  ENDCOLLECTIVE ;  /* 0x000000000000791b */ /* 0x007fe20003800000 */
.L_x_172:
[----:B------:R-:W-:Y:S01]  /*f6d0*/  MOV R5, R10 ;  /* 0x0000000a00057202 */ /* 0x000fe20000000f00 */
[----:B------:R-:W-:Y:S02]  /*f6e0*/  IMAD.MOV.U32 R10, RZ, RZ, RZ ;  /* 0x000000ffff0a7224 */ /* 0x000fe400078e00ff */
[----:B------:R-:W-:Y:S01]  /*f6f0*/  IMAD.MOV.U32 R13, RZ, RZ, R2 ;  /* 0x000000ffff0d7224 */ /* 0x000fe200078e0002 */
[----:B------:R-:W-:Y:S02]  /*f700*/  MOV R12, 0x4 ;  /* 0x00000004000c7802 */ /* 0x000fe40000000f00 */
[----:B------:R-:W-:-:S07]  /*f710*/  MOV R23, R14 ;  /* 0x0000000e00177202 */ /* 0x000fce0000000f00 */
[----:B------:R-:W-:Y:S05]  /*f720*/  WARPSYNC.COLLECTIVE R15, `(.L_x_173) ;  /* 0x000000000f087348 */ /* 0x000fea0003c00000 */
[----:B------:R0:W1:Y:S02]  /*f730*/  SHFL.IDX P6, R14, R13, R12, R11 ;  /* 0x0000000c0d0e7389 */ /* 0x00006400000c000b */
[----:B01----:R-:W-:Y:S01]  /*f740*/  ENDCOLLECTIVE ;  /* 0x000000000000791b */ /* 0x003fe20003800000 */
.L_x_173:
[----:B------:R-:W-:-:S04]  /*f750*/  IMAD.MOV.U32 R4, RZ, RZ, R23 ;  /* 0x000000ffff047224 */ /* 0x000fc800078e0017 */
[----:B------:R-:W-:-:S05]  /*f760*/  IMAD.WIDE.U32 R4, R26, 0x2, R4 ;  /* 0x000000021a047825 */ /* 0x000fca00078e0004 */
[----:B------:R-:W-:Y:S01]  /*f770*/  @!PT LDS RZ, [RZ] ;  /* 0x00000000fffff984 */ /* 0x000fe20000000800 */
[----:B------:R-:W-:Y:S01]  /*f780*/  @!PT LDS RZ, [RZ] ;  /* 0x00000000fffff984 */ /* 0x000fe20000000800 */
[----:B------:R-:W-:Y:S01]  /*f790*/  @!PT LDS RZ, [RZ] ;  /* 0x00000000fffff984 */ /* 0x000fe20000000800 */
[----:B------:R0:W-:Y:S01]  /*f7a0*/  LDGSTS.E.BYPASS.LTC128B.128 [R3+0x1c00], desc[UR38][R4.64], !P2 ;  /* 0x01c0000004037fae */ /* 0x0001e2000d101d66 */
[C---:B------:R-:W-:Y:S02]  /*f7b0*/  ISETP.LT.OR P2, PT, R29.reuse, 0x41, P1 ;  /* 0x000000411d00780c */ /* 0x040fe40000f41670 */
[----:B------:R-:W-:Y:S01]  /*f7c0*/  MOV R13, R16 ;  /* 0x00000010000d7202 */ /* 0x000fe20000000f00 */
[----:B------:R0:W-:Y:S01]  /*f7d0*/  LDGSTS.E.BYPASS.LTC128B.128 [R3+0x5c00], desc[UR38][R4.64+0x80], !P3 ;  /* 0x05c0008004037fae */ /* 0x0001e2000d901d66 */
[----:B------:R-:W-:Y:S01]  /*f7e0*/  ISETP.LT.OR P3, PT, R29, 0x41, P0 ;  /* 0x000000411d00780c */ /* 0x000fe20000761670 */
[----:B------:R-:W-:-:S12]  /*f7f0*/  IMAD.MOV.U32 R18, RZ, RZ, R14 ;  /* 0x000000ffff127224 */ /* 0x000fd800078e000e */
[----:B0-----:R-:W-:Y:S05]  /*f800*/  WARPSYNC.COLLECTIVE R15, `(.L_x_174) ;  /* 0x000000000f087348 */ /* 0x001fea0003c00000 */
[----:B------:R1:W2:Y:S02]  /*f810*/  SHFL.IDX P6, R14, R13, R12, R11 ;  /* 0x0000000c0d0e7389 */ /* 0x0002a400000c000b */
[----:B012---:R-:W-:Y:S01]  /*f820*/  ENDCOLLECTIVE ;  /* 0x000000000000791b */ /* 0x007fe20003800000 */
.L_x_174:
[----:B------:R-:W-:Y:S01]  /*f830*/  IMAD.MOV.U32 R5, RZ, RZ, R18 ;  /* 0x000000ffff057224 */ /* 0x000fe200078e0012 */
[----:B------:R-:W-:Y:S01]  /*f840*/  MOV R13, R2 ;  /* 0x00000002000d7202 */ /* 0x000fe20000000f00 */
[----:B------:R-:W-:Y:S02]  /*f850*/  IMAD.MOV.U32 R12, RZ, RZ, 0x5 ;  /* 0x00000005ff0c7424 */ /* 0x000fe400078e00ff */
[----:B------:R-:W-:-:S07]  /*f860*/  IMAD.MOV.U32 R25, RZ, RZ, R14 ;  /* 0x000000ffff197224 */ /* 0x000fce00078e000e */
[----:B------:R-:W-:Y:S05]  /*f870*/  WARPSYNC.COLLECTIVE R15, `(.L_x_175) ;  /* 0x000000000f087348 */ /* 0x000fea0003c00000 */
[----:B------:R0:W1:Y:S02]  /*f880*/  SHFL.IDX P6, R14, R13, R12, R11 ;  /* 0x0000000c0d0e7389 */ /* 0x00006400000c000b */
[----:B01----:R-:W-:Y:S01]  /*f890*/  ENDCOLLECTIVE ;  /* 0x000000000000791b */ /* 0x003fe20003800000 */
.L_x_175:
        /* <DEDUP_REMOVED lines=14> */
.L_x_176:
[----:B------:R-:W-:Y:S01]  /*f980*/  IMAD.MOV.U32 R5, RZ, RZ, R24 ;  /* 0x000000ffff057224 */ /* 0x000fe200078e0018 */
[----:B------:R-:W-:Y:S01]  /*f990*/  MOV R13, R2 ;  /* 0x00000002000d7202 */ /* 0x000fe20000000f00 */
[----:B------:R-:W-:Y:S01]  /*f9a0*/  IMAD.MOV.U32 R12, RZ, RZ, 0x6 ;  /* 0x00000006ff0c7424 */ /* 0x000fe200078e00ff */
[----:B------:R-:W-:-:S07]  /*f9b0*/  MOV R4, R14 ;  /* 0x0000000e00047202 */ /* 0x000fce0000000f00 */
[----:B------:R-:W-:Y:S05]  /*f9c0*/  WARPSYNC.COLLECTIVE R15, `(.L_x_177) ;  /* 0x000000000f087348 */ /* 0x000fea0003c00000 */
[----:B------:R0:W1:Y:S02]  /*f9d0*/  SHFL.IDX P6, R14, R13, R12, R11 ;  /* 0x0000000c0d0e7389 */ /* 0x00006400000c000b */
[----:B01----:R-:W-:Y:S01]  /*f9e0*/  ENDCOLLECTIVE ;  /* 0x000000000000791b */ /* 0x003fe20003800000 */
.L_x_177:
[----:B------:R-:W-:-:S05]  /*f9f0*/  IMAD.WIDE.U32 R4, R26, 0x2, R4 ;  /* 0x000000021a047825 */ /* 0x000fca00078e0004 */
[----:B------:R-:W-:Y:S01]  /*fa00*/  @!PT LDS RZ, [RZ] ;  /* 0x00000000fffff984 */ /* 0x000fe20000000800 */
[----:B------:R-:W-:Y:S01]  /*fa10*/  @!PT LDS RZ, [RZ] ;  /* 0x00000000fffff984 */ /* 0x000fe20000000800 */
[----:B------:R-:W-:Y:S01]  /*fa20*/  @!PT LDS RZ, [RZ] ;  /* 0x00000000fffff984 */ /* 0x000fe20000000800 */
[----:B------:R0:W-:Y:S01]  /*fa30*/  LDGSTS.E.BYPASS.LTC128B.128 [R3+0x2c00], desc[UR38][R4.64], !P2 ;  /* 0x02c0000004037fae */ /* 0x0001e2000d101d66 */
[----:B------:R-:W-:-:S03]  /*fa40*/  ISETP.LT.OR P2, PT, R29, 0x61, P1 ;  /* 0x000000611d00780c */ /* 0x000fc60000f41670 */
[----:B------:R0:W-:Y:S01]  /*fa50*/  LDGSTS.E.BYPASS.LTC128B.128 [R3+0x6c00], desc[UR38][R4.64+0x80], !P3 ;  /* 0x06c0008004037fae */ /* 0x0001e2000d901d66 */
[----:B------:R-:W-:Y:S01]  /*fa60*/  ISETP.LT.OR P3, PT, R29, 0x61, P0 ;  /* 0x000000611d00780c */ /* 0x000fe20000761670 */
[----:B------:R-:W-:Y:S01]  /*fa70*/  IMAD.MOV.U32 R13, RZ, RZ, R16 ;  /* 0x000000ffff0d7224 */ /* 0x000fe200078e0010 */
[----:B------:R-:W-:-:S11]  /*fa80*/  MOV R22, R14 ;  /* 0x0000000e00167202 */ /* 0x000fd60000000f00 */
[----:B0-----:R-:W-:Y:S05]  /*fa90*/  WARPSYNC.COLLECTIVE R15, `(.L_x_178) ;  /* 0x000000000f087348 */ /* 0x001fea0003c00000 */
[----:B------:R1:W2:Y:S02]  /*faa0*/  SHFL.IDX P6, R14, R13, R12, R11 ;  /* 0x0000000c0d0e7389 */ /* 0x0002a400000c000b */
[----:B012---:R-:W-:Y:S01]  /*fab0*/  ENDCOLLECTIVE ;  /* 0x000000000000791b */ /* 0x007fe20003800000 */
.L_x_178:
[----:B------:R-:W-:Y:S01]  /*fac0*/  MOV R5, R22 ;  /* 0x0000001600057202 */ /* 0x000fe20000000f00 */
[----:B------:R-:W-:Y:S01]  /*fad0*/  IMAD.MOV.U32 R13, RZ, RZ, R2 ;  /* 0x000000ffff0d7224 */ /* 0x000fe200078e0002 */
[----:B------:R-:W-:Y:S02]  /*fae0*/  MOV R12, 0x7 ;  /* 0x00000007000c7802 */ /* 0x000fe40000000f00 */
[----:B------:R-:W-:-:S07]  /*faf0*/  MOV R27, R14 ;  /* 0x0000000e001b7202 */ /* 0x000fce0000000f00 */
[----:B------:R-:W-:Y:S05]  /*fb00*/  WARPSYNC.COLLECTIVE R15, `(.L_x_179) ;  /* 0x000000000f087348 */ /* 0x000fea0003c00000 */
[----:B------:R0:W1:Y:S02]  /*fb10*/  SHFL.IDX P6, R14, R13, R12, R11 ;  /* 0x0000000c0d0e7389 */ /* 0x00006400000c000b */
[----:B01----:R-:W-:Y:S01]  /*fb20*/  ENDCOLLECTIVE ;  /* 0x000000000000791b */ /* 0x003fe20003800000 */
.L_x_179:
[----:B------:R-:W-:-:S04]  /*fb30*/  IMAD.MOV.U32 R4, RZ, RZ, R27 ;  /* 0x000000ffff047224 */ /* 0x000fc800078e001b */
[----:B------:R-:W-:-:S05]  /*fb40*/  IMAD.WIDE.U32 R4, R26, 0x2, R4 ;  /* 0x000000021a047825 */ /* 0x000fca00078e0004 */
[----:B------:R-:W-:Y:S01]  /*fb50*/  @!PT LDS RZ, [RZ] ;  /* 0x00000000fffff984 */ /* 0x000fe20000000800 */
[----:B------:R-:W-:Y:S01]  /*fb60*/  @!PT LDS RZ, [RZ] ;  /* 0x00000000fffff984 */ /* 0x000fe20000000800 */
[----:B------:R-:W-:Y:S01]  /*fb70*/  @!PT LDS RZ, [RZ] ;  /* 0x00000000fffff984 */ /* 0x000fe20000000800 */
[----:B------:R0:W-:Y:S01]  /*fb80*/  LDGSTS.E.BYPASS.LTC128B.128 [R3+0x3400], desc[UR38][R4.64], !P2 ;  /* 0x0340000004037fae */ /* 0x0001e2000d101d66 */
[----:B------:R-:W-:-:S03]  /*fb90*/  MOV R13, R16 ;  /* 0x00000010000d7202 */ /* 0x000fc60000000f00 */
[----:B------:R0:W-:Y:S01]  /*fba0*/  LDGSTS.E.BYPASS.LTC128B.128 [R3+0x7400], desc[UR38][R4.64+0x80], !P3 ;  /* 0x0740008004037fae */ /* 0x0001e2000d901d66 */
[----:B------:R-:W-:-:S07]  /*fbb0*/  IMAD.MOV.U32 R2, RZ, RZ, R14 ;  /* 0x000000ffff027224 */ /* 0x000fce00078e000e */
[----:B0-----:R-:W-:Y:S05]  /*fbc0*/  WARPSYNC.COLLECTIVE R15, `(.L_x_180) ;  /* 0x000000000f087348 */ /* 0x001fea0003c00000 */
[----:B------:R1:W2:Y:S02]  /*fbd0*/  SHFL.IDX P6, R14, R13, R12, R11 ;  /* 0x0000000c0d0e7389 */ /* 0x0002a400000c000b */
[----:B012---:R-:W-:Y:S01]  /*fbe0*/  ENDCOLLECTIVE ;  /* 0x000000000000791b */ /* 0x007fe20003800000 */
.L_x_180:
[----:B------:R-:W-:Y:S05]  /*fbf0*/  BRA `(.L_x_181) ;  /* 0xffffffc400307947 */ /* 0x000fea000383ffff */
.L_x_75:
[----:B0-----:R0:W1:Y:S02]  /*fc00*/  SYNCS.PHASECHK.TRANS64.TRYWAIT P0, [R7+URZ+0x28820], R10 ;  /* 0x0288200a070075a7 */ /* 0x001064000800017f */
[----:B-1----:R-:W-:Y:S05]  /*fc10*/  @!P0 NANOSLEEP.SYNCS 0x989680 ;  /* 0x009896800000895d */ /* 0x002fea0003900000 */
[----:B------:R-:W1:Y:S02]  /*fc20*/  @!P0 SYNCS.PHASECHK.TRANS64 P0, [R7+URZ+0x28820], R10 ;  /* 0x0288200a070085a7 */ /* 0x000e64000800007f */
[----:B-1----:R-:W-:Y:S05]  /*fc30*/  @!P0 BRA `(.L_x_75) ;  /* 0xfffffffc00f08947 */ /* 0x002fea000383ffff */
[----:B------:R-:W-:Y:S05]  /*fc40*/  BRA `(.L_x_182) ;  /* 0xffffffc400a47947 */ /* 0x000fea000383ffff */
.L_x_76:
[----:B------:R-:W-:Y:S01]  /*fc50*/  BSSY B0, `(.L_x_183) ;  /* 0x0000008000007945 */ /* 0x000fe20003800000 */
[----:B------:R-:W-:Y:S01]  /*fc60*/  MOV R13, R17 ;  /* 0x00000011000d7202 */ /* 0x000fe20000000f00 */
[----:B------:R-:W-:Y:S01]  /*fc70*/  IMAD.MOV.U32 R12, RZ, RZ, RZ ;  /* 0x000000ffff0c7224 */ /* 0x000fe200078e00ff */
[----:B------:R-:W-:Y:S01]  /*fc80*/  MOV R11, 0x1f ;  /* 0x0000001f000b7802 */ /* 0x000fe20000000f00 */
[----:B------:R-:W-:-:S07]  /*fc90*/  IMAD.MOV.U32 R15, RZ, RZ, -0x1 ;  /* 0xffffffffff0f7424 */ /* 0x000fce00078e00ff */
[----:B0----5:R-:W-:Y:S05]  /*fca0*/  WARPSYNC.COLLECTIVE R15, `(.L_x_184) ;  /* 0x000000000f087348 */ /* 0x021fea0003c00000 */
[----:B------:R1:W2:Y:S02]  /*fcb0*/  SHFL.IDX P6, R14, R13, R12, R11 ;  /* 0x0000000c0d0e7389 */ /* 0x0002a400000c000b */
[----:B012--5:R-:W-:Y:S01]  /*fcc0*/  ENDCOLLECTIVE ;  /* 0x000000000000791b */ /* 0x027fe20003800000 */
.L_x_184:
[----:B------:R-:W-:Y:S05]  /*fcd0*/  BSYNC B0 ;  /* 0x0000000000007941 */ /* 0x000fea0003800000 */
.L_x_183:
[----:B------:R-:W-:Y:S05]  /*fce0*/  BRA `(.L_x_185) ;  /* 0xffffffc400887947 */ /* 0x000fea000383ffff */
.L_x_77:
[----:B------:R-:W-:Y:S01]  /*fcf0*/  BSSY B0, `(.L_x_186) ;  /* 0x0000006000007945 */ /* 0x000fe20003800000 */
[----:B------:R-:W-:-:S07]  /*fd00*/  MOV R15, 0xffffffff ;  /* 0xffffffff000f7802 */ /* 0x000fce0000000f00 */
[----:B01---5:R-:W-:Y:S05]  /*fd10*/  WARPSYNC.COLLECTIVE R15, `(.L_x_187) ;  /* 0x000000000f0c7348 */ /* 0x023fea0003c00000 */
[----:B------:R-:W-:Y:S02]  /*fd20*/  ELECT P6, UR62, PT ;  /* 0x00000000003e782f */ /* 0x000fe400038c0000 */
[----:B------:R-:W-:Y:S01]  /*fd30*/  MOV R14, UR62 ;  /* 0x0000003e000e7c02 */ /* 0x000fe20008000f00 */
[----:B01---5:R-:W-:Y:S10]  /*fd40*/  ENDCOLLECTIVE ;  /* 0x000000000000791b */ /* 0x023ff40003800000 */
.L_x_187:
[----:B------:R-:W-:Y:S05]  /*fd50*/  BSYNC B0 ;  /* 0x0000000000007941 */ /* 0x000fea0003800000 */
.L_x_186:
[----:B------:R-:W-:Y:S05]  /*fd60*/  BRA `(.L_x_188) ;  /* 0xffffffc4007c7947 */ /* 0x000fea000383ffff */
.L_x_79:
[----:B--2---:R2:W3:Y:S02]  /*fd70*/  SYNCS.PHASECHK.TRANS64.TRYWAIT P1, [R5+URZ+0x28840], R2 ;  /* 0x02884002050075a7 */ /* 0x0044e4000802017f */
[----:B---3--:R-:W-:Y:S05]  /*fd80*/  @!P1 NANOSLEEP.SYNCS 0x989680 ;  /* 0x009896800000995d */ /* 0x008fea0003900000 */
[----:B------:R-:W3:Y:S02]  /*fd90*/  @!P1 SYNCS.PHASECHK.TRANS64 P1, [R5+URZ+0x28840], R2 ;  /* 0x02884002050095a7 */ /* 0x000ee4000802007f */
[----:B---3--:R-:W-:Y:S05]  /*fda0*/  @!P1 BRA `(.L_x_79) ;  /* 0xfffffffc00f09947 */ /* 0x008fea000383ffff */
[----:B------:R-:W-:Y:S05]  /*fdb0*/  BRA `(.L_x_189) ;  /* 0xffffffc4009c7947 */ /* 0x000fea000383ffff */
.L_x_81:
[----:B0-----:R0:W3:Y:S02]  /*fdc0*/  SYNCS.PHASECHK.TRANS64.TRYWAIT P1, [R7+URZ+0x28840], R0 ;  /* 0x02884000070075a7 */ /* 0x0010e4000802017f */
[----:B---3--:R-:W-:Y:S05]  /*fdd0*/  @!P1 NANOSLEEP.SYNCS 0x989680 ;  /* 0x009896800000995d */ /* 0x008fea0003900000 */
[----:B------:R-:W3:Y:S02]  /*fde0*/  @!P1 SYNCS.PHASECHK.TRANS64 P1, [R7+URZ+0x28840], R0 ;  /* 0x02884000070095a7 */ /* 0x000ee4000802007f */
[----:B---3--:R-:W-:Y:S05]  /*fdf0*/  @!P1 BRA `(.L_x_81) ;  /* 0xfffffffc00f09947 */ /* 0x008fea000383ffff */
[----:B------:R-:W-:Y:S05]  /*fe00*/  BRA `(.L_x_190) ;  /* 0xffffffc400a87947 */ /* 0x000fea000383ffff */
.L_x_83:
[----:B---3--:R3:W4:Y:S02]  /*fe10*/  SYNCS.PHASECHK.TRANS64.TRYWAIT P1, [R5+URZ+0x28860], R2 ;  /* 0x02886002050075a7 */ /* 0x008724000802017f */
[----:B----4-:R-:W-:Y:S05]  /*fe20*/  @!P1 NANOSLEEP.SYNCS 0x989680 ;  /* 0x009896800000995d */ /* 0x010fea0003900000 */
[----:B------:R-:W4:Y:S02]  /*fe30*/  @!P1 SYNCS.PHASECHK.TRANS64 P1, [R5+URZ+0x28860], R2 ;  /* 0x02886002050095a7 */ /* 0x000f24000802007f */
[----:B----4-:R-:W-:Y:S05]  /*fe40*/  @!P1 BRA `(.L_x_83) ;  /* 0xfffffffc00f09947 */ /* 0x010fea000383ffff */
[----:B------:R-:W-:Y:S05]  /*fe50*/  BRA `(.L_x_191) ;  /* 0xffffffc400a47947 */ /* 0x000fea000383ffff */
.L_x_192:
[----:B------:R-:W-:-:S00]  /*fe60*/  BRA `(.L_x_192) ;  /* 0xfffffffc00fc7947 */ /* 0x000fc0000383ffff */
[----:B------:R-:W-:-:S00]  /*fe70*/  NOP ;  /* 0x0000000000007918 */ /* 0x000fc00000000000 */
        /* <DEDUP_REMOVED lines=8> */
.L_x_3542:


//--------------------- .text._ZN7cutlass13device_kernelIN5flash11enable_sm90INS1_16FlashAttnFwdSm90INS1_25CollectiveMainloopFwdSm90ILi2EN4cute5tupleIJNS5_1CILi1EEES8_S8_EEENS6_IJNS7_ILi128EEESA_SA_EEELi128ENS_6half_tEfNS_4arch4Sm90ELb0ELb0ELb1ELb1ELb1ELb0ELb0ELb1ELb1ELb1ELb1ELb0EEENS1_21CollectiveEpilogueFwdISB_S9_SC_SE_Li256ELb1ELb1ELb1ELb0EEENS1_36VarlenDynamicPersistentTileSchedulerILi128ELi128ELi256ELi128ELb1ELb1ELb1ELb0ELb1ELb1EEEEEEEEEvNT_6ParamsE --------------------------
	.section	.text._ZN7cutlass13device_kernelIN5flash11enable_sm90INS1_16FlashAttnFwdSm90INS1_25CollectiveMainloopFwdSm90ILi2EN4cute5tupleIJNS5_1CILi1EEES8_S8_EEENS6_IJNS7_ILi128EEESA_SA_EEELi128ENS_6half_tEfNS_4arch4Sm90ELb0ELb0ELb1ELb1ELb1ELb0ELb0ELb1ELb1ELb1ELb1ELb0EEENS1_21CollectiveEpilogueFwdISB_S9_SC_SE_Li256ELb1ELb1ELb1ELb0EEENS1_36VarlenDynamicPersistentTileSchedulerILi128ELi128ELi256ELi128ELb1ELb1ELb1ELb0ELb1ELb1EEEEEEEEEvNT_6ParamsE,"ax",@progbits
	.align	128
.text._ZN7cutlass13device_kernelIN5flash11enable_sm90INS1_16FlashAttnFwdSm90INS1_25CollectiveMainloopFwdSm90ILi2EN4cute5tupleIJNS5_1CILi1EEES8_S8_EEENS6_IJNS7_ILi128EEESA_SA_EEELi128ENS_6half_tEfNS_4arch4Sm90ELb0ELb0ELb1ELb1ELb1ELb0ELb0ELb1ELb1ELb1ELb1ELb0EEENS1_21CollectiveEpilogueFwdISB_S9_SC_SE_Li256ELb1ELb1ELb1ELb0EEENS1_36VarlenDynamicPersistentTileSchedulerILi128ELi128ELi256ELi128ELb1ELb1ELb1ELb0ELb1ELb1EEEEEEEEEvNT_6ParamsE:
        .type           _ZN7cutlass13device_kernelIN5flash11enable_sm90INS1_16FlashAttnFwdSm90INS1_25CollectiveMainloopFwdSm90ILi2EN4cute5tupleIJNS5_1CILi1EEES8_S8_EEENS6_IJNS7_ILi128EEESA_SA_EEELi128ENS_6half_tEfNS_4arch4Sm90ELb0ELb0ELb1ELb1ELb1ELb0ELb0ELb1ELb1ELb1ELb1ELb0EEENS1_21CollectiveEpilogueFwdISB_S9_SC_SE_Li256ELb1ELb1ELb1ELb0EEENS1_36VarlenDynamicPersistentTileSchedulerILi128ELi128ELi256ELi128ELb1ELb1ELb1ELb0ELb1ELb1EEEEEEEEEvNT_6ParamsE,@function
        .size           _ZN7cutlass13device_kernelIN5flash11enable_sm90INS1_16FlashAttnFwdSm90INS1_25CollectiveMainloopFwdSm90ILi2EN4cute5tupleIJNS5_1CILi1EEES8_S8_EEENS6_IJNS7_ILi128EEESA_SA_EEELi128ENS_6half_tEfNS_4arch4Sm90ELb0ELb0ELb1ELb1ELb1ELb0ELb0ELb1ELb1ELb1ELb1ELb0EEENS1_21CollectiveEpilogueFwdISB_S9_SC_SE_Li256ELb1ELb1ELb1ELb0EEENS1_36VarlenDynamicPersistentTileSchedulerILi128ELi128ELi256ELi128ELb1ELb1ELb1ELb0ELb1ELb1EEEEEEEEEvNT_6ParamsE,(.L_x_3543 - _ZN7cutlass13device_kernelIN5flash11enable_sm90INS1_16FlashAttnFwdSm90INS1_25CollectiveMainloopFwdSm90ILi2EN4cute5tupleIJNS5_1CILi1EEES8_S8_EEENS6_IJNS7_ILi128EEESA_SA_EEELi128ENS_6half_tEfNS_4arch4Sm90ELb0ELb0ELb1ELb1ELb1ELb0ELb0ELb1ELb1ELb1ELb1ELb0EEENS1_21CollectiveEpilogueFwdISB_S9_SC_SE_Li256ELb1ELb1ELb1ELb0EEENS1_36VarlenDynamicPersistentTileSchedulerILi128ELi128ELi256ELi128ELb1ELb1ELb1ELb0ELb1ELb1EEEEEEEEEvNT_6ParamsE)
        .other          _ZN7cutlass13device_kernelIN5flash11enable_sm90INS1_16FlashAttnFwdSm90INS1_25CollectiveMainloopFwdSm90ILi2EN4cute5tupleIJNS5_1CILi1EEES8_S8_EEENS6_IJNS7_ILi128EEESA_SA_EEELi128ENS_6half_tEfNS_4arch4Sm90ELb0ELb0ELb1ELb1ELb1ELb0ELb0ELb1ELb1ELb1ELb1ELb0EEENS1_21CollectiveEpilogueFwdISB_S9_SC_SE_Li256ELb1ELb1ELb1ELb0EEENS1_36VarlenDynamicPersistentTileSchedulerILi128ELi128ELi256ELi128ELb1ELb1ELb1ELb0ELb1ELb1EEEEEEEEEvNT_6ParamsE,@"STO_CUDA_ENTRY STV_DEFAULT"
_ZN7cutlass13device_kernelIN5flash11enable_sm90INS1_16FlashAttnFwdSm90INS1_25CollectiveMainloopFwdSm90ILi2EN4cute5tupleIJNS5_1CILi1EEES8_S8_EEENS6_IJNS7_ILi128EEESA_SA_EEELi128ENS_6half_tEfNS_4arch4Sm90ELb0ELb0ELb1ELb1ELb1ELb0ELb0ELb1ELb1ELb1ELb1ELb0EEENS1_21CollectiveEpilogueFwdISB_S9_SC_SE_Li256ELb1ELb1ELb1ELb0EEENS1_36VarlenDynamicPersistentTileSchedulerILi128ELi128ELi256ELi128ELb1ELb1ELb1ELb0ELb1ELb1EEEEEEEEEvNT_6ParamsE:
[----:B------:R-:W0:Y:S02]  /*0000*/  LDC R1, c[0x0][0x28] ;  /* 0x00000a00ff017b82 */ /* 0x000e240000000800 */
[----:B0-----:R-:W-:Y:S01]  /*0010*/  VIADD R1, R1, 0xffffffd8 ;  /* 0xffffffd801017836 */ /* 0x001fe20000000000 */
[----:B------:R-:W0:Y:S01]  /*0020*/  S2R R3, SR_TID.X ;  /* 0x0000000000037919 */ /* 0x000e220000002100 */
[----:B------:R-:W-:Y:S01]  /*0030*/  ELECT P0, URZ, PT ;  /* 0x00000000003f782f */ /* 0x000fe20003800000 */
[----:B------:R-:W-:Y:S01]  /*0040*/  UMOV UR4, 0x80 ;  /* 0x0000008000047882 */ /* 0x000fe20000000000 */
[----:B------:R-:W-:Y:S01]  /*0050*/  UMOV UR7, 0x100 ;  /* 0x0000010000077882 */ /* 0x000fe20000000000 */
[--C-:B0-----:R-:W-:Y:S02]  /*0060*/  SHF.R.U32.HI R0, RZ, 0x5, R3.reuse ;  /* 0x00000005ff007819 */ /* 0x101fe40000011603 */
[----:B------:R-:W-:-:S03]  /*0070*/  SHF.R.U32.HI R3, RZ, 0x7, R3 ;  /* 0x00000007ff037819 */ /* 0x000fc60000011603 */
[----:B------:R-:W0:Y:S02]  /*0080*/  SHFL.IDX PT, R2, R0, RZ, 0x1f ;  /* 0x00001fff00027589 */ /* 0x000e2400000e0000 */
[C---:B0-----:R-:W-:Y:S02]  /*0090*/  ISETP.NE.OR P0, PT, R2.reuse, RZ, !P0 ;  /* 0x000000ff0200720c */ /* 0x041fe40004705670 */
[----:B------:R-:W-:Y:S02]  /*00a0*/  ISETP.NE.AND P1, PT, R2, RZ, PT ;  /* 0x000000ff0200720c */ /* 0x000fe40003f25270 */
[----:B------:R0:W1:Y:S09]  /*00b0*/  SHFL.IDX PT, R2, R3, RZ, 0x1f ;  /* 0x00001fff03027589 */ /* 0x00007200000e0000 */
[----:B------:R-:W-:Y:S01]  /*00c0*/  VOTEU.ALL UP0, P0 ;  /* 0x00000000003f7886 */ /* 0x000fe20000000000 */
[----:B------:R-:W-:-:S04]  /*00d0*/  VOTEU.ALL UP1, P0 ;  /* 0x00000000003f7886 */ /* 0x000fc80000020000 */
[----:B------:R-:W2:Y:S01]  /*00e0*/  @!UP0 S2UR UR8, SR_CgaCtaId ;  /* 0x00000000000889c3 */ /* 0x000ea20000008800 */
[----:B------:R-:W-:Y:S01]  /*00f0*/  @!UP0 UMOV UR6, 0x400 ;  /* 0x0000040000068882 */ /* 0x000fe20000000000 */
[----:B------:R-:W-:-:S04]  /*0100*/  @!UP0 UIADD3 UR4, -UR4, 0x100000, URZ ;  /* 0x0010000004048890 */ /* 0x000fc8000fffe13f */
[----:B------:R-:W-:Y:S02]  /*0110*/  @!UP0 USHF.L.U32 UR5, UR4, 0xb, URZ ;  /* 0x0000000b04058899 */ /* 0x000fe4000800063f */
[----:B------:R-:W-:Y:S02]  /*0120*/  @!UP0 USHF.L.U32 UR4, UR4, 0x1, URZ ;  /* 0x0000000104048899 */ /* 0x000fe4000800063f */
[----:B--2---:R-:W-:Y:S02]  /*0130*/  @!UP0 ULEA UR8, UR8, UR6, 0x18 ;  /* 0x0000000608088291 */ /* 0x004fe4000f8ec03f */
[----:B------:R-:W-:-:S04]  /*0140*/  @!UP0 UIADD3 UR6, -UR7, 0x100000, URZ ;  /* 0x0010000007068890 */ /* 0x000fc8000fffe13f */
[----:B------:R-:W-:Y:S02]  /*0150*/  @!UP0 USHF.L.U32 UR7, UR6, 0xb, URZ ;  /* 0x0000000b06078899 */ /* 0x000fe4000800063f */
[----:B------:R-:W-:Y:S01]  /*0160*/  @!UP0 USHF.L.U32 UR6, UR6, 0x1, URZ ;  /* 0x0000000106068899 */ /* 0x000fe2000800063f */
[----:B------:R-:W-:-:S05]  /*0170*/  VOTEU.ALL UP0, P0 ;  /* 0x00000000003f7886 */ /* 0x000fca0000000000 */
[----:B------:R0:W2:Y:S06]  /*0180*/  @!UP0 SYNCS.EXCH.64 URZ, [UR8+0x28800], UR4 ;  /* 0x02880004083f85b2 */ /* 0x0000ac0008000100 */
[----:B------:R0:W3:Y:S02]  /*0190*/  @!UP1 SYNCS.EXCH.64 URZ, [UR8+0x28820], UR6 ;  /* 0x02882006083f95b2 */ /* 0x0000e40008000100 */
[----:B01----:R-:W-:Y:S05]  /*01a0*/  @P1 BRA `(.L_x_193) ;  /* 0x0000000000481947 */ /* 0x003fea0003800000 */
        /* <DEDUP_REMOVED lines=13> */
[----:B0-----:R0:W1:Y:S08]  /*0280*/  SYNCS.EXCH.64 URZ, [UR8+0x28830], UR4 ;  /* 0x02883004083f75b2 */ /* 0x0010700008000100 */
[----:B------:R0:W4:Y:S01]  /*0290*/  SYNCS.EXCH.64 URZ, [UR8+0x28840], UR6 ;  /* 0x02884006083f75b2 */ /* 0x0001220008000100 */
[----:B------:R0:W0:Y:S01]  /*02a0*/  SYNCS.EXCH.64 URZ, [UR8+0x28838], UR4 ;  /* 0x02883804083f75b2 */ /* 0x0000220008000100 */
[----:B------:R0:W0:Y:S01]  /*02b0*/  SYNCS.EXCH.64 URZ, [UR8+0x28848], UR6 ;  /* 0x02884806083f75b2 */ /* 0x0000220008000100 */
[----:B------:R-:W-:Y:S01]  /*02c0*/  NOP ;  /* 0x0000000000007918 */ /* 0x000fe20000000000 */
.L_x_193:
        /* <DEDUP_REMOVED lines=22> */
.L_x_194:
        /* <DEDUP_REMOVED lines=18> */
.L_x_195:
        /* <DEDUP_REMOVED lines=22> */
.L_x_196:
        /* <DEDUP_REMOVED lines=22> */
.L_x_197:
[----:B------:R-:W-:Y:S01]  /*0810*/  ISETP.NE.AND P0, PT, R2, RZ, PT ;  /* 0x000000ff0200720c */ /* 0x000fe20003f05270 */
[----:B------:R-:W-:Y:S01]  /*0820*/  IMAD.MOV.U32 R2, RZ, RZ, 0x1 ;  /* 0x00000001ff027424 */ /* 0x000fe200078e00ff */
[----:B------:R-:W-:Y:S01]  /*0830*/  NOP ;  /* 0x0000000000007918 */ /* 0x000fe20000000000 */
[----:B------:R-:W-:-:S03]  /*0840*/  ULDC.64 UR36, c[0x0][0x208] ;  /* 0x0000820000247ab9 */ /* 0x000fc60000000a00 */
[----:B------:R-:W-:-:S05]  /*0850*/  SEL R2, R2, 0x2, !P0 ;  /* 0x0000000202027807 */ /* 0x000fca0004000000 */
[----:B------:R0:W-:Y:S02]  /*0860*/  STL [R1+0x4], R2 ;  /* 0x0000040201007387 */ /* 0x0001e40000100800 */
[----:B01234-:R-:W-:Y:S06]  /*0870*/  BAR.SYNC.DEFER_BLOCKING 0x0 ;  /* 0x0000000000007b1d */ /* 0x01ffec0000010000 */
[----:B------:R-:W-:Y:S05]  /*0880*/  @!P0 BRA `(.L_x_198) ;  /* 0x0000009c00388947 */ /* 0x000fea0003800000 */
.L_x_199:
[----:B------:R-:W-:-:S08]  /*0890*/  NOP ;  /* 0x0000000000007918 */ /* 0x000fd00000000000 */
[----:B------:R-:W0:Y:S02]  /*08a0*/  USETMAXREG.TRY_ALLOC.CTAPOOL UP0, 0xe8 ;  /* 0x000000e8000079c8 */ /* 0x000e240008000600 */
[----:B0-----:R-:W-:-:S13]  /*08b0*/  PLOP3.LUT P0, PT, PT, PT, UP0, 0x80, 0x0 ;  /* 0x000000000000781c */ /* 0x001fda0003f0f008 */
[----:B------:R-:W-:Y:S05]  /*08c0*/  @!P0 BRA `(.L_x_199) ;  /* 0xfffffffc00f08947 */ /* 0x000fea000383ffff */
[----:B------:R-:W0:Y:S01]  /*08d0*/  S2R R2, SR_TID.X ;  /* 0x0000000000027919 */ /* 0x000e220000002100 */
[----:B------:R-:W1:Y:S01]  /*08e0*/  S2UR UR5, SR_CgaCtaId ;  /* 0x00000000000579c3 */ /* 0x000e620000008800 */
[----:B------:R-:W-:-:S07]  /*08f0*/  UMOV UR4, 0x400 ;  /* 0x0000040000047882 */ /* 0x000fce0000000000 */
[----:B------:R-:W-:Y:S06]  /*0900*/  BAR.ARV 0x8, 0x180 ;  /* 0x0206000000007b1d */ /* 0x000fec0000002000 */
[----:B-1----:R-:W-:Y:S01]  /*0910*/  ULEA UR4, UR5, UR4, 0x18 ;  /* 0x0000000405047291 */ /* 0x002fe2000f8ec03f */
[----:B0-----:R-:W-:-:S04]  /*0920*/  LOP3.LUT R0, R2, 0xffffff80, RZ, 0xc0, !PT ;  /* 0xffffff8002007812 */ /* 0x001fc800078ec0ff */
[----:B------:R-:W-:-:S13]  /*0930*/  ISETP.NE.AND P0, PT, R0, 0x80, PT ;  /* 0x000000800000780c */ /* 0x000fda0003f05270 */
[----:B------:R-:W-:Y:S08]  /*0940*/  @!P0 BAR.ARV 0x9, 0x100 ;  /* 0x0244000000008b1d */ /* 0x000ff00000002000 */
[----:B------:R-:W-:Y:S06]  /*0950*/  BAR.SYNC.DEFER_BLOCKING 0x5, 0x180 ;  /* 0x0146000000007b1d */ /* 0x000fec0000010000 */
[----:B------:R-:W0:Y:S01]  /*0960*/  LDS.128 R16, [UR4+0x288d0] ;  /* 0x0288d004ff107984 */ /* 0x000e220008000c00 */
[----:B------:R-:W-:Y:S01]  /*0970*/  ULDC UR4, c[0x0][0xc3c] ;  /* 0x00030f0000047ab9 */ /* 0x000fe20000000800 */
[----:B------:R-:W-:Y:S06]  /*0980*/  BAR.ARV 0x4, 0x180 ;  /* 0x0106000000007b1d */ /* 0x000fec0000002000 */
[----:B0-----:R-:W-:-:S13]  /*0990*/  ISETP.GE.AND P0, PT, R19, UR4, PT ;  /* 0x0000000413007c0c */ /* 0x001fda000bf06270 */
[----:B------:R-:W-:Y:S05]  /*09a0*/  @P0 EXIT ;  /* 0x000000000000094d */ /* 0x000fea0003800000 */
[----:B------:R-:W2:Y:S01]  /*09b0*/  LDL.LU R10, [R1+0x4] ;  /* 0x00000400010a7983 */ /* 0x000ea20000300800 */
[----:B------:R-:W-:-:S05]  /*09c0*/  VIADD R228, R2, 0xffffff80 ;  /* 0xffffff8002e47836 */ /* 0x000fca0000000000 */
[----:B------:R-:W-:-:S04]  /*09d0*/  SHF.R.S32.HI R3, RZ, 0x1f, R228 ;  /* 0x0000001fff037819 */ /* 0x000fc800000114e4 */
[----:B------:R-:W-:-:S04]  /*09e0*/  LEA.HI R5, R3, R228, RZ, 0x7 ;  /* 0x000000e403057211 */ /* 0x000fc800078f38ff */
[----:B------:R-:W-:-:S05]  /*09f0*/  LOP3.LUT R7, R5, 0xffffff80, RZ, 0xc0, !PT ;  /* 0xffffff8005077812 */ /* 0x000fca00078ec0ff */
[----:B------:R-:W-:-:S05]  /*0a00*/  IMAD.IADD R206, R228, 0x1, -R7 ;  /* 0x00000001e4ce7824 */ /* 0x000fca00078e0a07 */
[----:B------:R-:W-:-:S04]  /*0a10*/  SHF.R.S32.HI R11, RZ, 0x1f, R206 ;  /* 0x0000001fff0b7819 */ /* 0x000fc800000114ce */
[----:B------:R-:W-:-:S04]  /*0a20*/  LEA.HI R4, R11, R206, RZ, 0x2 ;  /* 0x000000ce0b047211 */ /* 0x000fc800078f10ff */
[--C-:B------:R-:W-:Y:S02]  /*0a30*/  SHF.R.S32.HI R6, RZ, 0x2, R4.reuse ;  /* 0x00000002ff067819 */ /* 0x100fe40000011404 */
[----:B------:R-:W-:Y:S02]  /*0a40*/  SHF.R.S32.HI R9, RZ, 0x1f, R4 ;  /* 0x0000001fff097819 */ /* 0x000fe40000011404 */
[----:B------:R-:W-:Y:S02]  /*0a50*/  LEA.HI R0, R3, R228, RZ, 0x4 ;  /* 0x000000e403007211 */ /* 0x000fe400078f20ff */
[----:B------:R-:W-:Y:S02]  /*0a60*/  LEA.HI R9, R9, R6, RZ, 0x3 ;  /* 0x0000000609097211 */ /* 0x000fe400078f18ff */
[----:B------:R-:W-:Y:S02]  /*0a70*/  LEA.HI R2, R3, R228, RZ, 0x5 ;  /* 0x000000e403027211 */ /* 0x000fe400078f28ff */
[----:B------:R-:W-:-:S02]  /*0a80*/  LOP3.LUT R13, R9, 0xfffffff8, RZ, 0xc0, !PT ;  /* 0xfffffff8090d7812 */ /* 0x000fc400078ec0ff */
[----:B------:R-:W-:Y:S01]  /*0a90*/  SHF.R.S32.HI R9, RZ, 0x4, R0 ;  /* 0x00000004ff097819 */ /* 0x000fe20000011400 */
[----:B------:R-:W-:Y:S01]  /*0aa0*/  IMAD.SHL.U32 R2, R2, 0x20, RZ ;  /* 0x0000002002027824 */ /* 0x000fe200078e00ff */
[C---:B------:R-:W-:Y:S02]  /*0ab0*/  LOP3.LUT R7, R0.reuse, 0x3fffff0, RZ, 0xc0, !PT ;  /* 0x03fffff000077812 */ /* 0x040fe400078ec0ff */
[----:B------:R-:W-:Y:S02]  /*0ac0*/  LEA.HI R0, R0, R9, RZ, 0x1 ;  /* 0x0000000900007211 */ /* 0x000fe400078f08ff */
[----:B------:R-:W-:Y:S01]  /*0ad0*/  LOP3.LUT R2, R2, 0xfffffc00, RZ, 0xc0, !PT ;  /* 0xfffffc0002027812 */ /* 0x000fe200078ec0ff */
[----:B------:R-:W-:Y:S01]  /*0ae0*/  IMAD.IADD R7, R228, 0x1, -R7 ;  /* 0x00000001e4077824 */ /* 0x000fe200078e0a07 */
[----:B------:R-:W-:Y:S02]  /*0af0*/  LOP3.LUT R0, R0, 0x1ffffffe, RZ, 0xc0, !PT ;  /* 0x1ffffffe00007812 */ /* 0x000fe400078ec0ff */
[----:B------:R-:W-:Y:S01]  /*0b00*/  LEA.HI R8, R3, R228, RZ, 0x2 ;  /* 0x000000e403087211 */ /* 0x000fe200078f10ff */
[----:B------:R-:W-:Y:S01]  /*0b10*/  IMAD.IADD R6, R6, 0x1, -R13 ;  /* 0x0000000106067824 */ /* 0x000fe200078e0a0d */
[----:B------:R-:W-:Y:S01]  /*0b20*/  LEA R7, R7, R2, 0x6 ;  /* 0x0000000207077211 */ /* 0x000fe200078e30ff */
[----:B------:R-:W-:Y:S01]  /*0b30*/  IMAD.IADD R0, R9, 0x1, -R0 ;  /* 0x0000000109007824 */ /* 0x000fe200078e0a00 */
[----:B------:R-:W-:-:S02]  /*0b40*/  LOP3.LUT R13, R8, 0xfffffffc, RZ, 0xc0, !PT ;  /* 0xfffffffc080d7812 */ /* 0x000fc400078ec0ff */
[----:B------:R-:W-:Y:S02]  /*0b50*/  LEA.HI R3, R3, R228, RZ, 0x3 ;  /* 0x000000e403037211 */ /* 0x000fe400078f18ff */
[----:B------:R-:W-:Y:S01]  /*0b60*/  SHF.R.S32.HI R222, RZ, 0x7, R5 ;  /* 0x00000007ffde7819 */ /* 0x000fe20000011405 */
[----:B------:R-:W-:Y:S01]  /*0b70*/  IMAD R225, R0, 0x8, R7 ;  /* 0x0000000800e17824 */ /* 0x000fe200078e0207 */
[----:B------:R-:W-:Y:S01]  /*0b80*/  LOP3.LUT R7, R3, 0xfffffff8, RZ, 0xc0, !PT ;  /* 0xfffffff803077812 */ /* 0x000fe200078ec0ff */
[----:B------:R-:W-:Y:S01]  /*0b90*/  IMAD.IADD R13, R228, 0x1, -R13 ;  /* 0x00000001e40d7824 */ /* 0x000fe200078e0a0d */
[----:B------:R-:W-:Y:S02]  /*0ba0*/  LOP3.LUT R9, R4, 0x7ffffffc, RZ, 0xc0, !PT ;  /* 0x7ffffffc04097812 */ /* 0x000fe400078ec0ff */
[----:B------:R-:W-:Y:S02]  /*0bb0*/  LEA.HI R11, R11, R206, RZ, 0x5 ;  /* 0x000000ce0b0b7211 */ /* 0x000fe400078f28ff */
[----:B------:R-:W-:Y:S01]  /*0bc0*/  LEA.HI R5, R5, R222, RZ, 0x1 ;  /* 0x000000de05057211 */ /* 0x000fe200078f08ff */
[----:B------:R-:W-:Y:S01]  /*0bd0*/  IMAD.IADD R154, R228, 0x1, -R7 ;  /* 0x00000001e49a7824 */ /* 0x000fe200078e0a07 */
[----:B------:R-:W-:-:S02]  /*0be0*/  IADD3 R9, R206, -R9, RZ ;  /* 0x80000009ce097210 */ /* 0x000fc40007ffe0ff */
[----:B------:R-:W-:Y:S02]  /*0bf0*/  SHF.R.S32.HI R11, RZ, 0x5, R11 ;  /* 0x00000005ff0b7819 */ /* 0x000fe4000001140b */
[----:B------:R-:W-:Y:S02]  /*0c00*/  LEA.HI R2, R13, R13, RZ, 0x1 ;  /* 0x0000000d0d027211 */ /* 0x000fe400078f08ff */
[----:B------:R-:W-:Y:S01]  /*0c10*/  LOP3.LUT R5, R5, 0x3fffffe, RZ, 0xc0, !PT ;  /* 0x03fffffe05057812 */ /* 0x000fe200078ec0ff */
[----:B------:R-:W-:Y:S01]  /*0c20*/  IMAD.SHL.U32 R153, R154, 0x8, RZ ;  /* 0x000000089a997824 */ /* 0x000fe200078e00ff */
[----:B------:R-:W-:Y:S01]  /*0c30*/  LOP3.LUT R2, R2, 0x1ffffffe, RZ, 0xc0, !PT ;  /* 0x1ffffffe02027812 */ /* 0x000fe200078ec0ff */
[----:B------:R-:W-:Y:S02]  /*0c40*/  IMAD.SHL.U32 R203, R9, 0x2, RZ ;  /* 0x0000000209cb7824 */ /* 0x000fe400078e00ff */
[----:B------:R-:W-:Y:S02]  /*0c50*/  IMAD R6, R11, 0x10, R6 ;  /* 0x000000100b067824 */ /* 0x000fe400078e0206 */
[----:B------:R-:W-:Y:S01]  /*0c60*/  IMAD.IADD R5, R222, 0x1, -R5 ;  /* 0x00000001de057824 */ /* 0x000fe200078e0a05 */
[----:B------:R-:W-:Y:S01]  /*0c70*/  IADD3 R2, R13, -R2, RZ ;  /* 0x800000020d027210 */ /* 0x000fe20007ffe0ff */
[----:B------:R-:W-:Y:S01]  /*0c80*/  VIADD R23, R153, 0x40 ;  /* 0x0000004099177836 */ /* 0x000fe20000000000 */
[C---:B------:R-:W-:Y:S01]  /*0c90*/  IADD3 R197, R203.reuse, 0x20, RZ ;  /* 0x00000020cbc57810 */ /* 0x040fe20007ffe0ff */
[C---:B------:R-:W-:Y:S01]  /*0ca0*/  VIADD R200, R203.reuse, 0x8 ;  /* 0x00000008cbc87836 */ /* 0x040fe20000000000 */
[C---:B------:R-:W-:Y:S01]  /*0cb0*/  IADD3 R190, R203.reuse, 0x58, RZ ;  /* 0x00000058cbbe7810 */ /* 0x040fe20007ffe0ff */
[----:B------:R-:W-:-:S02]  /*0cc0*/  VIADD R199, R203, 0x10 ;  /* 0x00000010cbc77836 */ /* 0x000fc40000000000 */
[C---:B------:R-:W-:Y:S02]  /*0cd0*/  VIADD R198, R203.reuse, 0x18 ;  /* 0x00000018cbc67836 */ /* 0x040fe40000000000 */
[C---:B------:R-:W-:Y:S02]  /*0ce0*/  VIADD R196, R203.reuse, 0x28 ;  /* 0x00000028cbc47836 */ /* 0x040fe40000000000 */
[C---:B------:R-:W-:Y:S02]  /*0cf0*/  VIADD R195, R203.reuse, 0x30 ;  /* 0x00000030cbc37836 */ /* 0x040fe40000000000 */
[C---:B------:R-:W-:Y:S02]  /*0d00*/  VIADD R194, R203.reuse, 0x38 ;  /* 0x00000038cbc27836 */ /* 0x040fe40000000000 */
[C---:B------:R-:W-:Y:S02]  /*0d10*/  VIADD R193, R203.reuse, 0x40 ;  /* 0x00000040cbc17836 */ /* 0x040fe40000000000 */
[----:B------:R-:W-:-:S02]  /*0d20*/  VIADD R192, R203, 0x48 ;  /* 0x00000048cbc07836 */ /* 0x000fc40000000000 */
[C---:B------:R-:W-:Y:S02]  /*0d30*/  VIADD R191, R203.reuse, 0x50 ;  /* 0x00000050cbbf7836 */ /* 0x040fe40000000000 */
[C---:B------:R-:W-:Y:S02]  /*0d40*/  VIADD R189, R203.reuse, 0x60 ;  /* 0x00000060cbbd7836 */ /* 0x040fe40000000000 */
[C---:B------:R-:W-:Y:S02]  /*0d50*/  VIADD R188, R203.reuse, 0x68 ;  /* 0x00000068cbbc7836 */ /* 0x040fe40000000000 */
[C---:B------:R-:W-:Y:S02]  /*0d60*/  VIADD R155, R203.reuse, 0x70 ;  /* 0x00000070cb9b7836 */ /* 0x040fe40000000000 */
[----:B------:R-:W-:Y:S02]  /*0d70*/  VIADD R22, R203, 0x78 ;  /* 0x00000078cb167836 */ /* 0x000fe40000000000 */
[----:B------:R-:W-:Y:S01]  /*0d80*/  IMAD R223, R5, 0x40, R6 ;  /* 0x0000004005df7824 */ /* 0x000fe200078e0206 */
[----:B------:R-:W-:Y:S01]  /*0d90*/  SHF.R.S32.HI R204, RZ, 0x3, R3 ;  /* 0x00000003ffcc7819 */ /* 0x000fe20000011403 */
[----:B------:R-:W-:Y:S01]  /*0da0*/  IMAD.MOV.U32 R5, RZ, RZ, R17 ;  /* 0x000000ffff057224 */ /* 0x000fe200078e0011 */
[----:B------:R-:W-:Y:S01]  /*0db0*/  SHF.R.S32.HI R227, RZ, 0x1f, R153 ;  /* 0x0000001fffe37819 */ /* 0x000fe20000011499 */
[----:B------:R-:W-:Y:S01]  /*0dc0*/  IMAD.MOV.U32 R6, RZ, RZ, R18 ;  /* 0x000000ffff067224 */ /* 0x000fe200078e0012 */
[----:B------:R-:W-:Y:S01]  /*0dd0*/  SHF.R.S32.HI R226, RZ, 0x1f, R23 ;  /* 0x0000001fffe27819 */ /* 0x000fe20000011417 */
[----:B------:R-:W-:Y:S01]  /*0de0*/  IMAD.MOV.U32 R7, RZ, RZ, R19 ;  /* 0x000000ffff077224 */ /* 0x000fe200078e0013 */
[----:B------:R-:W-:Y:S01]  /*0df0*/  SHF.R.S32.HI R221, RZ, 0x1f, R200 ;  /* 0x0000001fffdd7819 */ /* 0x000fe200000114c8 */
[----:B------:R-:W-:Y:S01]  /*0e00*/  IMAD.MOV.U32 R205, RZ, RZ, RZ ;  /* 0x000000ffffcd7224 */ /* 0x000fe200078e00ff */
[----:B------:R-:W-:Y:S01]  /*0e10*/  SHF.R.S32.HI R220, RZ, 0x1f, R199 ;  /* 0x0000001fffdc7819 */ /* 0x000fe200000114c7 */
[----:B------:R-:W-:Y:S01]  /*0e20*/  IMAD R224, R2, 0x8, R223 ;  /* 0x0000000802e07824 */ /* 0x000fe200078e02df */
[----:B------:R-:W-:-:S02]  /*0e30*/  SHF.R.S32.HI R219, RZ, 0x1f, R198 ;  /* 0x0000001fffdb7819 */ /* 0x000fc400000114c6 */
[----:B------:R-:W-:Y:S02]  /*0e40*/  SHF.R.S32.HI R218, RZ, 0x1f, R197 ;  /* 0x0000001fffda7819 */ /* 0x000fe400000114c5 */
[----:B------:R-:W-:Y:S02]  /*0e50*/  SHF.R.S32.HI R217, RZ, 0x1f, R196 ;  /* 0x0000001fffd97819 */ /* 0x000fe400000114c4 */
[----:B------:R-:W-:Y:S02]  /*0e60*/  SHF.R.S32.HI R216, RZ, 0x1f, R195 ;  /* 0x0000001fffd87819 */ /* 0x000fe400000114c3 */
[----:B------:R-:W-:Y:S02]  /*0e70*/  SHF.R.S32.HI R215, RZ, 0x1f, R194 ;  /* 0x0000001fffd77819 */ /* 0x000fe400000114c2 */
[----:B------:R-:W-:Y:S02]  /*0e80*/  SHF.R.S32.HI R214, RZ, 0x1f, R193 ;  /* 0x0000001fffd67819 */ /* 0x000fe400000114c1 */
[----:B------:R-:W-:-:S02]  /*0e90*/  SHF.R.S32.HI R213, RZ, 0x1f, R192 ;  /* 0x0000001fffd57819 */ /* 0x000fc400000114c0 */
[----:B------:R-:W-:Y:S02]  /*0ea0*/  SHF.R.S32.HI R212, RZ, 0x1f, R191 ;  /* 0x0000001fffd47819 */ /* 0x000fe400000114bf */
[----:B------:R-:W-:Y:S02]  /*0eb0*/  SHF.R.S32.HI R211, RZ, 0x1f, R190 ;  /* 0x0000001fffd37819 */ /* 0x000fe400000114be */
[----:B------:R-:W-:Y:S02]  /*0ec0*/  SHF.R.S32.HI R210, RZ, 0x1f, R189 ;  /* 0x0000001fffd27819 */ /* 0x000fe400000114bd */
[----:B------:R-:W-:Y:S02]  /*0ed0*/  SHF.R.S32.HI R209, RZ, 0x1f, R188 ;  /* 0x0000001fffd17819 */ /* 0x000fe400000114bc */
[----:B------:R-:W-:Y:S02]  /*0ee0*/  SHF.R.S32.HI R208, RZ, 0x1f, R155 ;  /* 0x0000001fffd07819 */ /* 0x000fe4000001149b */
[----:B------:R-:W-:Y:S01]  /*0ef0*/  SHF.R.S32.HI R207, RZ, 0x1f, R22 ;  /* 0x0000001fffcf7819 */ /* 0x000fe20000011416 */
[----:B------:R-:W-:Y:S01]  /*0f00*/  UMOV UR38, URZ ;  /* 0x0000003f00267c82 */ /* 0x000fe20008000000 */
[----:B------:R-:W-:Y:S01]  /*0f10*/  UMOV UR39, URZ ;  /* 0x0000003f00277c82 */ /* 0x000fe20008000000 */
[----:B--2---:R-:W-:-:S07]  /*0f20*/  LOP3.LUT R152, R10, 0x1, RZ, 0xfc, !PT ;  /* 0x000000010a987812 */ /* 0x004fce00078efcff */
.L_x_249:
[----:B0--34-:R-:W0:Y:S01]  /*0f30*/  LDC.64 R2, c[0x0][0xc88] ;  /* 0x00032200ff027b82 */ /* 0x019e220000000a00 */
[----:B------:R-:W-:-:S07]  /*0f40*/  ULDC.64 UR4, c[0x0][0xa28] ;  /* 0x00028a0000047ab9 */ /* 0x000fce0000000a00 */
[----:B--2---:R-:W1:Y:S08]  /*0f50*/  LDC.64 R10, c[0x0][0x418] ;  /* 0x00010600ff0a7b82 */ /* 0x004e700000000a00 */
[----:B------:R-:W2:Y:S01]  /*0f60*/  LDC R0, c[0x0][0x424] ;  /* 0x00010900ff007b82 */ /* 0x000ea20000000800 */
[----:B0-----:R-:W-:-:S07]  /*0f70*/  IMAD.WIDE R2, R7, 0x4, R2 ;  /* 0x0000000407027825 */ /* 0x001fce00078e0202 */
[----:B------:R-:W0:Y:S01]  /*0f80*/  LDC R13, c[0x0][0x2f0] ;  /* 0x0000bc00ff0d7b82 */ /* 0x000e220000000800 */
[----:B------:R-:W3:Y:S01]  /*0f90*/  LDG.E R19, desc[UR36][R2.64] ;  /* 0x0000002402137981 */ /* 0x000ee2000c1e1900 */
[----:B------:R-:W-:Y:S01]  /*0fa0*/  ISETP.NE.U32.AND P0, PT, RZ, UR4, PT ;  /* 0x00000004ff007c0c */ /* 0x000fe2000bf05070 */
[----:B------:R-:W-:-:S03]  /*0fb0*/  IMAD.MOV.U32 R7, RZ, RZ, RZ ;  /* 0x000000ffff077224 */ /* 0x000fc600078e00ff */
[----:B------:R-:W-:Y:S02]  /*0fc0*/  ISETP.NE.AND.EX P0, PT, RZ, UR5, PT, P0 ;  /* 0x00000005ff007c0c */ /* 0x000fe4000bf05300 */
[----:B---3--:R-:W-:-:S11]  /*0fd0*/  SHF.R.S32.HI R202, RZ, 0x1f, R19 ;  /* 0x0000001fffca7819 */ /* 0x008fd60000011413 */
[----:B------:R-:W-:-:S04]  /*0fe0*/  @P0 LEA R8, P1, R19, UR4, 0x2 ;  /* 0x0000000413080c11 */ /* 0x000fc8000f8210ff */
[----:B------:R-:W-:Y:S01]  /*0ff0*/  @P0 LEA.HI.X R9, R19, UR5, R202, 0x2, P1 ;  /* 0x0000000513090c11 */ /* 0x000fe200088f14ca */
[----:B------:R-:W-:Y:S02]  /*1000*/  ULDC.64 UR4, c[0x0][0xa20] ;  /* 0x0002880000047ab9 */ /* 0x000fe40000000a00 */
[----:B------:R-:W-:Y:S02]  /*1010*/  ISETP.NE.U32.AND P1, PT, RZ, UR4, PT ;  /* 0x00000004ff007c0c */ /* 0x000fe4000bf25070 */
[----:B------:R3:W5:Y:S01]  /*1020*/  @P0 LDG.E R7, desc[UR36][R8.64] ;  /* 0x0000002408070981 */ /* 0x000762000c1e1900 */
[----:B-1----:R-:W-:Y:S02]  /*1030*/  ISETP.NE.U32.AND P0, PT, R10, RZ, PT ;  /* 0x000000ff0a00720c */ /* 0x002fe40003f05070 */
[----:B------:R-:W-:Y:S02]  /*1040*/  ISETP.NE.AND.EX P1, PT, RZ, UR5, PT, P1 ;  /* 0x00000005ff007c0c */ /* 0x000fe4000bf25310 */
[----:B------:R-:W-:-:S04]  /*1050*/  ISETP.NE.AND.EX P0, PT, R11, RZ, PT, P0 ;  /* 0x000000ff0b00720c */ /* 0x000fc80003f05300 */
[----:B--2---:R-:W-:-:S05]  /*1060*/  SEL R0, R0, 0x1, P0 ;  /* 0x0000000100007807 */ /* 0x004fca0000000000 */
[----:B0-----:R-:W-:Y:S02]  /*1070*/  IMAD R92, R0, R13, RZ ;  /* 0x0000000d005c7224 */ /* 0x001fe400078e02ff */
[----:B------:R-:W-:-:S04]  /*1080*/  @P1 LEA R2, P2, R19, UR4, 0x2 ;  /* 0x0000000413021c11 */ /* 0x000fc8000f8410ff */
[----:B------:R-:W-:-:S05]  /*1090*/  @P1 LEA.HI.X R3, R19, UR5, R202, 0x2, P2 ;  /* 0x0000000513031c11 */ /* 0x000fca00090f14ca */
[----:B------:R3:W5:Y:S01]  /*10a0*/  @P1 LDG.E R92, desc[UR36][R2.64] ;  /* 0x00000024025c1981 */ /* 0x000762000c1e1900 */
[----:B------:R-:W-:Y:S05]  /*10b0*/  @P1 BRA `(.L_x_200) ;  /* 0x0000000000241947 */ /* 0x000fea0003800000 */
[----:B------:R-:W-:Y:S02]  /*10c0*/  ULDC.64 UR4, c[0x0][0xa08] ;  /* 0x0002820000047ab9 */ /* 0x000fe40000000a00 */
[----:B------:R-:W-:-:S04]  /*10d0*/  ISETP.NE.U32.AND P0, PT, RZ, UR4, PT ;  /* 0x00000004ff007c0c */ /* 0x000fc8000bf05070 */
[----:B------:R-:W-:-:S13]  /*10e0*/  ISETP.NE.AND.EX P0, PT, RZ, UR5, PT, P0 ;  /* 0x00000005ff007c0c */ /* 0x000fda000bf05300 */
[----:B------:R-:W-:Y:S05]  /*10f0*/  @!P0 BRA `(.L_x_200) ;  /* 0x0000000000148947 */ /* 0x000fea0003800000 */
[----:B---3--:R-:W0:Y:S02]  /*1100*/  LDC.64 R2, c[0x0][0xa08] ;  /* 0x00028200ff027b82 */ /* 0x008e240000000a00 */
[----:B0-----:R-:W-:-:S05]  /*1110*/  IMAD.WIDE R2, R19, 0x4, R2 ;  /* 0x0000000413027825 */ /* 0x001fca00078e0202 */
[----:B-----5:R-:W2:Y:S04]  /*1120*/  LDG.E R92, desc[UR36][R2.64] ;  /* 0x00000024025c7981 */ /* 0x020ea8000c1e1900 */
[----:B------:R-:W2:Y:S02]  /*1130*/  LDG.E R9, desc[UR36][R2.64+0x4] ;  /* 0x0000042402097981 */ /* 0x000ea4000c1e1900 */
[----:B--2---:R-:W-:-:S07]  /*1140*/  IADD3 R92, -R92, R9, RZ ;  /* 0x000000095c5c7210 */ /* 0x004fce0007ffe1ff */
.L_x_200:
[----:B-----5:R-:W-:Y:S01]  /*1150*/  IMAD.IADD R92, R92, 0x1, -R7 ;  /* 0x000000015c5c7824 */ /* 0x020fe200078e0a07 */
[C---:B---3--:R-:W-:Y:S01]  /*1160*/  LOP3.LUT R2, R6.reuse, 0xff000000, RZ, 0xc0, !PT ;  /* 0xff00000006027812 */ /* 0x048fe200078ec0ff */
[----:B------:R-:W-:Y:S01]  /*1170*/  IMAD.MOV.U32 R88, RZ, RZ, RZ ;  /* 0x000000ffff587224 */ /* 0x000fe200078e00ff */
[----:B------:R-:W-:Y:S01]  /*1180*/  LOP3.LUT R0, R6, 0xff0000, RZ, 0xc0, !PT ;  /* 0x00ff000006007812 */ /* 0x000fe200078ec0ff */
[C---:B------:R-:W-:Y:S01]  /*1190*/  VIADD R4, R92.reuse, 0x7f ;  /* 0x0000007f5c047836 */ /* 0x040fe20000000000 */
[----:B------:R-:W-:Y:S02]  /*11a0*/  ISETP.GE.AND P0, PT, R92, 0x1, PT ;  /* 0x000000015c00780c */ /* 0x000fe40003f06270 */
[----:B------:R-:W-:Y:S02]  /*11b0*/  SHF.R.U32.HI R3, RZ, 0x8, R2 ;  /* 0x00000008ff037819 */ /* 0x000fe40000011602 */
[----:B------:R-:W-:Y:S02]  /*11c0*/  SHF.R.S32.HI R7, RZ, 0x1f, R4 ;  /* 0x0000001fff077819 */ /* 0x000fe40000011404 */
[----:B------:R-:W-:-:S02]  /*11d0*/  LEA.HI R0, R0, R3, RZ, 0x10 ;  /* 0x0000000300007211 */ /* 0x000fc400078f80ff */
[----:B------:R-:W-:Y:S02]  /*11e0*/  LEA.HI R7, R7, R4, RZ, 0x7 ;  /* 0x0000000407077211 */ /* 0x000fe400078f38ff */
[----:B------:R-:W-:Y:S02]  /*11f0*/  LOP3.LUT R201, R0, 0xff, RZ, 0xc0, !PT ;  /* 0x000000ff00c97812 */ /* 0x000fe400078ec0ff */
[----:B------:R-:W-:Y:S02]  /*1200*/  SHF.R.U32.HI R18, RZ, 0x10, R0 ;  /* 0x00000010ff127819 */ /* 0x000fe40000011600 */
[----:B------:R-:W-:Y:S01]  /*1210*/  SHF.R.S32.HI R8, RZ, 0x7, R7 ;  /* 0x00000007ff087819 */ /* 0x000fe20000011407 */
[----:B------:R-:W-:Y:S06]  /*1220*/  @!P0 BRA `(.L_x_201) ;  /* 0x0000000000788947 */ /* 0x000fec0003800000 */
[----:B------:R-:W0:Y:S01]  /*1230*/  LDC R3, c[0x0][0x9f0] ;  /* 0x00027c00ff037b82 */ /* 0x000e220000000800 */
[----:B------:R-:W-:-:S04]  /*1240*/  ISETP.NE.AND P0, PT, R18, RZ, PT ;  /* 0x000000ff1200720c */ /* 0x000fc80003f05270 */
[----:B0-----:R-:W-:-:S04]  /*1250*/  SEL R11, R18, R3, P0 ;  /* 0x00000003120b7207 */ /* 0x001fc80000000000 */
[-C--:B------:R-:W-:Y:S02]  /*1260*/  IABS R7, R11.reuse ;  /* 0x0000000b00077213 */ /* 0x080fe40000000000 */
[----:B------:R-:W-:Y:S02]  /*1270*/  IADD3 R0, R8, -0x1, R11 ;  /* 0xffffffff08007810 */ /* 0x000fe40007ffe00b */
[----:B------:R-:W0:Y:S01]  /*1280*/  I2F.RP R4, R7 ;  /* 0x0000000700047306 */ /* 0x000e220000209400 */
[----:B------:R-:W-:-:S05]  /*1290*/  IABS R12, R11 ;  /* 0x0000000b000c7213 */ /* 0x000fca0000000000 */
[----:B------:R-:W-:Y:S02]  /*12a0*/  IMAD.MOV R12, RZ, RZ, -R12 ;  /* 0x000000ffff0c7224 */ /* 0x000fe400078e0a0c */
[----:B0-----:R-:W0:Y:S02]  /*12b0*/  MUFU.RCP R4, R4 ;  /* 0x0000000400047308 */ /* 0x001e240000001000 */
[----:B0-----:R-:W-:Y:S01]  /*12c0*/  VIADD R2, R4, 0xffffffe ;  /* 0x0ffffffe04027836 */ /* 0x001fe20000000000 */
[----:B------:R-:W-:Y:S02]  /*12d0*/  IABS R4, R0 ;  /* 0x0000000000047213 */ /* 0x000fe40000000000 */
[----:B------:R-:W-:-:S03]  /*12e0*/  LOP3.LUT R0, R0, R11, RZ, 0x3c, !PT ;  /* 0x0000000b00007212 */ /* 0x000fc600078e3cff */
[----:B------:R0:W1:Y:S01]  /*12f0*/  F2I.FTZ.U32.TRUNC.NTZ R3, R2 ;  /* 0x0000000200037305 */ /* 0x000062000021f000 */
[----:B------:R-:W-:Y:S02]  /*1300*/  ISETP.GE.AND P2, PT, R0, RZ, PT ;  /* 0x000000ff0000720c */ /* 0x000fe40003f46270 */
[----:B0-----:R-:W-:Y:S01]  /*1310*/  MOV R2, RZ ;  /* 0x000000ff00027202 */ /* 0x001fe20000000f00 */
[----:B-1----:R-:W-:-:S04]  /*1320*/  IMAD.MOV R10, RZ, RZ, -R3 ;  /* 0x000000ffff0a7224 */ /* 0x002fc800078e0a03 */
[----:B------:R-:W-:-:S04]  /*1330*/  IMAD R9, R10, R7, RZ ;  /* 0x000000070a097224 */ /* 0x000fc800078e02ff */
[----:B------:R-:W-:-:S04]  /*1340*/  IMAD.HI.U32 R3, R3, R9, R2 ;  /* 0x0000000903037227 */ /* 0x000fc800078e0002 */
[----:B------:R-:W-:Y:S02]  /*1350*/  IMAD.MOV.U32 R2, RZ, RZ, R12 ;  /* 0x000000ffff027224 */ /* 0x000fe400078e000c */
[----:B------:R-:W-:-:S04]  /*1360*/  IMAD.HI.U32 R3, R3, R4, RZ ;  /* 0x0000000403037227 */ /* 0x000fc800078e00ff */
[----:B------:R-:W-:-:S05]  /*1370*/  IMAD R2, R3, R2, R4 ;  /* 0x0000000203027224 */ /* 0x000fca00078e0204 */
[----:B------:R-:W-:-:S13]  /*1380*/  ISETP.GT.U32.AND P1, PT, R7, R2, PT ;  /* 0x000000020700720c */ /* 0x000fda0003f24070 */
[----:B------:R-:W-:Y:S02]  /*1390*/  @!P1 IMAD.IADD R2, R2, 0x1, -R7 ;  /* 0x0000000102029824 */ /* 0x000fe400078e0a07 */
[----:B------:R-:W-:Y:S01]  /*13a0*/  @!P1 VIADD R3, R3, 0x1 ;  /* 0x0000000103039836 */ /* 0x000fe20000000000 */
[----:B------:R-:W-:Y:S02]  /*13b0*/  ISETP.NE.AND P1, PT, R11, RZ, PT ;  /* 0x000000ff0b00720c */ /* 0x000fe40003f25270 */
[----:B------:R-:W-:-:S13]  /*13c0*/  ISETP.GE.U32.AND P0, PT, R2, R7, PT ;  /* 0x000000070200720c */ /* 0x000fda0003f06070 */
[----:B------:R-:W-:-:S04]  /*13d0*/  @P0 VIADD R3, R3, 0x1 ;  /* 0x0000000103030836 */ /* 0x000fc80000000000 */
[----:B------:R-:W-:Y:S01]  /*13e0*/  @!P2 IMAD.MOV R3, RZ, RZ, -R3 ;  /* 0x000000ffff03a224 */ /* 0x000fe200078e0a03 */
[----:B------:R-:W-:-:S05]  /*13f0*/  @!P1 LOP3.LUT R3, RZ, R11, RZ, 0x33, !PT ;  /* 0x0000000bff039212 */ /* 0x000fca00078e33ff */
[----:B------:R-:W-:-:S07]  /*1400*/  IMAD.MOV.U32 R88, RZ, RZ, R3 ;  /* 0x000000ffff587224 */ /* 0x000fce00078e0003 */
.L_x_201:
[-C--:B------:R-:W-:Y:S01]  /*1410*/  IMAD R17, R201, R88.reuse, RZ ;  /* 0x00000058c9117224 */ /* 0x080fe200078e02ff */
[----:B------:R-:W-:Y:S01]  /*1420*/  MOV R16, R5 ;  /* 0x0000000500107202 */ /* 0x000fe20000000f00 */
[----:B------:R-:W-:Y:S01]  /*1430*/  IMAD.MOV.U32 R3, RZ, RZ, RZ ;  /* 0x000000ffff037224 */ /* 0x000fe200078e00ff */
[----:B------:R-:W-:Y:S01]  /*1440*/  LOP3.LUT R2, R6, 0xffff, RZ, 0xc0, !PT ;  /* 0x0000ffff06027812 */ /* 0x000fe200078ec0ff */
[----:B------:R-:W-:Y:S01]  /*1450*/  IMAD.MOV.U32 R0, RZ, RZ, RZ ;  /* 0x000000ffff007224 */ /* 0x000fe200078e00ff */
[----:B------:R-:W-:Y:S02]  /*1460*/  VIADDMNMX R88, R17, R88, R8, PT ;  /* 0x0000005811587246 */ /* 0x000fe40003800108 */
[----:B------:R-:W-:Y:S02]  /*1470*/  CS2R R150, SRZ ;  /* 0x0000000000967805 */ /* 0x000fe4000001ff00 */
[----:B------:R-:W-:Y:S02]  /*1480*/  PLOP3.LUT P0, PT, PT, PT, PT, 0x80, 0x0 ;  /* 0x000000000000781c */ /* 0x000fe40003f0f070 */
[----:B------:R-:W-:-:S02]  /*1490*/  CS2R R64, SRZ ;  /* 0x0000000000407805 */ /* 0x000fc4000001ff00 */
[----:B------:R-:W-:Y:S02]  /*14a0*/  ISETP.GT.AND P1, PT, R88, R17, PT ;  /* 0x000000115800720c */ /* 0x000fe40003f24270 */
        /* <DEDUP_REMOVED lines=31> */
[----:B------:R-:W0:Y:S01]  /*16a0*/  SHFL.IDX PT, R0, R222, RZ, 0x1f ;  /* 0x00001fffde007589 */ /* 0x000e2200000e0000 */
[----:B------:R-:W1:Y:S01]  /*16b0*/  S2UR UR40, SR_CgaCtaId ;  /* 0x00000000002879c3 */ /* 0x000e620000008800 */
[----:B------:R-:W-:Y:S01]  /*16c0*/  UMOV UR5, 0x400 ;  /* 0x0000040000057882 */ /* 0x000fe20000000000 */
[----:B0-----:R-:W-:Y:S01]  /*16d0*/  R2UR UR41, R0 ;  /* 0x00000000002972ca */ /* 0x001fe200000e0000 */
[----:B-1----:R-:W-:-:S04]  /*16e0*/  ULEA UR42, UR40, UR5, 0x18 ;  /* 0x00000005282a7291 */ /* 0x002fc8000f8ec03f */
[----:B------:R-:W-:-:S04]  /*16f0*/  UIADD3 UR5, UR42, 0x10400, URZ ;  /* 0x000104002a057890 */ /* 0x000fc8000fffe03f */
[----:B------:R-:W-:-:S04]  /*1700*/  ULOP3.LUT UP0, URZ, UR5, 0x3ff, URZ, 0xc0, !UPT ;  /* 0x000003ff053f7892 */ /* 0x000fc8000f80c03f */
[----:B------:R-:W-:Y:S02]  /*1710*/  ULEA.HI UR4, UR41, UR41, URZ, 0x1 ;  /* 0x0000002929047291 */ /* 0x000fe4000f8f083f */
[----:B------:R-:W-:Y:S02]  /*1720*/  PLOP3.LUT P0, PT, PT, PT, UP0, 0x80, 0x0 ;  /* 0x000000000000781c */ /* 0x000fe40003f0f008 */
        /* <DEDUP_REMOVED lines=14> */
[----:B------:R-:W-:Y:S02]  /*1810*/  IMAD.U32 R6, RZ, RZ, UR4 ;  /* 0x00000004ff067e24 */ /* 0x000fe4000f8e00ff */
[----:B------:R-:W-:-:S02]  /*1820*/  IMAD.U32 R7, RZ, RZ, UR5 ;  /* 0x00000005ff077e24 */ /* 0x000fc4000f8e00ff */
[----:B------:R-:W-:Y:S02]  /*1830*/  IMAD.U32 R11, RZ, RZ, UR7 ;  /* 0x00000007ff0b7e24 */ /* 0x000fe4000f8e00ff */
[----:B------:R-:W-:Y:S02]  /*1840*/  IMAD.MOV.U32 R8, RZ, RZ, 0x70 ;  /* 0x00000070ff087424 */ /* 0x000fe400078e00ff */
[----:B------:R-:W-:Y:S02]  /*1850*/  IMAD.MOV.U32 R12, RZ, RZ, 0x1 ;  /* 0x00000001ff0c7424 */ /* 0x000fe400078e00ff */
[----:B0-----:R-:W-:-:S07]  /*1860*/  IMAD.MOV.U32 R13, RZ, RZ, RZ ;  /* 0x000000ffff0d7224 */ /* 0x001fce00078e00ff */
[----:B------:R-:W-:-:S07]  /*1870*/  LEPC R20, `(.L_x_203) ;  /* 0x000000001014794e */ /* 0x000fce0000000000 */
[----:B-1----:R-:W-:Y:S05]  /*1880*/  CALL.ABS.NOINC R14 ;  /* 0x000000000e007343 */ /* 0x002fea0003c00000 */
.L_x_203:
[----:B------:R-:W-:Y:S02]  /*1890*/  LEA.HI R0, R205, R205, RZ, 0x1 ;  /* 0x000000cdcd007211 */ /* 0x000fe400078f08ff */
[----:B------:R-:W-:Y:S02]  /*18a0*/  ISETP.NE.AND P0, PT, R152, 0x3, PT ;  /* 0x000000039800780c */ /* 0x000fe40003f05270 */
[----:B------:R-:W-:-:S05]  /*18b0*/  LOP3.LUT R0, R0, 0xfffffffe, RZ, 0xc0, !PT ;  /* 0xfffffffe00007812 */ /* 0x000fca00078ec0ff */
[----:B------:R-:W-:-:S05]  /*18c0*/  IMAD.IADD R0, R205, 0x1, -R0 ;  /* 0x00000001cd007824 */ /* 0x000fca00078e0a00 */
[----:B------:R-:W-:-:S04]  /*18d0*/  SHF.L.U32 R0, R0, 0x1f, RZ ;  /* 0x0000001f00007819 */ /* 0x000fc800000006ff */
[----:B------:R-:W0:Y:S02]  /*18e0*/  SYNCS.PHASECHK.TRANS64.TRYWAIT P1, [UR42+0x28800], R0 ;  /* 0x02880000ff0075a7 */ /* 0x000e24000802016a */
[----:B0-----:R-:W-:Y:S05]  /*18f0*/  @!P1 BRA `(.L_x_204) ;  /* 0x000000e400c09947 */ /* 0x001fea0003800000 */
.L_x_334:
[----:B------:R-:W-:Y:S05]  /*1900*/  @!P0 BRA `(.L_x_205) ;  /* 0x0000000000048947 */ /* 0x000fea0003800000 */
[----:B------:R-:W-:Y:S01]  /*1910*/  BPT.TRAP 0x1 ;  /* 0x000000040000795c */ /* 0x000fe20000300000 */
.L_x_205:
[----:B0-----:R-:W-:Y:S01]  /*1920*/  IMAD.U32 R0, RZ, RZ, UR39 ;  /* 0x00000027ff007e24 */ /* 0x001fe2000f8e00ff */
[----:B------:R-:W-:-:S04]  /*1930*/  MOV R3, UR38 ;  /* 0x0000002600037c02 */ /* 0x000fc80008000f00 */
[----:B------:R-:W-:Y:S02]  /*1940*/  LEA R0, R0, UR42, 0x3 ;  /* 0x0000002a00007c11 */ /* 0x000fe4000f8e18ff */
[----:B------:R-:W-:-:S04]  /*1950*/  SHF.L.U32 R3, R3, 0x1f, RZ ;  /* 0x0000001f03037819 */ /* 0x000fc800000006ff */
[----:B------:R0:W1:Y:S01]  /*1960*/  SYNCS.PHASECHK.TRANS64.TRYWAIT P1, [R0+URZ+0x28830], R3 ;  /* 0x02883003000075a7 */ /* 0x000062000802017f */
[----:B------:R-:W-:Y:S05]  /*1970*/  @!P0 BRA `(.L_x_206) ;  /* 0x0000000000048947 */ /* 0x000fea0003800000 */
[----:B------:R-:W-:Y:S01]  /*1980*/  BPT.TRAP 0x1 ;  /* 0x000000040000795c */ /* 0x000fe20000300000 */
.L_x_206:
[----:B------:R-:W-:Y:S01]  /*1990*/  IMAD.MOV.U32 R151, RZ, RZ, RZ ;  /* 0x000000ffff977224 */ /* 0x000fe200078e00ff */
[----:B-1----:R-:W-:Y:S06]  /*19a0*/  @P1 BRA `(.L_x_207) ;  /* 0x0000000000081947 */ /* 0x002fec0003800000 */
[----:B------:R-:W1:Y:S02]  /*19b0*/  SYNCS.PHASECHK.TRANS64.TRYWAIT P1, [R0+URZ+0x28830], R3 ;  /* 0x02883003000075a7 */ /* 0x000e64000802017f */
[----:B-1----:R-:W-:Y:S05]  /*19c0*/  @!P1 BRA `(.L_x_208) ;  /* 0x000000e400a49947 */ /* 0x002fea0003800000 */
.L_x_207:
[----:B------:R-:W-:Y:S05]  /*19d0*/  WARPSYNC.ALL ;  /* 0x0000000000007948 */ /* 0x000fea0003800000 */
[----:B------:R-:W-:Y:S01]  /*19e0*/  UIADD3 UR4, UR42, 0x18400, URZ ;  /* 0x000184002a047890 */ /* 0x000fe2000fffe03f */
[----:B------:R-:W-:Y:S01]  /*19f0*/  WARPGROUP.ARRIVE ;  /* 0x00000000000079c5 */ /* 0x000fe20000000000 */
[----:B------:R-:W-:Y:S02]  /*1a00*/  ULOP3.LUT UR32, UR43, 0x10000, URZ, 0xfc, !UPT ;  /* 0x000100002b207892 */ /* 0x000fe4000f8efc3f */
[----:B------:R-:W-:Y:S01]  /*1a10*/  USHF.R.U32.HI UR4, URZ, 0x4, UR4 ;  /* 0x000000043f047899 */ /* 0x000fe20008011604 */
[----:B------:R-:W-:Y:S01]  /*1a20*/  UMOV UR33, 0x40000040 ;  /* 0x4000004000217882 */ /* 0x000fe20000000000 */
[----:B------:R-:W-:-:S02]  /*1a30*/  UMOV UR35, 0x40000040 ;  /* 0x4000004000237882 */ /* 0x000fc40000000000 */
[----:B------:R-:W-:Y:S01]  /*1a40*/  ULOP3.LUT UR4, UR4, 0x3fff, URZ, 0xc0, !UPT ;  /* 0x00003fff04047892 */ /* 0x000fe2000f8ec03f */
[----:B------:R-:W-:Y:S01]  /*1a50*/  UMOV UR5, 0x40000040 ;  /* 0x4000004000057882 */ /* 0x000fe20000000000 */
[----:B------:R-:W-:Y:S02]  /*1a60*/  UMOV UR7, 0x40000040 ;  /* 0x4000004000077882 */ /* 0x000fe40000000000 */
[----:B------:R-:W-:Y:S02]  /*1a70*/  ULOP3.LUT UR42, UR4, 0x10000, URZ, 0xfc, !UPT ;  /* 0x00010000042a7892 */ /* 0x000fe4000f8efc3f */
[----:B------:R-:W-:Y:S02]  /*1a80*/  UIADD3 UR4, UR32, 0x2, URZ ;  /* 0x0000000220047890 */ /* 0x000fe4000fffe03f */
[----:B------:R-:W-:Y:S02]  /*1a90*/  ULEA UR34, UR39, UR42, 0xb ;  /* 0x0000002a27227291 */ /* 0x000fe4000f8e583f */
[----:B------:R-:W-:-:S02]  /*1aa0*/  UIADD3 UR8, UR32, 0x4, URZ ;  /* 0x0000000420087890 */ /* 0x000fc4000fffe03f */
[----:B------:R-:W-:Y:S02]  /*1ab0*/  UIADD3 UR6, UR34, 0x2, URZ ;  /* 0x0000000222067890 */ /* 0x000fe4000fffe03f */
[----:B------:R-:W-:Y:S01]  /*1ac0*/  UIADD3 UR10, UR34, 0x4, URZ ;  /* 0x00000004220a7890 */ /* 0x000fe2000fffe03f */
[----:B------:R-:W-:Y:S02]  /*1ad0*/  UMOV UR9, 0x40000040 ;  /* 0x4000004000097882 */ /* 0x000fe40000000000 */
[----:B------:R-:W-:Y:S01]  /*1ae0*/  HGMMA.64x128x16.F32 R24, gdesc[UR32], RZ, !UPT, gsb0 ;  /* 0x01e00000201879f0 */ /* 0x000fe2000c0008ff */
        /* <DEDUP_REMOVED lines=43> */
[----:B------:R-:W-:Y:S05]  /*1da0*/  @!P0 BRA `(.L_x_209) ;  /* 0x0000000000048947 */ /* 0x000fea0003800000 */
[----:B------:R-:W-:Y:S01]  /*1db0*/  BPT.TRAP 0x1 ;  /* 0x000000040000795c */ /* 0x000fe20000300000 */
.L_x_209:
[----:B------:R-:W-:Y:S01]  /*1dc0*/  ULDC UR6, c[0x0][0x9d8] ;  /* 0x0002760000067ab9 */ /* 0x000fe20000000800 */
[----:B------:R-:W-:Y:S01]  /*1dd0*/  ULDC UR7, c[0x0][0x988] ;  /* 0x0002620000077ab9 */ /* 0x000fe20000000800 */
[----:B------:R-:W-:Y:S01]  /*1de0*/  FMUL.FTZ R5, R24, UR6 ;  /* 0x0000000618057c20 */ /* 0x000fe20008410000 */
[----:B------:R-:W-:Y:S01]  /*1df0*/  FMUL.FTZ R6, R25, UR6 ;  /* 0x0000000619067c20 */ /* 0x000fe20008410000 */
[----:B------:R-:W-:Y:S01]  /*1e00*/  FMUL.FTZ R11, R28, UR6 ;  /* 0x000000061c0b7c20 */ /* 0x000fe20008410000 */
[----:B------:R-:W-:Y:S01]  /*1e10*/  FMUL.FTZ R12, R29, UR6 ;  /* 0x000000061d0c7c20 */ /* 0x000fe20008410000 */
[----:B------:R-:W-:Y:S01]  /*1e20*/  FMUL.FTZ R54, R54, UR6 ;  /* 0x0000000636367c20 */ /* 0x000fe20008410000 */
[----:B------:R-:W-:Y:S01]  /*1e30*/  IADD3 R25, R92, 0x80, -R203 ;  /* 0x000000805c197810 */ /* 0x000fe20007ffe8cb */
[----:B------:R-:W2:Y:S01]  /*1e40*/  MUFU.TANH R5, R5 ;  /* 0x0000000500057308 */ /* 0x000ea20000002400 */
[----:B------:R-:W-:Y:S01]  /*1e50*/  FMUL.FTZ R32, R32, UR6 ;  /* 0x0000000620207c20 */ /* 0x000fe20008410000 */
[----:B------:R-:W-:Y:S01]  /*1e60*/  FMUL.FTZ R10, R35, UR6 ;  /* 0x00000006230a7c20 */ /* 0x000fe20008410000 */
[----:B01----:R-:W-:Y:S01]  /*1e70*/  FMUL.FTZ R3, R26, UR6 ;  /* 0x000000061a037c20 */ /* 0x003fe20008410000 */
[----:B------:R-:W-:Y:S01]  /*1e80*/  FMUL.FTZ R15, R33, UR6 ;  /* 0x00000006210f7c20 */ /* 0x000fe20008410000 */
[----:B------:R-:W-:Y:S01]  /*1e90*/  FMUL.FTZ R71, R71, UR6 ;  /* 0x0000000647477c20 */ /* 0x000fe20008410000 */
[----:B------:R-:W-:Y:S01]  /*1ea0*/  FMUL.FTZ R4, R27, UR6 ;  /* 0x000000061b047c20 */ /* 0x000fe20008410000 */
[----:B------:R-:W-:Y:S01]  /*1eb0*/  FMUL.FTZ R36, R36, UR6 ;  /* 0x0000000624247c20 */ /* 0x000fe20008410000 */
[----:B------:R-:W-:Y:S01]  /*1ec0*/  MUFU.TANH R6, R6 ;  /* 0x0000000600067308 */ /* 0x000fe20000002400 */
[----:B------:R-:W-:Y:S01]  /*1ed0*/  FMUL.FTZ R26, R46, UR6 ;  /* 0x000000062e1a7c20 */ /* 0x000fe20008410000 */
[----:B------:R-:W-:Y:S01]  /*1ee0*/  FMUL.FTZ R7, R30, UR6 ;  /* 0x000000061e077c20 */ /* 0x000fe20008410000 */
[----:B------:R-:W-:Y:S01]  /*1ef0*/  FMUL.FTZ R73, R73, UR6 ;  /* 0x0000000649497c20 */ /* 0x000fe20008410000 */
        /* <DEDUP_REMOVED lines=12> */
[----:B------:R0:W-:Y:S01]  /*1fc0*/  MUFU.TANH R35, R54 ;  /* 0x0000003600237308 */ /* 0x0001e20000002400 */
        /* <DEDUP_REMOVED lines=8> */
[----:B0-----:R-:W-:-:S02]  /*2050*/  IMAD R54, R88, -0x80, R25 ;  /* 0xffffff8058367824 */ /* 0x001fc400078e0219 */
[----:B------:R-:W-:Y:S01]  /*2060*/  FMUL.FTZ R56, R56, UR6 ;  /* 0x0000000638387c20 */ /* 0x000fe20008410000 */
[----:B------:R-:W-:Y:S01]  /*2070*/  FMUL.FTZ R31, R50, UR6 ;  /* 0x00000006321f7c20 */ /* 0x000fe20008410000 */
[----:B------:R-:W-:Y:S01]  /*2080*/  FMUL.FTZ R57, R57, UR6 ;  /* 0x0000000639397c20 */ /* 0x000fe20008410000 */
[----:B------:R-:W-:Y:S01]  /*2090*/  FMUL.FTZ R28, R51, UR6 ;  /* 0x00000006331c7c20 */ /* 0x000fe20008410000 */
[----:B------:R-:W-:Y:S01]  /*20a0*/  ISETP.GT.AND P2, PT, R54, RZ, PT ;  /* 0x000000ff3600720c */ /* 0x000fe20003f44270 */
[----:B------:R-:W-:Y:S01]  /*20b0*/  FMUL.FTZ R60, R60, UR6 ;  /* 0x000000063c3c7c20 */ /* 0x000fe20008410000 */
[----:B------:R-:W0:Y:S01]  /*20c0*/  MUFU.TANH R32, R32 ;  /* 0x0000002000207308 */ /* 0x000e220000002400 */
[C---:B------:R-:W-:Y:S01]  /*20d0*/  ISETP.GT.AND P1, PT, R54.reuse, 0x1, PT ;  /* 0x000000013600780c */ /* 0x040fe20003f24270 */
[----:B------:R-:W-:Y:S01]  /*20e0*/  FMUL.FTZ R61, R61, UR6 ;  /* 0x000000063d3d7c20 */ /* 0x000fe20008410000 */
[C---:B------:R-:W-:Y:S01]  /*20f0*/  ISETP.GT.AND P6, PT, R54.reuse, 0x8, PT ;  /* 0x000000083600780c */ /* 0x040fe20003fc4270 */
[----:B------:R-:W-:Y:S01]  /*2100*/  FMUL.FTZ R75, R75, UR6 ;  /* 0x000000064b4b7c20 */ /* 0x000fe20008410000 */
[----:B--2---:R-:W-:Y:S01]  /*2110*/  FSEL R30, R5, -INF , P2 ;  /* 0xff800000051e7808 */ /* 0x004fe20001000000 */
[----:B------:R-:W-:Y:S01]  /*2120*/  FMUL.FTZ R39, R55, UR6 ;  /* 0x0000000637277c20 */ /* 0x000fe20008410000 */
[C---:B------:R-:W-:Y:S01]  /*2130*/  ISETP.GT.AND P5, PT, R54.reuse, 0x9, PT ;  /* 0x000000093600780c */ /* 0x040fe20003fa4270 */
[----:B------:R-:W1:Y:S01]  /*2140*/  MUFU.TANH R3, R3 ;  /* 0x0000000300037308 */ /* 0x000e620000002400 */
[----:B------:R-:W-:Y:S01]  /*2150*/  ISETP.GT.AND P4, PT, R54, 0x10, PT ;  /* 0x000000103600780c */ /* 0x000fe20003f84270 */
        /* <DEDUP_REMOVED lines=10> */
[----:B------:R-:W-:Y:S01]  /*2200*/  FMUL.FTZ R69, R69, UR6 ;  /* 0x0000000645457c20 */ /* 0x000fe20008410000 */
[----:B------:R-:W-:Y:S01]  /*2210*/  FMUL.FTZ R63, R63, UR6 ;  /* 0x000000063f3f7c20 */ /* 0x000fe20008410000 */
[----:B------:R-:W-:Y:S01]  /*2220*/  FMUL.FTZ R72, R72, UR6 ;  /* 0x0000000648487c20 */ /* 0x000fe20008410000 */
[----:B------:R-:W-:Y:S01]  /*2230*/  FMUL.FTZ R66, R66, UR6 ;  /* 0x0000000642427c20 */ /* 0x000fe20008410000 */
[----:B------:R0:W-:Y:S01]  /*2240*/  MUFU.TANH R46, R71 ;  /* 0x00000047002e7308 */ /* 0x0001e20000002400 */
        /* <DEDUP_REMOVED lines=8> */
[----:B0-----:R-:W-:Y:S01]  /*22d0*/  FSEL R71, R6, -INF , P1 ;  /* 0xff80000006477808 */ /* 0x001fe20000800000 */
[----:B------:R-:W-:Y:S01]  /*22e0*/  FMUL.FTZ R84, R84, UR6 ;  /* 0x0000000654547c20 */ /* 0x000fe20008410000 */
[----:B--2---:R-:W-:Y:S01]  /*22f0*/  FSEL R89, R15, -INF , P3 ;  /* 0xff8000000f597808 */ /* 0x004fe20001800000 */
[----:B------:R-:W-:Y:S01]  /*2300*/  FMUL.FTZ R78, R78, UR6 ;  /* 0x000000064e4e7c20 */ /* 0x000fe20008410000 */
[----:B------:R-:W-:Y:S01]  /*2310*/  FMNMX.FTZ R6, R30, R71, !PT ;  /* 0x000000471e067209 */ /* 0x000fe20007810000 */
[----:B------:R-:W-:Y:S01]  /*2320*/  FMUL.FTZ R79, R79, UR6 ;  /* 0x000000064f4f7c20 */ /* 0x000fe20008410000 */
[----:B------:R-:W-:Y:S01]  /*2330*/  FMUL.FTZ R82, R82, UR6 ;  /* 0x0000000652527c20 */ /* 0x000fe20008410000 */
[----:B------:R-:W0:Y:S01]  /*2340*/  MUFU.TANH R36, R36 ;  /* 0x0000002400247308 */ /* 0x000e220000002400 */
[----:B------:R-:W-:Y:S01]  /*2350*/  P2R R90, PR, RZ, 0x1 ;  /* 0x00000001ff5a7803 */ /* 0x000fe20000000000 */
[----:B------:R-:W-:Y:S01]  /*2360*/  FMUL.FTZ R83, R83, UR6 ;  /* 0x0000000653537c20 */ /* 0x000fe20008410000 */
[----:B------:R-:W-:Y:S01]  /*2370*/  FMUL.FTZ R86, R86, UR6 ;  /* 0x0000000656567c20 */ /* 0x000fe20008410000 */
[----:B------:R-:W-:Y:S01]  /*2380*/  FMUL.FTZ R87, R87, UR6 ;  /* 0x0000000657577c20 */ /* 0x000fe20008410000 */
[----:B------:R-:W-:Y:S01]  /*2390*/  R2UR UR6, R0 ;  /* 0x00000000000672ca */ /* 0x000fe200000e0000 */
[--C-:B------:R-:W-:Y:S01]  /*23a0*/  IMAD.MOV.U32 R150, RZ, RZ, R151.reuse ;  /* 0x000000ffff967224 */ /* 0x100fe200078e0097 */
[-C--:B------:R-:W-:Y:S01]  /*23b0*/  MOV R147, R151.reuse ;  /* 0x0000009700937202 */ /* 0x080fe20000000f00 */
[----:B------:R2:W-:Y:S01]  /*23c0*/  MUFU.TANH R115, R73 ;  /* 0x0000004900737308 */ /* 0x0005e20000002400 */
        /* <DEDUP_REMOVED lines=9> */
[----:B------:R-:W-:Y:S01]  /*2460*/  UIADD3 UR6, UR6, 0x28840, URZ ;  /* 0x0002884006067890 */ /* 0x000fe2000fffe03f */
[----:B0-----:R-:W-:Y:S01]  /*2470*/  FSEL R105, R36, -INF , P2 ;  /* 0xff80000024697808 */ /* 0x001fe20001000000 */
[----:B------:R-:W-:Y:S01]  /*2480*/  IMAD.U32 R36, RZ, RZ, UR7 ;  /* 0x00000007ff247e24 */ /* 0x000fe2000f8e00ff */
[----:B------:R-:W-:Y:S01]  /*2490*/  FMNMX.FTZ R6, R73, R6, !PT ;  /* 0x0000000649067209 */ /* 0x000fe20007810000 */
[----:B------:R-:W-:Y:S01]  /*24a0*/  UPRMT UR6, UR40, 0x654, UR6 ;  /* 0x0000065428067896 */ /* 0x000fe20008000006 */
[--C-:B------:R-:W-:Y:S01]  /*24b0*/  IMAD.MOV.U32 R145, RZ, RZ, R151.reuse ;  /* 0x000000ffff917224 */ /* 0x100fe200078e0097 */
[----:B------:R-:W0:Y:S01]  /*24c0*/  MUFU.TANH R37, R37 ;  /* 0x0000002500257308 */ /* 0x000e220000002400 */
[--C-:B------:R-:W-:Y:S01]  /*24d0*/  IMAD.MOV.U32 R144, RZ, RZ, R151.reuse ;  /* 0x000000ffff907224 */ /* 0x100fe200078e0097 */
[-C--:B------:R-:W-:Y:S01]  /*24e0*/  MOV R126, R151.reuse ;  /* 0x00000097007e7202 */ /* 0x080fe20000000f00 */
[--C-:B------:R-:W-:Y:S01]  /*24f0*/  IMAD.MOV.U32 R143, RZ, RZ, R151.reuse ;  /* 0x000000ffff8f7224 */ /* 0x100fe200078e0097 */
[-C--:B------:R-:W-:Y:S01]  /*2500*/  MOV R112, R151.reuse ;  /* 0x0000009700707202 */ /* 0x080fe20000000f00 */
[--C-:B------:R-:W-:Y:S01]  /*2510*/  IMAD.MOV.U32 R142, RZ, RZ, R151.reuse ;  /* 0x000000ffff8e7224 */ /* 0x100fe200078e0097 */
[----:B------:R-:W-:Y:S01]  /*2520*/  MOV R98, R151 ;  /* 0x0000009700627202 */ /* 0x000fe20000000f00 */
[----:B------:R-:W-:Y:S01]  /*2530*/  SYNCS.ARRIVE.TRANS64.RED.A1T0 RZ, [UR6], RZ ;  /* 0x000000ffffff79a7 */ /* 0x000fe20008100406 */
[----:B------:R2:W-:Y:S01]  /*2540*/  MUFU.TANH R123, R81 ;  /* 0x00000051007b7308 */ /* 0x0005e20000002400 */
[----:B-1----:R-:W-:Y:S01]  /*2550*/  FSEL R7, R7, -INF , P6 ;  /* 0xff80000007077808 */ /* 0x002fe20003000000 */
[--C-:B------:R-:W-:Y:S01]  /*2560*/  IMAD.MOV.U32 R141, RZ, RZ, R151.reuse ;  /* 0x000000ffff8d7224 */ /* 0x100fe200078e0097 */
[----:B------:R-:W-:Y:S01]  /*2570*/  ISETP.GT.AND P6, PT, R54, 0x20, PT ;  /* 0x000000203600780c */ /* 0x000fe20003fc4270 */
[----:B------:R-:W-:-:S02]  /*2580*/  IMAD.MOV.U32 R139, RZ, RZ, R151 ;  /* 0x000000ffff8b7224 */ /* 0x000fc400078e0097 */
[--C-:B------:R-:W-:Y:S02]  /*2590*/  IMAD.MOV.U32 R138, RZ, RZ, R151.reuse ;  /* 0x000000ffff8a7224 */ /* 0x100fe400078e0097 */
[----:B------:R-:W1:Y:S01]  /*25a0*/  MUFU.TANH R8, R8 ;  /* 0x0000000800087308 */ /* 0x000e620000002400 */
[----:B--2---:R-:W-:Y:S01]  /*25b0*/  FSEL R81, R12, -INF , P5 ;  /* 0xff8000000c517808 */ /* 0x004fe20002800000 */
[--C-:B------:R-:W-:Y:S01]  /*25c0*/  IMAD.MOV.U32 R137, RZ, RZ, R151.reuse ;  /* 0x000000ffff897224 */ /* 0x100fe200078e0097 */
[----:B0-----:R-:W-:Y:S01]  /*25d0*/  FSEL R93, R37, -INF , P1 ;  /* 0xff800000255d7808 */ /* 0x001fe20000800000 */
[--C-:B------:R-:W-:Y:S01]  /*25e0*/  IMAD.MOV.U32 R136, RZ, RZ, R151.reuse ;  /* 0x000000ffff887224 */ /* 0x100fe200078e0097 */
[----:B------:R-:W-:Y:S01]  /*25f0*/  FMNMX.FTZ R6, R81, R6, !PT ;  /* 0x0000000651067209 */ /* 0x000fe20007810000 */
[--C-:B------:R-:W-:Y:S02]  /*2600*/  IMAD.MOV.U32 R135, RZ, RZ, R151.reuse ;  /* 0x000000ffff877224 */ /* 0x100fe400078e0097 */
[----:B------:R-:W0:Y:S01]  /*2610*/  MUFU.TANH R40, R40 ;  /* 0x0000002800287308 */ /* 0x000e220000002400 */
[----:B------:R-:W-:Y:S01]  /*2620*/  FMNMX.FTZ R6, R107, R6, !PT ;  /* 0x000000066b067209 */ /* 0x000fe20007810000 */
[----:B------:R-:W-:-:S02]  /*2630*/  IMAD.MOV.U32 R134, RZ, RZ, R151 ;  /* 0x000000ffff867224 */ /* 0x000fc400078e0097 */
[--C-:B------:R-:W-:Y:S01]  /*2640*/  IMAD.MOV.U32 R132, RZ, RZ, R151.reuse ;  /* 0x000000ffff847224 */ /* 0x100fe200078e0097 */
[----:B------:R-:W-:Y:S01]  /*2650*/  FMNMX.FTZ R6, R89, R6, !PT ;  /* 0x0000000659067209 */ /* 0x000fe20007810000 */
[--C-:B------:R-:W-:Y:S02]  /*2660*/  IMAD.MOV.U32 R131, RZ, RZ, R151.reuse ;  /* 0x000000ffff837224 */ /* 0x100fe400078e0097 */
[----:B------:R-:W2:Y:S01]  /*2670*/  MUFU.TANH R9, R9 ;  /* 0x0000000900097308 */ /* 0x000ea20000002400 */
[----:B------:R-:W-:Y:S01]  /*2680*/  FMNMX.FTZ R6, R105, R6, !PT ;  /* 0x0000000669067209 */ /* 0x000fe20007810000 */
[--C-:B------:R-:W-:Y:S01]  /*2690*/  IMAD.MOV.U32 R130, RZ, RZ, R151.reuse ;  /* 0x000000ffff827224 */ /* 0x100fe200078e0097 */
[----:B-1----:R-:W-:Y:S01]  /*26a0*/  FSEL R5, R8, -INF , P5 ;  /* 0xff80000008057808 */ /* 0x002fe20002800000 */
[--C-:B------:R-:W-:Y:S01]  /*26b0*/  IMAD.MOV.U32 R129, RZ, RZ, R151.reuse ;  /* 0x000000ffff817224 */ /* 0x100fe200078e0097 */
[----:B------:R-:W-:Y:S01]  /*26c0*/  ISETP.GT.AND P5, PT, R54, 0x21, PT ;  /* 0x000000213600780c */ /* 0x000fe20003fa4270 */
[--C-:B------:R-:W-:Y:S01]  /*26d0*/  IMAD.MOV.U32 R128, RZ, RZ, R151.reuse ;  /* 0x000000ffff807224 */ /* 0x100fe200078e0097 */
[----:B------:R-:W-:Y:S01]  /*26e0*/  FMNMX.FTZ R6, R93, R6, !PT ;  /* 0x000000065d067209 */ /* 0x000fe20007810000 */
[----:B------:R-:W-:Y:S01]  /*26f0*/  MUFU.TANH R41, R41 ;  /* 0x0000002900297308 */ /* 0x000fe20000002400 */
[----:B0-----:R-:W-:Y:S01]  /*2700*/  FSEL R103, R40, -INF , P6 ;  /* 0xff80000028677808 */ /* 0x001fe20003000000 */
[----:B------:R-:W-:-:S02]  /*2710*/  IMAD.MOV.U32 R124, RZ, RZ, R151 ;  /* 0x000000ffff7c7224 */ /* 0x000fc400078e0097 */
[--C-:B------:R-:W-:Y:S01]  /*2720*/  IMAD.MOV.U32 R122, RZ, RZ, R151.reuse ;  /* 0x000000ffff7a7224 */ /* 0x100fe200078e0097 */
[----:B------:R-:W-:Y:S01]  /*2730*/  FMNMX.FTZ R6, R103, R6, !PT ;  /* 0x0000000667067209 */ /* 0x000fe20007810000 */
[--C-:B------:R-:W-:Y:S02]  /*2740*/  IMAD.MOV.U32 R120, RZ, RZ, R151.reuse ;  /* 0x000000ffff787224 */ /* 0x100fe400078e0097 */
[----:B------:R-:W0:Y:S01]  /*2750*/  MUFU.TANH R10, R10 ;  /* 0x0000000a000a7308 */ /* 0x000e220000002400 */
[----:B--2---:R-:W-:Y:S01]  /*2760*/  FSEL R9, R9, -INF , P4 ;  /* 0xff80000009097808 */ /* 0x004fe20002000000 */
[--C-:B------:R-:W-:Y:S01]  /*2770*/  IMAD.MOV.U32 R118, RZ, RZ, R151.reuse ;  /* 0x000000ffff767224 */ /* 0x100fe200078e0097 */
[----:B------:R-:W-:Y:S01]  /*2780*/  ISETP.GT.AND P4, PT, R54, 0x28, PT ;  /* 0x000000283600780c */ /* 0x000fe20003f84270 */
[--C-:B------:R-:W-:Y:S02]  /*2790*/  IMAD.MOV.U32 R116, RZ, RZ, R151.reuse ;  /* 0x000000ffff747224 */ /* 0x100fe400078e0097 */
[----:B------:R-:W-:-:S02]  /*27a0*/  IMAD.MOV.U32 R114, RZ, RZ, R151 ;  /* 0x000000ffff727224 */ /* 0x000fc400078e0097 */
[----:B------:R-:W1:Y:S01]  /*27b0*/  MUFU.TANH R44, R44 ;  /* 0x0000002c002c7308 */ /* 0x000e620000002400 */
[--C-:B------:R-:W-:Y:S02]  /*27c0*/  IMAD.MOV.U32 R110, RZ, RZ, R151.reuse ;  /* 0x000000ffff6e7224 */ /* 0x100fe400078e0097 */
[--C-:B------:R-:W-:Y:S02]  /*27d0*/  IMAD.MOV.U32 R108, RZ, RZ, R151.reuse ;  /* 0x000000ffff6c7224 */ /* 0x100fe400078e0097 */
[--C-:B------:R-:W-:Y:S02]  /*27e0*/  IMAD.MOV.U32 R106, RZ, RZ, R151.reuse ;  /* 0x000000ffff6a7224 */ /* 0x100fe400078e0097 */
[--C-:B------:R-:W-:Y:S01]  /*27f0*/  IMAD.MOV.U32 R104, RZ, RZ, R151.reuse ;  /* 0x000000ffff687224 */ /* 0x100fe200078e0097 */
[----:B------:R-:W2:Y:S01]  /*2800*/  MUFU.TANH R13, R13 ;  /* 0x0000000d000d7308 */ /* 0x000ea20000002400 */
[----:B0-----:R-:W-:Y:S01]  /*2810*/  FSEL R11, R10, -INF , P3 ;  /* 0xff8000000a0b7808 */ /* 0x001fe20001800000 */
[--C-:B------:R-:W-:Y:S01]  /*2820*/  IMAD.MOV.U32 R102, RZ, RZ, R151.reuse ;  /* 0x000000ffff667224 */ /* 0x100fe200078e0097 */
[----:B------:R-:W-:Y:S01]  /*2830*/  ISETP.GT.AND P3, PT, R54, 0x29, PT ;  /* 0x000000293600780c */ /* 0x000fe20003f64270 */
[----:B------:R-:W-:-:S02]  /*2840*/  IMAD.MOV.U32 R100, RZ, RZ, R151 ;  /* 0x000000ffff647224 */ /* 0x000fc400078e0097 */
[--C-:B------:R-:W-:Y:S02]  /*2850*/  IMAD.MOV.U32 R96, RZ, RZ, R151.reuse ;  /* 0x000000ffff607224 */ /* 0x100fe400078e0097 */
[----:B------:R-:W0:Y:S01]  /*2860*/  MUFU.TANH R45, R45 ;  /* 0x0000002d002d7308 */ /* 0x000e220000002400 */
[----:B-1----:R-:W-:Y:S01]  /*2870*/  FSEL R101, R44, -INF , P4 ;  /* 0xff8000002c657808 */ /* 0x002fe20002000000 */
[--C-:B------:R-:W-:Y:S02]  /*2880*/  IMAD.MOV.U32 R94, RZ, RZ, R151.reuse ;  /* 0x000000ffff5e7224 */ /* 0x100fe400078e0097 */
[----:B------:R-:W-:-:S04]  /*2890*/  IMAD.MOV.U32 R92, RZ, RZ, R151 ;  /* 0x000000ffff5c7224 */ /* 0x000fc800078e0097 */
[----:B------:R-:W1:Y:S01]  /*28a0*/  MUFU.TANH R14, R14 ;  /* 0x0000000e000e7308 */ /* 0x000e620000002400 */
[----:B--2---:R-:W-:Y:S02]  /*28b0*/  FSEL R13, R13, -INF , P2 ;  /* 0xff8000000d0d7808 */ /* 0x004fe40001000000 */
[----:B------:R-:W-:-:S05]  /*28c0*/  ISETP.GT.AND P2, PT, R54, 0x30, PT ;  /* 0x000000303600780c */ /* 0x000fca0003f44270 */
[----:B------:R-:W2:Y:S01]  /*28d0*/  MUFU.TANH R48, R48 ;  /* 0x0000003000307308 */ /* 0x000ea20000002400 */
[----:B0-----:R-:W-:-:S07]  /*28e0*/  FSEL R91, R45, -INF , P3 ;  /* 0xff8000002d5b7808 */ /* 0x001fce0001800000 */
[----:B------:R-:W0:Y:S01]  /*28f0*/  MUFU.TANH R20, R20 ;  /* 0x0000001400147308 */ /* 0x000e220000002400 */
[----:B-1----:R-:W-:Y:S02]  /*2900*/  FSEL R15, R14, -INF , P1 ;  /* 0xff8000000e0f7808 */ /* 0x002fe40000800000 */
[----:B------:R-:W-:Y:S02]  /*2910*/  ISETP.GT.AND P1, PT, R54, 0x31, PT ;  /* 0x000000313600780c */ /* 0x000fe40003f24270 */
[----:B------:R-:W-:-:S03]  /*2920*/  FMNMX.FTZ R14, R3, R4, !PT ;  /* 0x00000004030e7209 */ /* 0x000fc60007810000 */
[----:B------:R-:W1:Y:S01]  /*2930*/  MUFU.TANH R49, R49 ;  /* 0x0000003100317308 */ /* 0x000e620000002400 */
[----:B--2---:R-:W-:Y:S02]  /*2940*/  FSEL R99, R48, -INF , P2 ;  /* 0xff80000030637808 */ /* 0x004fe40001000000 */
[----:B------:R-:W-:-:S04]  /*2950*/  FMNMX.FTZ R14, R7, R14, !PT ;  /* 0x0000000e070e7209 */ /* 0x000fc80007810000 */
[----:B------:R-:W-:Y:S01]  /*2960*/  FMNMX.FTZ R14, R5, R14, !PT ;  /* 0x0000000e050e7209 */ /* 0x000fe20007810000 */
[----:B------:R2:W-:Y:S01]  /*2970*/  MUFU.TANH R127, R85 ;  /* 0x00000055007f7308 */ /* 0x0005e20000002400 */
[----:B0-----:R-:W-:Y:S02]  /*2980*/  FSEL R25, R20, -INF , P6 ;  /* 0xff80000014197808 */ /* 0x001fe40003000000 */
[----:B------:R-:W-:Y:S02]  /*2990*/  ISETP.GT.AND P6, PT, R54, 0x38, PT ;  /* 0x000000383600780c */ /* 0x000fe40003fc4270 */
[----:B------:R-:W-:Y:S02]  /*29a0*/  FMNMX.FTZ R14, R9, R14, !PT ;  /* 0x0000000e090e7209 */ /* 0x000fe40007810000 */
[----:B------:R-:W-:Y:S01]  /*29b0*/  FSEL R35, R35, -INF , P6 ;  /* 0xff80000023237808 */ /* 0x000fe20003000000 */
[----:B------:R-:W0:Y:S01]  /*29c0*/  MUFU.TANH R21, R21 ;  /* 0x0000001500157308 */ /* 0x000e220000002400 */
[----:B--2---:R-:W-:-:S02]  /*29d0*/  FSEL R85, R41, -INF , P5 ;  /* 0xff80000029557808 */ /* 0x004fc40002800000 */
[----:B-1----:R-:W-:Y:S02]  /*29e0*/  FSEL R95, R49, -INF , P1 ;  /* 0xff800000315f7808 */ /* 0x002fe40000800000 */
[----:B------:R-:W-:Y:S02]  /*29f0*/  FMNMX.FTZ R6, R85, R6, !PT ;  /* 0x0000000655067209 */ /* 0x000fe40007810000 */
[----:B------:R-:W-:Y:S01]  /*2a00*/  FMNMX.FTZ R14, R11, R14, !PT ;  /* 0x0000000e0b0e7209 */ /* 0x000fe20007810000 */
[----:B------:R-:W1:Y:S01]  /*2a10*/  MUFU.TANH R52, R52 ;  /* 0x0000003400347308 */ /* 0x000e620000002400 */
[----:B------:R-:W-:Y:S02]  /*2a20*/  FMNMX.FTZ R6, R101, R6, !PT ;  /* 0x0000000665067209 */ /* 0x000fe40007810000 */
[----:B------:R-:W-:Y:S02]  /*2a30*/  FMNMX.FTZ R14, R13, R14, !PT ;  /* 0x0000000e0d0e7209 */ /* 0x000fe40007810000 */
[----:B------:R-:W-:-:S02]  /*2a40*/  FMNMX.FTZ R6, R91, R6, !PT ;  /* 0x000000065b067209 */ /* 0x000fc40007810000 */
[----:B------:R-:W-:Y:S01]  /*2a50*/  FMNMX.FTZ R14, R15, R14, !PT ;  /* 0x0000000e0f0e7209 */ /* 0x000fe20007810000 */
[----:B------:R-:W2:Y:S01]  /*2a60*/  MUFU.TANH R26, R26 ;  /* 0x0000001a001a7308 */ /* 0x000ea20000002400 */
[----:B------:R-:W-:Y:S02]  /*2a70*/  FMNMX.FTZ R6, R99, R6, !PT ;  /* 0x0000000663067209 */ /* 0x000fe40007810000 */
[----:B0-----:R-:W-:Y:S02]  /*2a80*/  FSEL R21, R21, -INF , P5 ;  /* 0xff80000015157808 */ /* 0x001fe40002800000 */
[----:B------:R-:W-:Y:S02]  /*2a90*/  ISETP.GT.AND P5, PT, R54, 0x39, PT ;  /* 0x000000393600780c */ /* 0x000fe40003fa4270 */
[----:B------:R-:W-:Y:S01]  /*2aa0*/  FMNMX.FTZ R6, R95, R6, !PT ;  /* 0x000000065f067209 */ /* 0x000fe20007810000 */
[----:B------:R-:W-:Y:S01]  /*2ab0*/  MUFU.TANH R53, R53 ;  /* 0x0000003500357308 */ /* 0x000fe20000002400 */
[----:B-1----:R-:W-:-:S02]  /*2ac0*/  FSEL R97, R52, -INF , P6 ;  /* 0xff80000034617808 */ /* 0x002fc40003000000 */
[----:B------:R-:W-:Y:S02]  /*2ad0*/  ISETP.GT.AND P6, PT, R54, 0x50, PT ;  /* 0x000000503600780c */ /* 0x000fe40003fc4270 */
[----:B------:R-:W-:Y:S02]  /*2ae0*/  FMNMX.FTZ R6, R97, R6, !PT ;  /* 0x0000000661067209 */ /* 0x000fe40007810000 */
[----:B------:R-:W-:Y:S01]  /*2af0*/  FMNMX.FTZ R14, R25, R14, !PT ;  /* 0x0000000e190e7209 */ /* 0x000fe20007810000 */
[----:B------:R-:W0:Y:S01]  /*2b00*/  MUFU.TANH R24, R24 ;  /* 0x0000001800187308 */ /* 0x000e220000002400 */
[----:B--2---:R-:W-:Y:S02]  /*2b10*/  FSEL R27, R26, -INF , P4 ;  /* 0xff8000001a1b7808 */ /* 0x004fe40002000000 */
[----:B------:R-:W-:Y:S02]  /*2b20*/  ISETP.GT.AND P4, PT, R54, 0x40, PT ;  /* 0x000000403600780c */ /* 0x000fe40003f84270 */
[----:B------:R-:W-:-:S03]  /*2b30*/  FMNMX.FTZ R14, R21, R14, !PT ;  /* 0x0000000e150e7209 */ /* 0x000fc60007810000 */
[----:B------:R-:W-:Y:S01]  /*2b40*/  MUFU.TANH R56, R56 ;  /* 0x0000003800387308 */ /* 0x000fe20000002400 */
[----:B------:R-:W-:-:S07]  /*2b50*/  FMNMX.FTZ R14, R27, R14, !PT ;  /* 0x0000000e1b0e7209 */ /* 0x000fce0007810000 */
[----:B------:R-:W1:Y:S01]  /*2b60*/  MUFU.TANH R31, R31 ;  /* 0x0000001f001f7308 */ /* 0x000e620000002400 */
[----:B0-----:R-:W-:Y:S02]  /*2b70*/  FSEL R29, R24, -INF , P3 ;  /* 0xff800000181d7808 */ /* 0x001fe40001800000 */
[----:B------:R-:W-:Y:S02]  /*2b80*/  ISETP.GT.AND P3, PT, R54, 0x41, PT ;  /* 0x000000413600780c */ /* 0x000fe40003f64270 */
[----:B------:R-:W-:-:S03]  /*2b90*/  FMNMX.FTZ R14, R29, R14, !PT ;  /* 0x0000000e1d0e7209 */ /* 0x000fc60007810000 */
[----:B------:R-:W0:Y:S08]  /*2ba0*/  MUFU.TANH R57, R57 ;  /* 0x0000003900397308 */ /* 0x000e300000002400 */
[----:B------:R-:W2:Y:S01]  /*2bb0*/  MUFU.TANH R28, R28 ;  /* 0x0000001c001c7308 */ /* 0x000ea20000002400 */
[----:B-1----:R-:W-:Y:S02]  /*2bc0*/  FSEL R31, R31, -INF , P2 ;  /* 0xff8000001f1f7808 */ /* 0x002fe40001000000 */
[----:B------:R-:W-:-:S02]  /*2bd0*/  ISETP.GT.AND P2, PT, R54, 0x48, PT ;  /* 0x000000483600780c */ /* 0x000fc40003f44270 */
[----:B------:R-:W-:-:S03]  /*2be0*/  FMNMX.FTZ R14, R31, R14, !PT ;  /* 0x0000000e1f0e7209 */ /* 0x000fc60007810000 */
[----:B------:R-:W1:Y:S01]  /*2bf0*/  MUFU.TANH R60, R60 ;  /* 0x0000003c003c7308 */ /* 0x000e620000002400 */
[----:B0-----:R-:W-:-:S07]  /*2c00*/  FSEL R45, R57, -INF , P3 ;  /* 0xff800000392d7808 */ /* 0x001fce0001800000 */
[----:B------:R1:W-:Y:S01]  /*2c10*/  MUFU.TANH R34, R61 ;  /* 0x0000003d00227308 */ /* 0x0003e20000002400 */
[----:B--2---:R-:W-:Y:S02]  /*2c20*/  FSEL R33, R28, -INF , P1 ;  /* 0xff8000001c217808 */ /* 0x004fe40000800000 */
[----:B------:R-:W-:Y:S02]  /*2c30*/  ISETP.GT.AND P1, PT, R54, 0x49, PT ;  /* 0x000000493600780c */ /* 0x000fe40003f24270 */
[----:B------:R-:W-:-:S03]  /*2c40*/  FMNMX.FTZ R14, R33, R14, !PT ;  /* 0x0000000e210e7209 */ /* 0x000fc60007810000 */
[----:B------:R0:W-:Y:S01]  /*2c50*/  MUFU.TANH R50, R75 ;  /* 0x0000004b00327308 */ /* 0x0001e20000002400 */
[----:B-1----:R-:W-:Y:S02]  /*2c60*/  FSEL R61, R60, -INF , P2 ;  /* 0xff8000003c3d7808 */ /* 0x002fe40001000000 */
[----:B------:R-:W-:-:S05]  /*2c70*/  FMNMX.FTZ R14, R35, R14, !PT ;  /* 0x0000000e230e7209 */ /* 0x000fca0007810000 */
[----:B------:R-:W1:Y:S01]  /*2c80*/  MUFU.TANH R39, R39 ;  /* 0x0000002700277308 */ /* 0x000e620000002400 */
[----:B0-----:R-:W-:-:S04]  /*2c90*/  FSEL R75, R53, -INF , P5 ;  /* 0xff800000354b7808 */ /* 0x001fc80002800000 */
[----:B------:R-:W-:-:S03]  /*2ca0*/  FMNMX.FTZ R6, R75, R6, !PT ;  /* 0x000000064b067209 */ /* 0x000fc60007810000 */
[----:B------:R-:W-:Y:S08]  /*2cb0*/  MUFU.TANH R64, R64 ;  /* 0x0000004000407308 */ /* 0x000ff00000002400 */
[----:B------:R0:W2:Y:S01]  /*2cc0*/  MUFU.TANH R42, R67 ;  /* 0x00000043002a7308 */ /* 0x0000a20000002400 */
[----:B-1----:R-:W-:Y:S02]  /*2cd0*/  FSEL R39, R39, -INF , P5 ;  /* 0xff80000027277808 */ /* 0x002fe40002800000 */
[----:B------:R-:W-:-:S02]  /*2ce0*/  ISETP.GT.AND P5, PT, R54, 0x51, PT ;  /* 0x000000513600780c */ /* 0x000fc40003fa4270 */
[----:B------:R-:W-:-:S03]  /*2cf0*/  FMNMX.FTZ R14, R39, R14, !PT ;  /* 0x0000000e270e7209 */ /* 0x000fc60007810000 */
[----:B------:R-:W1:Y:S01]  /*2d00*/  MUFU.TANH R58, R58 ;  /* 0x0000003a003a7308 */ /* 0x000e620000002400 */
[----:B0-----:R-:W-:-:S04]  /*2d10*/  FSEL R67, R56, -INF , P4 ;  /* 0xff80000038437808 */ /* 0x001fc80002000000 */
[----:B------:R-:W-:-:S03]  /*2d20*/  FMNMX.FTZ R6, R67, R6, !PT ;  /* 0x0000000643067209 */ /* 0x000fc60007810000 */
[----:B------:R0:W-:Y:S01]  /*2d30*/  MUFU.TANH R38, R65 ;  /* 0x0000004100267308 */ /* 0x0001e20000002400 */
[----:B------:R-:W-:Y:S02]  /*2d40*/  FMNMX.FTZ R6, R45, R6, !PT ;  /* 0x000000062d067209 */ /* 0x000fe40007810000 */
[----:B--2---:R-:W-:Y:S02]  /*2d50*/  FSEL R53, R42, -INF , P5 ;  /* 0xff8000002a357808 */ /* 0x004fe40002800000 */
[----:B------:R-:W-:-:S03]  /*2d60*/  FMNMX.FTZ R6, R61, R6, !PT ;  /* 0x000000063d067209 */ /* 0x000fc60007810000 */
[----:B------:R-:W2:Y:S01]  /*2d70*/  MUFU.TANH R43, R59 ;  /* 0x0000003b002b7308 */ /* 0x000ea20000002400 */
[----:B0-----:R-:W-:Y:S02]  /*2d80*/  FSEL R65, R34, -INF , P1 ;  /* 0xff80000022417808 */ /* 0x001fe40000800000 */
[----:B-1----:R-:W-:Y:S02]  /*2d90*/  FSEL R41, R58, -INF , P4 ;  /* 0xff8000003a297808 */ /* 0x002fe40002000000 */
[----:B------:R-:W-:Y:S02]  /*2da0*/  FMNMX.FTZ R6, R65, R6, !PT ;  /* 0x0000000641067209 */ /* 0x000fe40007810000 */
[----:B------:R-:W-:Y:S01]  /*2db0*/  ISETP.GT.AND P4, PT, R54, 0x58, PT ;  /* 0x000000583600780c */ /* 0x000fe20003f84270 */
[----:B------:R-:W0:Y:S01]  /*2dc0*/  MUFU.TANH R68, R68 ;  /* 0x0000004400447308 */ /* 0x000e220000002400 */
[----:B------:R-:W-:-:S07]  /*2dd0*/  FMNMX.FTZ R14, R41, R14, !PT ;  /* 0x0000000e290e7209 */ /* 0x000fce0007810000 */
[----:B------:R-:W1:Y:S01]  /*2de0*/  MUFU.TANH R47, R62 ;  /* 0x0000003e002f7308 */ /* 0x000e620000002400 */
[----:B--2---:R-:W-:Y:S02]  /*2df0*/  FSEL R43, R43, -INF , P3 ;  /* 0xff8000002b2b7808 */ /* 0x004fe40001800000 */
[----:B------:R-:W-:Y:S02]  /*2e00*/  ISETP.GT.AND P3, PT, R54, 0x59, PT ;  /* 0x000000593600780c */ /* 0x000fe40003f64270 */
[----:B------:R-:W-:Y:S02]  /*2e10*/  FMNMX.FTZ R14, R43, R14, !PT ;  /* 0x0000000e2b0e7209 */ /* 0x000fe40007810000 */
[----:B------:R-:W-:Y:S01]  /*2e20*/  FSEL R57, R46, -INF , P3 ;  /* 0xff8000002e397808 */ /* 0x000fe20001800000 */
[----:B------:R2:W3:Y:S01]  /*2e30*/  MUFU.TANH R111, R69 ;  /* 0x00000045006f7308 */ /* 0x0004e20000002400 */
[----:B0-----:R-:W-:-:S07]  /*2e40*/  FSEL R109, R68, -INF , P4 ;  /* 0xff800000446d7808 */ /* 0x001fce0002000000 */
[----:B------:R-:W0:Y:S01]  /*2e50*/  MUFU.TANH R63, R63 ;  /* 0x0000003f003f7308 */ /* 0x000e220000002400 */
[----:B--2---:R-:W-:Y:S02]  /*2e60*/  FSEL R69, R64, -INF , P6 ;  /* 0xff80000040457808 */ /* 0x004fe40003000000 */
[----:B-1----:R-:W-:Y:S02]  /*2e70*/  FSEL R47, R47, -INF , P2 ;  /* 0xff8000002f2f7808 */ /* 0x002fe40001000000 */
[----:B------:R-:W-:Y:S02]  /*2e80*/  FMNMX.FTZ R6, R69, R6, !PT ;  /* 0x0000000645067209 */ /* 0x000fe40007810000 */
[C---:B------:R-:W-:Y:S01]  /*2e90*/  ISETP.GT.AND P2, PT, R54.reuse, 0x60, PT ;  /* 0x000000603600780c */ /* 0x040fe20003f44270 */
[----:B------:R-:W1:Y:S01]  /*2ea0*/  MUFU.TANH R72, R72 ;  /* 0x0000004800487308 */ /* 0x000e620000002400 */
[----:B---3--:R-:W-:Y:S02]  /*2eb0*/  FSEL R111, R111, -INF , P3 ;  /* 0xff8000006f6f7808 */ /* 0x008fe40001800000 */
[----:B------:R-:W-:-:S02]  /*2ec0*/  ISETP.GT.AND P3, PT, R54, 0x71, PT ;  /* 0x000000713600780c */ /* 0x000fc40003f64270 */
[----:B------:R-:W-:Y:S02]  /*2ed0*/  FMNMX.FTZ R14, R47, R14, !PT ;  /* 0x0000000e2f0e7209 */ /* 0x000fe40007810000 */
[----:B------:R-:W-:Y:S01]  /*2ee0*/  FSEL R123, R123, -INF , P3 ;  /* 0xff8000007b7b7808 */ /* 0x000fe20001800000 */
[----:B------:R-:W2:Y:S01]  /*2ef0*/  MUFU.TANH R51, R66 ;  /* 0x0000004200337308 */ /* 0x000ea20000002400 */
[----:B0-----:R-:W-:Y:S02]  /*2f00*/  FSEL R49, R63, -INF , P1 ;  /* 0xff8000003f317808 */ /* 0x001fe40000800000 */
[----:B------:R-:W-:Y:S02]  /*2f10*/  ISETP.GT.AND P1, PT, R54, 0x61, PT ;  /* 0x000000613600780c */ /* 0x000fe40003f24270 */
[----:B------:R-:W-:Y:S02]  /*2f20*/  FMNMX.FTZ R14, R49, R14, !PT ;  /* 0x0000000e310e7209 */ /* 0x000fe40007810000 */
[----:B------:R-:W-:Y:S01]  /*2f30*/  FSEL R115, R115, -INF , P1 ;  /* 0xff80000073737808 */ /* 0x000fe20000800000 */
[----:B------:R0:W3:Y:S01]  /*2f40*/  MUFU.TANH R119, R77 ;  /* 0x0000004d00777308 */ /* 0x0000e20000002400 */
[----:B-1----:R-:W-:-:S02]  /*2f50*/  FSEL R113, R72, -INF , P2 ;  /* 0xff80000048717808 */ /* 0x002fc40001000000 */
[----:B------:R-:W-:Y:S02]  /*2f60*/  FSEL R63, R50, -INF , P1 ;  /* 0xff800000323f7808 */ /* 0x000fe40000800000 */
[----:B------:R-:W-:-:S03]  /*2f70*/  ISETP.GT.AND P1, PT, R54, 0x79, PT ;  /* 0x000000793600780c */ /* 0x000fc60003f24270 */
[----:B------:R-:W1:Y:S01]  /*2f80*/  MUFU.TANH R76, R76 ;  /* 0x0000004c004c7308 */ /* 0x000e620000002400 */
[----:B0-----:R-:W-:Y:S02]  /*2f90*/  FSEL R77, R38, -INF , P5 ;  /* 0xff800000264d7808 */ /* 0x001fe40002800000 */
[----:B--2---:R-:W-:Y:S02]  /*2fa0*/  FSEL R51, R51, -INF , P6 ;  /* 0xff80000033337808 */ /* 0x004fe40003000000 */
[----:B------:R-:W-:Y:S02]  /*2fb0*/  FMNMX.FTZ R6, R77, R6, !PT ;  /* 0x000000064d067209 */ /* 0x000fe40007810000 */
[C---:B------:R-:W-:Y:S01]  /*2fc0*/  ISETP.GT.AND P6, PT, R54.reuse, 0x68, PT ;  /* 0x000000683600780c */ /* 0x040fe20003fc4270 */
[----:B------:R-:W0:Y:S01]  /*2fd0*/  MUFU.TANH R55, R70 ;  /* 0x0000004600377308 */ /* 0x000e220000002400 */
[----:B------:R-:W-:Y:S02]  /*2fe0*/  FMNMX.FTZ R6, R109, R6, !PT ;  /* 0x000000066d067209 */ /* 0x000fe40007810000 */
[----:B------:R-:W-:-:S02]  /*2ff0*/  ISETP.GT.AND P5, PT, R54, 0x69, PT ;  /* 0x000000693600780c */ /* 0x000fc40003fa4270 */
[----:B------:R-:W-:Y:S02]  /*3000*/  FMNMX.FTZ R6, R111, R6, !PT ;  /* 0x000000066f067209 */ /* 0x000fe40007810000 */
[----:B---3--:R-:W-:Y:S01]  /*3010*/  FSEL R119, R119, -INF , P5 ;  /* 0xff80000077777808 */ /* 0x008fe20002800000 */
[----:B------:R-:W2:Y:S01]  /*3020*/  MUFU.TANH R80, R80 ;  /* 0x0000005000507308 */ /* 0x000ea20000002400 */
[----:B------:R-:W-:Y:S02]  /*3030*/  FMNMX.FTZ R6, R113, R6, !PT ;  /* 0x0000000671067209 */ /* 0x000fe40007810000 */
[----:B-1----:R-:W-:Y:S02]  /*3040*/  FSEL R117, R76, -INF , P6 ;  /* 0xff8000004c757808 */ /* 0x002fe40003000000 */
[----:B------:R-:W-:Y:S02]  /*3050*/  FMNMX.FTZ R6, R115, R6, !PT ;  /* 0x0000000673067209 */ /* 0x000fe40007810000 */
[----:B------:R-:W-:Y:S01]  /*3060*/  FSEL R127, R127, -INF , P1 ;  /* 0xff8000007f7f7808 */ /* 0x000fe20000800000 */
[----:B------:R-:W1:Y:S01]  /*3070*/  MUFU.TANH R59, R74 ;  /* 0x0000004a003b7308 */ /* 0x000e620000002400 */
[----:B0-----:R-:W-:-:S02]  /*3080*/  FSEL R55, R55, -INF , P4 ;  /* 0xff80000037377808 */ /* 0x001fc40002000000 */
[----:B------:R-:W-:Y:S02]  /*3090*/  ISETP.GT.AND P4, PT, R54, 0x70, PT ;  /* 0x000000703600780c */ /* 0x000fe40003f84270 */
[----:B------:R-:W-:Y:S02]  /*30a0*/  FMNMX.FTZ R6, R117, R6, !PT ;  /* 0x0000000675067209 */ /* 0x000fe40007810000 */
[----:B------:R-:W-:Y:S01]  /*30b0*/  FMNMX.FTZ R14, R51, R14, !PT ;  /* 0x0000000e330e7209 */ /* 0x000fe20007810000 */
[----:B------:R-:W0:Y:S01]  /*30c0*/  MUFU.TANH R84, R84 ;  /* 0x0000005400547308 */ /* 0x000e220000002400 */
[----:B--2---:R-:W-:Y:S02]  /*30d0*/  FSEL R121, R80, -INF , P4 ;  /* 0xff80000050797808 */ /* 0x004fe40002000000 */
[----:B------:R-:W-:Y:S02]  /*30e0*/  FMNMX.FTZ R6, R119, R6, !PT ;  /* 0x0000000677067209 */ /* 0x000fe40007810000 */
[----:B------:R-:W-:-:S02]  /*30f0*/  FMNMX.FTZ R14, R53, R14, !PT ;  /* 0x0000000e350e7209 */ /* 0x000fc40007810000 */
[----:B------:R-:W-:Y:S01]  /*3100*/  FMNMX.FTZ R6, R121, R6, !PT ;  /* 0x0000000679067209 */ /* 0x000fe20007810000 */
[----:B------:R-:W2:Y:S01]  /*3110*/  MUFU.TANH R78, R78 ;  /* 0x0000004e004e7308 */ /* 0x000ea20000002400 */
[----:B-1----:R-:W-:Y:S02]  /*3120*/  FSEL R59, R59, -INF , P2 ;  /* 0xff8000003b3b7808 */ /* 0x002fe40001000000 */
[----:B------:R-:W-:Y:S02]  /*3130*/  ISETP.GT.AND P2, PT, R54, 0x78, PT ;  /* 0x000000783600780c */ /* 0x000fe40003f44270 */
[----:B------:R-:W-:Y:S02]  /*3140*/  FMNMX.FTZ R6, R123, R6, !PT ;  /* 0x000000067b067209 */ /* 0x000fe40007810000 */
[----:B------:R-:W-:Y:S01]  /*3150*/  FMNMX.FTZ R14, R55, R14, !PT ;  /* 0x0000000e370e7209 */ /* 0x000fe20007810000 */
[----:B------:R-:W-:Y:S01]  /*3160*/  MUFU.TANH R82, R82 ;  /* 0x0000005200527308 */ /* 0x000fe20000002400 */
[----:B0-----:R-:W-:-:S02]  /*3170*/  FSEL R125, R84, -INF , P2 ;  /* 0xff800000547d7808 */ /* 0x001fc40001000000 */
[----:B------:R-:W-:Y:S02]  /*3180*/  FMNMX.FTZ R14, R57, R14, !PT ;  /* 0x0000000e390e7209 */ /* 0x000fe40007810000 */
[----:B------:R-:W-:Y:S02]  /*3190*/  FMNMX.FTZ R6, R125, R6, !PT ;  /* 0x000000067d067209 */ /* 0x000fe40007810000 */
[----:B------:R-:W-:Y:S01]  /*31a0*/  FMNMX.FTZ R14, R59, R14, !PT ;  /* 0x0000000e3b0e7209 */ /* 0x000fe20007810000 */
[----:B------:R-:W-:Y:S01]  /*31b0*/  MUFU.TANH R86, R86 ;  /* 0x0000005600567308 */ /* 0x000fe20000002400 */
[----:B------:R-:W-:Y:S02]  /*31c0*/  FMNMX.FTZ R8, R127, R6, !PT ;  /* 0x000000067f087209 */ /* 0x000fe40007810000 */
[----:B------:R-:W-:-:S03]  /*31d0*/  FMNMX.FTZ R14, R63, R14, !PT ;  /* 0x0000000e3f0e7209 */ /* 0x000fc60007810000 */
[----:B------:R-:W0:Y:S02]  /*31e0*/  SHFL.BFLY PT, R37, R8, 0x2, 0x1f ;  /* 0x0c401f0008257f89 */ /* 0x000e2400000e0000 */
[----:B------:R-:W-:Y:S01]  /*31f0*/  MUFU.TANH R12, R87 ;  /* 0x00000057000c7308 */ /* 0x000fe20000002400 */
[----:B0-----:R-:W-:-:S07]  /*3200*/  FMNMX.FTZ R10, R8, R37, !PT ;  /* 0x00000025080a7209 */ /* 0x001fce0007810000 */
[----:B------:R0:W1:Y:S01]  /*3210*/  MUFU.TANH R8, R79 ;  /* 0x0000004f00087308 */ /* 0x0000620000002400 */
[----:B------:R-:W3:Y:S02]  /*3220*/  SHFL.BFLY PT, R37, R10, 0x1, 0x1f ;  /* 0x0c201f000a257f89 */ /* 0x000ee400000e0000 */
[----:B---3--:R-:W-:-:S05]  /*3230*/  FMNMX.FTZ R37, R10, R37, !PT ;  /* 0x000000250a257209 */ /* 0x008fca0007810000 */
[----:B------:R3:W4:Y:S01]  /*3240*/  MUFU.TANH R10, R83 ;  /* 0x00000053000a7308 */ /* 0x0007220000002400 */
[C---:B------:R-:W-:Y:S01]  /*3250*/  FSETP.NEU.FTZ.AND P0, PT, R37.reuse, -INF , PT ;  /* 0xff8000002500780b */ /* 0x040fe20003f1d000 */
[----:B------:R-:W-:-:S05]  /*3260*/  FMUL.FTZ R6, R37, R36 ;  /* 0x0000002425067220 */ /* 0x000fca0000410000 */
[----:B------:R-:W-:Y:S02]  /*3270*/  FSEL R6, R6, RZ, P0 ;  /* 0x000000ff06067208 */ /* 0x000fe40000000000 */
[----:B------:R-:W-:Y:S01]  /*3280*/  ISETP.NE.AND P0, PT, R90, RZ, PT ;  /* 0x000000ff5a00720c */ /* 0x000fe20003f05270 */
[--C-:B------:R-:W-:Y:S02]  /*3290*/  IMAD.MOV.U32 R90, RZ, RZ, R151.reuse ;  /* 0x000000ffff5a7224 */ /* 0x100fe400078e0097 */
[-CC-:B0-----:R-:W-:Y:S01]  /*32a0*/  FFMA.FTZ R79, R89, R36.reuse, -R6.reuse ;  /* 0x00000024594f7223 */ /* 0x181fe20000010806 */
[----:B--2---:R-:W-:Y:S01]  /*32b0*/  FSEL R89, R78, -INF , P6 ;  /* 0xff8000004e597808 */ /* 0x004fe20003000000 */
[-CC-:B---3--:R-:W-:Y:S01]  /*32c0*/  FFMA.FTZ R83, R85, R36.reuse, -R6.reuse ;  /* 0x0000002455537223 */ /* 0x188fe20000010806 */
[-CC-:B------:R-:W-:Y:S01]  /*32d0*/  FFMA.FTZ R85, R91, R36.reuse, -R6.reuse ;  /* 0x000000245b557223 */ /* 0x180fe20000010806 */
[----:B-1----:R-:W-:Y:S01]  /*32e0*/  FSEL R91, R8, -INF , P5 ;  /* 0xff800000085b7808 */ /* 0x002fe20002800000 */
[--C-:B------:R-:W-:Y:S01]  /*32f0*/  FFMA.FTZ R158, R73, R36, -R6.reuse ;  /* 0x00000024499e7223 */ /* 0x100fe20000010806 */
[----:B------:R-:W-:Y:S01]  /*3300*/  FMNMX.FTZ R14, R89, R14, !PT ;  /* 0x0000000e590e7209 */ /* 0x000fe20007810000 */
[-CC-:B------:R-:W-:Y:S01]  /*3310*/  FFMA.FTZ R73, R81, R36.reuse, -R6.reuse ;  /* 0x0000002451497223 */ /* 0x180fe20000010806 */
[-CC-:B------:R-:W-:Y:S01]  /*3320*/  FFMA.FTZ R81, R93, R36.reuse, -R6.reuse ;  /* 0x000000245d517223 */ /* 0x180fe20000010806 */
[----:B------:R-:W-:Y:S01]  /*3330*/  FSEL R93, R82, -INF , P4 ;  /* 0xff800000525d7808 */ /* 0x000fe20002000000 */
[--C-:B------:R-:W-:Y:S01]  /*3340*/  FFMA.FTZ R87, R95, R36, -R6.reuse ;  /* 0x000000245f577223 */ /* 0x100fe20000010806 */
[----:B------:R-:W-:Y:S01]  /*3350*/  FMNMX.FTZ R14, R91, R14, !PT ;  /* 0x0000000e5b0e7209 */ /* 0x000fe20007810000 */
[-CC-:B------:R-:W-:Y:S01]  /*3360*/  FFMA.FTZ R170, R97, R36.reuse, -R6.reuse ;  /* 0x0000002461aa7223 */ /* 0x180fe20000010806 */
[----:B----4-:R-:W-:Y:S01]  /*3370*/  FSEL R95, R10, -INF , P3 ;  /* 0xff8000000a5f7808 */ /* 0x010fe20001800000 */
[--C-:B------:R-:W-:Y:S01]  /*3380*/  FFMA.FTZ R168, R99, R36, -R6.reuse ;  /* 0x0000002463a87223 */ /* 0x100fe20000010806 */
[----:B------:R-:W-:Y:S01]  /*3390*/  FMNMX.FTZ R14, R93, R14, !PT ;  /* 0x0000000e5d0e7209 */ /* 0x000fe20007810000 */
[-CC-:B------:R-:W-:Y:S01]  /*33a0*/  FFMA.FTZ R172, R67, R36.reuse, -R6.reuse ;  /* 0x0000002443ac7223 */ /* 0x180fe20000010806 */
[----:B------:R-:W-:Y:S01]  /*33b0*/  FSEL R97, R86, -INF , P2 ;  /* 0xff80000056617808 */ /* 0x000fe20001000000 */
[--C-:B------:R-:W-:Y:S01]  /*33c0*/  FFMA.FTZ R67, R45, R36, -R6.reuse ;  /* 0x000000242d437223 */ /* 0x100fe20000010806 */
[----:B------:R-:W-:Y:S01]  /*33d0*/  FMNMX.FTZ R14, R95, R14, !PT ;  /* 0x0000000e5f0e7209 */ /* 0x000fe20007810000 */
[-CC-:B------:R-:W-:Y:S01]  /*33e0*/  FFMA.FTZ R156, R30, R36.reuse, -R6.reuse ;  /* 0x000000241e9c7223 */ /* 0x180fe20000010806 */
[----:B------:R-:W-:Y:S01]  /*33f0*/  FSEL R99, R12, -INF , P1 ;  /* 0xff8000000c637808 */ /* 0x000fe20000800000 */
[--C-:B------:R-:W-:Y:S01]  /*3400*/  FFMA.FTZ R71, R71, R36, -R6.reuse ;  /* 0x0000002447477223 */ /* 0x100fe20000010806 */
[----:B------:R-:W-:Y:S01]  /*3410*/  FMNMX.FTZ R14, R97, R14, !PT ;  /* 0x0000000e610e7209 */ /* 0x000fe20007810000 */
[----:B------:R-:W-:Y:S01]  /*3420*/  MUFU.EX2 R158, R158 ;  /* 0x0000009e009e7308 */ /* 0x000fe20000000800 */
[-CC-:B------:R-:W-:Y:S01]  /*3430*/  FFMA.FTZ R160, R107, R36.reuse, -R6.reuse ;  /* 0x000000246ba07223 */ /* 0x180fe20000010806 */
[--C-:B------:R-:W-:Y:S01]  /*3440*/  FFMA.FTZ R162, R105, R36, -R6.reuse ;  /* 0x0000002469a27223 */ /* 0x100fe20000010806 */
[----:B------:R-:W-:Y:S01]  /*3450*/  FMNMX.FTZ R14, R99, R14, !PT ;  /* 0x0000000e630e7209 */ /* 0x000fe20007810000 */
[-CC-:B------:R-:W-:Y:S01]  /*3460*/  FFMA.FTZ R174, R61, R36.reuse, -R6.reuse ;  /* 0x000000243dae7223 */ /* 0x180fe20000010806 */
[-CC-:B------:R-:W-:Y:S01]  /*3470*/  FFMA.FTZ R61, R65, R36.reuse, -R6.reuse ;  /* 0x00000024413d7223 */ /* 0x180fe20000010806 */
[-CC-:B------:R-:W-:Y:S01]  /*3480*/  FFMA.FTZ R164, R103, R36.reuse, -R6.reuse ;  /* 0x0000002467a47223 */ /* 0x180fe20000010806 */
[-CC-:B------:R-:W-:Y:S01]  /*3490*/  FFMA.FTZ R166, R101, R36.reuse, -R6.reuse ;  /* 0x0000002465a67223 */ /* 0x180fe20000010806 */
[----:B------:R-:W0:Y:S01]  /*34a0*/  SHFL.BFLY PT, R45, R14, 0x2, 0x1f ;  /* 0x0c401f000e2d7f89 */ /* 0x000e2200000e0000 */
        /* <DEDUP_REMOVED lines=8> */
[----:B------:R-:W1:Y:S01]  /*3530*/  MUFU.EX2 R71, R71 ;  /* 0x0000004700477308 */ /* 0x000e620000000800 */
[-CC-:B------:R-:W-:Y:S01]  /*3540*/  FFMA.FTZ R182, R117, R36.reuse, -R6.reuse ;  /* 0x0000002475b67223 */ /* 0x180fe20000010806 */
[-CC-:B------:R-:W-:Y:S01]  /*3550*/  FFMA.FTZ R101, R119, R36.reuse, -R6.reuse ;  /* 0x0000002477657223 */ /* 0x180fe20000010806 */
[-CC-:B------:R-:W-:Y:S01]  /*3560*/  FFMA.FTZ R184, R121, R36.reuse, -R6.reuse ;  /* 0x0000002479b87223 */ /* 0x180fe20000010806 */
[-CC-:B------:R-:W-:Y:S01]  /*3570*/  FFMA.FTZ R103, R123, R36.reuse, -R6.reuse ;  /* 0x000000247b677223 */ /* 0x180fe20000010806 */
[-CC-:B------:R-:W-:Y:S01]  /*3580*/  FFMA.FTZ R186, R125, R36.reuse, -R6.reuse ;  /* 0x000000247dba7223 */ /* 0x180fe20000010806 */
[----:B------:R-:W-:Y:S01]  /*3590*/  FFMA.FTZ R105, R127, R36, -R6 ;  /* 0x000000247f697223 */ /* 0x000fe20000010806 */
[--C-:B------:R-:W-:Y:S01]  /*35a0*/  IMAD.MOV.U32 R127, RZ, RZ, R151.reuse ;  /* 0x000000ffff7f7224 */ /* 0x100fe200078e0097 */
[----:B------:R-:W2:Y:S01]  /*35b0*/  MUFU.EX2 R73, R73 ;  /* 0x0000004900497308 */ /* 0x000ea20000000800 */
[--C-:B------:R-:W-:Y:S01]  /*35c0*/  IMAD.MOV.U32 R125, RZ, RZ, R151.reuse ;  /* 0x000000ffff7d7224 */ /* 0x100fe200078e0097 */
[----:B------:R-:W-:Y:S01]  /*35d0*/  MOV R119, R151 ;  /* 0x0000009700777202 */ /* 0x000fe20000000f00 */
[----:B------:R-:W-:-:S02]  /*35e0*/  IMAD.MOV.U32 R123, RZ, RZ, R151 ;  /* 0x000000ffff7b7224 */ /* 0x000fc400078e0097 */
[--C-:B------:R-:W-:Y:S01]  /*35f0*/  IMAD.MOV.U32 R121, RZ, RZ, R151.reuse ;  /* 0x000000ffff797224 */ /* 0x100fe200078e0097 */
[----:B0-----:R-:W-:Y:S02]  /*3600*/  FMNMX.FTZ R8, R14, R45, !PT ;  /* 0x0000002d0e087209 */ /* 0x001fe40007810000 */
[----:B------:R-:W0:Y:S01]  /*3610*/  MUFU.EX2 R160, R160 ;  /* 0x000000a000a07308 */ /* 0x000e220000000800 */
[--C-:B------:R-:W-:Y:S02]  /*3620*/  IMAD.MOV.U32 R117, RZ, RZ, R151.reuse ;  /* 0x000000ffff757224 */ /* 0x100fe400078e0097 */
[--C-:B------:R-:W-:Y:S01]  /*3630*/  IMAD.MOV.U32 R115, RZ, RZ, R151.reuse ;  /* 0x000000ffff737224 */ /* 0x100fe200078e0097 */
[----:B------:R-:W3:Y:S01]  /*3640*/  SHFL.BFLY PT, R45, R8, 0x1, 0x1f ;  /* 0x0c201f00082d7f89 */ /* 0x000ee200000e0000 */
[--C-:B------:R-:W-:Y:S02]  /*3650*/  IMAD.MOV.U32 R113, RZ, RZ, R151.reuse ;  /* 0x000000ffff717224 */ /* 0x100fe400078e0097 */
[--C-:B------:R-:W-:Y:S01]  /*3660*/  IMAD.MOV.U32 R111, RZ, RZ, R151.reuse ;  /* 0x000000ffff6f7224 */ /* 0x100fe200078e0097 */
[----:B------:R-:W4:Y:S01]  /*3670*/  MUFU.EX2 R79, R79 ;  /* 0x0000004f004f7308 */ /* 0x000f220000000800 */
[----:B------:R-:W-:-:S02]  /*3680*/  IMAD.MOV.U32 R109, RZ, RZ, R151 ;  /* 0x000000ffff6d7224 */ /* 0x000fc400078e0097 */
[----:B------:R-:W-:-:S05]  /*3690*/  IMAD.MOV.U32 R107, RZ, RZ, R151 ;  /* 0x000000ffff6b7224 */ /* 0x000fca00078e0097 */
[----:B------:R-:W5:Y:S08]  /*36a0*/  MUFU.EX2 R162, R162 ;  /* 0x000000a200a27308 */ /* 0x000f700000000800 */
[----:B------:R-:W5:Y:S01]  /*36b0*/  MUFU.EX2 R81, R81 ;  /* 0x0000005100517308 */ /* 0x000f620000000800 */
[----:B---3--:R-:W-:-:S04]  /*36c0*/  FMNMX.FTZ R45, R8, R45, !PT ;  /* 0x0000002d082d7209 */ /* 0x008fc80007810000 */
[C---:B------:R-:W-:Y:S01]  /*36d0*/  FSETP.NEU.FTZ.AND P1, PT, R45.reuse, -INF , PT ;  /* 0xff8000002d00780b */ /* 0x040fe20003f3d000 */
[----:B------:R-:W-:Y:S02]  /*36e0*/  FMUL.FTZ R8, R45, R36 ;  /* 0x000000242d087220 */ /* 0x000fe40000410000 */
[----:B------:R-:W-:Y:S03]  /*36f0*/  MUFU.EX2 R164, R164 ;  /* 0x000000a400a47308 */ /* 0x000fe60000000800 */
[----:B------:R-:W-:-:S05]  /*3700*/  FSEL R28, R8, RZ, P1 ;  /* 0x000000ff081c7208 */ /* 0x000fca0000800000 */
[----:B------:R-:W-:Y:S01]  /*3710*/  MUFU.EX2 R83, R83 ;  /* 0x0000005300537308 */ /* 0x000fe20000000800 */
[-CC-:B------:R-:W-:Y:S01]  /*3720*/  FFMA.FTZ R157, R3, R36.reuse, -R28.reuse ;  /* 0x00000024039d7223 */ /* 0x180fe2000001081c */
[-CC-:B------:R-:W-:Y:S01]  /*3730*/  FFMA.FTZ R4, R4, R36.reuse, -R28.reuse ;  /* 0x0000002404047223 */ /* 0x180fe2000001081c */
[-CC-:B------:R-:W-:Y:S01]  /*3740*/  FFMA.FTZ R159, R7, R36.reuse, -R28.reuse ;  /* 0x00000024079f7223 */ /* 0x180fe2000001081c */
[----:B-1----:R-:W-:Y:S01]  /*3750*/  FADD.FTZ R3, R156, R71 ;  /* 0x000000479c037221 */ /* 0x002fe20000010000 */
[-CC-:B------:R-:W-:Y:S01]  /*3760*/  FFMA.FTZ R6, R5, R36.reuse, -R28.reuse ;  /* 0x0000002405067223 */ /* 0x180fe2000001081c */
[-CC-:B------:R-:W-:Y:S01]  /*3770*/  FFMA.FTZ R161, R9, R36.reuse, -R28.reuse ;  /* 0x0000002409a17223 */ /* 0x180fe2000001081c */
[-CC-:B------:R-:W-:Y:S01]  /*3780*/  FFMA.FTZ R8, R11, R36.reuse, -R28.reuse ;  /* 0x000000240b087223 */ /* 0x180fe2000001081c */
[----:B------:R-:W-:Y:S01]  /*3790*/  MUFU.EX2 R157, R157 ;  /* 0x0000009d009d7308 */ /* 0x000fe20000000800 */
[----:B------:R-:W-:Y:S01]  /*37a0*/  FADD.FTZ R26, R158, R3 ;  /* 0x000000039e1a7221 */ /* 0x000fe20000010000 */
[-CC-:B------:R-:W-:Y:S01]  /*37b0*/  FFMA.FTZ R163, R13, R36.reuse, -R28.reuse ;  /* 0x000000240da37223 */ /* 0x180fe2000001081c */
[-CC-:B------:R-:W-:Y:S01]  /*37c0*/  FFMA.FTZ R10, R15, R36.reuse, -R28.reuse ;  /* 0x000000240f0a7223 */ /* 0x180fe2000001081c */
[-C--:B------:R-:W-:Y:S01]  /*37d0*/  FFMA.FTZ R165, R25, R36.reuse, -R28 ;  /* 0x0000002419a57223 */ /* 0x080fe2000001081c */
[----:B--2---:R-:W-:Y:S01]  /*37e0*/  FADD.FTZ R3, R73, R26 ;  /* 0x0000001a49037221 */ /* 0x004fe20000010000 */
[-CC-:B------:R-:W-:Y:S01]  /*37f0*/  FFMA.FTZ R12, R21, R36.reuse, -R28.reuse ;  /* 0x00000024150c7223 */ /* 0x180fe2000001081c */
[-CC-:B------:R-:W-:Y:S01]  /*3800*/  FFMA.FTZ R167, R27, R36.reuse, -R28.reuse ;  /* 0x000000241ba77223 */ /* 0x180fe2000001081c */
[----:B------:R-:W1:Y:S01]  /*3810*/  MUFU.EX2 R4, R4 ;  /* 0x0000000400047308 */ /* 0x000e620000000800 */
[----:B0-----:R-:W-:Y:S01]  /*3820*/  FADD.FTZ R30, R160, R3 ;  /* 0x00000003a01e7221 */ /* 0x001fe20000010000 */
[-CC-:B------:R-:W-:Y:S01]  /*3830*/  FFMA.FTZ R14, R29, R36.reuse, -R28.reuse ;  /* 0x000000241d0e7223 */ /* 0x180fe2000001081c */
[-CC-:B------:R-:W-:Y:S01]  /*3840*/  FFMA.FTZ R169, R31, R36.reuse, -R28.reuse ;  /* 0x000000241fa97223 */ /* 0x180fe2000001081c */
[-C--:B------:R-:W-:Y:S01]  /*3850*/  FFMA.FTZ R20, R33, R36.reuse, -R28 ;  /* 0x0000002421147223 */ /* 0x080fe2000001081c */
[----:B----4-:R-:W-:Y:S01]  /*3860*/  FADD.FTZ R3, R79, R30 ;  /* 0x0000001e4f037221 */ /* 0x010fe20000010000 */
[-CC-:B------:R-:W-:Y:S01]  /*3870*/  FFMA.FTZ R171, R35, R36.reuse, -R28.reuse ;  /* 0x0000002423ab7223 */ /* 0x180fe2000001081c */
[-CC-:B------:R-:W-:Y:S01]  /*3880*/  FFMA.FTZ R24, R39, R36.reuse, -R28.reuse ;  /* 0x0000002427187223 */ /* 0x180fe2000001081c */
[----:B------:R-:W0:Y:S01]  /*3890*/  MUFU.EX2 R159, R159 ;  /* 0x0000009f009f7308 */ /* 0x000e220000000800 */
[----:B-----5:R-:W-:Y:S01]  /*38a0*/  FADD.FTZ R32, R162, R3 ;  /* 0x00000003a2207221 */ /* 0x020fe20000010000 */
[-CC-:B------:R-:W-:Y:S01]  /*38b0*/  FFMA.FTZ R173, R41, R36.reuse, -R28.reuse ;  /* 0x0000002429ad7223 */ /* 0x180fe2000001081c */
[-CC-:B------:R-:W-:Y:S01]  /*38c0*/  FFMA.FTZ R26, R43, R36.reuse, -R28.reuse ;  /* 0x000000242b1a7223 */ /* 0x180fe2000001081c */
[-C--:B------:R-:W-:Y:S01]  /*38d0*/  FFMA.FTZ R175, R47, R36.reuse, -R28 ;  /* 0x000000242faf7223 */ /* 0x080fe2000001081c */
[----:B------:R-:W-:Y:S01]  /*38e0*/  FADD.FTZ R5, R81, R32 ;  /* 0x0000002051057221 */ /* 0x000fe20000010000 */
[-CC-:B------:R-:W-:Y:S01]  /*38f0*/  FFMA.FTZ R49, R49, R36.reuse, -R28.reuse ;  /* 0x0000002431317223 */ /* 0x180fe2000001081c */
[-C--:B------:R-:W-:Y:S01]  /*3900*/  FFMA.FTZ R51, R51, R36.reuse, -R28 ;  /* 0x0000002433337223 */ /* 0x080fe2000001081c */
[----:B------:R-:W2:Y:S01]  /*3910*/  MUFU.EX2 R6, R6 ;  /* 0x0000000600067308 */ /* 0x000ea20000000800 */
[----:B-1----:R-:W-:Y:S01]  /*3920*/  FADD.FTZ R30, R157, R4 ;  /* 0x000000049d1e7221 */ /* 0x002fe20000010000 */
[----:B------:R-:W-:Y:S01]  /*3930*/  FADD.FTZ R34, R164, R5 ;  /* 0x00000005a4227221 */ /* 0x000fe20000010000 */
[-CC-:B------:R-:W-:Y:S01]  /*3940*/  FFMA.FTZ R53, R53, R36.reuse, -R28.reuse ;  /* 0x0000002435357223 */ /* 0x180fe2000001081c */
[-CC-:B------:R-:W-:Y:S01]  /*3950*/  FFMA.FTZ R55, R55, R36.reuse, -R28.reuse ;  /* 0x0000002437377223 */ /* 0x180fe2000001081c */
[-C--:B------:R-:W-:Y:S01]  /*3960*/  FFMA.FTZ R57, R57, R36.reuse, -R28 ;  /* 0x0000002439397223 */ /* 0x080fe2000001081c */
[----:B------:R-:W-:Y:S01]  /*3970*/  FADD.FTZ R5, R83, R34 ;  /* 0x0000002253057221 */ /* 0x000fe20000010000 */
[-C--:B------:R-:W-:Y:S01]  /*3980*/  FFMA.FTZ R59, R59, R36.reuse, -R28 ;  /* 0x000000243b3b7223 */ /* 0x080fe2000001081c */
[----:B------:R-:W1:Y:S01]  /*3990*/  MUFU.EX2 R161, R161 ;  /* 0x000000a100a17308 */ /* 0x000e620000000800 */
[----:B0-----:R-:W-:Y:S01]  /*39a0*/  FADD.FTZ R3, R159, R30 ;  /* 0x0000001e9f037221 */ /* 0x001fe20000010000 */
[-CC-:B------:R-:W-:Y:S01]  /*39b0*/  FFMA.FTZ R63, R63, R36.reuse, -R28.reuse ;  /* 0x000000243f3f7223 */ /* 0x180fe2000001081c */
[-CC-:B------:R-:W-:Y:S01]  /*39c0*/  FFMA.FTZ R89, R89, R36.reuse, -R28.reuse ;  /* 0x0000002459597223 */ /* 0x180fe2000001081c */
[-CC-:B------:R-:W-:Y:S01]  /*39d0*/  FFMA.FTZ R91, R91, R36.reuse, -R28.reuse ;  /* 0x000000245b5b7223 */ /* 0x180fe2000001081c */
[-CC-:B------:R-:W-:Y:S01]  /*39e0*/  FFMA.FTZ R93, R93, R36.reuse, -R28.reuse ;  /* 0x000000245d5d7223 */ /* 0x180fe2000001081c */
[-CC-:B------:R-:W-:Y:S01]  /*39f0*/  FFMA.FTZ R95, R95, R36.reuse, -R28.reuse ;  /* 0x000000245f5f7223 */ /* 0x180fe2000001081c */
[-CC-:B------:R-:W-:Y:S01]  /*3a00*/  FFMA.FTZ R97, R97, R36.reuse, -R28.reuse ;  /* 0x0000002461617223 */ /* 0x180fe2000001081c */
[----:B------:R-:W0:Y:S01]  /*3a10*/  MUFU.EX2 R8, R8 ;  /* 0x0000000800087308 */ /* 0x000e220000000800 */
[C---:B--2---:R-:W-:Y:S01]  /*3a20*/  FADD.FTZ R32, R6.reuse, R3 ;  /* 0x0000000306207221 */ /* 0x044fe20000010000 */
[----:B------:R-:W-:Y:S01]  /*3a30*/  FFMA.FTZ R99, R99, R36, -R28 ;  /* 0x0000002463637223 */ /* 0x000fe2000001081c */
[----:B------:R-:W-:-:S02]  /*3a40*/  F2FP.F16.F32.PACK_AB R159, R6, R159 ;  /* 0x0000009f069f723e */ /* 0x000fc400000000ff */
[----:B------:R-:W-:Y:S02]  /*3a50*/  F2FP.F16.F32.PACK_AB R157, R4, R157 ;  /* 0x0000009d049d723e */ /* 0x000fe400000000ff */
[----:B------:R-:W-:Y:S01]  /*3a60*/  F2FP.F16.F32.PACK_AB R156, R71, R156 ;  /* 0x0000009c479c723e */ /* 0x000fe200000000ff */
[----:B------:R-:W2:Y:S01]  /*3a70*/  MUFU.EX2 R166, R166 ;  /* 0x000000a600a67308 */ /* 0x000ea20000000800 */
[----:B-1----:R-:W-:Y:S01]  /*3a80*/  FADD.FTZ R3, R161, R32 ;  /* 0x00000020a1037221 */ /* 0x002fe20000010000 */
[----:B------:R-:W-:Y:S02]  /*3a90*/  F2FP.F16.F32.PACK_AB R158, R73, R158 ;  /* 0x0000009e499e723e */ /* 0x000fe400000000ff */
[----:B------:R-:W-:Y:S02]  /*3aa0*/  F2FP.F16.F32.PACK_AB R160, R79, R160 ;  /* 0x000000a04fa0723e */ /* 0x000fe400000000ff */
[----:B------:R-:W-:Y:S02]  /*3ab0*/  F2FP.F16.F32.PACK_AB R162, R81, R162 ;  /* 0x000000a251a2723e */ /* 0x000fe400000000ff */
[----:B------:R-:W1:Y:S01]  /*3ac0*/  MUFU.EX2 R163, R163 ;  /* 0x000000a300a37308 */ /* 0x000e620000000800 */
[----:B0-----:R-:W-:Y:S01]  /*3ad0*/  FADD.FTZ R32, R8, R3 ;  /* 0x0000000308207221 */ /* 0x001fe20000010000 */
[----:B------:R-:W-:-:S02]  /*3ae0*/  F2FP.F16.F32.PACK_AB R164, R83, R164 ;  /* 0x000000a453a4723e */ /* 0x000fc400000000ff */
[----:B------:R-:W-:-:S04]  /*3af0*/  F2FP.F16.F32.PACK_AB R161, R8, R161 ;  /* 0x000000a108a1723e */ /* 0x000fc800000000ff */
[----:B------:R-:W0:Y:S01]  /*3b00*/  MUFU.EX2 R85, R85 ;  /* 0x0000005500557308 */ /* 0x000e220000000800 */
[----:B--2---:R-:W-:-:S07]  /*3b10*/  FADD.FTZ R34, R166, R5 ;  /* 0x00000005a6227221 */ /* 0x004fce0000010000 */
[----:B------:R-:W2:Y:S01]  /*3b20*/  MUFU.EX2 R10, R10 ;  /* 0x0000000a000a7308 */ /* 0x000ea20000000800 */
[----:B-1----:R-:W-:-:S07]  /*3b30*/  FADD.FTZ R3, R163, R32 ;  /* 0x00000020a3037221 */ /* 0x002fce0000010000 */
[----:B------:R-:W1:Y:S01]  /*3b40*/  MUFU.EX2 R168, R168 ;  /* 0x000000a800a87308 */ /* 0x000e620000000800 */
[C---:B0-----:R-:W-:Y:S01]  /*3b50*/  FADD.FTZ R5, R85.reuse, R34 ;  /* 0x0000002255057221 */ /* 0x041fe20000010000 */
[----:B------:R-:W-:-:S06]  /*3b60*/  F2FP.F16.F32.PACK_AB R166, R85, R166 ;  /* 0x000000a655a6723e */ /* 0x000fcc00000000ff */
[----:B------:R-:W0:Y:S01]  /*3b70*/  MUFU.EX2 R165, R165 ;  /* 0x000000a500a57308 */ /* 0x000e220000000800 */
[C---:B--2---:R-:W-:Y:S01]  /*3b80*/  FADD.FTZ R34, R10.reuse, R3 ;  /* 0x000000030a227221 */ /* 0x044fe20000010000 */
[----:B------:R-:W-:-:S06]  /*3b90*/  F2FP.F16.F32.PACK_AB R163, R10, R163 ;  /* 0x000000a30aa3723e */ /* 0x000fcc00000000ff */
        /* <DEDUP_REMOVED lines=8> */
[C---:B-1----:R-:W-:Y:S01]  /*3c20*/  FADD.FTZ R0, R12.reuse, R3 ;  /* 0x000000030c007221 */ /* 0x042fe20000010000 */
[----:B------:R-:W-:-:S06]  /*3c30*/  F2FP.F16.F32.PACK_AB R165, R12, R165 ;  /* 0x000000a50ca5723e */ /* 0x000fcc00000000ff */
[----:B------:R-:W1:Y:S01]  /*3c40*/  MUFU.EX2 R75, R75 ;  /* 0x0000004b004b7308 */ /* 0x000e620000000800 */
[----:B0-----:R-:W-:-:S07]  /*3c50*/  FADD.FTZ R34, R170, R5 ;  /* 0x00000005aa227221 */ /* 0x001fce0000010000 */
[----:B------:R-:W0:Y:S01]  /*3c60*/  MUFU.EX2 R14, R14 ;  /* 0x0000000e000e7308 */ /* 0x000e220000000800 */
[----:B--2---:R-:W-:-:S07]  /*3c70*/  FADD.FTZ R3, R167, R0 ;  /* 0x00000000a7037221 */ /* 0x004fce0000010000 */
[----:B------:R-:W2:Y:S01]  /*3c80*/  MUFU.EX2 R172, R172 ;  /* 0x000000ac00ac7308 */ /* 0x000ea20000000800 */
[C---:B-1----:R-:W-:Y:S01]  /*3c90*/  FADD.FTZ R5, R75.reuse, R34 ;  /* 0x000000224b057221 */ /* 0x042fe20000010000 */
[----:B------:R-:W-:-:S06]  /*3ca0*/  F2FP.F16.F32.PACK_AB R170, R75, R170 ;  /* 0x000000aa4baa723e */ /* 0x000fcc00000000ff */
[----:B------:R-:W1:Y:S01]  /*3cb0*/  MUFU.EX2 R169, R169 ;  /* 0x000000a900a97308 */ /* 0x000e620000000800 */
[C---:B0-----:R-:W-:Y:S01]  /*3cc0*/  FADD.FTZ R0, R14.reuse, R3 ;  /* 0x000000030e007221 */ /* 0x041fe20000010000 */
[----:B------:R-:W-:-:S06]  /*3cd0*/  F2FP.F16.F32.PACK_AB R167, R14, R167 ;  /* 0x000000a70ea7723e */ /* 0x000fcc00000000ff */
        /* <DEDUP_REMOVED lines=56> */
[----:B------:R-:W-:Y:S01]  /*4060*/  F2FP.F16.F32.PACK_AB R182, R101, R182 ;  /* 0x000000b665b6723e */ /* 0x000fe200000000ff */
[----:B------:R-:W-:-:S05]  /*4070*/  IMAD.MOV.U32 R101, RZ, RZ, R151 ;  /* 0x000000ffff657224 */ /* 0x000fca00078e0097 */
        /* <DEDUP_REMOVED lines=9> */
[----:B------:R-:W-:Y:S01]  /*4110*/  F2FP.F16.F32.PACK_AB R184, R103, R184 ;  /* 0x000000b867b8723e */ /* 0x000fe200000000ff */
[----:B------:R-:W-:-:S05]  /*4120*/  IMAD.MOV.U32 R103, RZ, RZ, R151 ;  /* 0x000000ffff677224 */ /* 0x000fca00078e0097 */
[----:B------:R0:W3:Y:S01]  /*4130*/  MUFU.EX2 R38, R91 ;  /* 0x0000005b00267308 */ /* 0x0000e20000000800 */
[C---:B--2---:R-:W-:Y:S01]  /*4140*/  FADD.FTZ R42, R28.reuse, R3 ;  /* 0x000000031c2a7221 */ /* 0x044fe20000010000 */
[----:B------:R-:W-:-:S06]  /*4150*/  F2FP.F16.F32.PACK_AB R181, R28, R59 ;  /* 0x0000003b1cb5723e */ /* 0x000fcc00000000ff */
[----:B------:R-:W2:Y:S01]  /*4160*/  MUFU.EX2 R93, R93 ;  /* 0x0000005d005d7308 */ /* 0x000ea20000000800 */
[----:B-1----:R-:W-:Y:S01]  /*4170*/  FADD.FTZ R3, R89, R42 ;  /* 0x0000002a59037221 */ /* 0x002fe20000010000 */
[----:B0-----:R-:W-:-:S06]  /*4180*/  MOV R91, R151 ;  /* 0x00000097005b7202 */ /* 0x001fcc0000000f00 */
[----:B------:R0:W1:Y:S01]  /*4190*/  MUFU.EX2 R40, R95 ;  /* 0x0000005f00287308 */ /* 0x0000620000000800 */
[C---:B---3--:R-:W-:Y:S01]  /*41a0*/  FADD.FTZ R6, R38.reuse, R3 ;  /* 0x0000000326067221 */ /* 0x048fe20000010000 */
[----:B------:R-:W-:Y:S01]  /*41b0*/  F2FP.F16.F32.PACK_AB R183, R38, R89 ;  /* 0x0000005926b7723e */ /* 0x000fe200000000ff */
[----:B------:R-:W-:-:S05]  /*41c0*/  IMAD.MOV.U32 R89, RZ, RZ, R151 ;  /* 0x000000ffff597224 */ /* 0x000fca00078e0097 */
[----:B------:R-:W3:Y:S01]  /*41d0*/  MUFU.EX2 R97, R97 ;  /* 0x0000006100617308 */ /* 0x000ee20000000800 */
[----:B--2---:R-:W-:Y:S01]  /*41e0*/  FADD.FTZ R3, R93, R6 ;  /* 0x000000065d037221 */ /* 0x004fe20000010000 */
[----:B0-----:R-:W-:-:S06]  /*41f0*/  IMAD.MOV.U32 R95, RZ, RZ, R151 ;  /* 0x000000ffff5f7224 */ /* 0x001fcc00078e0097 */
[----:B------:R-:W0:Y:S01]  /*4200*/  MUFU.EX2 R186, R186 ;  /* 0x000000ba00ba7308 */ /* 0x000e220000000800 */
[C---:B-1----:R-:W-:Y:S01]  /*4210*/  FADD.FTZ R6, R40.reuse, R3 ;  /* 0x0000000328067221 */ /* 0x042fe20000010000 */
[----:B------:R-:W-:Y:S01]  /*4220*/  F2FP.F16.F32.PACK_AB R185, R40, R93 ;  /* 0x0000005d28b9723e */ /* 0x000fe200000000ff */
[----:B------:R-:W-:-:S05]  /*4230*/  IMAD.MOV.U32 R93, RZ, RZ, R151 ;  /* 0x000000ffff5d7224 */ /* 0x000fca00078e0097 */
[----:B------:R-:W1:Y:S01]  /*4240*/  MUFU.EX2 R105, R105 ;  /* 0x0000006900697308 */ /* 0x000e620000000800 */
[----:B---3--:R-:W-:Y:S01]  /*4250*/  FADD.FTZ R3, R97, R6 ;  /* 0x0000000661037221 */ /* 0x008fe20000010000 */
[----:B------:R-:W-:Y:S02]  /*4260*/  VIADD R6, R88, 0xfffffffe ;  /* 0xfffffffe58067836 */ /* 0x000fe40000000000 */
[----:B------:R-:W-:-:S03]  /*4270*/  IMAD.MOV.U32 R88, RZ, RZ, R151 ;  /* 0x000000ffff587224 */ /* 0x000fc600078e0097 */
[----:B------:R-:W-:Y:S01]  /*4280*/  ISETP.GE.AND P1, PT, R6, R17, PT ;  /* 0x000000110600720c */ /* 0x000fe20003f26270 */
[----:B------:R2:W3:Y:S01]  /*4290*/  MUFU.EX2 R4, R99 ;  /* 0x0000006300047308 */ /* 0x0004e20000000800 */
[----:B0-----:R-:W-:-:S04]  /*42a0*/  FADD.FTZ R0, R186, R5 ;  /* 0x00000005ba007221 */ /* 0x001fc80000010000 */
[C---:B-1----:R-:W-:Y:S01]  /*42b0*/  FADD.FTZ R0, R105.reuse, R0 ;  /* 0x0000000069007221 */ /* 0x042fe20000010000 */
[----:B------:R-:W-:Y:S01]  /*42c0*/  F2FP.F16.F32.PACK_AB R186, R105, R186 ;  /* 0x000000ba69ba723e */ /* 0x000fe200000000ff */
[----:B--2---:R-:W-:Y:S01]  /*42d0*/  IMAD.MOV.U32 R99, RZ, RZ, R151 ;  /* 0x000000ffff637224 */ /* 0x004fe200078e0097 */
[----:B------:R-:W-:Y:S02]  /*42e0*/  MOV R105, R151 ;  /* 0x0000009700697202 */ /* 0x000fe40000000f00 */
[C---:B---3--:R-:W-:Y:S01]  /*42f0*/  F2FP.F16.F32.PACK_AB R187, R4.reuse, R97 ;  /* 0x0000006104bb723e */ /* 0x048fe200000000ff */
[----:B------:R-:W-:Y:S01]  /*4300*/  FADD.FTZ R3, R4, R3 ;  /* 0x0000000304037221 */ /* 0x000fe20000010000 */
[----:B------:R-:W-:Y:S01]  /*4310*/  IMAD.MOV.U32 R97, RZ, RZ, R151 ;  /* 0x000000ffff617224 */ /* 0x000fe200078e0097 */
        /* <DEDUP_REMOVED lines=35> */
[----:B------:R-:W-:Y:S01]  /*4550*/  UMOV UR43, UR38 ;  /* 0x00000026002b7c82 */ /* 0x000fe20008000000 */
[----:B------:R-:W-:Y:S01]  /*4560*/  UMOV UR40, UR39 ;  /* 0x0000002700287c82 */ /* 0x000fe20008000000 */
[----:B------:R-:W-:-:S05]  /*4570*/  ULDC UR44, c[0x0][0x9d8] ;  /* 0x00027600002c7ab9 */ /* 0x000fca0000000800 */
.L_x_221:
[----:B------:R-:W-:Y:S01]  /*4580*/  ISETP.NE.AND P2, PT, RZ, UR41, PT ;  /* 0x00000029ff007c0c */ /* 0x000fe2000bf45270 */
[----:B------:R-:W-:-:S04]  /*4590*/  UISETP.NE.AND UP0, UPT, UR40, 0x1, UPT ;  /* 0x000000012800788c */ /* 0x000fc8000bf05270 */
[----:B------:R-:W-:-:S04]  /*45a0*/  USEL UR38, URZ, 0x1, UP0 ;  /* 0x000000013f267887 */ /* 0x000fc80008000000 */
[----:B------:R-:W-:-:S04]  /*45b0*/  ULOP3.LUT UR38, UR43, UR38, URZ, 0x3c, !UPT ;  /* 0x000000262b267292 */ /* 0x000fc8000f8e3c3f */
[----:B------:R-:W-:Y:S08]  /*45c0*/  @P2 BRA `(.L_x_211) ;  /* 0x0000000000442947 */ /* 0x000ff00003800000 */
[----:B------:R-:W-:Y:S05]  /*45d0*/  @!P0 BRA `(.L_x_212) ;  /* 0x0000000000048947 */ /* 0x000fea0003800000 */
[----:B------:R-:W-:Y:S01]  /*45e0*/  BPT.TRAP 0x1 ;  /* 0x000000040000795c */ /* 0x000fe20000300000 */
.L_x_212:
[----:B------:R-:W0:Y:S01]  /*45f0*/  S2UR UR10, SR_CgaCtaId ;  /* 0x00000000000a79c3 */ /* 0x000e220000008800 */
[----:B------:R-:W-:Y:S01]  /*4600*/  UIADD3 UR6, UR40, 0x1, URZ ;  /* 0x0000000128067890 */ /* 0x000fe2000fffe03f */
[----:B------:R-:W-:Y:S01]  /*4610*/  IMAD.U32 R7, RZ, RZ, UR38 ;  /* 0x00000026ff077e24 */ /* 0x000fe2000f8e00ff */
[----:B------:R-:W-:Y:S02]  /*4620*/  UMOV UR7, 0x400 ;  /* 0x0000040000077882 */ /* 0x000fe40000000000 */
[----:B------:R-:W-:Y:S02]  /*4630*/  UISETP.NE.AND UP0, UPT, UR6, 0x2, UPT ;  /* 0x000000020600788c */ /* 0x000fe4000bf05270 */
[----:B------:R-:W-:Y:S02]  /*4640*/  SHF.L.U32 R7, R7, 0x1f, RZ ;  /* 0x0000001f07077819 */ /* 0x000fe400000006ff */
[----:B------:R-:W-:Y:S02]  /*4650*/  USEL UR6, UR6, URZ, UP0 ;  /* 0x0000003f06067287 */ /* 0x000fe40008000000 */
[----:B0-----:R-:W-:-:S04]  /*4660*/  ULEA UR7, UR10, UR7, 0x18 ;  /* 0x000000070a077291 */ /* 0x001fc8000f8ec03f */
[----:B------:R-:W-:-:S09]  /*4670*/  ULEA UR6, UR6, UR7, 0x3 ;  /* 0x0000000706067291 */ /* 0x000fd2000f8e183f */
[----:B------:R0:W1:Y:S01]  /*4680*/  SYNCS.PHASECHK.TRANS64.TRYWAIT P1, [UR6+0x28830], R7 ;  /* 0x02883007ff0075a7 */ /* 0x0000620008020146 */
[----:B------:R-:W-:Y:S05]  /*4690*/  @!P0 BRA `(.L_x_213) ;  /* 0x0000000000048947 */ /* 0x000fea0003800000 */
[----:B------:R-:W-:Y:S01]  /*46a0*/  BPT.TRAP 0x1 ;  /* 0x000000040000795c */ /* 0x000fe20000300000 */
.L_x_213:
[----:B-1----:R-:W-:Y:S05]  /*46b0*/  @P1 BRA `(.L_x_211) ;  /* 0x0000000000081947 */ /* 0x002fea0003800000 */
[----:B------:R-:W1:Y:S02]  /*46c0*/  SYNCS.PHASECHK.TRANS64.TRYWAIT P1, [UR6+0x28830], R7 ;  /* 0x02883007ff0075a7 */ /* 0x000e640008020146 */
[----:B-1----:R-:W-:Y:S05]  /*46d0*/  @!P1 BRA `(.L_x_214) ;  /* 0x000000b800749947 */ /* 0x002fea0003800000 */
.L_x_211:
[----:B-1----:R-:W1:Y:S01]  /*46e0*/  S2R R8, SR_TID.X ;  /* 0x0000000000087919 */ /* 0x002e620000002100 */
[----:B------:R-:W-:Y:S01]  /*46f0*/  UIADD3 UR39, UR40, 0x1, URZ ;  /* 0x0000000128277890 */ /* 0x000fe2000fffe03f */
[----:B------:R-:W-:Y:S01]  /*4700*/  UMOV UR35, 0x40000040 ;  /* 0x4000004000237882 */ /* 0x000fe20000000000 */
[----:B------:R-:W-:Y:S02]  /*4710*/  UMOV UR7, 0x40000040 ;  /* 0x4000004000077882 */ /* 0x000fe40000000000 */
[----:B------:R-:W-:Y:S01]  /*4720*/  UISETP.NE.AND UP0, UPT, UR39, 0x2, UPT ;  /* 0x000000022700788c */ /* 0x000fe2000bf05270 */
[----:B------:R-:W-:Y:S01]  /*4730*/  UMOV UR11, 0x40000040 ;  /* 0x40000040000b7882 */ /* 0x000fe20000000000 */
[----:B------:R-:W-:Y:S02]  /*4740*/  UMOV UR15, 0x40000040 ;  /* 0x40000040000f7882 */ /* 0x000fe40000000000 */
[----:B------:R-:W-:Y:S01]  /*4750*/  USEL UR39, UR39, URZ, UP0 ;  /* 0x0000003f27277287 */ /* 0x000fe20008000000 */
[----:B------:R-:W-:Y:S01]  /*4760*/  UMOV UR19, 0x40000040 ;  /* 0x4000004000137882 */ /* 0x000fe20000000000 */
[----:B------:R-:W-:-:S02]  /*4770*/  UMOV UR23, 0x40000040 ;  /* 0x4000004000177882 */ /* 0x000fc40000000000 */
[----:B------:R-:W-:Y:S01]  /*4780*/  ULEA UR34, UR39, UR42, 0xb ;  /* 0x0000002a27227291 */ /* 0x000fe2000f8e583f */
[----:B------:R-:W-:Y:S01]  /*4790*/  UMOV UR27, 0x40000040 ;  /* 0x40000040001b7882 */ /* 0x000fe20000000000 */
[----:B------:R-:W-:Y:S02]  /*47a0*/  UMOV UR31, 0x40000040 ;  /* 0x40000040001f7882 */ /* 0x000fe40000000000 */
[----:B------:R-:W-:Y:S02]  /*47b0*/  UIADD3 UR6, UR34, 0x2, URZ ;  /* 0x0000000222067890 */ /* 0x000fe4000fffe03f */
[----:B------:R-:W-:Y:S02]  /*47c0*/  UIADD3 UR10, UR34, 0x4, URZ ;  /* 0x00000004220a7890 */ /* 0x000fe4000fffe03f */
[----:B------:R-:W-:Y:S02]  /*47d0*/  UIADD3 UR14, UR34, 0x6, URZ ;  /* 0x00000006220e7890 */ /* 0x000fe4000fffe03f */
[----:B------:R-:W-:-:S02]  /*47e0*/  UIADD3 UR18, UR34, 0x400, URZ ;  /* 0x0000040022127890 */ /* 0x000fc4000fffe03f */
[----:B------:R-:W-:Y:S02]  /*47f0*/  UIADD3 UR22, UR34, 0x402, URZ ;  /* 0x0000040222167890 */ /* 0x000fe4000fffe03f */
[----:B------:R-:W-:Y:S02]  /*4800*/  UIADD3 UR26, UR34, 0x404, URZ ;  /* 0x00000404221a7890 */ /* 0x000fe4000fffe03f */
[----:B------:R-:W-:Y:S01]  /*4810*/  UIADD3 UR30, UR34, 0x406, URZ ;  /* 0x00000406221e7890 */ /* 0x000fe2000fffe03f */
[----:B-1----:R-:W-:-:S04]  /*4820*/  SHF.R.U32.HI R8, RZ, 0x7, R8 ;  /* 0x00000007ff087819 */ /* 0x002fc80000011608 */
[----:B0-----:R-:W-:-:S05]  /*4830*/  IADD3 R7, R8, 0x8, RZ ;  /* 0x0000000808077810 */ /* 0x001fca0007ffe0ff */
[----:B------:R0:W-:Y:S06]  /*4840*/  BAR.SYNC.DEFER_BLOCKING R7, 0x100 ;  /* 0x000400070000751d */ /* 0x0001ec0000010000 */
[----:B------:R-:W-:-:S06]  /*4850*/  WARPGROUP.ARRIVE ;  /* 0x00000000000079c5 */ /* 0x000fcc0000000000 */
[----:B------:R-:W-:Y:S03]  /*4860*/  HGMMA.64x128x16.F32 R24, gdesc[UR32], RZ, !UPT, gsb0 ;  /* 0x01e00000201879f0 */ /* 0x000fe6000c0008ff */
        /* <DEDUP_REMOVED lines=22> */
[----:B0-----:R-:W-:Y:S05]  /*49d0*/  @P2 BRA `(.L_x_215) ;  /* 0x0000000000382947 */ /* 0x001fea0003800000 */
[----:B------:R-:W-:Y:S05]  /*49e0*/  @!P0 BRA `(.L_x_216) ;  /* 0x0000000000048947 */ /* 0x000fea0003800000 */
[----:B------:R-:W-:Y:S01]  /*49f0*/  BPT.TRAP 0x1 ;  /* 0x000000040000795c */ /* 0x000fe20000300000 */
.L_x_216:
[----:B------:R-:W0:Y:S01]  /*4a00*/  S2UR UR7, SR_CgaCtaId ;  /* 0x00000000000779c3 */ /* 0x000e220000008800 */
[----:B------:R-:W-:Y:S01]  /*4a10*/  UMOV UR6, 0x400 ;  /* 0x0000040000067882 */ /* 0x000fe20000000000 */
[----:B------:R-:W-:-:S05]  /*4a20*/  IMAD.U32 R7, RZ, RZ, UR43 ;  /* 0x0000002bff077e24 */ /* 0x000fca000f8e00ff */
[----:B------:R-:W-:Y:S01]  /*4a30*/  SHF.L.U32 R7, R7, 0x1f, RZ ;  /* 0x0000001f07077819 */ /* 0x000fe200000006ff */
[----:B0-----:R-:W-:-:S04]  /*4a40*/  ULEA UR6, UR7, UR6, 0x18 ;  /* 0x0000000607067291 */ /* 0x001fc8000f8ec03f */
[----:B------:R-:W-:-:S09]  /*4a50*/  ULEA UR6, UR40, UR6, 0x3 ;  /* 0x0000000628067291 */ /* 0x000fd2000f8e183f */
[----:B------:R0:W1:Y:S01]  /*4a60*/  SYNCS.PHASECHK.TRANS64.TRYWAIT P1, [UR6+0x28850], R7 ;  /* 0x02885007ff0075a7 */ /* 0x0000620008020146 */
[----:B------:R-:W-:Y:S05]  /*4a70*/  @!P0 BRA `(.L_x_217) ;  /* 0x0000000000048947 */ /* 0x000fea0003800000 */
[----:B------:R-:W-:Y:S01]  /*4a80*/  BPT.TRAP 0x1 ;  /* 0x000000040000795c */ /* 0x000fe20000300000 */
.L_x_217:
[----:B-1----:R-:W-:Y:S05]  /*4a90*/  @P1 BRA `(.L_x_215) ;  /* 0x0000000000081947 */ /* 0x002fea0003800000 */
[----:B------:R-:W1:Y:S02]  /*4aa0*/  SYNCS.PHASECHK.TRANS64.TRYWAIT P1, [UR6+0x28850], R7 ;  /* 0x02885007ff0075a7 */ /* 0x000e640008020146 */
[----:B-1----:R-:W-:Y:S05]  /*4ab0*/  @!P1 BRA `(.L_x_218) ;  /* 0x000000b400949947 */ /* 0x002fea0003800000 */
.L_x_215:
[----:B------:R-:W2:Y:S01]  /*4ac0*/  S2UR UR6, SR_CgaCtaId ;  /* 0x00000000000679c3 */ /* 0x000ea20000008800 */
[----:B------:R-:W-:Y:S01]  /*4ad0*/  UMOV UR7, 0x400 ;  /* 0x0000040000077882 */ /* 0x000fe20000000000 */
[----:B------:R-:W-:Y:S01]  /*4ae0*/  WARPGROUP.ARRIVE ;  /* 0x00000000000079c5 */ /* 0x000fe20000000000 */
[----:B------:R-:W-:-:S05]  /*4af0*/  UMOV UR15, 0x40000040 ;  /* 0x40000040000f7882 */ /* 0x000fca0000000000 */
[----:B-1----:R-:W1:Y:S01]  /*4b00*/  S2R R8, SR_TID.X ;  /* 0x0000000000087919 */ /* 0x002e620000002100 */
[----:B--2---:R-:W-:-:S04]  /*4b10*/  ULEA UR11, UR6, UR7, 0x18 ;  /* 0x00000007060b7291 */ /* 0x004fc8000f8ec03f */
[----:B------:R-:W-:-:S04]  /*4b20*/  UIADD3 UR7, UR11, 0x400, URZ ;  /* 0x000004000b077890 */ /* 0x000fc8000fffe03f */
[----:B------:R-:W-:-:S04]  /*4b30*/  USHF.R.U32.HI UR7, URZ, 0x4, UR7 ;  /* 0x000000043f077899 */ /* 0x000fc80008011607 */
[----:B------:R-:W-:Y:S01]  /*4b40*/  ULOP3.LUT UR7, UR7, 0x3fff, URZ, 0xc0, !UPT ;  /* 0x00003fff07077892 */ /* 0x000fe2000f8ec03f */
[----:B-1----:R-:W-:-:S03]  /*4b50*/  SHF.R.U32.HI R8, RZ, 0x7, R8 ;  /* 0x00000007ff087819 */ /* 0x002fc60000011608 */
[----:B------:R-:W-:Y:S01]  /*4b60*/  ULOP3.LUT UR7, UR7, 0x4000000, URZ, 0xfc, !UPT ;  /* 0x0400000007077892 */ /* 0x000fe2000f8efc3f */
[----:B0-----:R-:W-:-:S03]  /*4b70*/  IADD3 R7, -R8, 0xb, RZ ;  /* 0x0000000b08077810 */ /* 0x001fc60007ffe1ff */
        /* <DEDUP_REMOVED lines=43> */
.L_x_219:
[----:B0-----:R-:W-:Y:S01]  /*4e30*/  FMUL.FTZ R7, R24, UR44 ;  /* 0x0000002c18077c20 */ /* 0x001fe20008410000 */
        /* <DEDUP_REMOVED lines=81> */
[----:B------:R-:W-:-:S04]  /*5350*/  ULEA UR7, UR39, UR11, 0x3 ;  /* 0x0000000b27077291 */ /* 0x000fc8000f8e183f */
[----:B------:R-:W1:Y:S01]  /*5360*/  MUFU.TANH R21, R21 ;  /* 0x0000001500157308 */ /* 0x000e620000002400 */
[----:B--2---:R-:W-:Y:S01]  /*5370*/  FMNMX.FTZ R38, R14, R45, !PT ;  /* 0x0000002d0e267209 */ /* 0x004fe20007810000 */
[----:B------:R-:W-:-:S04]  /*5380*/  UIADD3 UR7, UR7, 0x28840, URZ ;  /* 0x0002884007077890 */ /* 0x000fc8000fffe03f */
[----:B------:R-:W-:Y:S02]  /*5390*/  UPRMT UR7, UR6, 0x654, UR7 ;  /* 0x0000065406077896 */ /* 0x000fe40008000007 */
[----:B------:R-:W2:Y:S01]  /*53a0*/  MUFU.TANH R25, R25 ;  /* 0x0000001900197308 */ /* 0x000ea20000002400 */
[----:B0-----:R-:W-:-:S06]  /*53b0*/  FMNMX.FTZ R36, R20, R37, !PT ;  /* 0x0000002514247209 */ /* 0x001fcc0007810000 */
[----:B------:R-:W-:Y:S01]  /*53c0*/  SYNCS.ARRIVE.TRANS64.RED.A1T0 RZ, [UR7], RZ ;  /* 0x000000ffffff79a7 */ /* 0x000fe20008100407 */
        /* <DEDUP_REMOVED lines=87> */
[----:B--2---:R-:W-:Y:S02]  /*5940*/  FMNMX.FTZ R37, R77, R36, !PT ;  /* 0x000000244d257209 */ /* 0x004fe40007810000 */
[----:B------:R-:W2:Y:S05]  /*5950*/  LDC R36, c[0x0][0x988] ;  /* 0x00026200ff247b82 */ /* 0x000eaa0000000800 */
[----:B------:R-:W3:Y:S01]  /*5960*/  MUFU.TANH R73, R73 ;  /* 0x0000004900497308 */ /* 0x000ee20000002400 */
[----:B0-----:R-:W-:-:S07]  /*5970*/  FMNMX.FTZ R38, R71, R38, !PT ;  /* 0x0000002647267209 */ /* 0x001fce0007810000 */
[----:B------:R-:W0:Y:S01]  /*5980*/  MUFU.TANH R44, R44 ;  /* 0x0000002c002c7308 */ /* 0x000e220000002400 */
[----:B-1----:R-:W-:-:S07]  /*5990*/  FMNMX.FTZ R37, R42, R37, !PT ;  /* 0x000000252a257209 */ /* 0x002fce0007810000 */
[----:B------:R-:W1:Y:S01]  /*59a0*/  MUFU.TANH R79, R79 ;  /* 0x0000004f004f7308 */ /* 0x000e620000002400 */
[----:B---3--:R-:W-:-:S07]  /*59b0*/  FMNMX.FTZ R38, R73, R38, !PT ;  /* 0x0000002649267209 */ /* 0x008fce0007810000 */
        /* <DEDUP_REMOVED lines=9> */
[----:B-1----:R-:W-:-:S05]  /*5a50*/  FMNMX.FTZ R40, R48, R37, !PT ;  /* 0x0000002530287209 */ /* 0x002fca0007810000 */
[----:B------:R-:W1:Y:S01]  /*5a60*/  SHFL.BFLY PT, R37, R40, 0x2, 0x1f ;  /* 0x0c401f0028257f89 */ /* 0x000e6200000e0000 */
[----:B---3--:R-:W-:-:S04]  /*5a70*/  FMNMX.FTZ R38, R83, R38, !PT ;  /* 0x0000002653267209 */ /* 0x008fc80007810000 */
[----:B0-----:R-:W-:-:S05]  /*5a80*/  FMNMX.FTZ R38, R85, R38, !PT ;  /* 0x0000002655267209 */ /* 0x001fca0007810000 */
[----:B------:R-:W0:Y:S01]  /*5a90*/  SHFL.BFLY PT, R45, R38, 0x2, 0x1f ;  /* 0x0c401f00262d7f89 */ /* 0x000e2200000e0000 */
[----:B-1----:R-:W-:-:S05]  /*5aa0*/  FMNMX.FTZ R52, R40, R37, !PT ;  /* 0x0000002528347209 */ /* 0x002fca0007810000 */
[----:B------:R-:W1:Y:S01]  /*5ab0*/  SHFL.BFLY PT, R37, R52, 0x1, 0x1f ;  /* 0x0c201f0034257f89 */ /* 0x000e6200000e0000 */
[----:B0-----:R-:W-:-:S05]  /*5ac0*/  FMNMX.FTZ R54, R38, R45, !PT ;  /* 0x0000002d26367209 */ /* 0x001fca0007810000 */
[----:B------:R-:W0:Y:S01]  /*5ad0*/  SHFL.BFLY PT, R45, R54, 0x1, 0x1f ;  /* 0x0c201f00362d7f89 */ /* 0x000e2200000e0000 */
[----:B-1----:R-:W-:-:S05]  /*5ae0*/  FMNMX.FTZ R37, R52, R37, !PT ;  /* 0x0000002534257209 */ /* 0x002fca0007810000 */
[C---:B--2---:R-:W-:Y:S01]  /*5af0*/  FMUL.FTZ R50, R37.reuse, R36 ;  /* 0x0000002425327220 */ /* 0x044fe20000410000 */
[----:B------:R-:W-:-:S03]  /*5b00*/  FADD.FTZ R87, -R37, R4 ;  /* 0x0000000425577221 */ /* 0x000fc60000010100 */
[-CC-:B------:R-:W-:Y:S01]  /*5b10*/  FFMA.FTZ R38, R12, R36.reuse, -R50.reuse ;  /* 0x000000240c267223 */ /* 0x180fe20000010832 */
[-CC-:B------:R-:W-:Y:S01]  /*5b20*/  FFMA.FTZ R12, R26, R36.reuse, -R50.reuse ;  /* 0x000000241a0c7223 */ /* 0x180fe20000010832 */
[-CC-:B------:R-:W-:Y:S01]  /*5b30*/  FFMA.FTZ R168, R157, R36.reuse, -R50.reuse ;  /* 0x000000249da87223 */ /* 0x180fe20000010832 */
[-CC-:B------:R-:W-:Y:S01]  /*5b40*/  FFMA.FTZ R156, R7, R36.reuse, -R50.reuse ;  /* 0x00000024079c7223 */ /* 0x180fe20000010832 */
[-C--:B------:R-:W-:Y:S01]  /*5b50*/  FMUL.FTZ R87, R87, R36.reuse ;  /* 0x0000002457577220 */ /* 0x080fe20000410000 */
[-CC-:B------:R-:W-:Y:S01]  /*5b60*/  FFMA.FTZ R40, R8, R36.reuse, -R50.reuse ;  /* 0x0000002408287223 */ /* 0x180fe20000010832 */
[-CC-:B------:R-:W-:Y:S01]  /*5b70*/  FFMA.FTZ R187, R159, R36.reuse, -R50.reuse ;  /* 0x000000249fbb7223 */ /* 0x180fe20000010832 */
[----:B0-----:R-:W-:Y:S01]  /*5b80*/  FMNMX.FTZ R45, R54, R45, !PT ;  /* 0x0000002d362d7209 */ /* 0x001fe20007810000 */
[-CC-:B------:R-:W-:Y:S01]  /*5b90*/  FFMA.FTZ R158, R11, R36.reuse, -R50.reuse ;  /* 0x000000240b9e7223 */ /* 0x180fe20000010832 */
[----:B------:R-:W-:Y:S01]  /*5ba0*/  MUFU.EX2 R156, R156 ;  /* 0x0000009c009c7308 */ /* 0x000fe20000000800 */
[-CC-:B------:R-:W-:Y:S01]  /*5bb0*/  FFMA.FTZ R170, R161, R36.reuse, -R50.reuse ;  /* 0x00000024a1aa7223 */ /* 0x180fe20000010832 */
[-CC-:B------:R-:W-:Y:S01]  /*5bc0*/  FFMA.FTZ R160, R15, R36.reuse, -R50.reuse ;  /* 0x000000240fa07223 */ /* 0x180fe20000010832 */
[C---:B------:R-:W-:Y:S01]  /*5bd0*/  FADD.FTZ R185, -R45.reuse, R5 ;  /* 0x000000052db97221 */ /* 0x040fe20000010100 */
[-C--:B------:R-:W-:Y:S01]  /*5be0*/  FMUL.FTZ R26, R45, R36.reuse ;  /* 0x000000242d1a7220 */ /* 0x080fe20000410000 */
[-CC-:B------:R-:W-:Y:S01]  /*5bf0*/  FFMA.FTZ R20, R20, R36.reuse, -R50.reuse ;  /* 0x0000002414147223 */ /* 0x180fe20000010832 */
[-C--:B------:R-:W-:Y:S01]  /*5c00*/  FFMA.FTZ R162, R25, R36.reuse, -R50 ;  /* 0x0000002419a27223 */ /* 0x080fe20000010832 */
[-C--:B------:R-:W-:Y:S01]  /*5c10*/  FMUL.FTZ R4, R185, R36.reuse ;  /* 0x00000024b9047220 */ /* 0x080fe20000410000 */
[-CC-:B------:R-:W-:Y:S01]  /*5c20*/  FFMA.FTZ R157, R10, R36.reuse, -R26.reuse ;  /* 0x000000240a9d7223 */ /* 0x180fe2000001081a */
[-CC-:B------:R-:W-:Y:S01]  /*5c30*/  FFMA.FTZ R10, R9, R36.reuse, -R26.reuse ;  /* 0x00000024090a7223 */ /* 0x180fe2000001081a */
[----:B------:R0:W1:Y:S01]  /*5c40*/  MUFU.EX2 R5, R87 ;  /* 0x0000005700057308 */ /* 0x0000620000000800 */
[-CC-:B------:R-:W-:Y:S01]  /*5c50*/  FFMA.FTZ R159, R13, R36.reuse, -R26.reuse ;  /* 0x000000240d9f7223 */ /* 0x180fe2000001081a */
[-CC-:B------:R-:W-:Y:S01]  /*5c60*/  FFMA.FTZ R14, R14, R36.reuse, -R26.reuse ;  /* 0x000000240e0e7223 */ /* 0x180fe2000001081a */
[-CC-:B------:R-:W-:Y:S01]  /*5c70*/  FFMA.FTZ R161, R21, R36.reuse, -R26.reuse ;  /* 0x0000002415a17223 */ /* 0x180fe2000001081a */
[-C--:B------:R-:W-:Y:S01]  /*5c80*/  FFMA.FTZ R24, R24, R36.reuse, -R26 ;  /* 0x0000002418187223 */ /* 0x080fe2000001081a */
[-C--:B------:R-:W-:Y:S01]  /*5c90*/  FFMA.FTZ R185, R163, R36.reuse, -R50 ;  /* 0x00000024a3b97223 */ /* 0x080fe20000010832 */
[-CC-:B------:R-:W-:Y:S01]  /*5ca0*/  FFMA.FTZ R163, R27, R36.reuse, -R26.reuse ;  /* 0x000000241ba37223 */ /* 0x180fe2000001081a */
[-C--:B------:R-:W-:Y:S01]  /*5cb0*/  FFMA.FTZ R28, R28, R36.reuse, -R26 ;  /* 0x000000241c1c7223 */ /* 0x080fe2000001081a */
[----:B------:R-:W-:Y:S01]  /*5cc0*/  MUFU.EX2 R4, R4 ;  /* 0x0000000400047308 */ /* 0x000fe20000000800 */
[-CC-:B------:R-:W-:Y:S01]  /*5cd0*/  FFMA.FTZ R172, R165, R36.reuse, -R50.reuse ;  /* 0x00000024a5ac7223 */ /* 0x180fe20000010832 */
[-C--:B------:R-:W-:Y:S01]  /*5ce0*/  FFMA.FTZ R164, R29, R36.reuse, -R50 ;  /* 0x000000241da47223 */ /* 0x080fe20000010832 */
[-C--:B------:R-:W-:Y:S01]  /*5cf0*/  FFMA.FTZ R165, R31, R36.reuse, -R26 ;  /* 0x000000241fa57223 */ /* 0x080fe2000001081a */
[-C--:B------:R-:W-:Y:S01]  /*5d00*/  FFMA.FTZ R8, R30, R36.reuse, -R50 ;  /* 0x000000241e087223 */ /* 0x080fe20000010832 */
[-C--:B------:R-:W-:Y:S01]  /*5d10*/  FFMA.FTZ R30, R32, R36.reuse, -R26 ;  /* 0x00000024201e7223 */ /* 0x080fe2000001081a */
[-CC-:B0-----:R-:W-:Y:S01]  /*5d20*/  FFMA.FTZ R87, R167, R36.reuse, -R50.reuse ;  /* 0x00000024a7577223 */ /* 0x181fe20000010832 */
[----:B------:R-:W-:Y:S01]  /*5d30*/  FFMA.FTZ R166, R33, R36, -R50 ;  /* 0x0000002421a67223 */ /* 0x000fe20000010832 */
[----:B------:R-:W0:Y:S01]  /*5d40*/  MUFU.EX2 R157, R157 ;  /* 0x0000009d009d7308 */ /* 0x000e220000000800 */
[----:B-1----:R-:W-:Y:S01]  /*5d50*/  FFMA.FTZ R9, R5, R0, R156 ;  /* 0x0000000005097223 */ /* 0x002fe2000001009c */
[-C--:B------:R-:W-:Y:S01]  /*5d60*/  FFMA.FTZ R167, R35, R36.reuse, -R26 ;  /* 0x0000002423a77223 */ /* 0x080fe2000001081a */
[-C--:B------:R-:W-:Y:S01]  /*5d70*/  FFMA.FTZ R229, R34, R36.reuse, -R50 ;  /* 0x0000002422e57223 */ /* 0x080fe20000010832 */
[-C--:B------:R-:W-:Y:S01]  /*5d80*/  FFMA.FTZ R32, R39, R36.reuse, -R26 ;  /* 0x0000002427207223 */ /* 0x080fe2000001081a */
[-C--:B------:R-:W-:Y:S01]  /*5d90*/  FFMA.FTZ R174, R169, R36.reuse, -R50 ;  /* 0x00000024a9ae7223 */ /* 0x080fe20000010832 */
[-CC-:B------:R-:W-:Y:S01]  /*5da0*/  FFMA.FTZ R169, R41, R36.reuse, -R26.reuse ;  /* 0x0000002429a97223 */ /* 0x180fe2000001081a */
[-C--:B------:R-:W-:Y:S01]  /*5db0*/  FFMA.FTZ R34, R43, R36.reuse, -R26 ;  /* 0x000000242b227223 */ /* 0x080fe2000001081a */
[----:B------:R-:W1:Y:S01]  /*5dc0*/  MUFU.EX2 R40, R40 ;  /* 0x0000002800287308 */ /* 0x000e620000000800 */
        /* <DEDUP_REMOVED lines=16> */
[----:B-1----:R-:W-:Y:S01]  /*5ed0*/  FADD.FTZ R9, R40, R9 ;  /* 0x0000000928097221 */ /* 0x002fe20000010000 */
[-C--:B------:R-:W-:Y:S01]  /*5ee0*/  FFMA.FTZ R177, R59, R36.reuse, -R26 ;  /* 0x000000243bb17223 */ /* 0x080fe2000001081a */
[-CC-:B------:R-:W-:Y:S01]  /*5ef0*/  FFMA.FTZ R182, R75, R36.reuse, -R50.reuse ;  /* 0x000000244bb67223 */ /* 0x180fe20000010832 */
[-C--:B------:R-:W-:Y:S01]  /*5f00*/  FFMA.FTZ R75, R48, R36.reuse, -R50 ;  /* 0x00000024304b7223 */ /* 0x080fe20000010832 */
[-C--:B------:R-:W-:Y:S01]  /*5f10*/  FFMA.FTZ R48, R61, R36.reuse, -R26 ;  /* 0x000000243d307223 */ /* 0x080fe2000001081a */
[-C--:B------:R-:W-:Y:S01]  /*5f20*/  FFMA.FTZ R25, R179, R36.reuse, -R50 ;  /* 0x00000024b3197223 */ /* 0x080fe20000010832 */
[-C--:B------:R-:W-:Y:S01]  /*5f30*/  FFMA.FTZ R179, R63, R36.reuse, -R26 ;  /* 0x000000243fb37223 */ /* 0x080fe2000001081a */
[----:B------:R-:W1:Y:S01]  /*5f40*/  MUFU.EX2 R159, R159 ;  /* 0x0000009f009f7308 */ /* 0x000e620000000800 */
[----:B--2---:R-:W-:Y:S01]  /*5f50*/  FADD.FTZ R0, R10, R3 ;  /* 0x000000030a007221 */ /* 0x004fe20000010000 */
[-CC-:B------:R-:W-:Y:S01]  /*5f60*/  FFMA.FTZ R180, R181, R36.reuse, -R50.reuse ;  /* 0x00000024b5b47223 */ /* 0x180fe20000010832 */
[-CC-:B------:R-:W-:Y:S01]  /*5f70*/  FFMA.FTZ R15, R183, R36.reuse, -R50.reuse ;  /* 0x00000024b70f7223 */ /* 0x180fe20000010832 */
[-C--:B------:R-:W-:Y:S01]  /*5f80*/  FFMA.FTZ R11, R77, R36.reuse, -R50 ;  /* 0x000000244d0b7223 */ /* 0x080fe20000010832 */
[-CC-:B------:R-:W-:Y:S01]  /*5f90*/  FFMA.FTZ R50, R65, R36.reuse, -R26.reuse ;  /* 0x0000002441327223 */ /* 0x180fe2000001081a */
[-CC-:B------:R-:W-:Y:S01]  /*5fa0*/  FFMA.FTZ R181, R67, R36.reuse, -R26.reuse ;  /* 0x0000002443b57223 */ /* 0x180fe2000001081a */
[----:B------:R-:W-:Y:S01]  /*5fb0*/  FFMA.FTZ R183, R71, R36, -R26 ;  /* 0x0000002447b77223 */ /* 0x000fe2000001081a */
[----:B------:R-:W2:Y:S01]  /*5fc0*/  MUFU.EX2 R38, R38 ;  /* 0x0000002600267308 */ /* 0x000ea20000000800 */
[----:B0-----:R-:W-:-:S07]  /*5fd0*/  FADD.FTZ R9, R158, R9 ;  /* 0x000000099e097221 */ /* 0x001fce0000010000 */
[----:B------:R-:W0:Y:S01]  /*5fe0*/  MUFU.EX2 R14, R14 ;  /* 0x0000000e000e7308 */ /* 0x000e220000000800 */
[----:B-1----:R-:W-:-:S07]  /*5ff0*/  FADD.FTZ R3, R159, R0 ;  /* 0x000000009f037221 */ /* 0x002fce0000010000 */
[----:B------:R-:W1:Y:S01]  /*6000*/  MUFU.EX2 R160, R160 ;  /* 0x000000a000a07308 */ /* 0x000e620000000800 */
[----:B--2---:R-:W-:-:S07]  /*6010*/  FADD.FTZ R9, R38, R9 ;  /* 0x0000000926097221 */ /* 0x004fce0000010000 */
        /* <DEDUP_REMOVED lines=39> */
[----:B-1----:R-:W-:Y:S01]  /*6290*/  FADD.FTZ R9, R187, R52 ;  /* 0x00000034bb097221 */ /* 0x002fe20000010000 */
[----:B------:R-:W-:-:S06]  /*62a0*/  FFMA.FTZ R52, R69, R36, -R26 ;  /* 0x0000002445347223 */ /* 0x000fcc000001081a */
        /* <DEDUP_REMOVED lines=15> */
[----:B0-----:R-:W-:Y:S01]  /*63a0*/  FADD.FTZ R9, R87, R54 ;  /* 0x0000003657097221 */ /* 0x001fe20000010000 */
[----:B------:R-:W-:-:S06]  /*63b0*/  FFMA.FTZ R54, R73, R36, -R26 ;  /* 0x0000002449367223 */ /* 0x000fcc000001081a */
[----:B------:R-:W0:Y:S01]  /*63c0*/  MUFU.EX2 R175, R175 ;  /* 0x000000af00af7308 */ /* 0x000e220000000800 */
[----:B-1----:R-:W-:-:S07]  /*63d0*/  FADD.FTZ R0, R44, R3 ;  /* 0x000000032c007221 */ /* 0x002fce0000010000 */
[----:B------:R-:W1:Y:S01]  /*63e0*/  MUFU.EX2 R33, R33 ;  /* 0x0000002100217308 */ /* 0x000e620000000800 */
[----:B--2---:R-:W-:Y:S01]  /*63f0*/  FADD.FTZ R56, R174, R9 ;  /* 0x00000009ae387221 */ /* 0x004fe20000010000 */
[----:B------:R-:W-:-:S06]  /*6400*/  FFMA.FTZ R9, R79, R36, -R26 ;  /* 0x000000244f097223 */ /* 0x000fcc000001081a */
        /* <DEDUP_REMOVED lines=16> */
[----:B-1----:R-:W-:Y:S01]  /*6510*/  FADD.FTZ R58, R178, R13 ;  /* 0x0000000db23a7221 */ /* 0x002fe20000010000 */
[-CC-:B------:R-:W-:Y:S01]  /*6520*/  FFMA.FTZ R13, R83, R36.reuse, -R26.reuse ;  /* 0x00000024530d7223 */ /* 0x180fe2000001081a */
[----:B------:R-:W-:-:S05]  /*6530*/  FFMA.FTZ R26, R85, R36, -R26 ;  /* 0x00000024551a7223 */ /* 0x000fca000001081a */
        /* <DEDUP_REMOVED lines=34> */
[----:B-1----:R-:W-:-:S03]  /*6760*/  FADD.FTZ R0, R75, R58 ;  /* 0x0000003a4b007221 */ /* 0x002fc60000010000 */
[----:B--2---:R-:W-:Y:S01]  /*6770*/  FADD.FTZ R3, R26, R3 ;  /* 0x000000031a037221 */ /* 0x004fe20000010000 */
[----:B------:R-:W-:Y:S06]  /*6780*/  @!P0 BRA `(.L_x_220) ;  /* 0x0000000000048947 */ /* 0x000fec0003800000 */
[----:B------:R-:W-:Y:S01]  /*6790*/  BPT.TRAP 0x1 ;  /* 0x000000040000795c */ /* 0x000fe20000300000 */
.L_x_220:
[----:B------:R-:W-:Y:S01]  /*67a0*/  ULEA UR7, UR40, UR11, 0x3 ;  /* 0x0000000b28077291 */ /* 0x000fe2000f8e183f */
[----:B------:R-:W-:Y:S01]  /*67b0*/  ISETP.GT.AND P1, PT, R6, R17, PT ;  /* 0x000000110600720c */ /* 0x000fe20003f24270 */
[----:B------:R-:W-:Y:S01]  /*67c0*/  UMOV UR43, UR38 ;  /* 0x00000026002b7c82 */ /* 0x000fe20008000000 */
[----:B------:R-:W-:Y:S01]  /*67d0*/  UMOV UR40, UR39 ;  /* 0x0000002700287c82 */ /* 0x000fe20008000000 */
[----:B------:R-:W-:Y:S01]  /*67e0*/  UIADD3 UR7, UR7, 0x28860, URZ ;  /* 0x0002886007077890 */ /* 0x000fe2000fffe03f */
[----:B------:R-:W-:Y:S01]  /*67f0*/  F2FP.F16.F32.PACK_AB R168, R187, R168 ;  /* 0x000000a8bba8723e */ /* 0x000fe200000000ff */
[-C--:B------:R-:W-:Y:S01]  /*6800*/  FMUL.FTZ R88, R88, R5.reuse ;  /* 0x0000000558587220 */ /* 0x080fe20000410000 */
[----:B------:R-:W-:Y:S01]  /*6810*/  F2FP.F16.F32.PACK_AB R170, R185, R170 ;  /* 0x000000aab9aa723e */ /* 0x000fe200000000ff */
        /* <DEDUP_REMOVED lines=66> */
[----:B------:R-:W-:Y:S01]  /*6c40*/  VIADD R6, R6, 0xffffffff ;  /* 0xffffffff06067836 */ /* 0x000fe20000000000 */
        /* <DEDUP_REMOVED lines=30> */
[----:B------:R-:W-:Y:S01]  /*6e30*/  F2FP.F16.F32.PACK_AB R187, R26, R13 ;  /* 0x0000000d1abb723e */ /* 0x000fe200000000ff */
[----:B------:R-:W-:Y:S06]  /*6e40*/  @P1 BRA `(.L_x_221) ;  /* 0xffffffd400cc1947 */ /* 0x000fec000383ffff */
.L_x_210:
[----:B------:R-:W-:Y:S06]  /*6e50*/  BAR.ARV 0x8, 0x180 ;  /* 0x0206000000007b1d */ /* 0x000fec0000002000 */
[----:B------:R-:W-:Y:S05]  /*6e60*/  @!P0 BRA `(.L_x_222) ;  /* 0x0000000000048947 */ /* 0x000fea0003800000 */
[----:B------:R-:W-:Y:S01]  /*6e70*/  BPT.TRAP 0x1 ;  /* 0x000000040000795c */ /* 0x000fe20000300000 */
.L_x_222:
        /* <DEDUP_REMOVED lines=9> */
.L_x_223:
[----:B-1----:R-:W-:Y:S05]  /*6f10*/  @P1 BRA `(.L_x_224) ;  /* 0x0000000000081947 */ /* 0x002fea0003800000 */
[----:B------:R-:W1:Y:S02]  /*6f20*/  SYNCS.PHASECHK.TRANS64.TRYWAIT P1, [UR5+0x28850], R4 ;  /* 0x02885004ff0075a7 */ /* 0x000e640008020145 */
[----:B-1----:R-:W-:Y:S05]  /*6f30*/  @!P1 BRA `(.L_x_225) ;  /* 0x00000090008c9947 */ /* 0x002fea0003800000 */
.L_x_224:
[----:B------:R-:W-:Y:S01]  /*6f40*/  UIADD3 UR4, UR4, 0x400, URZ ;  /* 0x0000040004047890 */ /* 0x000fe2000fffe03f */
[----:B------:R-:W-:Y:S01]  /*6f50*/  WARPGROUP.ARRIVE ;  /* 0x00000000000079c5 */ /* 0x000fe20000000000 */
[----:B------:R-:W-:Y:S01]  /*6f60*/  UMOV UR11, 0x40000040 ;  /* 0x40000040000b7882 */ /* 0x000fe20000000000 */
[----:B-1----:R-:W1:Y:S01]  /*6f70*/  SHFL.BFLY PT, R5, R0, 0x2, 0x1f ;  /* 0x0c401f0000057f89 */ /* 0x002e6200000e0000 */
[----:B------:R-:W-:Y:S01]  /*6f80*/  USHF.R.U32.HI UR4, URZ, 0x4, UR4 ;  /* 0x000000043f047899 */ /* 0x000fe20008011604 */
[----:B------:R-:W-:Y:S01]  /*6f90*/  IMAD.MOV.U32 R65, RZ, RZ, RZ ;  /* 0x000000ffff417224 */ /* 0x000fe200078e00ff */
[----:B------:R-:W-:Y:S01]  /*6fa0*/  MOV R8, RZ ;  /* 0x000000ff00087202 */ /* 0x000fe20000000f00 */
[----:B0-----:R-:W0:Y:S01]  /*6fb0*/  SHFL.BFLY PT, R4, R3, 0x2, 0x1f ;  /* 0x0c401f0003047f89 */ /* 0x001e2200000e0000 */
[----:B------:R-:W-:-:S04]  /*6fc0*/  ULOP3.LUT UR4, UR4, 0x3fff, URZ, 0xc0, !UPT ;  /* 0x00003fff04047892 */ /* 0x000fc8000f8ec03f */
        /* <DEDUP_REMOVED lines=9> */
[----:B------:R-:W-:Y:S02]  /*7060*/  IMAD.MOV.U32 R0, RZ, RZ, -0x800000 ;  /* 0xff800000ff007424 */ /* 0x000fe400078e00ff */
[----:B0-----:R-:W-:Y:S01]  /*7070*/  FADD.FTZ R6, R4, R3 ;  /* 0x0000000304067221 */ /* 0x001fe20000010000 */
[----:B------:R-:W-:Y:S01]  /*7080*/  IMAD.MOV.U32 R3, RZ, RZ, -0x800000 ;  /* 0xff800000ff037424 */ /* 0x000fe200078e00ff */
[----:B------:R-:W0:Y:S04]  /*7090*/  SHFL.BFLY PT, R4, R5, 0x1, 0x1f ;  /* 0x0c201f0005047f89 */ /* 0x000e2800000e0000 */
[----:B------:R-:W1:Y:S01]  /*70a0*/  SHFL.BFLY PT, R7, R6, 0x1, 0x1f ;  /* 0x0c201f0006077f89 */ /* 0x000e6200000e0000 */
[----:B0-----:R-:W-:Y:S01]  /*70b0*/  FADD.FTZ R10, R5, R4 ;  /* 0x00000004050a7221 */ /* 0x001fe20000010000 */
[----:B-1----:R-:W-:-:S04]  /*70c0*/  FADD.FTZ R11, R6, R7 ;  /* 0x00000007060b7221 */ /* 0x002fc80000010000 */
[----:B------:R-:W-:Y:S02]  /*70d0*/  FSETP.NE.FTZ.AND P1, PT, R10, RZ, PT ;  /* 0x000000ff0a00720b */ /* 0x000fe40003f35000 */
[----:B------:R-:W-:-:S11]  /*70e0*/  FSETP.NE.FTZ.AND P2, PT, R11, RZ, PT ;  /* 0x000000ff0b00720b */ /* 0x000fd60003f55000 */
[----:B------:R-:W0:Y:S01]  /*70f0*/  @P1 MUFU.LG2 R7, R10 ;  /* 0x0000000a00071308 */ /* 0x000e220000000c00 */
[C---:B------:R-:W-:Y:S01]  /*7100*/  @P1 FMUL.FTZ R4, R36.reuse, 0.69314718246459960938 ;  /* 0x3f31721824041820 */ /* 0x040fe20000410000 */
[----:B------:R-:W-:-:S06]  /*7110*/  @P2 FMUL.FTZ R5, R36, 0.69314718246459960938 ;  /* 0x3f31721824052820 */ /* 0x000fcc0000410000 */
        /* <DEDUP_REMOVED lines=48> */
.L_x_226:
[----:B------:R-:W-:Y:S01]  /*7420*/  UIADD3 UR4, UR5, 0x28860, URZ ;  /* 0x0002886005047890 */ /* 0x000fe2000fffe03f */
[-C--:B------:R-:W-:Y:S01]  /*7430*/  FMUL.FTZ R20, R88, R65.reuse ;  /* 0x0000004158147220 */ /* 0x080fe20000410000 */
[----:B------:R-:W-:Y:S01]  /*7440*/  UIADD3 UR39, UR39, 0x1, URZ ;  /* 0x0000000127277890 */ /* 0x000fe2000fffe03f */
[-C--:B------:R-:W-:Y:S01]  /*7450*/  FMUL.FTZ R21, R89, R65.reuse ;  /* 0x0000004159157220 */ /* 0x080fe20000410000 */
[----:B------:R-:W-:Y:S01]  /*7460*/  UPRMT UR4, UR7, 0x654, UR4 ;  /* 0x0000065407047896 */ /* 0x000fe20008000004 */
[-C--:B------:R-:W-:Y:S01]  /*7470*/  FMUL.FTZ R36, R92, R65.reuse ;  /* 0x000000415c247220 */ /* 0x080fe20000410000 */
[----:B------:R-:W-:Y:S01]  /*7480*/  UISETP.NE.AND UP0, UPT, UR39, 0x2, UPT ;  /* 0x000000022700788c */ /* 0x000fe2000bf05270 */
        /* <DEDUP_REMOVED lines=35> */
[----:B------:R-:W-:Y:S01]  /*76c0*/  USEL UR4, URZ, 0x1, UP0 ;  /* 0x000000013f047887 */ /* 0x000fe20008000000 */
        /* <DEDUP_REMOVED lines=28> */
[----:B------:R-:W-:Y:S01]  /*7890*/  VIADD R205, R205, 0x1 ;  /* 0x00000001cdcd7836 */ /* 0x000fe20000000000 */
[----:B------:R-:W-:-:S02]  /*78a0*/  USEL UR39, UR39, URZ, UP0 ;  /* 0x0000003f27277287 */ /* 0x000fc40008000000 */
[----:B------:R-:W-:-:S12]  /*78b0*/  ULOP3.LUT UR38, UR38, UR4, URZ, 0x3c, !UPT ;  /* 0x0000000426267292 */ /* 0x000fd8000f8e3c3f */
.L_x_202:
[----:B------:R-:W0:Y:S01]  /*78c0*/  S2R R4, SR_CgaCtaId ;  /* 0x0000000000047919 */ /* 0x000e220000008800 */
[----:B------:R-:W-:Y:S01]  /*78d0*/  MOV R17, 0x400 ;  /* 0x0000040000117802 */ /* 0x000fe20000000f00 */
[----:B------:R-:W-:Y:S01]  /*78e0*/  BSSY B0, `(.L_x_227) ;  /* 0x00002c4000007945 */ /* 0x000fe20003800000 */
[----:B------:R-:W-:Y:S02]  /*78f0*/  BAR.SYNC.DEFER_BLOCKING 0x5, 0x180 ;  /* 0x0146000000007b1d */ /* 0x000fe40000010000 */
[----:B0-----:R-:W-:-:S05]  /*7900*/  LEA R17, R4, R17, 0x18 ;  /* 0x0000001104117211 */ /* 0x001fca00078ec0ff */
[----:B------:R0:W1:Y:S01]  /*7910*/  LDS.128 R4, [R17+0x288d0] ;  /* 0x0288d00011047984 */ /* 0x0000620000000c00 */
[----:B------:R-:W-:Y:S06]  /*7920*/  BAR.ARV 0x4, 0x180 ;  /* 0x0106000000007b1d */ /* 0x000fec0000002000 */
[----:B------:R-:W-:Y:S05]  /*7930*/  @P0 BRA `(.L_x_228) ;  /* 0x00000020001c0947 */ /* 0x000fea0003800000 */
[----:B-1----:R-:W1:Y:S01]  /*7940*/  S2R R4, SR_SWINHI ;  /* 0x0000000000047919 */ /* 0x002e620000002f00 */
[----:B------:R-:W-:Y:S01]  /*7950*/  SHF.L.U64.HI R106, R19, 0x2, R202 ;  /* 0x00000002136a7819 */ /* 0x000fe200000102ca */
[----:B------:R-:W-:Y:S01]  /*7960*/  ULDC.64 UR4, c[0x0][0xc08] ;  /* 0x0003020000047ab9 */ /* 0x000fe20000000a00 */
[----:B------:R-:W-:Y:S02]  /*7970*/  MOV R88, R17 ;  /* 0x0000001100587202 */ /* 0x000fe40000000f00 */
[----:B-1----:R-:W-:-:S03]  /*7980*/  MOV R89, R4 ;  /* 0x0000000400597202 */ /* 0x002fc60000000f00 */
[----:B------:R-:W-:-:S03]  /*7990*/  IMAD.WIDE R12, R225, 0x2, R88 ;  /* 0x00000002e10c7825 */ /* 0x000fc600078e0258 */
[C---:B------:R-:W-:Y:S02]  /*79a0*/  IADD3 R105, P1, R12.reuse, 0x4040, RZ ;  /* 0x000040400c697810 */ /* 0x040fe40007f3e0ff */
[C---:B------:R-:W-:Y:S02]  /*79b0*/  IADD3 R103, P2, R12.reuse, 0x4020, RZ ;  /* 0x000040200c677810 */ /* 0x040fe40007f5e0ff */
[----:B------:R-:W-:Y:S01]  /*79c0*/  IADD3 R15, P3, R12, 0x4000, RZ ;  /* 0x000040000c0f7810 */ /* 0x000fe20007f7e0ff */
[--C-:B------:R-:W-:Y:S01]  /*79d0*/  IMAD.X R27, RZ, RZ, R13.reuse, P1 ;  /* 0x000000ffff1b7224 */ /* 0x100fe200008e060d */
[----:B------:R-:W-:Y:S01]  /*79e0*/  LOP3.LUT R10, R105, 0x380, RZ, 0xc0, !PT ;  /* 0x00000380690a7812 */ /* 0x000fe200078ec0ff */
[----:B------:R-:W-:Y:S01]  /*79f0*/  IMAD.X R33, RZ, RZ, R13, P2 ;  /* 0x000000ffff217224 */ /* 0x000fe200010e060d */
[----:B------:R-:W-:Y:S02]  /*7a00*/  LOP3.LUT R8, R103, 0x380, RZ, 0xc0, !PT ;  /* 0x0000038067087812 */ /* 0x000fe400078ec0ff */
[----:B------:R-:W-:-:S02]  /*7a10*/  LOP3.LUT R4, R15, 0x380, RZ, 0xc0, !PT ;  /* 0x000003800f047812 */ /* 0x000fc400078ec0ff */
[C---:B------:R-:W-:Y:S02]  /*7a20*/  LOP3.LUT R9, R12.reuse, 0x380, RZ, 0xc0, !PT ;  /* 0x000003800c097812 */ /* 0x040fe400078ec0ff */
[----:B------:R-:W-:Y:S02]  /*7a30*/  IADD3 R107, P0, R12, 0x4060, RZ ;  /* 0x000040600c6b7810 */ /* 0x000fe40007f1e0ff */
[----:B------:R-:W-:Y:S02]  /*7a40*/  SHF.R.U64 R10, R10, 0x3, RZ ;  /* 0x000000030a0a7819 */ /* 0x000fe400000012ff */
[----:B------:R-:W-:Y:S01]  /*7a50*/  SHF.R.U64 R8, R8, 0x3, RZ ;  /* 0x0000000308087819 */ /* 0x000fe200000012ff */
[----:B------:R-:W-:Y:S01]  /*7a60*/  IMAD.X R31, RZ, RZ, R13, P0 ;  /* 0x000000ffff1f7224 */ /* 0x000fe200000e060d */
[C---:B------:R-:W-:Y:S02]  /*7a70*/  IADD3 R101, P4, R12.reuse, 0x60, RZ ;  /* 0x000000600c657810 */ /* 0x040fe40007f9e0ff */
[----:B------:R-:W-:-:S02]  /*7a80*/  IADD3 R93, P5, R12, 0x40, RZ ;  /* 0x000000400c5d7810 */ /* 0x000fc40007fbe0ff */
[----:B------:R-:W-:Y:S01]  /*7a90*/  SHF.R.U64 R4, R4, 0x3, RZ ;  /* 0x0000000304047819 */ /* 0x000fe200000012ff */
[--C-:B------:R-:W-:Y:S01]  /*7aa0*/  IMAD.X R11, RZ, RZ, R13.reuse, P4 ;  /* 0x000000ffff0b7224 */ /* 0x100fe200020e060d */
[----:B------:R-:W-:Y:S01]  /*7ab0*/  BAR.SYNC.DEFER_BLOCKING 0x1, 0x100 ;  /* 0x0044000000007b1d */ /* 0x000fe20000010000 */
[----:B------:R-:W-:Y:S02]  /*7ac0*/  IADD3 R35, P6, R12, 0x20, RZ ;  /* 0x000000200c237810 */ /* 0x000fe40007fde0ff */
[----:B------:R-:W-:Y:S02]  /*7ad0*/  SHF.R.U64 R9, R9, 0x3, RZ ;  /* 0x0000000309097819 */ /* 0x000fe400000012ff */
[----:B------:R-:W-:Y:S01]  /*7ae0*/  LOP3.LUT R14, R107, 0x380, RZ, 0xc0, !PT ;  /* 0x000003806b0e7812 */ /* 0x000fe200078ec0ff */
[----:B------:R-:W-:Y:S01]  /*7af0*/  IMAD.X R25, RZ, RZ, R13, P6 ;  /* 0x000000ffff197224 */ /* 0x000fe200030e060d */
[----:B------:R-:W-:Y:S02]  /*7b00*/  LOP3.LUT R26, R10, R105, RZ, 0x3c, !PT ;  /* 0x000000690a1a7212 */ /* 0x000fe400078e3cff */
[----:B------:R-:W-:-:S02]  /*7b10*/  LOP3.LUT R32, R8, R103, RZ, 0x3c, !PT ;  /* 0x0000006708207212 */ /* 0x000fc400078e3cff */
[----:B------:R-:W-:Y:S02]  /*7b20*/  LOP3.LUT R28, R4, R15, RZ, 0x3c, !PT ;  /* 0x0000000f041c7212 */ /* 0x000fe400078e3cff */
[----:B------:R-:W-:Y:S02]  /*7b30*/  LOP3.LUT R10, R101, 0x380, RZ, 0xc0, !PT ;  /* 0x00000380650a7812 */ /* 0x000fe400078ec0ff */
[----:B------:R-:W-:Y:S02]  /*7b40*/  LOP3.LUT R8, R93, 0x380, RZ, 0xc0, !PT ;  /* 0x000003805d087812 */ /* 0x000fe400078ec0ff */
[----:B------:R-:W-:Y:S02]  /*7b50*/  LOP3.LUT R4, R35, 0x380, RZ, 0xc0, !PT ;  /* 0x0000038023047812 */ /* 0x000fe400078ec0ff */
[----:B------:R-:W-:Y:S01]  /*7b60*/  LOP3.LUT R12, R9, R12, RZ, 0x3c, !PT ;  /* 0x0000000c090c7212 */ /* 0x000fe200078e3cff */
[----:B------:R-:W-:Y:S01]  /*7b70*/  IMAD.X R9, RZ, RZ, R13, P5 ;  /* 0x000000ffff097224 */ /* 0x000fe200028e060d */
[----:B------:R-:W-:-:S02]  /*7b80*/  SHF.R.U64 R14, R14, 0x3, RZ ;  /* 0x000000030e0e7819 */ /* 0x000fc400000012ff */
[----:B------:R-:W-:Y:S02]  /*7b90*/  SHF.R.U64 R10, R10, 0x3, RZ ;  /* 0x000000030a0a7819 */ /* 0x000fe400000012ff */
[----:B------:R-:W-:Y:S02]  /*7ba0*/  SHF.R.U64 R8, R8, 0x3, RZ ;  /* 0x0000000308087819 */ /* 0x000fe400000012ff */
[----:B------:R-:W-:Y:S02]  /*7bb0*/  SHF.R.U64 R4, R4, 0x3, RZ ;  /* 0x0000000304047819 */ /* 0x000fe400000012ff */
[----:B------:R-:W-:Y:S02]  /*7bc0*/  IADD3.X R29, RZ, R13, RZ, P3, !PT ;  /* 0x0000000dff1d7210 */ /* 0x000fe40001ffe4ff */
[----:B------:R-:W-:Y:S01]  /*7bd0*/  LOP3.LUT R30, R14, R107, RZ, 0x3c, !PT ;  /* 0x0000006b0e1e7212 */ /* 0x000fe200078e3cff */
[----:B------:R-:W-:Y:S01]  /*7be0*/  IMAD.SHL.U32 R107, R19, 0x4, RZ ;  /* 0x00000004136b7824 */ /* 0x000fe200078e00ff */
[----:B------:R-:W-:-:S02]  /*7bf0*/  MOV R34, R12 ;  /* 0x0000000c00227202 */ /* 0x000fc40000000f00 */
[----:B------:R-:W-:Y:S02]  /*7c00*/  F2FP.F16.F32.PACK_AB R12, R21, R20 ;  /* 0x00000014150c723e */ /* 0x000fe400000000ff */
[----:B------:R-:W-:Y:S02]  /*7c10*/  F2FP.F16.F32.PACK_AB R13, R67, R66 ;  /* 0x00000042430d723e */ /* 0x000fe400000000ff */
[----:B------:R-:W-:Y:S02]  /*7c20*/  F2FP.F16.F32.PACK_AB R14, R37, R36 ;  /* 0x00000024250e723e */ /* 0x000fe400000000ff */
[----:B------:R-:W-:Y:S02]  /*7c30*/  F2FP.F16.F32.PACK_AB R15, R69, R68 ;  /* 0x00000044450f723e */ /* 0x000fe400000000ff */
[----:B------:R-:W-:Y:S02]  /*7c40*/  LOP3.LUT R10, R10, R101, RZ, 0x3c, !PT ;  /* 0x000000650a0a7212 */ /* 0x000fe400078e3cff */
[----:B------:R-:W-:Y:S01]  /*7c50*/  LOP3.LUT R8, R8, R93, RZ, 0x3c, !PT ;  /* 0x0000005d08087212 */ /* 0x000fe200078e3cff */
[----:B------:R1:W-:Y:S01]  /*7c60*/  STSM.16.M88.4 [R34], R12 ;  /* 0x0000000c22007844 */ /* 0x0003e20000000200 */
[----:B------:R-:W-:Y:S01]  /*7c70*/  LOP3.LUT R24, R4, R35, RZ, 0x3c, !PT ;  /* 0x0000002304187212 */ /* 0x000fe200078e3cff */
[----:B------:R-:W2:Y:S01]  /*7c80*/  LDC.64 R92, c[0x0][0xc00] ;  /* 0x00030000ff5c7b82 */ /* 0x000ea20000000a00 */
[----:B------:R-:W-:-:S02]  /*7c90*/  MOV R103, R10 ;  /* 0x0000000a00677202 */ /* 0x000fc40000000f00 */
[----:B------:R-:W-:Y:S02]  /*7ca0*/  MOV R104, R8 ;  /* 0x0000000800687202 */ /* 0x000fe40000000f00 */
[----:B------:R-:W-:Y:S02]  /*7cb0*/  MOV R105, R24 ;  /* 0x0000001800697202 */ /* 0x000fe40000000f00 */
[----:B------:R-:W-:Y:S02]  /*7cc0*/  F2FP.F16.F32.PACK_AB R8, R39, R38 ;  /* 0x000000262708723e */ /* 0x000fe400000000ff */
[----:B------:R-:W-:Y:S02]  /*7cd0*/  F2FP.F16.F32.PACK_AB R9, R71, R70 ;  /* 0x000000464709723e */ /* 0x000fe400000000ff */
[----:B------:R-:W-:Y:S02]  /*7ce0*/  F2FP.F16.F32.PACK_AB R10, R41, R40 ;  /* 0x00000028290a723e */ /* 0x000fe400000000ff */
[----:B------:R-:W-:-:S02]  /*7cf0*/  F2FP.F16.F32.PACK_AB R11, R73, R72 ;  /* 0x00000048490b723e */ /* 0x000fc400000000ff */
[----:B-1----:R-:W-:Y:S02]  /*7d00*/  F2FP.F16.F32.PACK_AB R12, R43, R42 ;  /* 0x0000002a2b0c723e */ /* 0x002fe400000000ff */
[----:B------:R-:W-:Y:S01]  /*7d10*/  F2FP.F16.F32.PACK_AB R13, R75, R74 ;  /* 0x0000004a4b0d723e */ /* 0x000fe200000000ff */
[----:B------:R1:W-:Y:S01]  /*7d20*/  STSM.16.M88.4 [R105], R8 ;  /* 0x0000000869007844 */ /* 0x0003e20000000200 */
[----:B------:R-:W-:Y:S02]  /*7d30*/  F2FP.F16.F32.PACK_AB R14, R45, R44 ;  /* 0x0000002c2d0e723e */ /* 0x000fe400000000ff */
[----:B------:R-:W-:Y:S02]  /*7d40*/  F2FP.F16.F32.PACK_AB R15, R77, R76 ;  /* 0x0000004c4d0f723e */ /* 0x000fe400000000ff */
[----:B------:R-:W-:Y:S02]  /*7d50*/  MOV R101, R26 ;  /* 0x0000001a00657202 */ /* 0x000fe40000000f00 */
[----:B------:R-:W-:Y:S01]  /*7d60*/  MOV R4, R30 ;  /* 0x0000001e00047202 */ /* 0x000fe20000000f00 */
[----:B------:R3:W-:Y:S01]  /*7d70*/  STSM.16.M88.4 [R104], R12 ;  /* 0x0000000c68007844 */ /* 0x0007e20000000200 */
[----:B------:R-:W-:-:S02]  /*7d80*/  MOV R100, R28 ;  /* 0x0000001c00647202 */ /* 0x000fc40000000f00 */
[----:B------:R-:W-:Y:S02]  /*7d90*/  F2FP.F16.F32.PACK_AB R24, R47, R46 ;  /* 0x0000002e2f18723e */ /* 0x000fe400000000ff */
[----:B------:R-:W-:Y:S02]  /*7da0*/  F2FP.F16.F32.PACK_AB R25, R79, R78 ;  /* 0x0000004e4f19723e */ /* 0x000fe400000000ff */
[----:B------:R-:W-:Y:S02]  /*7db0*/  F2FP.F16.F32.PACK_AB R26, R49, R48 ;  /* 0x00000030311a723e */ /* 0x000fe400000000ff */
[----:B------:R-:W-:Y:S02]  /*7dc0*/  F2FP.F16.F32.PACK_AB R27, R81, R80 ;  /* 0x00000050511b723e */ /* 0x000fe400000000ff */
[----:B------:R-:W-:Y:S02]  /*7dd0*/  F2FP.F16.F32.PACK_AB R28, R51, R50 ;  /* 0x00000032331c723e */ /* 0x000fe400000000ff */
[----:B------:R-:W-:Y:S01]  /*7de0*/  F2FP.F16.F32.PACK_AB R29, R83, R82 ;  /* 0x00000052531d723e */ /* 0x000fe200000000ff */
[----:B------:R-:W-:Y:S01]  /*7df0*/  STSM.16.M88.4 [R103], R24 ;  /* 0x0000001867007844 */ /* 0x000fe20000000200 */
[----:B------:R-:W-:-:S02]  /*7e00*/  F2FP.F16.F32.PACK_AB R30, R53, R52 ;  /* 0x00000034351e723e */ /* 0x000fc400000000ff */
[----:B------:R-:W-:Y:S02]  /*7e10*/  F2FP.F16.F32.PACK_AB R31, R85, R84 ;  /* 0x00000054551f723e */ /* 0x000fe400000000ff */
[----:B------:R-:W-:Y:S02]  /*7e20*/  MOV R102, R32 ;  /* 0x0000002000667202 */ /* 0x000fe40000000f00 */
[----:B------:R-:W-:Y:S01]  /*7e30*/  F2FP.F16.F32.PACK_AB R32, R55, R54 ;  /* 0x000000363720723e */ /* 0x000fe200000000ff */
[----:B------:R4:W-:Y:S01]  /*7e40*/  STSM.16.M88.4 [R100], R28 ;  /* 0x0000001c64007844 */ /* 0x0009e20000000200 */
[----:B------:R-:W-:Y:S02]  /*7e50*/  F2FP.F16.F32.PACK_AB R33, R87, R86 ;  /* 0x000000565721723e */ /* 0x000fe400000000ff */
[----:B------:R-:W-:Y:S02]  /*7e60*/  F2FP.F16.F32.PACK_AB R34, R57, R56 ;  /* 0x000000383922723e */ /* 0x000fe400000000ff */
[----:B------:R-:W-:-:S02]  /*7e70*/  F2FP.F16.F32.PACK_AB R35, R91, R90 ;  /* 0x0000005a5b23723e */ /* 0x000fc400000000ff */
[----:B-1----:R-:W-:Y:S02]  /*7e80*/  F2FP.F16.F32.PACK_AB R8, R59, R58 ;  /* 0x0000003a3b08723e */ /* 0x002fe400000000ff */
[----:B------:R-:W-:Y:S01]  /*7e90*/  F2FP.F16.F32.PACK_AB R9, R95, R94 ;  /* 0x0000005e5f09723e */ /* 0x000fe200000000ff */
[----:B------:R-:W-:Y:S01]  /*7ea0*/  STSM.16.M88.4 [R102], R32 ;  /* 0x0000002066007844 */ /* 0x000fe20000000200 */
[----:B------:R-:W-:Y:S02]  /*7eb0*/  F2FP.F16.F32.PACK_AB R10, R61, R60 ;  /* 0x0000003c3d0a723e */ /* 0x000fe400000000ff */
[----:B------:R-:W-:Y:S02]  /*7ec0*/  F2FP.F16.F32.PACK_AB R11, R97, R96 ;  /* 0x00000060610b723e */ /* 0x000fe400000000ff */
[----:B---3--:R-:W-:Y:S01]  /*7ed0*/  F2FP.F16.F32.PACK_AB R12, R63, R62 ;  /* 0x0000003e3f0c723e */ /* 0x008fe200000000ff */
[----:B----4-:R-:W-:Y:S01]  /*7ee0*/  IMAD.MOV.U32 R100, RZ, RZ, RZ ;  /* 0x000000ffff647224 */ /* 0x010fe200078e00ff */
[----:B------:R-:W-:Y:S01]  /*7ef0*/  F2FP.F16.F32.PACK_AB R13, R99, R98 ;  /* 0x00000062630d723e */ /* 0x000fe200000000ff */
[----:B------:R1:W-:Y:S01]  /*7f00*/  STSM.16.M88.4 [R101], R8 ;  /* 0x0000000865007844 */ /* 0x0003e20000000200 */
[----:B------:R-:W-:-:S02]  /*7f10*/  F2FP.F16.F32.PACK_AB R14, R65, R64 ;  /* 0x00000040410e723e */ /* 0x000fc400000000ff */
[----:B------:R-:W-:Y:S02]  /*7f20*/  F2FP.F16.F32.PACK_AB R15, R151, R150 ;  /* 0x00000096970f723e */ /* 0x000fe400000000ff */
[----:B--2---:R-:W-:Y:S02]  /*7f30*/  ISETP.NE.U32.AND P0, PT, R92, RZ, PT ;  /* 0x000000ff5c00720c */ /* 0x004fe40003f05070 */
[----:B------:R-:W-:Y:S01]  /*7f40*/  IADD3 R24, P1, R107, R92, RZ ;  /* 0x0000005c6b187210 */ /* 0x000fe20007f3e0ff */
[----:B------:R2:W-:Y:S01]  /*7f50*/  STSM.16.M88.4 [R4], R12 ;  /* 0x0000000c04007844 */ /* 0x0005e20000000200 */
[----:B------:R-:W-:Y:S01]  /*7f60*/  BAR.SYNC.DEFER_BLOCKING 0x1, 0x100 ;  /* 0x0044000000007b1d */ /* 0x000fe20000010000 */
[----:B------:R-:W-:Y:S02]  /*7f70*/  ISETP.NE.AND.EX P0, PT, R93, RZ, PT, P0 ;  /* 0x000000ff5d00720c */ /* 0x000fe40003f05300 */
[----:B------:R-:W-:-:S05]  /*7f80*/  IMAD.X R25, R106, 0x1, R93, P1 ;  /* 0x000000016a197824 */ /* 0x000fca00008e065d */
[----:B-1----:R-:W1:Y:S08]  /*7f90*/  LDC R9, c[0x0][0xad4] ;  /* 0x0002b500ff097b82 */ /* 0x002e700000000800 */
[----:B--2---:R-:W2:Y:S01]  /*7fa0*/  LDC R4, c[0x0][0xbe8] ;  /* 0x0002fa00ff047b82 */ /* 0x004ea20000000800 */
[----:B------:R-:W3:Y:S01]  /*7fb0*/  @P0 LDG.E R100, desc[UR36][R24.64] ;  /* 0x0000002418640981 */ /* 0x000ee2000c1e1900 */
[----:B------:R-:W-:-:S04]  /*7fc0*/  ISETP.NE.U32.AND P1, PT, RZ, UR4, PT ;  /* 0x00000004ff007c0c */ /* 0x000fc8000bf25070 */
[----:B------:R-:W-:-:S13]  /*7fd0*/  ISETP.NE.AND.EX P1, PT, RZ, UR5, PT, P1 ;  /* 0x00000005ff007c0c */ /* 0x000fda000bf25310 */
[----:B------:R-:W-:Y:S01]  /*7fe0*/  @P1 IADD3 R26, P2, R107, UR4, RZ ;  /* 0x000000046b1a1c10 */ /* 0x000fe2000ff5e0ff */
[----:B------:R-:W-:Y:S01]  /*7ff0*/  ULDC UR4, c[0x0][0xa88] ;  /* 0x0002a20000047ab9 */ /* 0x000fe20000000800 */
[----:B--2---:R-:W-:Y:S02]  /*8000*/  ISETP.NE.AND P4, PT, R4, 0x1, PT ;  /* 0x000000010400780c */ /* 0x004fe40003f85270 */
[----:B------:R-:W-:Y:S02]  /*8010*/  @P1 IADD3.X R27, R106, UR5, RZ, P2, !PT ;  /* 0x000000056a1b1c10 */ /* 0x000fe400097fe4ff */
[C---:B------:R-:W-:Y:S02]  /*8020*/  ISETP.NE.AND P2, PT, R18.reuse, RZ, PT ;  /* 0x000000ff1200720c */ /* 0x040fe40003f45270 */
[----:B------:R-:W-:Y:S02]  /*8030*/  MOV R29, UR4 ;  /* 0x00000004001d7c02 */ /* 0x000fe40008000f00 */
[----:B-1----:R-:W-:Y:S01]  /*8040*/  SEL R9, R18, R9, P2 ;  /* 0x0000000912097207 */ /* 0x002fe20001000000 */
[----:B------:R-:W-:-:S03]  /*8050*/  IMAD.MOV.U32 R18, RZ, RZ, 0x9b8 ;  /* 0x000009b8ff127424 */ /* 0x000fc600078e00ff */
[----:B------:R-:W-:Y:S01]  /*8060*/  ISETP.GT.AND P3, PT, R9, 0x1, PT ;  /* 0x000000010900780c */ /* 0x000fe20003f64270 */
[----:B------:R-:W1:Y:S01]  /*8070*/  @P4 LDC R28, c[0x0][0xbec] ;  /* 0x0002fb00ff1c4b82 */ /* 0x000e620000000800 */
[----:B------:R2:W5:Y:S01]  /*8080*/  @P1 LDG.E R29, desc[UR36][R26.64] ;  /* 0x000000241a1d1981 */ /* 0x000562000c1e1900 */
[----:B------:R-:W-:Y:S01]  /*8090*/  ISETP.NE.U32.AND P2, PT, R92, RZ, PT ;  /* 0x000000ff5c00720c */ /* 0x000fe20003f45070 */
[----:B------:R-:W-:Y:S01]  /*80a0*/  IMAD R101, R16, 0x80, R224 ;  /* 0x0000008010657824 */ /* 0x000fe200078e02e0 */
[----:B------:R-:W-:Y:S02]  /*80b0*/  SEL R18, R18, 0x978, P3 ;  /* 0x0000097812127807 */ /* 0x000fe40001800000 */
[----:B------:R-:W-:Y:S02]  /*80c0*/  ISETP.NE.AND.EX P2, PT, R93, RZ, PT, P2 ;  /* 0x000000ff5d00720c */ /* 0x000fe40003f45320 */
[----:B------:R-:W4:Y:S01]  /*80d0*/  LDC.64 R14, c[0x0][R18+0x220] ;  /* 0x00008800120e7b82 */ /* 0x000f220000000a00 */
[----:B------:R-:W-:-:S02]  /*80e0*/  SEL R31, R201, RZ, P3 ;  /* 0x000000ffc91f7207 */ /* 0x000fc40001800000 */
[----:B------:R-:W-:Y:S02]  /*80f0*/  SEL R19, R19, RZ, !P2 ;  /* 0x000000ff13137207 */ /* 0x000fe40005000000 */
[----:B--2---:R-:W-:-:S03]  /*8100*/  SEL R27, R202, RZ, !P2 ;  /* 0x000000ffca1b7207 */ /* 0x004fc60005000000 */
[----:B------:R-:W2:Y:S08]  /*8110*/  LDC.64 R10, c[0x0][R18+0x218] ;  /* 0x00008600120a7b82 */ /* 0x000eb00000000a00 */
[----:B------:R-:W0:Y:S08]  /*8120*/  @P4 LDC R93, c[0x0][0xbf0] ;  /* 0x0002fc00ff5d4b82 */ /* 0x000e300000000800 */
[----:B------:R-:W1:Y:S01]  /*8130*/  LDC.64 R12, c[0x0][R18+0x228] ;  /* 0x00008a00120c7b82 */ /* 0x000e620000000a00 */
[----:B----4-:R-:W-:-:S04]  /*8140*/  IMAD R15, R15, R19, RZ ;  /* 0x000000130f0f7224 */ /* 0x010fc800078e02ff */
[C---:B------:R-:W-:Y:S02]  /*8150*/  IMAD R35, R14.reuse, R27, R15 ;  /* 0x0000001b0e237224 */ /* 0x040fe400078e020f */
[----:B------:R-:W-:Y:S01]  /*8160*/  IMAD.WIDE.U32 R14, R14, R19, RZ ;  /* 0x000000130e0e7225 */ /* 0x000fe200078e00ff */
[----:B------:R-:W4:Y:S03]  /*8170*/  LDC.64 R8, c[0x0][0xba8] ;  /* 0x0002ea00ff087b82 */ /* 0x000f260000000a00 */
[----:B--2---:R-:W-:-:S04]  /*8180*/  IMAD.WIDE.U32 R26, R10, R2, RZ ;  /* 0x000000020a1a7225 */ /* 0x004fc800078e00ff */
[----:B------:R-:W-:Y:S02]  /*8190*/  IMAD R33, R11, R2, RZ ;  /* 0x000000020b217224 */ /* 0x000fe400078e02ff */
[----:B------:R-:W2:Y:S01]  /*81a0*/  LDC.64 R10, c[0x0][R18+0x210] ;  /* 0x00008400120a7b82 */ /* 0x000ea20000000a00 */
[----:B------:R-:W-:Y:S02]  /*81b0*/  IMAD.IADD R35, R15, 0x1, R35 ;  /* 0x000000010f237824 */ /* 0x000fe400078e0223 */
[----:B------:R-:W-:Y:S02]  /*81c0*/  IMAD.MOV.U32 R15, RZ, RZ, R101 ;  /* 0x000000ffff0f7224 */ /* 0x000fe400078e0065 */
[----:B------:R-:W-:Y:S02]  /*81d0*/  IMAD.IADD R33, R27, 0x1, R33 ;  /* 0x000000011b217824 */ /* 0x000fe400078e0221 */
[-C--:B-1----:R-:W-:Y:S02]  /*81e0*/  IMAD R27, R13, R31.reuse, RZ ;  /* 0x0000001f0d1b7224 */ /* 0x082fe400078e02ff */
[----:B------:R-:W-:-:S05]  /*81f0*/  IMAD.WIDE.U32 R12, R12, R31, RZ ;  /* 0x0000001f0c0c7225 */ /* 0x000fca00078e00ff */
[----:B------:R-:W-:Y:S01]  /*8200*/  IADD3 R27, R13, R27, RZ ;  /* 0x0000001b0d1b7210 */ /* 0x000fe20007ffe0ff */
[----:B----4-:R-:W1:Y:S08]  /*8210*/  @!P3 LDC R8, c[0x0][0xb50] ;  /* 0x0002d400ff08bb82 */ /* 0x010e700000000800 */
[----:B------:R-:W4:Y:S01]  /*8220*/  @!P3 LDC R9, c[0x0][0xb54] ;  /* 0x0002d500ff09bb82 */ /* 0x000f220000000800 */
[--C-:B---3--:R-:W-:Y:S01]  /*8230*/  IADD3 R26, P2, P5, R14, R26, R100.reuse ;  /* 0x0000001a0e1a7210 */ /* 0x108fe20007d5e064 */
[----:B------:R-:W-:Y:S01]  /*8240*/  @P4 IMAD.HI.U32 R14, R101, R28, RZ ;  /* 0x0000001c650e4227 */ /* 0x000fe200078e00ff */
[----:B------:R-:W-:-:S04]  /*8250*/  SHF.R.S32.HI R92, RZ, 0x1f, R100 ;  /* 0x0000001fff5c7819 */ /* 0x000fc80000011464 */
[----:B0-----:R-:W-:Y:S02]  /*8260*/  @P4 SHF.R.U32.HI R15, RZ, R93, R14 ;  /* 0x0000005dff0f4219 */ /* 0x001fe4000001160e */
[----:B------:R-:W-:Y:S02]  /*8270*/  IADD3.X R14, R35, R33, R92, P2, P5 ;  /* 0x00000021230e7210 */ /* 0x000fe400017ea45c */
[----:B------:R-:W-:Y:S01]  /*8280*/  IADD3 R12, P2, P5, R15, R26, R12 ;  /* 0x0000001a0f0c7210 */ /* 0x000fe20007d5e00c */
[--C-:B------:R-:W-:Y:S01]  /*8290*/  IMAD.MOV R31, RZ, RZ, -R15.reuse ;  /* 0x000000ffff1f7224 */ /* 0x100fe200078e0a0f */
[----:B------:R-:W-:-:S03]  /*82a0*/  SHF.R.S32.HI R13, RZ, 0x1f, R15 ;  /* 0x0000001fff0d7819 */ /* 0x000fc6000001140f */
[----:B------:R-:W-:Y:S01]  /*82b0*/  IMAD R15, R4, R31, R101 ;  /* 0x0000001f040f7224 */ /* 0x000fe200078e0265 */
[----:B------:R-:W-:-:S03]  /*82c0*/  IADD3.X R13, R13, R14, R27, P2, P5 ;  /* 0x0000000e0d0d7210 */ /* 0x000fc600017ea41b */
[----:B--2---:R-:W-:Y:S01]  /*82d0*/  IMAD R11, R11, R15, RZ ;  /* 0x0000000f0b0b7224 */ /* 0x004fe200078e02ff */
[----:B------:R-:W-:-:S05]  /*82e0*/  SHF.R.S32.HI R27, RZ, 0x1f, R15 ;  /* 0x0000001fff1b7819 */ /* 0x000fca000001140f */
[C---:B------:R-:W-:Y:S02]  /*82f0*/  IMAD R27, R10.reuse, R27, R11 ;  /* 0x0000001b0a1b7224 */ /* 0x040fe400078e020b */
[----:B------:R-:W-:-:S04]  /*8300*/  IMAD.WIDE.U32 R10, R10, R15, R12 ;  /* 0x0000000f0a0a7225 */ /* 0x000fc800078e000c */
[----:B------:R-:W-:Y:S01]  /*8310*/  IMAD.IADD R11, R11, 0x1, R27 ;  /* 0x000000010b0b7824 */ /* 0x000fe200078e021b */
[----:B-1----:R-:W-:-:S04]  /*8320*/  LEA R12, P2, R10, R8, 0x2 ;  /* 0x000000080a0c7211 */ /* 0x002fc800078410ff */
[----:B----4-:R-:W-:Y:S01]  /*8330*/  LEA.HI.X R14, R10, R9, R11, 0x2, P2 ;  /* 0x000000090a0e7211 */ /* 0x010fe200010f140b */
[----:B------:R-:W-:Y:S08]  /*8340*/  @P1 BRA `(.L_x_229) ;  /* 0x0000000000101947 */ /* 0x000ff00003800000 */
[----:B------:R-:W-:Y:S05]  /*8350*/  @!P0 BRA `(.L_x_229) ;  /* 0x00000000000c8947 */ /* 0x000fea0003800000 */
[----:B------:R-:W2:Y:S04]  /*8360*/  LDG.E R8, desc[UR36][R24.64] ;  /* 0x0000002418087981 */ /* 0x000ea8000c1e1900 */
[----:B-----5:R-:W2:Y:S02]  /*8370*/  LDG.E R29, desc[UR36][R24.64+0x4] ;  /* 0x00000424181d7981 */ /* 0x020ea4000c1e1900 */
[----:B--2---:R-:W-:-:S07]  /*8380*/  IMAD.IADD R29, R29, 0x1, -R8 ;  /* 0x000000011d1d7824 */ /* 0x004fce00078e0a08 */
.L_x_229:
[----:B------:R-:W-:Y:S01]  /*8390*/  SHFL.IDX PT, R8, R12, RZ, 0x1c1f ;  /* 0x001c1fff0c087589 */ /* 0x000fe200000e0000 */
[----:B------:R-:W-:Y:S01]  /*83a0*/  IMAD R15, R16, 0x80, R223 ;  /* 0x00000080100f7824 */ /* 0x000fe200078e02df */
[----:B------:R-:W-:Y:S01]  /*83b0*/  LOP3.LUT P0, RZ, R206, 0x3, RZ, 0xc0, !PT ;  /* 0x00000003ceff7812 */ /* 0x000fe2000780c0ff */
[----:B-----5:R-:W-:Y:S01]  /*83c0*/  IMAD R18, R29, R4, RZ ;  /* 0x000000041d127224 */ /* 0x020fe200078e02ff */
[----:B------:R-:W0:Y:S01]  /*83d0*/  SHFL.IDX PT, R9, R14, RZ, 0x1c1f ;  /* 0x001c1fff0e097589 */ /* 0x000e2200000e0000 */
[----:B------:R-:W-:-:S03]  /*83e0*/  VIADD R13, R15, 0x8 ;  /* 0x000000080f0d7836 */ /* 0x000fc60000000000 */
[----:B------:R-:W-:Y:S01]  /*83f0*/  SHFL.IDX PT, R10, R12, 0x1, 0x1c1f ;  /* 0x003c1f000c0a7f89 */ /* 0x000fe200000e0000 */
[-C--:B------:R-:W-:Y:S02]  /*8400*/  ISETP.GE.OR P1, PT, R15, R18.reuse, P0 ;  /* 0x000000120f00720c */ /* 0x080fe40000726670 */
[-C--:B------:R-:W-:Y:S01]  /*8410*/  ISETP.GE.OR P0, PT, R13, R18.reuse, P0 ;  /* 0x000000120d00720c */ /* 0x080fe20000706670 */
[----:B------:R-:W1:Y:S01]  /*8420*/  SHFL.IDX PT, R11, R14, 0x1, 0x1c1f ;  /* 0x003c1f000e0b7f89 */ /* 0x000e6200000e0000 */
[----:B------:R-:W-:-:S09]  /*8430*/  ISETP.GE.AND P2, PT, R15, R18, PT ;  /* 0x000000120f00720c */ /* 0x000fd20003f46270 */
[----:B0-----:R0:W-:Y:S04]  /*8440*/  @!P1 ST.E desc[UR36][R8.64], R0 ;  /* 0x0000000008009985 */ /* 0x0011e8000c101924 */
[----:B-1----:R0:W-:Y:S01]  /*8450*/  @!P0 ST.E desc[UR36][R10.64], R3 ;  /* 0x000000030a008985 */ /* 0x0021e2000c101924 */
[----:B------:R-:W-:Y:S01]  /*8460*/  ISETP.GE.AND P0, PT, R13, R18, PT ;  /* 0x000000120d00720c */ /* 0x000fe20003f06270 */
[----:B------:R-:W-:-:S12]  /*8470*/  @P3 BRA `(.L_x_230) ;  /* 0x00000008007c3947 */ /* 0x000fd80003800000 */
[----:B0-----:R-:W-:Y:S01]  /*8480*/  IMAD R3, R204, 0x40, R153 ;  /* 0x00000040cc037824 */ /* 0x001fe200078e0299 */
[----:B------:R-:W0:Y:S01]  /*8490*/  @P4 LDC R49, c[0x0][0xbec] ;  /* 0x0002fb00ff314b82 */ /* 0x000e220000000800 */
[----:B------:R-:W-:Y:S02]  /*84a0*/  ULDC.64 UR4, c[0x0][0xaa0] ;  /* 0x0002a80000047ab9 */ /* 0x000fe40000000a00 */
[----:B------:R-:W-:-:S03]  /*84b0*/  IMAD.WIDE R88, R3, 0x2, R88 ;  /* 0x0000000203587825 */ /* 0x000fc600078e0258 */
[----:B------:R-:W-:Y:S02]  /*84c0*/  IADD3 R13, P6, R88, 0x1000, RZ ;  /* 0x00001000580d7810 */ /* 0x000fe40007fde0ff */
[----:B------:R-:W1:Y:S01]  /*84d0*/  @P4 LDC R51, c[0x0][0xbf0] ;  /* 0x0002fc00ff334b82 */ /* 0x000e620000000800 */
[----:B------:R-:W-:Y:S01]  /*84e0*/  IMAD.WIDE.U32 R20, R100, UR4, RZ ;  /* 0x0000000464147c25 */ /* 0x000fe2000f8e00ff */
[C---:B------:R-:W-:Y:S02]  /*84f0*/  IADD3 R25, P5, R88.reuse, 0x2000, RZ ;  /* 0x0000200058197810 */ /* 0x040fe40007fbe0ff */
[----:B------:R-:W-:Y:S02]  /*8500*/  LOP3.LUT R12, R13, 0x380, RZ, 0xc0, !PT ;  /* 0x000003800d0c7812 */ /* 0x000fe400078ec0ff */
[----:B------:R-:W-:Y:S02]  /*8510*/  IADD3 R29, P3, R88, 0x3000, RZ ;  /* 0x00003000581d7810 */ /* 0x000fe40007f7e0ff */
[----:B------:R-:W-:-:S02]  /*8520*/  SHF.R.U64 R12, R12, 0x3, RZ ;  /* 0x000000030c0c7819 */ /* 0x000fc400000012ff */
[----:B------:R-:W-:Y:S02]  /*8530*/  IADD3 R33, P2, R88, 0x4000, RZ ;  /* 0x0000400058217810 */ /* 0x000fe40007f5e0ff */
[----:B------:R-:W-:Y:S01]  /*8540*/  LOP3.LUT R12, R12, R13, RZ, 0x3c, !PT ;  /* 0x0000000d0c0c7212 */ /* 0x000fe200078e3cff */
[--C-:B------:R-:W-:Y:S01]  /*8550*/  IMAD.X R13, RZ, RZ, R89.reuse, P6 ;  /* 0x000000ffff0d7224 */ /* 0x100fe200030e0659 */
[C---:B------:R-:W-:Y:S02]  /*8560*/  IADD3 R3, P6, R88.reuse, 0x7000, RZ ;  /* 0x0000700058037810 */ /* 0x040fe40007fde0ff */
[C---:B------:R-:W-:Y:S02]  /*8570*/  IADD3 R37, P1, R88.reuse, 0x5000, RZ ;  /* 0x0000500058257810 */ /* 0x040fe40007f3e0ff */
[----:B------:R-:W-:Y:S01]  /*8580*/  LOP3.LUT R0, R3, 0x380, RZ, 0xc0, !PT ;  /* 0x0000038003007812 */ /* 0x000fe200078ec0ff */
[----:B------:R-:W-:Y:S01]  /*8590*/  IMAD.X R45, RZ, RZ, R89, P6 ;  /* 0x000000ffff2d7224 */ /* 0x000fe200030e0659 */
[----:B------:R-:W-:Y:S01]  /*85a0*/  IADD3 R41, P0, R88, 0x6000, RZ ;  /* 0x0000600058297810 */ /* 0x000fe20007f1e0ff */
[----:B------:R-:W5:Y:S01]  /*85b0*/  LD.E.128 R12, desc[UR36][R12.64] ;  /* 0x000000240c0c7980 */ /* 0x000f62000c101d00 */
[----:B------:R-:W-:-:S02]  /*85c0*/  SHF.R.U64 R0, R0, 0x3, RZ ;  /* 0x0000000300007819 */ /* 0x000fc400000012ff */
[----:B------:R-:W-:Y:S02]  /*85d0*/  LOP3.LUT R24, R25, 0x380, RZ, 0xc0, !PT ;  /* 0x0000038019187812 */ /* 0x000fe400078ec0ff */
[----:B------:R-:W-:Y:S01]  /*85e0*/  LOP3.LUT R44, R0, R3, RZ, 0x3c, !PT ;  /* 0x00000003002c7212 */ /* 0x000fe200078e3cff */
[----:B------:R-:W-:Y:S01]  /*85f0*/  IMAD R3, R92, UR4, RZ ;  /* 0x000000045c037c24 */ /* 0x000fe2000f8e02ff */
[----:B------:R-:W-:Y:S02]  /*8600*/  LOP3.LUT R28, R29, 0x380, RZ, 0xc0, !PT ;  /* 0x000003801d1c7812 */ /* 0x000fe400078ec0ff */
[----:B------:R-:W-:Y:S01]  /*8610*/  LOP3.LUT R32, R33, 0x380, RZ, 0xc0, !PT ;  /* 0x0000038021207812 */ /* 0x000fe200078ec0ff */
[----:B------:R-:W-:Y:S01]  /*8620*/  IMAD R3, R100, UR5, R3 ;  /* 0x0000000564037c24 */ /* 0x000fe2000f8e0203 */
[----:B------:R-:W-:Y:S01]  /*8630*/  ULDC.64 UR4, c[0x0][0xae8] ;  /* 0x0002ba0000047ab9 */ /* 0x000fe20000000a00 */
[----:B------:R-:W-:Y:S01]  /*8640*/  LOP3.LUT R36, R37, 0x380, RZ, 0xc0, !PT ;  /* 0x0000038025247812 */ /* 0x000fe200078ec0ff */
[----:B------:R-:W5:Y:S01]  /*8650*/  LD.E.128 R44, desc[UR36][R44.64] ;  /* 0x000000242c2c7980 */ /* 0x000f62000c101d00 */
[----:B------:R-:W-:Y:S01]  /*8660*/  IMAD.IADD R21, R21, 0x1, R3 ;  /* 0x0000000115157824 */ /* 0x000fe200078e0203 */
[----:B------:R-:W-:-:S02]  /*8670*/  LEA R3, R154, R204, 0x5 ;  /* 0x000000cc9a037211 */ /* 0x000fc400078e28ff */
[----:B------:R-:W-:Y:S01]  /*8680*/  LOP3.LUT R40, R41, 0x380, RZ, 0xc0, !PT ;  /* 0x0000038029287812 */ /* 0x000fe200078ec0ff */
[----:B------:R-:W-:Y:S01]  /*8690*/  IMAD.WIDE.U32 R20, R2, UR4, R20 ;  /* 0x0000000402147c25 */ /* 0x000fe2000f8e0014 */
[----:B------:R-:W-:Y:S02]  /*86a0*/  LOP3.LUT R9, R88, 0x380, RZ, 0xc0, !PT ;  /* 0x0000038058097812 */ /* 0x000fe400078ec0ff */
[----:B------:R-:W-:Y:S01]  /*86b0*/  SHF.R.U64 R24, R24, 0x3, RZ ;  /* 0x0000000318187819 */ /* 0x000fe200000012ff */
[----:B------:R-:W-:Y:S01]  /*86c0*/  IMAD R48, R16, 0x80, R3 ;  /* 0x0000008010307824 */ /* 0x000fe200078e0203 */
[----:B------:R-:W-:Y:S01]  /*86d0*/  SHF.R.S32.HI R3, RZ, 0x1f, R19 ;  /* 0x0000001fff037819 */ /* 0x000fe20000011413 */
[----:B------:R-:W-:Y:S01]  /*86e0*/  IMAD R21, R2, UR5, R21 ;  /* 0x0000000502157c24 */ /* 0x000fe2000f8e0215 */
[----:B------:R-:W-:Y:S01]  /*86f0*/  ULDC.64 UR4, c[0x0][0xaf0] ;  /* 0x0002bc0000047ab9 */ /* 0x000fe20000000a00 */
[----:B0-----:R-:W-:Y:S01]  /*8700*/  @P4 IMAD.HI.U32 R0, R48, R49, RZ ;  /* 0x0000003130004227 */ /* 0x001fe200078e00ff */
[----:B------:R-:W-:-:S02]  /*8710*/  SHF.R.U64 R28, R28, 0x3, RZ ;  /* 0x000000031c1c7819 */ /* 0x000fc400000012ff */
[----:B------:R-:W-:Y:S01]  /*8720*/  SHF.R.U64 R32, R32, 0x3, RZ ;  /* 0x0000000320207819 */ /* 0x000fe200000012ff */
[----:B------:R-:W-:Y:S01]  /*8730*/  IMAD.MOV.U32 R49, RZ, RZ, R48 ;  /* 0x000000ffff317224 */ /* 0x000fe200078e0030 */
[----:B-1----:R-:W-:Y:S01]  /*8740*/  @P4 SHF.R.U32.HI R49, RZ, R51, R0 ;  /* 0x00000033ff314219 */ /* 0x002fe20000011600 */
[----:B------:R-:W-:Y:S01]  /*8750*/  IMAD R2, R3, UR4, RZ ;  /* 0x0000000403027c24 */ /* 0x000fe2000f8e02ff */
[----:B------:R-:W-:Y:S02]  /*8760*/  SHF.R.U64 R36, R36, 0x3, RZ ;  /* 0x0000000324247819 */ /* 0x000fe400000012ff */
[----:B------:R-:W-:Y:S01]  /*8770*/  SHF.R.U64 R40, R40, 0x3, RZ ;  /* 0x0000000328287819 */ /* 0x000fe200000012ff */
[----:B------:R-:W-:Y:S01]  /*8780*/  IMAD R51, R19, UR5, R2 ;  /* 0x0000000513337c24 */ /* 0x000fe2000f8e0202 */
[----:B------:R-:W-:Y:S01]  /*8790*/  SHF.R.U64 R9, R9, 0x3, RZ ;  /* 0x0000000309097819 */ /* 0x000fe200000012ff */
[----:B------:R-:W-:Y:S01]  /*87a0*/  IMAD.WIDE.U32 R2, R19, UR4, R20 ;  /* 0x0000000413027c25 */ /* 0x000fe2000f8e0014 */
[--C-:B------:R-:W-:Y:S01]  /*87b0*/  SHF.R.S32.HI R0, RZ, 0x1f, R49.reuse ;  /* 0x0000001fff007819 */ /* 0x100fe20000011431 */
[----:B------:R-:W-:Y:S01]  /*87c0*/  ULDC.64 UR4, c[0x0][0xae0] ;  /* 0x0002b80000047ab9 */ /* 0x000fe20000000a00 */
[----:B------:R-:W-:Y:S01]  /*87d0*/  LOP3.LUT R24, R24, R25, RZ, 0x3c, !PT ;  /* 0x0000001918187212 */ /* 0x000fe200078e3cff */
[----:B------:R-:W-:Y:S01]  /*87e0*/  IMAD.MOV R19, RZ, RZ, -R49 ;  /* 0x000000ffff137224 */ /* 0x000fe200078e0a31 */
[----:B------:R-:W-:Y:S01]  /*87f0*/  LOP3.LUT R28, R28, R29, RZ, 0x3c, !PT ;  /* 0x0000001d1c1c7212 */ /* 0x000fe200078e3cff */
[--C-:B------:R-:W-:Y:S01]  /*8800*/  IMAD.X R29, RZ, RZ, R89.reuse, P3 ;  /* 0x000000ffff1d7224 */ /* 0x100fe200018e0659 */
[----:B------:R-:W-:Y:S01]  /*8810*/  LOP3.LUT R32, R32, R33, RZ, 0x3c, !PT ;  /* 0x0000002120207212 */ /* 0x000fe200078e3cff */
[--C-:B------:R-:W-:Y:S01]  /*8820*/  IMAD.X R33, RZ, RZ, R89.reuse, P2 ;  /* 0x000000ffff217224 */ /* 0x100fe200010e0659 */
[----:B------:R-:W-:Y:S01]  /*8830*/  LOP3.LUT R36, R36, R37, RZ, 0x3c, !PT ;  /* 0x0000002524247212 */ /* 0x000fe200078e3cff */
[--C-:B------:R-:W-:Y:S01]  /*8840*/  IMAD.X R37, RZ, RZ, R89.reuse, P1 ;  /* 0x000000ffff257224 */ /* 0x100fe200008e0659 */
[----:B------:R-:W-:Y:S01]  /*8850*/  LOP3.LUT R40, R40, R41, RZ, 0x3c, !PT ;  /* 0x0000002928287212 */ /* 0x000fe200078e3cff */
[----:B------:R-:W-:Y:S01]  /*8860*/  IMAD.X R41, RZ, RZ, R89, P0 ;  /* 0x000000ffff297224 */ /* 0x000fe200000e0659 */
[----:B------:R-:W-:-:S02]  /*8870*/  IADD3.X R25, RZ, R89, RZ, P5, !PT ;  /* 0x00000059ff197210 */ /* 0x000fc40002ffe4ff */
[----:B------:R-:W-:Y:S01]  /*8880*/  LOP3.LUT R88, R9, R88, RZ, 0x3c, !PT ;  /* 0x0000005809587212 */ /* 0x000fe200078e3cff */
[----:B------:R-:W-:Y:S01]  /*8890*/  IMAD R0, R0, UR4, RZ ;  /* 0x0000000400007c24 */ /* 0x000fe2000f8e02ff */
[----:B------:R-:W5:Y:S01]  /*88a0*/  LD.E.128 R28, desc[UR36][R28.64] ;  /* 0x000000241c1c7980 */ /* 0x000f62000c101d00 */
[----:B------:R-:W-:Y:S02]  /*88b0*/  IMAD R19, R4, R19, R48 ;  /* 0x0000001304137224 */ /* 0x000fe400078e0230 */
[----:B------:R-:W-:Y:S01]  /*88c0*/  IMAD.IADD R3, R3, 0x1, R51 ;  /* 0x0000000103037824 */ /* 0x000fe200078e0233 */
[----:B------:R0:W5:Y:S01]  /*88d0*/  LD.E.128 R8, desc[UR36][R88.64] ;  /* 0x0000002458087980 */ /* 0x000162000c101d00 */
[C---:B------:R-:W-:Y:S01]  /*88e0*/  IMAD R21, R49.reuse, UR5, R0 ;  /* 0x0000000531157c24 */ /* 0x040fe2000f8e0200 */
[----:B------:R-:W-:Y:S02]  /*88f0*/  SHF.R.S32.HI R0, RZ, 0x1f, R19 ;  /* 0x0000001fff007819 */ /* 0x000fe40000011413 */
[----:B------:R-:W5:Y:S01]  /*8900*/  LD.E.128 R24, desc[UR36][R24.64] ;  /* 0x0000002418187980 */ /* 0x000f62000c101d00 */
[----:B------:R-:W-:Y:S01]  /*8910*/  IMAD.WIDE.U32 R2, R49, UR4, R2 ;  /* 0x0000000431027c25 */ /* 0x000fe2000f8e0002 */
[----:B------:R-:W-:-:S02]  /*8920*/  ULDC.64 UR4, c[0x0][0xad8] ;  /* 0x0002b60000047ab9 */ /* 0x000fc40000000a00 */
[----:B------:R-:W5:Y:S04]  /*8930*/  LD.E.128 R32, desc[UR36][R32.64] ;  /* 0x0000002420207980 */ /* 0x000f68000c101d00 */
[----:B------:R-:W5:Y:S04]  /*8940*/  LD.E.128 R36, desc[UR36][R36.64] ;  /* 0x0000002424247980 */ /* 0x000f68000c101d00 */
[----:B------:R-:W5:Y:S01]  /*8950*/  LD.E.128 R40, desc[UR36][R40.64] ;  /* 0x0000002428287980 */ /* 0x000f62000c101d00 */
[----:B------:R-:W-:Y:S01]  /*8960*/  @!PT LDS RZ, [RZ] ;  /* 0x00000000fffff984 */ /* 0x000fe20000000800 */
[----:B------:R-:W-:Y:S01]  /*8970*/  @!PT LDS RZ, [RZ] ;  /* 0x00000000fffff984 */ /* 0x000fe20000000800 */
[----:B------:R-:W-:Y:S01]  /*8980*/  @!PT LDS RZ, [RZ] ;  /* 0x00000000fffff984 */ /* 0x000fe20000000800 */
[----:B------:R-:W-:Y:S01]  /*8990*/  @!PT LDS RZ, [RZ] ;  /* 0x00000000fffff984 */ /* 0x000fe20000000800 */
[----:B------:R1:W-:Y:S06]  /*89a0*/  MEMBAR.ALL.CTA ;  /* 0x0000000000007992 */ /* 0x0003ec0000008000 */
[----:B-1----:R-:W1:Y:S01]  /*89b0*/  FENCE.VIEW.ASYNC.S ;  /* 0x00000000000073c6 */ /* 0x002e620000000000 */
[----:B------:R-:W-:-:S02]  /*89c0*/  IMAD.IADD R3, R3, 0x1, R21 ;  /* 0x0000000103037824 */ /* 0x000fc400078e0215 */
[----:B------:R-:W-:Y:S02]  /*89d0*/  IMAD R0, R0, UR4, RZ ;  /* 0x0000000400007c24 */ /* 0x000fe4000f8e02ff */
[----:B------:R-:W-:Y:S02]  /*89e0*/  IMAD R51, R16, 0x80, R204 ;  /* 0x0000008010337824 */ /* 0x000fe400078e02cc */
[C---:B------:R-:W-:Y:S02]  /*89f0*/  IMAD R49, R19.reuse, UR5, R0 ;  /* 0x0000000513317c24 */ /* 0x040fe4000f8e0200 */
[----:B------:R-:W-:Y:S01]  /*8a00*/  IMAD.WIDE.U32 R2, R19, UR4, R2 ;  /* 0x0000000413027c25 */ /* 0x000fe2000f8e0002 */
[----:B------:R-:W-:Y:S01]  /*8a10*/  ISETP.GE.AND P2, PT, R51, R18, PT ;  /* 0x000000123300720c */ /* 0x000fe20003f46270 */
[----:B------:R-:W-:Y:S02]  /*8a20*/  ULDC.64 UR4, c[0x0][0xa80] ;  /* 0x0002a00000047ab9 */ /* 0x000fe40000000a00 */
[----:B------:R-:W-:Y:S01]  /*8a30*/  IMAD.IADD R3, R3, 0x1, R49 ;  /* 0x0000000103037824 */ /* 0x000fe200078e0231 */
[----:B------:R-:W-:Y:S01]  /*8a40*/  LEA R0, P3, R2, UR4, 0x1 ;  /* 0x0000000402007c11 */ /* 0x000fe2000f8608ff */
[----:B------:R-:W-:-:S03]  /*8a50*/  VIADD R17, R17, 0x28820 ;  /* 0x0002882011117836 */ /* 0x000fc60000000000 */
[----:B------:R-:W-:Y:S02]  /*8a60*/  LEA.HI.X R4, R2, UR5, R3, 0x1, P3 ;  /* 0x0000000502047c11 */ /* 0x000fe400098f0c03 */
[----:B------:R-:W-:Y:S01]  /*8a70*/  PRMT R17, RZ, 0x654, R17 ;  /* 0x00000654ff117816 */ /* 0x000fe20000000011 */
[C---:B------:R-:W-:Y:S01]  /*8a80*/  VIADD R19, R51.reuse, 0x40 ;  /* 0x0000004033137836 */ /* 0x040fe20000000000 */
[----:B------:R-:W-:Y:S01]  /*8a90*/  IADD3 R21, R51, 0x20, RZ ;  /* 0x0000002033157810 */ /* 0x000fe20007ffe0ff */
[----:B-1----:R0:W1:Y:S01]  /*8aa0*/  SHFL.IDX PT, R16, R0, RZ, 0x181f ;  /* 0x00181fff00107589 */ /* 0x00206200000e0000 */
[----:B------:R0:W-:Y:S01]  /*8ab0*/  SYNCS.ARRIVE.TRANS64.RED.A1T0 RZ, [R17+URZ], RZ ;  /* 0x000000ff11ff79a7 */ /* 0x0001e2000810043f */
[----:B------:R-:W-:Y:S02]  /*8ac0*/  BSSY B1, `(.L_x_231) ;  /* 0x000000e000017945 */ /* 0x000fe40003800000 */
[----:B------:R0:W2:Y:S01]  /*8ad0*/  SHFL.IDX PT, R20, R4, RZ, 0x181f ;  /* 0x00181fff04147589 */ /* 0x0000a200000e0000 */
[----:B------:R-:W-:-:S02]  /*8ae0*/  ISETP.GE.AND P0, PT, R21, R18, PT ;  /* 0x000000121500720c */ /* 0x000fc40003f06270 */
[----:B------:R-:W-:Y:S01]  /*8af0*/  ISETP.GE.AND P1, PT, R19, R18, PT ;  /* 0x000000121300720c */ /* 0x000fe20003f26270 */
[----:B------:R-:W-:-:S12]  /*8b00*/  @P2 BRA `(.L_x_232) ;  /* 0x0000000000242947 */ /* 0x000fd80003800000 */
[----:B------:R-:W-:Y:S02]  /*8b10*/  ULDC UR4, c[0x0][0xac8] ;  /* 0x0002b20000047ab9 */ /* 0x000fe40000000800 */
[----:B------:R-:W-:Y:S02]  /*8b20*/  ISETP.GE.AND P2, PT, R153, UR4, PT ;  /* 0x0000000499007c0c */ /* 0x000fe4000bf46270 */
[----:B------:R-:W-:-:S11]  /*8b30*/  ISETP.GE.AND P3, PT, R23, UR4, PT ;  /* 0x0000000417007c0c */ /* 0x000fd6000bf66270 */
[-C--:B-1----:R-:W-:Y:S02]  /*8b40*/  @!P2 LEA R2, P4, R153, R16.reuse, 0x1 ;  /* 0x000000109902a211 */ /* 0x082fe400078808ff */
[----:B------:R-:W-:Y:S02]  /*8b50*/  @!P3 LEA R16, P5, R23, R16, 0x1 ;  /* 0x000000101710b211 */ /* 0x000fe400078a08ff */
[-C--:B--2---:R-:W-:Y:S02]  /*8b60*/  @!P2 LEA.HI.X R3, R153, R20.reuse, R227, 0x1, P4 ;  /* 0x000000149903a211 */ /* 0x084fe400020f0ce3 */
[----:B0-----:R-:W-:-:S03]  /*8b70*/  @!P3 LEA.HI.X R17, R23, R20, R226, 0x1, P5 ;  /* 0x000000141711b211 */ /* 0x001fc600028f0ce2 */
[----:B-----5:R3:W-:Y:S04]  /*8b80*/  @!P2 ST.E.128 desc[UR36][R2.64], R8 ;  /* 0x000000080200a985 */ /* 0x0207e8000c101d24 */
[----:B------:R3:W-:Y:S02]  /*8b90*/  @!P3 ST.E.128 desc[UR36][R16.64], R32 ;  /* 0x000000201000b985 */ /* 0x0007e4000c101d24 */
.L_x_232:
[----:B------:R-:W-:Y:S05]  /*8ba0*/  BSYNC B1 ;  /* 0x0000000000017941 */ /* 0x000fea0003800000 */
.L_x_231:
[----:B---3-5:R3:W4:Y:S01]  /*8bb0*/  SHFL.IDX PT, R10, R4, 0x1, 0x181f ;  /* 0x00381f00040a7f89 */ /* 0x02872200000e0000 */
[----:B------:R-:W-:Y:S03]  /*8bc0*/  BSSY B1, `(.L_x_233) ;  /* 0x000000c000017945 */ /* 0x000fe60003800000 */
[----:B------:R3:W0:Y:S01]  /*8bd0*/  SHFL.IDX PT, R8, R0, 0x1, 0x181f ;  /* 0x00381f0000087f89 */ /* 0x00062200000e0000 */
[----:B------:R-:W-:Y:S05]  /*8be0*/  @P0 BRA `(.L_x_234) ;  /* 0x0000000000240947 */ /* 0x000fea0003800000 */
[----:B------:R-:W-:Y:S02]  /*8bf0*/  ULDC UR4, c[0x0][0xac8] ;  /* 0x0002b20000047ab9 */ /* 0x000fe40000000800 */
[----:B------:R-:W-:Y:S02]  /*8c00*/  ISETP.GE.AND P3, PT, R153, UR4, PT ;  /* 0x0000000499007c0c */ /* 0x000fe4000bf66270 */
[----:B------:R-:W-:-:S11]  /*8c10*/  ISETP.GE.AND P4, PT, R23, UR4, PT ;  /* 0x0000000417007c0c */ /* 0x000fd6000bf86270 */
[-C--:B0-----:R-:W-:Y:S02]  /*8c20*/  @!P3 LEA R2, P0, R153, R8.reuse, 0x1 ;  /* 0x000000089902b211 */ /* 0x081fe400078008ff */
[----:B------:R-:W-:Y:S02]  /*8c30*/  @!P4 LEA R8, P2, R23, R8, 0x1 ;  /* 0x000000081708c211 */ /* 0x000fe400078408ff */
[-C--:B----4-:R-:W-:Y:S02]  /*8c40*/  @!P3 LEA.HI.X R3, R153, R10.reuse, R227, 0x1, P0 ;  /* 0x0000000a9903b211 */ /* 0x090fe400000f0ce3 */
[----:B------:R-:W-:-:S03]  /*8c50*/  @!P4 LEA.HI.X R9, R23, R10, R226, 0x1, P2 ;  /* 0x0000000a1709c211 */ /* 0x000fc600010f0ce2 */
[----:B------:R0:W-:Y:S04]  /*8c60*/  @!P3 ST.E.128 desc[UR36][R2.64], R12 ;  /* 0x0000000c0200b985 */ /* 0x0001e8000c101d24 */
[----:B------:R0:W-:Y:S02]  /*8c70*/  @!P4 ST.E.128 desc[UR36][R8.64], R36 ;  /* 0x000000240800c985 */ /* 0x0001e4000c101d24 */
.L_x_234:
[----:B------:R-:W-:Y:S05]  /*8c80*/  BSYNC B1 ;  /* 0x0000000000017941 */ /* 0x000fea0003800000 */
.L_x_233:
[----:B----4-:R4:W1:Y:S01]  /*8c90*/  SHFL.IDX PT, R10, R4, 0x2, 0x181f ;  /* 0x00581f00040a7f89 */ /* 0x01086200000e0000 */
[----:B------:R-:W-:Y:S03]  /*8ca0*/  BSSY B1, `(.L_x_235) ;  /* 0x000000c000017945 */ /* 0x000fe60003800000 */
[----:B0-----:R4:W0:Y:S01]  /*8cb0*/  SHFL.IDX PT, R8, R0, 0x2, 0x181f ;  /* 0x00581f0000087f89 */ /* 0x00182200000e0000 */
[----:B------:R-:W-:Y:S05]  /*8cc0*/  @P1 BRA `(.L_x_236) ;  /* 0x0000000000241947 */ /* 0x000fea0003800000 */
[----:B------:R-:W-:Y:S02]  /*8cd0*/  ULDC UR4, c[0x0][0xac8] ;  /* 0x0002b20000047ab9 */ /* 0x000fe40000000800 */
[----:B------:R-:W-:Y:S02]  /*8ce0*/  ISETP.GE.AND P2, PT, R153, UR4, PT ;  /* 0x0000000499007c0c */ /* 0x000fe4000bf46270 */
[----:B------:R-:W-:-:S11]  /*8cf0*/  ISETP.GE.AND P3, PT, R23, UR4, PT ;  /* 0x0000000417007c0c */ /* 0x000fd6000bf66270 */
[-C--:B0-----:R-:W-:Y:S02]  /*8d00*/  @!P2 LEA R2, P0, R153, R8.reuse, 0x1 ;  /* 0x000000089902a211 */ /* 0x081fe400078008ff */
[----:B------:R-:W-:Y:S02]  /*8d10*/  @!P3 LEA R8, P1, R23, R8, 0x1 ;  /* 0x000000081708b211 */ /* 0x000fe400078208ff */
[-C--:B-1----:R-:W-:Y:S02]  /*8d20*/  @!P2 LEA.HI.X R3, R153, R10.reuse, R227, 0x1, P0 ;  /* 0x0000000a9903a211 */ /* 0x082fe400000f0ce3 */
[----:B------:R-:W-:-:S03]  /*8d30*/  @!P3 LEA.HI.X R9, R23, R10, R226, 0x1, P1 ;  /* 0x0000000a1709b211 */ /* 0x000fc600008f0ce2 */
[----:B------:R0:W-:Y:S04]  /*8d40*/  @!P2 ST.E.128 desc[UR36][R2.64], R24 ;  /* 0x000000180200a985 */ /* 0x0001e8000c101d24 */
[----:B------:R0:W-:Y:S02]  /*8d50*/  @!P3 ST.E.128 desc[UR36][R8.64], R40 ;  /* 0x000000280800b985 */ /* 0x0001e4000c101d24 */
.L_x_236:
[----:B------:R-:W-:Y:S05]  /*8d60*/  BSYNC B1 ;  /* 0x0000000000017941 */ /* 0x000fea0003800000 */
.L_x_235:
[----:B0-----:R-:W-:Y:S01]  /*8d70*/  VIADD R3, R51, 0x60 ;  /* 0x0000006033037836 */ /* 0x001fe20000000000 */
[----:B---34-:R-:W0:Y:S04]  /*8d80*/  SHFL.IDX PT, R4, R4, 0x3, 0x181f ;  /* 0x00781f0004047f89 */ /* 0x018e2800000e0000 */
[----:B------:R-:W-:Y:S01]  /*8d90*/  ISETP.GE.AND P0, PT, R3, R18, PT ;  /* 0x000000120300720c */ /* 0x000fe20003f06270 */
[----:B------:R-:W3:-:S12]  /*8da0*/  SHFL.IDX PT, R0, R0, 0x3, 0x181f ;  /* 0x00781f0000007f89 */ /* 0x000ed800000e0000 */
[----:B------:R-:W-:Y:S05]  /*8db0*/  @P0 BRA `(.L_x_237) ;  /* 0x0000001400d80947 */ /* 0x000fea0003800000 */
[----:B------:R-:W-:Y:S02]  /*8dc0*/  ULDC UR4, c[0x0][0xac8] ;  /* 0x0002b20000047ab9 */ /* 0x000fe40000000800 */
[----:B------:R-:W-:-:S13]  /*8dd0*/  ISETP.GE.AND P1, PT, R153, UR4, PT ;  /* 0x0000000499007c0c */ /* 0x000fda000bf26270 */
[----:B---3--:R-:W-:-:S04]  /*8de0*/  @!P1 LEA R2, P0, R153, R0, 0x1 ;  /* 0x0000000099029211 */ /* 0x008fc800078008ff */
[----:B0-----:R-:W-:Y:S02]  /*8df0*/  @!P1 LEA.HI.X R3, R153, R4, R227, 0x1, P0 ;  /* 0x0000000499039211 */ /* 0x001fe400000f0ce3 */
[----:B------:R-:W-:-:S03]  /*8e00*/  ISETP.GE.AND P0, PT, R23, UR4, PT ;  /* 0x0000000417007c0c */ /* 0x000fc6000bf06270 */
[----:B------:R0:W-:Y:S10]  /*8e10*/  @!P1 ST.E.128 desc[UR36][R2.64], R28 ;  /* 0x0000001c02009985 */ /* 0x0001f4000c101d24 */
[----:B------:R-:W-:Y:S05]  /*8e20*/  @P0 BRA `(.L_x_237) ;  /* 0x0000001400bc0947 */ /* 0x000fea0003800000 */
[----:B0-----:R-:W-:-:S04]  /*8e30*/  LEA R2, P0, R23, R0, 0x1 ;  /* 0x0000000017027211 */ /* 0x001fc800078008ff */
[----:B------:R-:W-:-:S05]  /*8e40*/  LEA.HI.X R3, R23, R4, R226, 0x1, P0 ;  /* 0x0000000417037211 */ /* 0x000fca00000f0ce2 */
[----:B------:R0:W-:Y:S01]  /*8e50*/  ST.E.128 desc[UR36][R2.64], R44 ;  /* 0x0000002c02007985 */ /* 0x0001e2000c101d24 */
[----:B------:R-:W-:Y:S05]  /*8e60*/  BRA `(.L_x_237) ;  /* 0x0000001400ac7947 */ /* 0x000fea0003800000 */
.L_x_230:
[----:B0-----:R-:W0:Y:S01]  /*8e70*/  @P4 LDC R10, c[0x0][0xbec] ;  /* 0x0002fb00ff0a4b82 */ /* 0x001e220000000800 */
[----:B------:R-:W-:Y:S01]  /*8e80*/  ULDC.64 UR4, c[0x0][0xb08] ;  /* 0x0002c20000047ab9 */ /* 0x000fe20000000a00 */
[----:B------:R-:W-:Y:S01]  /*8e90*/  SHF.R.S32.HI R0, RZ, 0x1f, R19 ;  /* 0x0000001fff007819 */ /* 0x000fe20000011413 */
[----:B------:R-:W-:Y:S01]  /*8ea0*/  IMAD R3, R92, UR4, RZ ;  /* 0x000000045c037c24 */ /* 0x000fe2000f8e02ff */
[----:B------:R-:W-:Y:S01]  /*8eb0*/  ULDC.64 UR6, c[0x0][0xb30] ;  /* 0x0002cc0000067ab9 */ /* 0x000fe20000000a00 */
[C---:B------:R-:W-:Y:S01]  /*8ec0*/  IMAD.WIDE.U32 R8, R100.reuse, UR4, RZ ;  /* 0x0000000464087c25 */ /* 0x040fe2000f8e00ff */
[----:B------:R-:W-:Y:S02]  /*8ed0*/  BSSY B1, `(.L_x_238) ;  /* 0x0000068000017945 */ /* 0x000fe40003800000 */
[----:B------:R-:W1:Y:S01]  /*8ee0*/  @P4 LDC R13, c[0x0][0xbf0] ;  /* 0x0002fc00ff0d4b82 */ /* 0x000e620000000800 */
[----:B------:R-:W-:Y:S01]  /*8ef0*/  IMAD R3, R100, UR5, R3 ;  /* 0x0000000564037c24 */ /* 0x000fe2000f8e0203 */
[----:B------:R-:W-:Y:S01]  /*8f00*/  ULDC.64 UR4, c[0x0][0xb38] ;  /* 0x0002ce0000047ab9 */ /* 0x000fe20000000a00 */
[----:B------:R-:W-:-:S02]  /*8f10*/  VIADD R17, R17, 0x28820 ;  /* 0x0002882011117836 */ /* 0x000fc40000000000 */
[----:B------:R-:W-:-:S03]  /*8f20*/  IMAD.IADD R9, R9, 0x1, R3 ;  /* 0x0000000109097824 */ /* 0x000fc600078e0203 */
[----:B------:R-:W-:Y:S01]  /*8f30*/  PRMT R17, RZ, 0x654, R17 ;  /* 0x00000654ff117816 */ /* 0x000fe20000000011 */
[----:B------:R-:W-:-:S03]  /*8f40*/  IMAD.WIDE.U32 R8, R2, UR4, R8 ;  /* 0x0000000402087c25 */ /* 0x000fc6000f8e0008 */
[----:B------:R2:W-:Y:S01]  /*8f50*/  SYNCS.ARRIVE.TRANS64.RED.A1T0 RZ, [R17+URZ], RZ ;  /* 0x000000ff11ff79a7 */ /* 0x0005e2000810043f */
[----:B------:R-:W-:Y:S01]  /*8f60*/  IMAD R9, R2, UR5, R9 ;  /* 0x0000000502097c24 */ /* 0x000fe2000f8e0209 */
[----:B------:R-:W-:Y:S02]  /*8f70*/  ULDC.64 UR4, c[0x0][0xb40] ;  /* 0x0002d00000047ab9 */ /* 0x000fe40000000a00 */
[----:B------:R-:W-:Y:S02]  /*8f80*/  IMAD R0, R0, UR4, RZ ;  /* 0x0000000400007c24 */ /* 0x000fe4000f8e02ff */
[----:B0-----:R-:W-:-:S04]  /*8f90*/  @P4 IMAD.HI.U32 R10, R101, R10, RZ ;  /* 0x0000000a650a4227 */ /* 0x001fc800078e00ff */
[C---:B------:R-:W-:Y:S02]  /*8fa0*/  IMAD R11, R19.reuse, UR5, R0 ;  /* 0x00000005130b7c24 */ /* 0x040fe4000f8e0200 */
[----:B------:R-:W-:Y:S01]  /*8fb0*/  IMAD.WIDE.U32 R2, R19, UR4, R8 ;  /* 0x0000000413027c25 */ /* 0x000fe2000f8e0008 */
[----:B------:R-:W-:-:S03]  /*8fc0*/  ULDC.64 UR4, c[0x0][0xb48] ;  /* 0x0002d20000047ab9 */ /* 0x000fc60000000a00 */
[----:B------:R-:W-:Y:S01]  /*8fd0*/  IMAD.MOV.U32 R9, RZ, RZ, R101 ;  /* 0x000000ffff097224 */ /* 0x000fe200078e0065 */
[----:B-1----:R-:W-:Y:S02]  /*8fe0*/  @P4 SHF.R.U32.HI R9, RZ, R13, R10 ;  /* 0x0000000dff094219 */ /* 0x002fe4000001160a */
[----:B------:R-:W-:Y:S02]  /*8ff0*/  IADD3 R3, R3, R11, RZ ;  /* 0x0000000b03037210 */ /* 0x000fe40007ffe0ff */
[--C-:B------:R-:W-:Y:S01]  /*9000*/  SHF.R.S32.HI R0, RZ, 0x1f, R9.reuse ;  /* 0x0000001fff007819 */ /* 0x100fe20000011409 */
[----:B------:R-:W-:Y:S02]  /*9010*/  IMAD.MOV R11, RZ, RZ, -R9 ;  /* 0x000000ffff0b7224 */ /* 0x000fe400078e0a09 */
[----:B------:R-:W-:-:S04]  /*9020*/  IMAD.WIDE.U32 R2, R201, UR4, R2 ;  /* 0x00000004c9027c25 */ /* 0x000fc8000f8e0002 */
[----:B------:R-:W-:Y:S02]  /*9030*/  IMAD R11, R4, R11, R101 ;  /* 0x0000000b040b7224 */ /* 0x000fe400078e0265 */
[----:B------:R-:W-:Y:S02]  /*9040*/  IMAD R0, R0, UR6, RZ ;  /* 0x0000000600007c24 */ /* 0x000fe4000f8e02ff */
[----:B------:R-:W-:Y:S01]  /*9050*/  IMAD R3, R201, UR5, R3 ;  /* 0x00000005c9037c24 */ /* 0x000fe2000f8e0203 */
[----:B------:R-:W-:Y:S01]  /*9060*/  ULDC.64 UR4, c[0x0][0xb28] ;  /* 0x0002ca0000047ab9 */ /* 0x000fe20000000a00 */
[C---:B------:R-:W-:Y:S01]  /*9070*/  IMAD R13, R9.reuse, UR7, R0 ;  /* 0x00000007090d7c24 */ /* 0x040fe2000f8e0200 */
[----:B------:R-:W-:Y:S01]  /*9080*/  SHF.R.S32.HI R0, RZ, 0x1f, R11 ;  /* 0x0000001fff007819 */ /* 0x000fe2000001140b */
[----:B------:R-:W-:-:S04]  /*9090*/  IMAD.WIDE.U32 R2, R9, UR6, R2 ;  /* 0x0000000609027c25 */ /* 0x000fc8000f8e0002 */
[----:B------:R-:W-:Y:S02]  /*90a0*/  IMAD R0, R0, UR4, RZ ;  /* 0x0000000400007c24 */ /* 0x000fe4000f8e02ff */
[----:B------:R-:W-:Y:S02]  /*90b0*/  IMAD.IADD R3, R3, 0x1, R13 ;  /* 0x0000000103037824 */ /* 0x000fe400078e020d */
[C---:B------:R-:W-:Y:S02]  /*90c0*/  IMAD R9, R11.reuse, UR5, R0 ;  /* 0x000000050b097c24 */ /* 0x040fe4000f8e0200 */
[----:B------:R-:W-:Y:S01]  /*90d0*/  IMAD.WIDE.U32 R2, R11, UR4, R2 ;  /* 0x000000040b027c25 */ /* 0x000fe2000f8e0002 */
[----:B------:R-:W-:-:S03]  /*90e0*/  ULDC.64 UR4, c[0x0][0xb00] ;  /* 0x0002c00000047ab9 */ /* 0x000fc60000000a00 */
[----:B------:R-:W-:Y:S01]  /*90f0*/  IMAD.IADD R3, R3, 0x1, R9 ;  /* 0x0000000103037824 */ /* 0x000fe200078e0209 */
[----:B------:R-:W-:-:S04]  /*9100*/  LEA R0, P1, R2, UR4, 0x2 ;  /* 0x0000000402007c11 */ /* 0x000fc8000f8210ff */
[----:B------:R-:W-:Y:S01]  /*9110*/  LEA.HI.X R4, R2, UR5, R3, 0x2, P1 ;  /* 0x0000000502047c11 */ /* 0x000fe200088f1403 */
[----:B------:R2:W0:Y:S04]  /*9120*/  SHFL.IDX PT, R8, R0, RZ, 0x1c1f ;  /* 0x001c1fff00087589 */ /* 0x00042800000e0000 */
[----:B------:R2:W1:Y:S01]  /*9130*/  SHFL.IDX PT, R9, R4, RZ, 0x1c1f ;  /* 0x001c1fff04097589 */ /* 0x00046200000e0000 */
[----:B------:R-:W-:Y:S05]  /*9140*/  @P2 BRA `(.L_x_239) ;  /* 0x0000000400002947 */ /* 0x000fea0003800000 */
[----:B------:R-:W-:Y:S02]  /*9150*/  ULDC UR4, c[0x0][0xac8] ;  /* 0x0002b20000047ab9 */ /* 0x000fe40000000800 */
[----:B------:R-:W-:Y:S02]  /*9160*/  ISETP.GE.AND P3, PT, R200, UR4, PT ;  /* 0x00000004c8007c0c */ /* 0x000fe4000bf66270 */
[----:B------:R-:W-:Y:S02]  /*9170*/  ISETP.GE.AND P1, PT, R203, UR4, PT ;  /* 0x00000004cb007c0c */ /* 0x000fe4000bf26270 */
[----:B------:R-:W-:Y:S02]  /*9180*/  ISETP.GE.AND P4, PT, R199, UR4, PT ;  /* 0x00000004c7007c0c */ /* 0x000fe4000bf86270 */
[----:B------:R-:W-:-:S07]  /*9190*/  ISETP.GE.AND P2, PT, R198, UR4, PT ;  /* 0x00000004c6007c0c */ /* 0x000fce000bf46270 */
[CC--:B0-----:R-:W-:Y:S02]  /*91a0*/  @!P3 LEA R10, P5, R200.reuse, R8.reuse, 0x2 ;  /* 0x00000008c80ab211 */ /* 0x0c1fe400078a10ff */
[----:B-1----:R-:W-:Y:S02]  /*91b0*/  @!P1 IMAD.WIDE R2, R203, 0x4, R8 ;  /* 0x00000004cb029825 */ /* 0x002fe400078e0208 */
[----:B------:R-:W-:Y:S02]  /*91c0*/  @!P3 LEA.HI.X R11, R200, R9, R221, 0x2, P5 ;  /* 0x00000009c80bb211 */ /* 0x000fe400028f14dd */
[-C--:B------:R-:W-:Y:S01]  /*91d0*/  @!P4 LEA R12, P5, R199, R8.reuse, 0x2 ;  /* 0x00000008c70cc211 */ /* 0x080fe200078a10ff */
[----:B------:R0:W-:Y:S01]  /*91e0*/  @!P1 ST.E.64 desc[UR36][R2.64], R20 ;  /* 0x0000001402009985 */ /* 0x0001e2000c101b24 */
[----:B------:R-:W-:Y:S02]  /*91f0*/  ISETP.GE.AND P1, PT, R197, UR4, PT ;  /* 0x00000004c5007c0c */ /* 0x000fe4000bf26270 */
[----:B------:R-:W-:Y:S01]  /*9200*/  @!P2 LEA R14, P6, R198, R8, 0x2 ;  /* 0x00000008c60ea211 */ /* 0x000fe200078c10ff */
[----:B------:R1:W-:Y:S01]  /*9210*/  @!P3 ST.E.64 desc[UR36][R10.64], R36 ;  /* 0x000000240a00b985 */ /* 0x0003e2000c101b24 */
[----:B------:R-:W-:-:S02]  /*9220*/  ISETP.GE.AND P3, PT, R196, UR4, PT ;  /* 0x00000004c4007c0c */ /* 0x000fc4000bf66270 */
[-C--:B------:R-:W-:Y:S02]  /*9230*/  @!P4 LEA.HI.X R13, R199, R9.reuse, R220, 0x2, P5 ;  /* 0x00000009c70dc211 */ /* 0x080fe400028f14dc */
[----:B------:R-:W-:Y:S02]  /*9240*/  @!P2 LEA.HI.X R15, R198, R9, R219, 0x2, P6 ;  /* 0x00000009c60fa211 */ /* 0x000fe400030f14db */
[----:B------:R-:W-:Y:S01]  /*9250*/  ISETP.GE.AND P5, PT, R195, UR4, PT ;  /* 0x00000004c3007c0c */ /* 0x000fe2000bfa6270 */
[----:B------:R3:W-:Y:S02]  /*9260*/  @!P4 ST.E.64 desc[UR36][R12.64], R38 ;  /* 0x000000260c00c985 */ /* 0x0007e4000c101b24 */
[----:B------:R-:W-:Y:S02]  /*9270*/  @!P1 LEA R16, P4, R197, R8, 0x2 ;  /* 0x00000008c5109211 */ /* 0x000fe400078810ff */
[----:B------:R4:W-:Y:S01]  /*9280*/  @!P2 ST.E.64 desc[UR36][R14.64], R40 ;  /* 0x000000280e00a985 */ /* 0x0009e2000c101b24 */
[----:B------:R-:W-:-:S02]  /*9290*/  ISETP.GE.AND P2, PT, R194, UR4, PT ;  /* 0x00000004c2007c0c */ /* 0x000fc4000bf46270 */
[CC--:B0-----:R-:W-:Y:S02]  /*92a0*/  @!P3 LEA R2, P6, R196.reuse, R8.reuse, 0x2 ;  /* 0x00000008c402b211 */ /* 0x0c1fe400078c10ff */
[-C--:B--2---:R-:W-:Y:S02]  /*92b0*/  @!P1 LEA.HI.X R17, R197, R9.reuse, R218, 0x2, P4 ;  /* 0x00000009c5119211 */ /* 0x084fe400020f14da */
[----:B------:R-:W-:Y:S02]  /*92c0*/  @!P3 LEA.HI.X R3, R196, R9, R217, 0x2, P6 ;  /* 0x00000009c403b211 */ /* 0x000fe400030f14d9 */
[----:B------:R-:W-:Y:S01]  /*92d0*/  ISETP.GE.AND P4, PT, R193, UR4, PT ;  /* 0x00000004c1007c0c */ /* 0x000fe2000bf86270 */
[----:B------:R0:W-:Y:S01]  /*92e0*/  @!P1 ST.E.64 desc[UR36][R16.64], R42 ;  /* 0x0000002a10009985 */ /* 0x0001e2000c101b24 */
[----:B-1----:R-:W-:-:S03]  /*92f0*/  @!P5 LEA R10, P1, R195, R8, 0x2 ;  /* 0x00000008c30ad211 */ /* 0x002fc600078210ff */
[----:B------:R1:W-:Y:S01]  /*9300*/  @!P3 ST.E.64 desc[UR36][R2.64], R44 ;  /* 0x0000002c0200b985 */ /* 0x0003e2000c101b24 */
[-C--:B---3--:R-:W-:Y:S02]  /*9310*/  @!P2 LEA R12, P6, R194, R8.reuse, 0x2 ;  /* 0x00000008c20ca211 */ /* 0x088fe400078c10ff */
[----:B------:R-:W-:Y:S02]  /*9320*/  ISETP.GE.AND P3, PT, R192, UR4, PT ;  /* 0x00000004c0007c0c */ /* 0x000fe4000bf66270 */
[-C--:B------:R-:W-:Y:S02]  /*9330*/  @!P5 LEA.HI.X R11, R195, R9.reuse, R216, 0x2, P1 ;  /* 0x00000009c30bd211 */ /* 0x080fe400008f14d8 */
[----:B------:R-:W-:Y:S02]  /*9340*/  ISETP.GE.AND P1, PT, R191, UR4, PT ;  /* 0x00000004bf007c0c */ /* 0x000fe4000bf26270 */
[----:B------:R-:W-:Y:S01]  /*9350*/  @!P2 LEA.HI.X R13, R194, R9, R215, 0x2, P6 ;  /* 0x00000009c20da211 */ /* 0x000fe200030f14d7 */
[----:B------:R2:W-:Y:S01]  /*9360*/  @!P5 ST.E.64 desc[UR36][R10.64], R46 ;  /* 0x0000002e0a00d985 */ /* 0x0005e2000c101b24 */
[----:B----4-:R-:W-:-:S03]  /*9370*/  @!P4 LEA R14, P6, R193, R8, 0x2 ;  /* 0x00000008c10ec211 */ /* 0x010fc600078c10ff */
[----:B------:R3:W-:Y:S01]  /*9380*/  @!P2 ST.E.64 desc[UR36][R12.64], R48 ;  /* 0x000000300c00a985 */ /* 0x0007e2000c101b24 */
[----:B------:R-:W-:Y:S02]  /*9390*/  ISETP.GE.AND P2, PT, R190, UR4, PT ;  /* 0x00000004be007c0c */ /* 0x000fe4000bf46270 */
[-C--:B------:R-:W-:Y:S02]  /*93a0*/  @!P4 LEA.HI.X R15, R193, R9.reuse, R214, 0x2, P6 ;  /* 0x00000009c10fc211 */ /* 0x080fe400030f14d6 */
[CC--:B0-----:R-:W-:Y:S02]  /*93b0*/  @!P3 LEA R16, P5, R192.reuse, R8.reuse, 0x2 ;  /* 0x00000008c010b211 */ /* 0x0c1fe400078a10ff */
[----:B-1----:R-:W-:Y:S01]  /*93c0*/  @!P1 LEA R2, P6, R191, R8, 0x2 ;  /* 0x00000008bf029211 */ /* 0x002fe200078c10ff */
[----:B------:R0:W-:Y:S01]  /*93d0*/  @!P4 ST.E.64 desc[UR36][R14.64], R50 ;  /* 0x000000320e00c985 */ /* 0x0001e2000c101b24 */
[----:B------:R-:W-:Y:S02]  /*93e0*/  @!P3 LEA.HI.X R17, R192, R9, R213, 0x2, P5 ;  /* 0x00000009c011b211 */ /* 0x000fe400028f14d5 */
[----:B------:R-:W-:-:S02]  /*93f0*/  ISETP.GE.AND P4, PT, R189, UR4, PT ;  /* 0x00000004bd007c0c */ /* 0x000fc4000bf86270 */
[-C--:B------:R-:W-:Y:S01]  /*9400*/  @!P1 LEA.HI.X R3, R191, R9.reuse, R212, 0x2, P6 ;  /* 0x00000009bf039211 */ /* 0x080fe200030f14d4 */
[----:B------:R1:W-:Y:S01]  /*9410*/  @!P3 ST.E.64 desc[UR36][R16.64], R52 ;  /* 0x000000341000b985 */ /* 0x0003e2000c101b24 */
[----:B------:R-:W-:Y:S02]  /*9420*/  ISETP.GE.AND P5, PT, R188, UR4, PT ;  /* 0x00000004bc007c0c */ /* 0x000fe4000bfa6270 */
[----:B--2---:R-:W-:Y:S01]  /*9430*/  @!P2 LEA R10, P6, R190, R8, 0x2 ;  /* 0x00000008be0aa211 */ /* 0x004fe200078c10ff */
[----:B------:R4:W-:Y:S01]  /*9440*/  @!P1 ST.E.64 desc[UR36][R2.64], R54 ;  /* 0x0000003602009985 */ /* 0x0009e2000c101b24 */
[----:B------:R-:W-:Y:S02]  /*9450*/  ISETP.GE.AND P3, PT, R155, UR4, PT ;  /* 0x000000049b007c0c */ /* 0x000fe4000bf66270 */
[----:B------:R-:W-:Y:S02]  /*9460*/  ISETP.GE.AND P1, PT, R22, UR4, PT ;  /* 0x0000000416007c0c */ /* 0x000fe4000bf26270 */
[----:B------:R-:W-:-:S02]  /*9470*/  @!P2 LEA.HI.X R11, R190, R9, R211, 0x2, P6 ;  /* 0x00000009be0ba211 */ /* 0x000fc400030f14d3 */
[----:B---3--:R-:W-:-:S03]  /*9480*/  @!P4 LEA R12, P6, R189, R8, 0x2 ;  /* 0x00000008bd0cc211 */ /* 0x008fc600078c10ff */
[----:B------:R4:W-:Y:S01]  /*9490*/  @!P2 ST.E.64 desc[UR36][R10.64], R56 ;  /* 0x000000380a00a985 */ /* 0x0009e2000c101b24 */
[CC--:B0-----:R-:W-:Y:S02]  /*94a0*/  @!P5 LEA R14, P2, R188.reuse, R8.reuse, 0x2 ;  /* 0x00000008bc0ed211 */ /* 0x0c1fe400078410ff */
[-C--:B------:R-:W-:Y:S02]  /*94b0*/  @!P4 LEA.HI.X R13, R189, R9.reuse, R210, 0x2, P6 ;  /* 0x00000009bd0dc211 */ /* 0x080fe400030f14d2 */
[CC--:B-1----:R-:W-:Y:S02]  /*94c0*/  @!P3 LEA R16, P6, R155.reuse, R8.reuse, 0x2 ;  /* 0x000000089b10b211 */ /* 0x0c2fe400078c10ff */
[-C--:B------:R-:W-:Y:S01]  /*94d0*/  @!P5 LEA.HI.X R15, R188, R9.reuse, R209, 0x2, P2 ;  /* 0x00000009bc0fd211 */ /* 0x080fe200010f14d1 */
[----:B------:R4:W-:Y:S01]  /*94e0*/  @!P4 ST.E.64 desc[UR36][R12.64], R58 ;  /* 0x0000003a0c00c985 */ /* 0x0009e2000c101b24 */
[C---:B------:R-:W-:Y:S02]  /*94f0*/  @!P1 LEA R8, P2, R22.reuse, R8, 0x2 ;  /* 0x0000000816089211 */ /* 0x040fe400078410ff */
[-C--:B------:R-:W-:Y:S01]  /*9500*/  @!P3 LEA.HI.X R17, R155, R9.reuse, R208, 0x2, P6 ;  /* 0x000000099b11b211 */ /* 0x080fe200030f14d0 */
[----:B------:R4:W-:Y:S01]  /*9510*/  @!P5 ST.E.64 desc[UR36][R14.64], R60 ;  /* 0x0000003c0e00d985 */ /* 0x0009e2000c101b24 */
[----:B------:R-:W-:-:S03]  /*9520*/  @!P1 LEA.HI.X R9, R22, R9, R207, 0x2, P2 ;  /* 0x0000000916099211 */ /* 0x000fc600010f14cf */
[----:B------:R4:W-:Y:S04]  /*9530*/  @!P3 ST.E.64 desc[UR36][R16.64], R62 ;  /* 0x0000003e1000b985 */ /* 0x0009e8000c101b24 */
[----:B------:R4:W-:Y:S02]  /*9540*/  @!P1 ST.E.64 desc[UR36][R8.64], R64 ;  /* 0x0000004008009985 */ /* 0x0009e4000c101b24 */
.L_x_239:
[----:B------:R-:W-:Y:S05]  /*9550*/  BSYNC B1 ;  /* 0x0000000000017941 */ /* 0x000fea0003800000 */
.L_x_238:
[----:B-1--4-:R1:W3:Y:S04]  /*9560*/  SHFL.IDX PT, R9, R4, 0x1, 0x1c1f ;  /* 0x003c1f0004097f89 */ /* 0x0122e800000e0000 */
[----:B0-----:R1:W0:Y:S01]  /*9570*/  SHFL.IDX PT, R8, R0, 0x1, 0x1c1f ;  /* 0x003c1f0000087f89 */ /* 0x00122200000e0000 */
[----:B------:R-:W-:Y:S05]  /*9580*/  @P0 BRA `(.L_x_237) ;  /* 0x0000000c00e40947 */ /* 0x000fea0003800000 */
[----:B------:R-:W-:Y:S02]  /*9590*/  ULDC UR4, c[0x0][0xac8] ;  /* 0x0002b20000047ab9 */ /* 0x000fe40000000800 */
[----:B------:R-:W-:Y:S02]  /*95a0*/  ISETP.GE.AND P1, PT, R200, UR4, PT ;  /* 0x00000004c8007c0c */ /* 0x000fe4000bf26270 */
[----:B------:R-:W-:Y:S02]  /*95b0*/  ISETP.GE.AND P0, PT, R199, UR4, PT ;  /* 0x00000004c7007c0c */ /* 0x000fe4000bf06270 */
[----:B------:R-:W-:Y:S02]  /*95c0*/  ISETP.GE.AND P2, PT, R203, UR4, PT ;  /* 0x00000004cb007c0c */ /* 0x000fe4000bf46270 */
[----:B------:R-:W-:Y:S02]  /*95d0*/  ISETP.GE.AND P4, PT, R197, UR4, PT ;  /* 0x00000004c5007c0c */ /* 0x000fe4000bf86270 */
[----:B------:R-:W-:-:S05]  /*95e0*/  ISETP.GE.AND P3, PT, R198, UR4, PT ;  /* 0x00000004c6007c0c */ /* 0x000fca000bf66270 */
[CC--:B0-----:R-:W-:Y:S02]  /*95f0*/  @!P1 LEA R10, P5, R200.reuse, R8.reuse, 0x2 ;  /* 0x00000008c80a9211 */ /* 0x0c1fe400078a10ff */
[-C--:B------:R-:W-:Y:S02]  /*9600*/  @!P0 LEA R12, P6, R199, R8.reuse, 0x2 ;  /* 0x00000008c70c8211 */ /* 0x080fe400078c10ff */
[-C--:B---3--:R-:W-:Y:S01]  /*9610*/  @!P1 LEA.HI.X R11, R200, R9.reuse, R221, 0x2, P5 ;  /* 0x00000009c80b9211 */ /* 0x088fe200028f14dd */
[----:B------:R-:W-:Y:S01]  /*9620*/  @!P2 IMAD.WIDE R2, R203, 0x4, R8 ;  /* 0x00000004cb02a825 */ /* 0x000fe200078e0208 */
[----:B------:R-:W-:Y:S02]  /*9630*/  ISETP.GE.AND P5, PT, R196, UR4, PT ;  /* 0x00000004c4007c0c */ /* 0x000fe4000bfa6270 */
[----:B------:R-:W-:Y:S02]  /*9640*/  @!P0 LEA.HI.X R13, R199, R9, R220, 0x2, P6 ;  /* 0x00000009c70d8211 */ /* 0x000fe400030f14dc */
[----:B------:R0:W-:Y:S01]  /*9650*/  @!P2 ST.E.64 desc[UR36][R2.64], R66 ;  /* 0x000000420200a985 */ /* 0x0001e2000c101b24 */
[----:B------:R-:W-:-:S02]  /*9660*/  @!P4 LEA R16, P2, R197, R8, 0x2 ;  /* 0x00000008c510c211 */ /* 0x000fc400078410ff */
[----:B------:R-:W-:Y:S01]  /*9670*/  @!P3 LEA R14, P6, R198, R8, 0x2 ;  /* 0x00000008c60eb211 */ /* 0x000fe200078c10ff */
[----:B------:R-:W-:Y:S01]  /*9680*/  @!P1 ST.E.64 desc[UR36][R10.64], R68 ;  /* 0x000000440a009985 */ /* 0x000fe2000c101b24 */
[----:B------:R-:W-:Y:S02]  /*9690*/  ISETP.GE.AND P1, PT, R194, UR4, PT ;  /* 0x00000004c2007c0c */ /* 0x000fe4000bf26270 */
[-C--:B--2---:R-:W-:Y:S01]  /*96a0*/  @!P4 LEA.HI.X R17, R197, R9.reuse, R218, 0x2, P2 ;  /* 0x00000009c511c211 */ /* 0x084fe200010f14da */
[----:B------:R2:W-:Y:S01]  /*96b0*/  @!P0 ST.E.64 desc[UR36][R12.64], R70 ;  /* 0x000000460c008985 */ /* 0x0005e2000c101b24 */
[----:B------:R-:W-:Y:S02]  /*96c0*/  ISETP.GE.AND P0, PT, R195, UR4, PT ;  /* 0x00000004c3007c0c */ /* 0x000fe4000bf06270 */
[----:B------:R-:W-:Y:S02]  /*96d0*/  ISETP.GE.AND P2, PT, R193, UR4, PT ;  /* 0x00000004c1007c0c */ /* 0x000fe4000bf46270 */
[----:B------:R-:W-:-:S02]  /*96e0*/  @!P3 LEA.HI.X R15, R198, R9, R219, 0x2, P6 ;  /* 0x00000009c60fb211 */ /* 0x000fc400030f14db */
[----:B------:R-:W-:-:S03]  /*96f0*/  @!P5 LEA R18, P6, R196, R8, 0x2 ;  /* 0x00000008c412d211 */ /* 0x000fc600078c10ff */
[----:B------:R3:W-:Y:S01]  /*9700*/  @!P3 ST.E.64 desc[UR36][R14.64], R72 ;  /* 0x000000480e00b985 */ /* 0x0007e2000c101b24 */
[-C--:B------:R-:W-:Y:S02]  /*9710*/  @!P5 LEA.HI.X R19, R196, R9.reuse, R217, 0x2, P6 ;  /* 0x00000009c413d211 */ /* 0x080fe400030f14d9 */
[----:B------:R-:W-:Y:S01]  /*9720*/  ISETP.GE.AND P3, PT, R192, UR4, PT ;  /* 0x00000004c0007c0c */ /* 0x000fe2000bf66270 */
[----:B------:R4:W-:Y:S01]  /*9730*/  @!P4 ST.E.64 desc[UR36][R16.64], R74 ;  /* 0x0000004a1000c985 */ /* 0x0009e2000c101b24 */
[-C--:B0-----:R-:W-:Y:S02]  /*9740*/  @!P0 LEA R2, P4, R195, R8.reuse, 0x2 ;  /* 0x00000008c3028211 */ /* 0x081fe400078810ff */
[-C--:B--2---:R-:W-:Y:S01]  /*9750*/  @!P2 LEA R12, P6, R193, R8.reuse, 0x2 ;  /* 0x00000008c10ca211 */ /* 0x084fe200078c10ff */
[----:B------:R-:W-:Y:S01]  /*9760*/  @!P5 ST.E.64 desc[UR36][R18.64], R76 ;  /* 0x0000004c1200d985 */ /* 0x000fe2000c101b24 */
[----:B------:R-:W-:Y:S02]  /*9770*/  @!P1 LEA R10, P5, R194, R8, 0x2 ;  /* 0x00000008c20a9211 */ /* 0x000fe400078a10ff */
[----:B------:R-:W-:-:S02]  /*9780*/  @!P0 LEA.HI.X R3, R195, R9, R216, 0x2, P4 ;  /* 0x00000009c3038211 */ /* 0x000fc400020f14d8 */
[-C--:B------:R-:W-:Y:S02]  /*9790*/  @!P1 LEA.HI.X R11, R194, R9.reuse, R215, 0x2, P5 ;  /* 0x00000009c20b9211 */ /* 0x080fe400028f14d7 */
[----:B------:R-:W-:Y:S01]  /*97a0*/  ISETP.GE.AND P4, PT, R191, UR4, PT ;  /* 0x00000004bf007c0c */ /* 0x000fe2000bf86270 */
[----:B------:R-:W-:Y:S01]  /*97b0*/  @!P0 ST.E.64 desc[UR36][R2.64], R78 ;  /* 0x0000004e02008985 */ /* 0x000fe2000c101b24 */
[----:B------:R-:W-:Y:S02]  /*97c0*/  @!P2 LEA.HI.X R13, R193, R9, R214, 0x2, P6 ;  /* 0x00000009c10da211 */ /* 0x000fe400030f14d6 */
[----:B---3--:R-:W-:Y:S01]  /*97d0*/  @!P3 LEA R14, P5, R192, R8, 0x2 ;  /* 0x00000008c00eb211 */ /* 0x008fe200078a10ff */
[----:B------:R0:W-:Y:S01]  /*97e0*/  @!P1 ST.E.64 desc[UR36][R10.64], R80 ;  /* 0x000000500a009985 */ /* 0x0001e2000c101b24 */
[----:B------:R-:W-:Y:S02]  /*97f0*/  ISETP.GE.AND P1, PT, R189, UR4, PT ;  /* 0x00000004bd007c0c */ /* 0x000fe4000bf26270 */
[----:B------:R-:W-:Y:S01]  /*9800*/  ISETP.GE.AND P0, PT, R188, UR4, PT ;  /* 0x00000004bc007c0c */ /* 0x000fe2000bf06270 */
[----:B------:R2:W-:Y:S01]  /*9810*/  @!P2 ST.E.64 desc[UR36][R12.64], R82 ;  /* 0x000000520c00a985 */ /* 0x0005e2000c101b24 */
[----:B------:R-:W-:-:S02]  /*9820*/  ISETP.GE.AND P2, PT, R190, UR4, PT ;  /* 0x00000004be007c0c */ /* 0x000fc4000bf46270 */
[-C--:B------:R-:W-:Y:S02]  /*9830*/  @!P3 LEA.HI.X R15, R192, R9.reuse, R213, 0x2, P5 ;  /* 0x00000009c00fb211 */ /* 0x080fe400028f14d5 */
[----:B------:R-:W-:Y:S02]  /*9840*/  ISETP.GE.AND P5, PT, R155, UR4, PT ;  /* 0x000000049b007c0c */ /* 0x000fe4000bfa6270 */
[CC--:B----4-:R-:W-:Y:S01]  /*9850*/  @!P4 LEA R16, P6, R191.reuse, R8.reuse, 0x2 ;  /* 0x00000008bf10c211 */ /* 0x0d0fe200078c10ff */
[----:B------:R4:W-:Y:S03]  /*9860*/  @!P3 ST.E.64 desc[UR36][R14.64], R84 ;  /* 0x000000540e00b985 */ /* 0x0009e6000c101b24 */
[----:B------:R-:W-:Y:S02]  /*9870*/  @!P4 LEA.HI.X R17, R191, R9, R212, 0x2, P6 ;  /* 0x00000009bf11c211 */ /* 0x000fe400030f14d4 */
[----:B0-----:R-:W-:-:S02]  /*9880*/  @!P1 LEA R10, P6, R189, R8, 0x2 ;  /* 0x00000008bd0a9211 */ /* 0x001fc400078c10ff */
[-C--:B------:R-:W-:Y:S01]  /*9890*/  @!P2 LEA R2, P3, R190, R8.reuse, 0x2 ;  /* 0x00000008be02a211 */ /* 0x080fe200078610ff */
[----:B------:R4:W-:Y:S01]  /*98a0*/  @!P4 ST.E.64 desc[UR36][R16.64], R86 ;  /* 0x000000561000c985 */ /* 0x0009e2000c101b24 */
[-C--:B--2---:R-:W-:Y:S02]  /*98b0*/  @!P0 LEA R12, P4, R188, R8.reuse, 0x2 ;  /* 0x00000008bc0c8211 */ /* 0x084fe400078810ff */
[-C--:B------:R-:W-:Y:S02]  /*98c0*/  @!P2 LEA.HI.X R3, R190, R9.reuse, R211, 0x2, P3 ;  /* 0x00000009be03a211 */ /* 0x080fe400018f14d3 */
[----:B------:R-:W-:Y:S02]  /*98d0*/  @!P5 LEA R18, P3, R155, R8, 0x2 ;  /* 0x000000089b12d211 */ /* 0x000fe400078610ff */
[-C--:B------:R-:W-:Y:S01]  /*98e0*/  @!P1 LEA.HI.X R11, R189, R9.reuse, R210, 0x2, P6 ;  /* 0x00000009bd0b9211 */ /* 0x080fe200030f14d2 */
[----:B------:R4:W-:Y:S01]  /*98f0*/  @!P2 ST.E.64 desc[UR36][R2.64], R90 ;  /* 0x0000005a0200a985 */ /* 0x0009e2000c101b24 */
[----:B------:R-:W-:-:S02]  /*9900*/  @!P0 LEA.HI.X R13, R188, R9, R209, 0x2, P4 ;  /* 0x00000009bc0d8211 */ /* 0x000fc400020f14d1 */
[----:B------:R-:W-:Y:S01]  /*9910*/  @!P5 LEA.HI.X R19, R155, R9, R208, 0x2, P3 ;  /* 0x000000099b13d211 */ /* 0x000fe200018f14d0 */
[----:B------:R4:W-:Y:S04]  /*9920*/  @!P1 ST.E.64 desc[UR36][R10.64], R94 ;  /* 0x0000005e0a009985 */ /* 0x0009e8000c101b24 */
[----:B------:R4:W-:Y:S01]  /*9930*/  @!P0 ST.E.64 desc[UR36][R12.64], R96 ;  /* 0x000000600c008985 */ /* 0x0009e2000c101b24 */
[----:B------:R-:W-:-:S03]  /*9940*/  ISETP.GE.AND P0, PT, R22, UR4, PT ;  /* 0x0000000416007c0c */ /* 0x000fc6000bf06270 */
[----:B------:R4:W-:Y:S10]  /*9950*/  @!P5 ST.E.64 desc[UR36][R18.64], R98 ;  /* 0x000000621200d985 */ /* 0x0009f4000c101b24 */
[----:B------:R-:W-:Y:S05]  /*9960*/  @P0 BRA `(.L_x_237) ;  /* 0x0000000800ec0947 */ /* 0x000fea0003800000 */
[----:B----4-:R-:W-:-:S04]  /*9970*/  LEA R2, P0, R22, R8, 0x2 ;  /* 0x0000000816027211 */ /* 0x010fc800078010ff */
[----:B------:R-:W-:-:S05]  /*9980*/  LEA.HI.X R3, R22, R9, R207, 0x2, P0 ;  /* 0x0000000916037211 */ /* 0x000fca00000f14cf */
[----:B------:R0:W-:Y:S01]  /*9990*/  ST.E.64 desc[UR36][R2.64], R150 ;  /* 0x0000009602007985 */ /* 0x0001e2000c101b24 */
[----:B------:R-:W-:Y:S05]  /*99a0*/  BRA `(.L_x_237) ;  /* 0x0000000800dc7947 */ /* 0x000fea0003800000 */
.L_x_228:
[----:B------:R-:W2:Y:S01]  /*99b0*/  LDC.64 R10, c[0x0][0xc00] ;  /* 0x00030000ff0a7b82 */ /* 0x000ea20000000a00 */
[----:B------:R-:W-:Y:S01]  /*99c0*/  ULDC.64 UR4, c[0x0][0xc08] ;  /* 0x0003020000047ab9 */ /* 0x000fe20000000a00 */
[----:B------:R-:W-:Y:S01]  /*99d0*/  IMAD.MOV.U32 R3, RZ, RZ, RZ ;  /* 0x000000ffff037224 */ /* 0x000fe200078e00ff */
[----:B------:R-:W-:-:S04]  /*99e0*/  ISETP.NE.U32.AND P0, PT, RZ, UR4, PT ;  /* 0x00000004ff007c0c */ /* 0x000fc8000bf05070 */
[----:B------:R-:W-:Y:S01]  /*99f0*/  ISETP.NE.AND.EX P1, PT, RZ, UR5, PT, P0 ;  /* 0x00000005ff007c0c */ /* 0x000fe2000bf25300 */
[----:B------:R-:W3:Y:S01]  /*9a00*/  LDC.64 R8, c[0x0][0xc00] ;  /* 0x00030000ff087b82 */ /* 0x000ee20000000a00 */
[----:B--2---:R-:W-:-:S04]  /*9a10*/  ISETP.NE.U32.AND P0, PT, R10, RZ, PT ;  /* 0x000000ff0a00720c */ /* 0x004fc80003f05070 */
[----:B------:R-:W-:-:S07]  /*9a20*/  ISETP.NE.AND.EX P0, PT, R11, RZ, PT, P0 ;  /* 0x000000ff0b00720c */ /* 0x000fce0003f05300 */
[----:B------:R-:W2:Y:S01]  /*9a30*/  @P1 LDC.64 R10, c[0x0][0xc08] ;  /* 0x00030200ff0a1b82 */ /* 0x000ea20000000a00 */
[----:B------:R-:W-:Y:S01]  /*9a40*/  ULDC UR4, c[0x0][0xa88] ;  /* 0x0002a20000047ab9 */ /* 0x000fe20000000800 */
[----:B---3--:R-:W-:-:S04]  /*9a50*/  IMAD.WIDE R12, R19, 0x4, R8 ;  /* 0x00000004130c7825 */ /* 0x008fc800078e0208 */
[----:B------:R-:W-:Y:S01]  /*9a60*/  IMAD.U32 R0, RZ, RZ, UR4 ;  /* 0x00000004ff007e24 */ /* 0x000fe2000f8e00ff */
[----:B------:R3:W5:Y:S01]  /*9a70*/  @P0 LDG.E R3, desc[UR36][R12.64] ;  /* 0x000000240c030981 */ /* 0x000762000c1e1900 */
[----:B--2---:R-:W-:-:S05]  /*9a80*/  @P1 IMAD.WIDE R8, R19, 0x4, R10 ;  /* 0x0000000413081825 */ /* 0x004fca00078e020a */
[----:B------:R3:W5:Y:S01]  /*9a90*/  @P1 LDG.E R0, desc[UR36][R8.64] ;  /* 0x0000002408001981 */ /* 0x000762000c1e1900 */
[----:B------:R-:W-:Y:S02]  /*9aa0*/  ISETP.NE.AND P2, PT, R18, RZ, PT ;  /* 0x000000ff1200720c */ /* 0x000fe40003f45270 */
[----:B------:R-:W-:-:S11]  /*9ab0*/  ISETP.GT.AND P3, PT, R228, 0x7f, PT ;  /* 0x0000007fe400780c */ /* 0x000fd60003f64270 */
[----:B------:R-:W2:Y:S02]  /*9ac0*/  @!P2 LDC R18, c[0x0][0xad4] ;  /* 0x0002b500ff12ab82 */ /* 0x000ea40000000800 */
[----:B--2---:R-:W-:Y:S01]  /*9ad0*/  ISETP.GT.AND P2, PT, R18, 0x1, PT ;  /* 0x000000011200780c */ /* 0x004fe20003f44270 */
[----:B---3--:R-:W-:-:S12]  /*9ae0*/  @P1 BRA `(.L_x_240) ;  /* 0x0000000000101947 */ /* 0x008fd80003800000 */
[----:B------:R-:W-:Y:S05]  /*9af0*/  @!P0 BRA `(.L_x_240) ;  /* 0x00000000000c8947 */ /* 0x000fea0003800000 */
[----:B------:R-:W2:Y:S04]  /*9b00*/  LDG.E R9, desc[UR36][R12.64] ;  /* 0x000000240c097981 */ /* 0x000ea8000c1e1900 */
[----:B-----5:R-:W2:Y:S02]  /*9b10*/  LDG.E R0, desc[UR36][R12.64+0x4] ;  /* 0x000004240c007981 */ /* 0x020ea4000c1e1900 */
[----:B--2---:R-:W-:-:S07]  /*9b20*/  IADD3 R0, -R9, R0, RZ ;  /* 0x0000000009007210 */ /* 0x004fce0007ffe1ff */
.L_x_240:
[----:B------:R-:W-:Y:S01]  /*9b30*/  BSSY B1, `(.L_x_241) ;  /* 0x0000037000017945 */ /* 0x000fe20003800000 */
[----:B------:R-:W-:Y:S02]  /*9b40*/  SEL R25, R19, RZ, !P0 ;  /* 0x000000ff13197207 */ /* 0x000fe40004000000 */
[----:B------:R-:W-:Y:S02]  /*9b50*/  SEL R202, R202, RZ, !P0 ;  /* 0x000000ffcaca7207 */ /* 0x000fe40004000000 */
[----:B-----5:R-:W-:Y:S01]  /*9b60*/  SHF.R.S32.HI R24, RZ, 0x1f, R3 ;  /* 0x0000001fff187819 */ /* 0x020fe20000011403 */
[----:B------:R-:W-:Y:S06]  /*9b70*/  @P3 BRA `(.L_x_242) ;  /* 0x0000000000c83947 */ /* 0x000fec0003800000 */
[----:B-1----:R-:W1:Y:S01]  /*9b80*/  S2R R4, SR_TID.X ;  /* 0x0000000000047919 */ /* 0x002e620000002100 */
[----:B------:R-:W2:Y:S02]  /*9b90*/  LDC R31, c[0x0][0xbe8] ;  /* 0x0002fa00ff1f7b82 */ /* 0x000ea40000000800 */
[----:B--2---:R-:W-:Y:S02]  /*9ba0*/  IMAD R8, R0, R31, RZ ;  /* 0x0000001f00087224 */ /* 0x004fe400078e02ff */
[----:B-1----:R-:W-:-:S04]  /*9bb0*/  IMAD R4, R16, 0x80, R4 ;  /* 0x0000008010047824 */ /* 0x002fc800078e0204 */
[----:B------:R-:W-:-:S05]  /*9bc0*/  VIADD R27, R4, 0xffffff80 ;  /* 0xffffff80041b7836 */ /* 0x000fca0000000000 */
[----:B------:R-:W-:-:S13]  /*9bd0*/  ISETP.GE.AND P0, PT, R27, R8, PT ;  /* 0x000000081b00720c */ /* 0x000fda0003f06270 */
[----:B------:R-:W-:Y:S05]  /*9be0*/  @P0 BRA `(.L_x_242) ;  /* 0x0000000000ac0947 */ /* 0x000fea0003800000 */
[----:B------:R-:W-:Y:S01]  /*9bf0*/  ISETP.NE.AND P1, PT, R31, 0x1, PT ;  /* 0x000000011f00780c */ /* 0x000fe20003f25270 */
[----:B------:R-:W-:Y:S01]  /*9c00*/  IMAD.MOV.U32 R20, RZ, RZ, 0x9b8 ;  /* 0x000009b8ff147424 */ /* 0x000fe200078e00ff */
[----:B------:R-:W-:Y:S01]  /*9c10*/  ISETP.GT.AND P0, PT, R18, 0x1, PT ;  /* 0x000000011200780c */ /* 0x000fe20003f04270 */
[----:B------:R-:W1:Y:S01]  /*9c20*/  LDC.64 R28, c[0x0][0xba8] ;  /* 0x0002ea00ff1c7b82 */ /* 0x000e620000000a00 */
[----:B0-----:R-:W-:Y:S02]  /*9c30*/  IMAD.MOV.U32 R17, RZ, RZ, R27 ;  /* 0x000000ffff117224 */ /* 0x001fe400078e001b */
[----:B------:R-:W-:Y:S02]  /*9c40*/  SEL R20, R20, 0x978, P0 ;  /* 0x0000097814147807 */ /* 0x000fe40000000000 */
[----:B------:R-:W-:-:S03]  /*9c50*/  SEL R201, R201, RZ, P0 ;  /* 0x000000ffc9c97207 */ /* 0x000fc60000000000 */
[----:B------:R-:W0:Y:S08]  /*9c60*/  LDC.64 R10, c[0x0][R20+0x220] ;  /* 0x00008800140a7b82 */ /* 0x000e300000000a00 */
[----:B------:R-:W2:Y:S08]  /*9c70*/  @P1 LDC R4, c[0x0][0xbec] ;  /* 0x0002fb00ff041b82 */ /* 0x000eb00000000800 */
[----:B------:R-:W3:Y:S08]  /*9c80*/  LDC.64 R8, c[0x0][R20+0x218] ;  /* 0x0000860014087b82 */ /* 0x000ef00000000a00 */
[----:B------:R-:W4:Y:S01]  /*9c90*/  @P1 LDC R33, c[0x0][0xbf0] ;  /* 0x0002fc00ff211b82 */ /* 0x000f220000000800 */
[----:B0-----:R-:W-:-:S02]  /*9ca0*/  IMAD R11, R11, R25, RZ ;  /* 0x000000190b0b7224 */ /* 0x001fc400078e02ff */
[----:B------:R-:W-:-:S04]  /*9cb0*/  IMAD.WIDE.U32 R18, R10, R25, RZ ;  /* 0x000000190a127225 */ /* 0x000fc800078e00ff */
[----:B------:R-:W-:Y:S01]  /*9cc0*/  IMAD R11, R10, R202, R11 ;  /* 0x000000ca0a0b7224 */ /* 0x000fe200078e020b */
[----:B------:R-:W0:Y:S01]  /*9cd0*/  LDC.64 R12, c[0x0][R20+0x228] ;  /* 0x00008a00140c7b82 */ /* 0x000e220000000a00 */
[----:B--2---:R-:W-:-:S07]  /*9ce0*/  @P1 IMAD.HI.U32 R4, R27, R4, RZ ;  /* 0x000000041b041227 */ /* 0x004fce00078e00ff */
[----:B------:R-:W2:Y:S01]  /*9cf0*/  LDC.64 R14, c[0x0][R20+0x210] ;  /* 0x00008400140e7b82 */ /* 0x000ea20000000a00 */
[-C--:B---3--:R-:W-:Y:S02]  /*9d00*/  IMAD R21, R9, R2.reuse, RZ ;  /* 0x0000000209157224 */ /* 0x088fe400078e02ff */
[----:B------:R-:W-:-:S04]  /*9d10*/  IMAD.WIDE.U32 R8, R8, R2, RZ ;  /* 0x0000000208087225 */ /* 0x000fc800078e00ff */
[----:B------:R-:W-:Y:S01]  /*9d20*/  IMAD.IADD R21, R9, 0x1, R21 ;  /* 0x0000000109157824 */ /* 0x000fe200078e0215 */
[----:B----4-:R-:W-:Y:S01]  /*9d30*/  @P1 SHF.R.U32.HI R17, RZ, R33, R4 ;  /* 0x00000021ff111219 */ /* 0x010fe20000011604 */
[----:B-1----:R-:W1:Y:S01]  /*9d40*/  @!P0 LDC R28, c[0x0][0xb50] ;  /* 0x0002d400ff1c8b82 */ /* 0x002e620000000800 */
[----:B------:R-:W-:Y:S02]  /*9d50*/  IADD3 R4, P1, P3, R18, R8, R3 ;  /* 0x0000000812047210 */ /* 0x000fe40007b3e003 */
[----:B------:R-:W-:Y:S01]  /*9d60*/  IADD3 R18, R19, R11, RZ ;  /* 0x0000000b13127210 */ /* 0x000fe20007ffe0ff */
[----:B------:R-:W-:Y:S02]  /*9d70*/  IMAD.MOV R10, RZ, RZ, -R17 ;  /* 0x000000ffff0a7224 */ /* 0x000fe400078e0a11 */
[-C--:B0-----:R-:W-:Y:S02]  /*9d80*/  IMAD.WIDE.U32 R8, R12, R201.reuse, RZ ;  /* 0x000000c90c087225 */ /* 0x081fe400078e00ff */
[----:B------:R-:W0:Y:S02]  /*9d90*/  @!P0 LDC R29, c[0x0][0xb54] ;  /* 0x0002d500ff1d8b82 */ /* 0x000e240000000800 */
[----:B------:R-:W-:-:S02]  /*9da0*/  IMAD R13, R13, R201, RZ ;  /* 0x000000c90d0d7224 */ /* 0x000fc400078e02ff */
[----:B------:R-:W-:Y:S01]  /*9db0*/  IMAD R11, R31, R10, R27 ;  /* 0x0000000a1f0b7224 */ /* 0x000fe200078e021b */
[----:B------:R-:W-:Y:S01]  /*9dc0*/  IADD3.X R10, R18, R21, R24, P1, P3 ;  /* 0x00000015120a7210 */ /* 0x000fe20000fe6418 */
[----:B------:R-:W-:Y:S01]  /*9dd0*/  IMAD.IADD R13, R9, 0x1, R13 ;  /* 0x00000001090d7824 */ /* 0x000fe200078e020d */
[----:B------:R-:W-:Y:S01]  /*9de0*/  IADD3 R8, P0, P1, R17, R4, R8 ;  /* 0x0000000411087210 */ /* 0x000fe2000791e008 */
[----:B--2---:R-:W-:Y:S01]  /*9df0*/  IMAD R4, R15, R11, RZ ;  /* 0x0000000b0f047224 */ /* 0x004fe200078e02ff */
[----:B------:R-:W-:-:S04]  /*9e00*/  SHF.R.S32.HI R17, RZ, 0x1f, R17 ;  /* 0x0000001fff117819 */ /* 0x000fc80000011411 */
[----:B------:R-:W-:Y:S02]  /*9e10*/  IADD3.X R9, R17, R10, R13, P0, P1 ;  /* 0x0000000a11097210 */ /* 0x000fe400007e240d */
[----:B------:R-:W-:Y:S01]  /*9e20*/  SHF.R.S32.HI R13, RZ, 0x1f, R11 ;  /* 0x0000001fff0d7819 */ /* 0x000fe2000001140b */
[----:B------:R-:W-:-:S04]  /*9e30*/  IMAD.WIDE.U32 R8, R14, R11, R8 ;  /* 0x0000000b0e087225 */ /* 0x000fc800078e0008 */
[----:B------:R-:W-:Y:S01]  /*9e40*/  IMAD R13, R14, R13, R4 ;  /* 0x0000000d0e0d7224 */ /* 0x000fe200078e0204 */
[----:B-1----:R-:W-:-:S03]  /*9e50*/  LEA R10, P0, R8, R28, 0x2 ;  /* 0x0000001c080a7211 */ /* 0x002fc600078010ff */
[----:B------:R-:W-:Y:S02]  /*9e60*/  IMAD.IADD R4, R9, 0x1, R13 ;  /* 0x0000000109047824 */ /* 0x000fe400078e020d */
[----:B------:R-:W-:-:S03]  /*9e70*/  IMAD.MOV.U32 R9, RZ, RZ, -0x800000 ;  /* 0xff800000ff097424 */ /* 0x000fc600078e00ff */
[----:B0-----:R-:W-:-:S05]  /*9e80*/  LEA.HI.X R11, R8, R29, R4, 0x2, P0 ;  /* 0x0000001d080b7211 */ /* 0x001fca00000f1404 */
[----:B------:R2:W-:Y:S02]  /*9e90*/  STG.E desc[UR36][R10.64], R9 ;  /* 0x000000090a007986 */ /* 0x0005e4000c101924 */
.L_x_242:
[----:B------:R-:W-:Y:S05]  /*9ea0*/  BSYNC B1 ;  /* 0x0000000000017941 */ /* 0x000fea0003800000 */
.L_x_241:
[----:B------:R-:W-:Y:S05]  /*9eb0*/  @P2 BRA `(.L_x_237) ;  /* 0x0000000400982947 */ /* 0x000fea0003800000 */
[----:B------:R-:W3:Y:S01]  /*9ec0*/  LDC R15, c[0x0][0xbe8] ;  /* 0x0002fa00ff0f7b82 */ /* 0x000ee20000000800 */
[----:B------:R-:W-:Y:S01]  /*9ed0*/  ULDC.64 UR4, c[0x0][0xaa0] ;  /* 0x0002a80000047ab9 */ /* 0x000fe20000000a00 */
[----:B------:R-:W-:Y:S01]  /*9ee0*/  ULDC.64 UR6, c[0x0][0xaf0] ;  /* 0x0002bc0000067ab9 */ /* 0x000fe20000000a00 */
[----:B-1----:R-:W-:Y:S01]  /*9ef0*/  IMAD R4, R24, UR4, RZ ;  /* 0x0000000418047c24 */ /* 0x002fe2000f8e02ff */
[----:B------:R-:W-:Y:S01]  /*9f00*/  BSSY B1, `(.L_x_243) ;  /* 0x0000037000017945 */ /* 0x000fe20003800000 */
[----:B--2---:R-:W-:-:S04]  /*9f10*/  IMAD.WIDE.U32 R8, R3, UR4, RZ ;  /* 0x0000000403087c25 */ /* 0x004fc8000f8e00ff */
[----:B------:R-:W-:Y:S01]  /*9f20*/  IMAD R11, R3, UR5, R4 ;  /* 0x00000005030b7c24 */ /* 0x000fe2000f8e0204 */
[----:B------:R-:W-:Y:S01]  /*9f30*/  ULDC.64 UR4, c[0x0][0xae8] ;  /* 0x0002ba0000047ab9 */ /* 0x000fe20000000a00 */
[----:B------:R-:W-:Y:S02]  /*9f40*/  IMAD R3, R154, 0x20, R204 ;  /* 0x000000209a037824 */ /* 0x000fe400078e02cc */
[----:B------:R-:W-:Y:S02]  /*9f50*/  IMAD.IADD R9, R9, 0x1, R11 ;  /* 0x0000000109097824 */ /* 0x000fe400078e020b */
[----:B------:R-:W-:Y:S02]  /*9f60*/  IMAD R10, R16, 0x80, R3 ;  /* 0x00000080100a7824 */ /* 0x000fe400078e0203 */
[----:B------:R-:W-:-:S03]  /*9f70*/  IMAD.WIDE.U32 R8, R2, UR4, R8 ;  /* 0x0000000402087c25 */ /* 0x000fc6000f8e0008 */
[----:B------:R-:W-:Y:S01]  /*9f80*/  MOV R11, R10 ;  /* 0x0000000a000b7202 */ /* 0x000fe20000000f00 */
[----:B------:R-:W-:Y:S02]  /*9f90*/  IMAD R4, R202, UR6, RZ ;  /* 0x00000006ca047c24 */ /* 0x000fe4000f8e02ff */
[----:B------:R-:W-:Y:S01]  /*9fa0*/  IMAD R9, R2, UR5, R9 ;  /* 0x0000000502097c24 */ /* 0x000fe2000f8e0209 */
[----:B---3--:R-:W-:Y:S01]  /*9fb0*/  ISETP.NE.AND P0, PT, R15, 0x1, PT ;  /* 0x000000010f00780c */ /* 0x008fe20003f05270 */
[----:B------:R-:W-:-:S12]  /*9fc0*/  ULDC.64 UR4, c[0x0][0xae0] ;  /* 0x0002b80000047ab9 */ /* 0x000fd80000000a00 */
[----:B------:R-:W1:Y:S08]  /*9fd0*/  @P0 LDC R13, c[0x0][0xbec] ;  /* 0x0002fb00ff0d0b82 */ /* 0x000e700000000800 */
[----:B------:R-:W2:Y:S01]  /*9fe0*/  @P0 LDC R12, c[0x0][0xbf0] ;  /* 0x0002fc00ff0c0b82 */ /* 0x000ea20000000800 */
[----:B-1----:R-:W-:-:S04]  /*9ff0*/  @P0 IMAD.HI.U32 R3, R10, R13, RZ ;  /* 0x0000000d0a030227 */ /* 0x002fc800078e00ff */
[C---:B------:R-:W-:Y:S01]  /*a000*/  IMAD R13, R25.reuse, UR7, R4 ;  /* 0x00000007190d7c24 */ /* 0x040fe2000f8e0204 */
[----:B--2---:R-:W-:Y:S01]  /*a010*/  @P0 SHF.R.U32.HI R11, RZ, R12, R3 ;  /* 0x0000000cff0b0219 */ /* 0x004fe20000011603 */
[----:B------:R-:W-:-:S03]  /*a020*/  IMAD.WIDE.U32 R2, R25, UR6, R8 ;  /* 0x0000000619027c25 */ /* 0x000fc6000f8e0008 */
[--C-:B------:R-:W-:Y:S01]  /*a030*/  SHF.R.S32.HI R4, RZ, 0x1f, R11.reuse ;  /* 0x0000001fff047819 */ /* 0x100fe2000001140b */
[----:B------:R-:W-:Y:S02]  /*a040*/  IMAD.MOV R9, RZ, RZ, -R11 ;  /* 0x000000ffff097224 */ /* 0x000fe400078e0a0b */
[----:B------:R-:W-:Y:S02]  /*a050*/  IMAD.IADD R3, R3, 0x1, R13 ;  /* 0x0000000103037824 */ /* 0x000fe400078e020d */
[----:B------:R-:W-:Y:S02]  /*a060*/  IMAD R4, R4, UR4, RZ ;  /* 0x0000000404047c24 */ /* 0x000fe4000f8e02ff */
[----:B------:R-:W-:Y:S02]  /*a070*/  IMAD R9, R15, R9, R10 ;  /* 0x000000090f097224 */ /* 0x000fe400078e020a */
[C---:B------:R-:W-:Y:S02]  /*a080*/  IMAD R13, R11.reuse, UR5, R4 ;  /* 0x000000050b0d7c24 */ /* 0x040fe4000f8e0204 */
[----:B------:R-:W-:Y:S01]  /*a090*/  IMAD.WIDE.U32 R2, R11, UR4, R2 ;  /* 0x000000040b027c25 */ /* 0x000fe2000f8e0002 */
[----:B------:R-:W-:Y:S01]  /*a0a0*/  SHF.R.S32.HI R4, RZ, 0x1f, R9 ;  /* 0x0000001fff047819 */ /* 0x000fe20000011409 */
[----:B------:R-:W-:-:S02]  /*a0b0*/  ULDC.64 UR4, c[0x0][0xad8] ;  /* 0x0002b60000047ab9 */ /* 0x000fc40000000a00 */
[----:B------:R-:W-:Y:S02]  /*a0c0*/  IMAD.IADD R3, R3, 0x1, R13 ;  /* 0x0000000103037824 */ /* 0x000fe400078e020d */
[----:B------:R-:W-:Y:S02]  /*a0d0*/  IMAD R4, R4, UR4, RZ ;  /* 0x0000000404047c24 */ /* 0x000fe4000f8e02ff */
[----:B------:R-:W-:Y:S02]  /*a0e0*/  IMAD R10, R16, 0x80, R204 ;  /* 0x00000080100a7824 */ /* 0x000fe400078e02cc */
[----:B------:R-:W-:Y:S02]  /*a0f0*/  IMAD R15, R0, R15, RZ ;  /* 0x0000000f000f7224 */ /* 0x000fe400078e02ff */
[C---:B------:R-:W-:Y:S02]  /*a100*/  IMAD R11, R9.reuse, UR5, R4 ;  /* 0x00000005090b7c24 */ /* 0x040fe4000f8e0204 */
[----:B------:R-:W-:Y:S01]  /*a110*/  IMAD.WIDE.U32 R2, R9, UR4, R2 ;  /* 0x0000000409027c25 */ /* 0x000fe2000f8e0002 */
[----:B------:R-:W-:Y:S01]  /*a120*/  ISETP.GE.AND P2, PT, R10, R15, PT ;  /* 0x0000000f0a00720c */ /* 0x000fe20003f46270 */
[----:B------:R-:W-:-:S02]  /*a130*/  ULDC.64 UR4, c[0x0][0xa80] ;  /* 0x0002a00000047ab9 */ /* 0x000fc40000000a00 */
[----:B------:R-:W-:Y:S01]  /*a140*/  VIADD R0, R10, 0x20 ;  /* 0x000000200a007836 */ /* 0x000fe20000000000 */
[----:B------:R-:W-:Y:S02]  /*a150*/  IADD3 R3, R3, R11, RZ ;  /* 0x0000000b03037210 */ /* 0x000fe40007ffe0ff */
[----:B------:R-:W-:Y:S02]  /*a160*/  LEA R4, P3, R2, UR4, 0x1 ;  /* 0x0000000402047c11 */ /* 0x000fe4000f8608ff */
[-C--:B------:R-:W-:Y:S01]  /*a170*/  ISETP.GE.AND P1, PT, R0, R15.reuse, PT ;  /* 0x0000000f0000720c */ /* 0x080fe20003f26270 */
[----:B------:R-:W-:Y:S01]  /*a180*/  VIADD R0, R10, 0x40 ;  /* 0x000000400a007836 */ /* 0x000fe20000000000 */
[----:B------:R-:W-:Y:S02]  /*a190*/  LEA.HI.X R8, R2, UR5, R3, 0x1, P3 ;  /* 0x0000000502087c11 */ /* 0x000fe400098f0c03 */
[----:B------:R1:W2:Y:S02]  /*a1a0*/  SHFL.IDX PT, R2, R4, RZ, 0x181f ;  /* 0x00181fff04027589 */ /* 0x0002a400000e0000 */
[----:B------:R-:W-:-:S02]  /*a1b0*/  ISETP.GE.AND P0, PT, R0, R15, PT ;  /* 0x0000000f0000720c */ /* 0x000fc40003f06270 */
[----:B------:R1:W3:Y:S01]  /*a1c0*/  SHFL.IDX PT, R0, R8, RZ, 0x181f ;  /* 0x00181fff08007589 */ /* 0x0002e200000e0000 */
[----:B------:R-:W-:Y:S10]  /*a1d0*/  @P2 BRA `(.L_x_244) ;  /* 0x0000000000242947 */ /* 0x000ff40003800000 */
[----:B------:R-:W-:Y:S02]  /*a1e0*/  ULDC UR4, c[0x0][0xac8] ;  /* 0x0002b20000047ab9 */ /* 0x000fe40000000800 */
[----:B------:R-:W-:Y:S02]  /*a1f0*/  ISETP.GE.AND P4, PT, R153, UR4, PT ;  /* 0x0000000499007c0c */ /* 0x000fe4000bf86270 */
[----:B------:R-:W-:-:S11]  /*a200*/  ISETP.GE.AND P5, PT, R23, UR4, PT ;  /* 0x0000000417007c0c */ /* 0x000fd6000bfa6270 */
[-C--:B--2---:R-:W-:Y:S02]  /*a210*/  @!P4 LEA R12, P2, R153, R2.reuse, 0x1 ;  /* 0x00000002990cc211 */ /* 0x084fe400078408ff */
[----:B------:R-:W-:Y:S02]  /*a220*/  @!P5 LEA R2, P3, R23, R2, 0x1 ;  /* 0x000000021702d211 */ /* 0x000fe400078608ff */
[-C--:B---3--:R-:W-:Y:S02]  /*a230*/  @!P4 LEA.HI.X R13, R153, R0.reuse, R227, 0x1, P2 ;  /* 0x00000000990dc211 */ /* 0x088fe400010f0ce3 */
[----:B------:R-:W-:-:S03]  /*a240*/  @!P5 LEA.HI.X R3, R23, R0, R226, 0x1, P3 ;  /* 0x000000001703d211 */ /* 0x000fc600018f0ce2 */
[----:B------:R4:W-:Y:S04]  /*a250*/  @!P4 ST.E.128 desc[UR36][R12.64], RZ ;  /* 0x000000ff0c00c985 */ /* 0x0009e8000c101d24 */
[----:B------:R4:W-:Y:S02]  /*a260*/  @!P5 ST.E.128 desc[UR36][R2.64], RZ ;  /* 0x000000ff0200d985 */ /* 0x0009e4000c101d24 */
.L_x_244:
[----:B------:R-:W-:Y:S05]  /*a270*/  BSYNC B1 ;  /* 0x0000000000017941 */ /* 0x000fea0003800000 */
.L_x_243:
[----:B---3--:R3:W0:Y:S01]  /*a280*/  SHFL.IDX PT, R0, R8, 0x1, 0x181f ;  /* 0x00381f0008007f89 */ /* 0x00862200000e0000 */
[----:B------:R-:W-:Y:S03]  /*a290*/  BSSY B1, `(.L_x_245) ;  /* 0x000000c000017945 */ /* 0x000fe60003800000 */
[----:B--2-4-:R3:W2:Y:S01]  /*a2a0*/  SHFL.IDX PT, R2, R4, 0x1, 0x181f ;  /* 0x00381f0004027f89 */ /* 0x0146a200000e0000 */
[----:B------:R-:W-:Y:S05]  /*a2b0*/  @P1 BRA `(.L_x_246) ;  /* 0x0000000000241947 */ /* 0x000fea0003800000 */
[----:B------:R-:W-:Y:S02]  /*a2c0*/  ULDC UR4, c[0x0][0xac8] ;  /* 0x0002b20000047ab9 */ /* 0x000fe40000000800 */
[----:B------:R-:W-:Y:S02]  /*a2d0*/  ISETP.GE.AND P3, PT, R153, UR4, PT ;  /* 0x0000000499007c0c */ /* 0x000fe4000bf66270 */
[----:B------:R-:W-:-:S11]  /*a2e0*/  ISETP.GE.AND P4, PT, R23, UR4, PT ;  /* 0x0000000417007c0c */ /* 0x000fd6000bf86270 */
[-C--:B--2---:R-:W-:Y:S02]  /*a2f0*/  @!P3 LEA R12, P1, R153, R2.reuse, 0x1 ;  /* 0x00000002990cb211 */ /* 0x084fe400078208ff */
[----:B------:R-:W-:Y:S02]  /*a300*/  @!P4 LEA R2, P2, R23, R2, 0x1 ;  /* 0x000000021702c211 */ /* 0x000fe400078408ff */
[-C--:B0-----:R-:W-:Y:S02]  /*a310*/  @!P3 LEA.HI.X R13, R153, R0.reuse, R227, 0x1, P1 ;  /* 0x00000000990db211 */ /* 0x081fe400008f0ce3 */
[----:B------:R-:W-:-:S03]  /*a320*/  @!P4 LEA.HI.X R3, R23, R0, R226, 0x1, P2 ;  /* 0x000000001703c211 */ /* 0x000fc600010f0ce2 */
[----:B------:R4:W-:Y:S04]  /*a330*/  @!P3 ST.E.128 desc[UR36][R12.64], RZ ;  /* 0x000000ff0c00b985 */ /* 0x0009e8000c101d24 */
[----:B------:R4:W-:Y:S02]  /*a340*/  @!P4 ST.E.128 desc[UR36][R2.64], RZ ;  /* 0x000000ff0200c985 */ /* 0x0009e4000c101d24 */
.L_x_246:
[----:B------:R-:W-:Y:S05]  /*a350*/  BSYNC B1 ;  /* 0x0000000000017941 */ /* 0x000fea0003800000 */
.L_x_245:
[----:B0-----:R0:W0:Y:S01]  /*a360*/  SHFL.IDX PT, R0, R8, 0x2, 0x181f ;  /* 0x00581f0008007f89 */ /* 0x00102200000e0000 */
[----:B------:R-:W-:Y:S03]  /*a370*/  BSSY B1, `(.L_x_247) ;  /* 0x000000c000017945 */ /* 0x000fe60003800000 */
[----:B--2-4-:R2:W4:Y:S01]  /*a380*/  SHFL.IDX PT, R2, R4, 0x2, 0x181f ;  /* 0x00581f0004027f89 */ /* 0x01452200000e0000 */
[----:B------:R-:W-:Y:S05]  /*a390*/  @P0 BRA `(.L_x_248) ;  /* 0x0000000000240947 */ /* 0x000fea0003800000 */
[----:B------:R-:W-:Y:S02]  /*a3a0*/  ULDC UR4, c[0x0][0xac8] ;  /* 0x0002b20000047ab9 */ /* 0x000fe40000000800 */
[----:B------:R-:W-:Y:S02]  /*a3b0*/  ISETP.GE.AND P2, PT, R153, UR4, PT ;  /* 0x0000000499007c0c */ /* 0x000fe4000bf46270 */
[----:B------:R-:W-:-:S11]  /*a3c0*/  ISETP.GE.AND P3, PT, R23, UR4, PT ;  /* 0x0000000417007c0c */ /* 0x000fd6000bf66270 */
[-C--:B----4-:R-:W-:Y:S02]  /*a3d0*/  @!P2 LEA R12, P0, R153, R2.reuse, 0x1 ;  /* 0x00000002990ca211 */ /* 0x090fe400078008ff */
[----:B------:R-:W-:Y:S02]  /*a3e0*/  @!P3 LEA R2, P1, R23, R2, 0x1 ;  /* 0x000000021702b211 */ /* 0x000fe400078208ff */
[-C--:B0-----:R-:W-:Y:S02]  /*a3f0*/  @!P2 LEA.HI.X R13, R153, R0.reuse, R227, 0x1, P0 ;  /* 0x00000000990da211 */ /* 0x081fe400000f0ce3 */
[----:B------:R-:W-:-:S03]  /*a400*/  @!P3 LEA.HI.X R3, R23, R0, R226, 0x1, P1 ;  /* 0x000000001703b211 */ /* 0x000fc600008f0ce2 */
[----:B------:R0:W-:Y:S04]  /*a410*/  @!P2 ST.E.128 desc[UR36][R12.64], RZ ;  /* 0x000000ff0c00a985 */ /* 0x0001e8000c101d24 */
[----:B------:R0:W-:Y:S02]  /*a420*/  @!P3 ST.E.128 desc[UR36][R2.64], RZ ;  /* 0x000000ff0200b985 */ /* 0x0001e4000c101d24 */
.L_x_248:
[----:B------:R-:W-:Y:S05]  /*a430*/  BSYNC B1 ;  /* 0x0000000000017941 */ /* 0x000fea0003800000 */
.L_x_247:
[----:B0-----:R-:W-:Y:S01]  /*a440*/  VIADD R0, R10, 0x60 ;  /* 0x000000600a007836 */ /* 0x001fe20000000000 */
[----:B-1-3--:R-:W0:Y:S04]  /*a450*/  SHFL.IDX PT, R8, R8, 0x3, 0x181f ;  /* 0x00781f0008087f89 */ /* 0x00ae2800000e0000 */
[----:B------:R-:W-:Y:S01]  /*a460*/  ISETP.GE.AND P0, PT, R0, R15, PT ;  /* 0x0000000f0000720c */ /* 0x000fe20003f06270 */
[----:B----4-:R1:W3:-:S12]  /*a470*/  SHFL.IDX PT, R2, R4, 0x3, 0x181f ;  /* 0x00781f0004027f89 */ /* 0x0102d800000e0000 */
[----:B-1----:R-:W-:Y:S05]  /*a480*/  @P0 BRA `(.L_x_237) ;  /* 0x0000000000240947 */ /* 0x002fea0003800000 */
[----:B------:R-:W-:Y:S02]  /*a490*/  ULDC UR4, c[0x0][0xac8] ;  /* 0x0002b20000047ab9 */ /* 0x000fe40000000800 */
[----:B------:R-:W-:Y:S02]  /*a4a0*/  ISETP.GE.AND P2, PT, R153, UR4, PT ;  /* 0x0000000499007c0c */ /* 0x000fe4000bf46270 */
[----:B------:R-:W-:-:S11]  /*a4b0*/  ISETP.GE.AND P3, PT, R23, UR4, PT ;  /* 0x0000000417007c0c */ /* 0x000fd6000bf66270 */
[-C--:B---3--:R-:W-:Y:S02]  /*a4c0*/  @!P2 LEA R10, P0, R153, R2.reuse, 0x1 ;  /* 0x00000002990aa211 */ /* 0x088fe400078008ff */
[----:B------:R-:W-:Y:S02]  /*a4d0*/  @!P3 LEA R2, P1, R23, R2, 0x1 ;  /* 0x000000021702b211 */ /* 0x000fe400078208ff */
[-C--:B0-----:R-:W-:Y:S02]  /*a4e0*/  @!P2 LEA.HI.X R11, R153, R8.reuse, R227, 0x1, P0 ;  /* 0x00000008990ba211 */ /* 0x081fe400000f0ce3 */
[----:B------:R-:W-:-:S03]  /*a4f0*/  @!P3 LEA.HI.X R3, R23, R8, R226, 0x1, P1 ;  /* 0x000000081703b211 */ /* 0x000fc600008f0ce2 */
[----:B------:R0:W-:Y:S04]  /*a500*/  @!P2 ST.E.128 desc[UR36][R10.64], RZ ;  /* 0x000000ff0a00a985 */ /* 0x0001e8000c101d24 */
[----:B------:R0:W-:Y:S02]  /*a510*/  @!P3 ST.E.128 desc[UR36][R2.64], RZ ;  /* 0x000000ff0200b985 */ /* 0x0001e4000c101d24 */
.L_x_237:
[----:B------:R-:W-:Y:S05]  /*a520*/  BSYNC B0 ;  /* 0x0000000000007941 */ /* 0x000fea0003800000 */
.L_x_227:
[----:B------:R-:W-:Y:S02]  /*a530*/  ULDC UR4, c[0x0][0xc3c] ;  /* 0x00030f0000047ab9 */ /* 0x000fe40000000800 */
[----:B-1----:R-:W-:-:S13]  /*a540*/  ISETP.GE.AND P0, PT, R7, UR4, PT ;  /* 0x0000000407007c0c */ /* 0x002fda000bf06270 */
[----:B------:R-:W-:Y:S05]  /*a550*/  @!P0 BRA `(.L_x_249) ;  /* 0xffffff6800748947 */ /* 0x000fea000383ffff */
[----:B------:R-:W-:Y:S05]  /*a560*/  EXIT ;  /* 0x000000000000794d */ /* 0x000fea0003800000 */
.L_x_198:
[----:B------:R-:W-:-:S08]  /*a570*/  NOP ;  /* 0x0000000000007918 */ /* 0x000fd00000000000 */
[----:B------:R-:W0:-:S00]  /*a580*/  USETMAXREG.DEALLOC.CTAPOOL 0x28 ;  /* 0x00000028000079c8 */ /* 0x000e0000080e0500 */
[----:B0-----:R-:W-:Y:S02]  /*a590*/  LOP3.LUT R0, R0, 0x3, RZ, 0xc0, !PT ;  /* 0x0000000300007812 */ /* 0x001fe400078ec0ff */
[----:B------:R-:W-:-:S04]  /*a5a0*/  LOP3.LUT R27, R27, 0xffffffdf, RZ, 0xc0, !PT ;  /* 0xffffffdf1b1b7812 */ /* 0x000fc800078ec0ff */
[----:B------:R-:W0:Y:S02]  /*a5b0*/  SHFL.IDX PT, R0, R0, RZ, 0x1f ;  /* 0x00001fff00007589 */ /* 0x000e2400000e0000 */
[----:B0-----:R-:W-:Y:S01]  /*a5c0*/  ISETP.NE.AND P0, PT, R0, RZ, PT ;  /* 0x000000ff0000720c */ /* 0x001fe20003f05270 */
[----:B------:R-:W-:-:S12]  /*a5d0*/  IMAD.MOV.U32 R0, RZ, RZ, RZ ;  /* 0x000000ffff007224 */ /* 0x000fd800078e00ff */
[----:B------:R-:W-:Y:S01]  /*a5e0*/  @P0 LOP3.LUT R27, R27, 0x20, RZ, 0xfc, !PT ;  /* 0x000000201b1b0812 */ /* 0x000fe200078efcff */
[----:B------:R-:W-:Y:S06]  /*a5f0*/  @!P0 BRA `(.L_x_250) ;  /* 0x00000000001c8947 */ /* 0x000fec0003800000 */
[----:B------:R-:W0:Y:S08]  /*a600*/  S2UR UR5, SR_CgaCtaId ;  /* 0x00000000000579c3 */ /* 0x000e300000008800 */
[----:B------:R-:W-:Y:S06]  /*a610*/  BAR.SYNC.DEFER_BLOCKING 0x5, 0x180 ;  /* 0x0146000000007b1d */ /* 0x000fec0000010000 */
[----:B------:R-:W-:-:S02]  /*a620*/  UMOV UR4, 0x400 ;  /* 0x0000040000047882 */ /* 0x000fc40000000000 */
[----:B0-----:R-:W-:-:S09]  /*a630*/  ULEA UR4, UR5, UR4, 0x18 ;  /* 0x0000000405047291 */ /* 0x001fd2000f8ec03f */
[----:B------:R-:W1:Y:S01]  /*a640*/  LDS.128 R16, [UR4+0x288d0] ;  /* 0x0288d004ff107984 */ /* 0x000e620008000c00 */
[----:B------:R-:W-:Y:S06]  /*a650*/  BAR.ARV 0x4, 0x180 ;  /* 0x0106000000007b1d */ /* 0x000fec0000002000 */
[----:B------:R-:W-:Y:S05]  /*a660*/  BRA `(.L_x_251) ;  /* 0x0000000800947947 */ /* 0x000fea0003800000 */
.L_x_250:
[----:B------:R-:W0:Y:S01]  /*a670*/  S2R R2, SR_TID.X ;  /* 0x0000000000027919 */ /* 0x000e220000002100 */
[----:B------:R-:W-:Y:S01]  /*a680*/  ULDC UR4, c[0x0][0xc3c] ;  /* 0x00030f0000047ab9 */ /* 0x000fe20000000800 */
[----:B------:R-:W-:Y:S01]  /*a690*/  IMAD.MOV.U32 R9, RZ, RZ, RZ ;  /* 0x000000ffff097224 */ /* 0x000fe200078e00ff */
[----:B------:R-:W1:Y:S01]  /*a6a0*/  S2UR UR6, SR_CTAID.X ;  /* 0x00000000000679c3 */ /* 0x000e620000002500 */
[----:B------:R-:W-:Y:S01]  /*a6b0*/  ULDC UR5, c[0x0][0xc38] ;  /* 0x00030e0000057ab9 */ /* 0x000fe20000000800 */
[----:B0-----:R-:W-:-:S04]  /*a6c0*/  LOP3.LUT R7, R2, 0x1f, RZ, 0xc0, !PT ;  /* 0x0000001f02077812 */ /* 0x001fc800078ec0ff */
[----:B------:R-:W-:-:S04]  /*a6d0*/  ISETP.NE.AND P0, PT, R7, 0x1f, PT ;  /* 0x0000001f0700780c */ /* 0x000fc80003f05270 */
[----:B------:R-:W-:-:S13]  /*a6e0*/  ISETP.GE.OR P1, PT, R7, UR4, !P0 ;  /* 0x0000000407007c0c */ /* 0x000fda000c726670 */
[----:B------:R-:W0:Y:S08]  /*a6f0*/  @!P1 LDC.64 R4, c[0x0][0xc80] ;  /* 0x00032000ff049b82 */ /* 0x000e300000000a00 */
[----:B------:R-:W2:Y:S01]  /*a700*/  @!P1 LDC.64 R2, c[0x0][0xc78] ;  /* 0x00031e00ff029b82 */ /* 0x000ea20000000a00 */
[----:B0-----:R-:W-:-:S05]  /*a710*/  @!P1 IMAD.WIDE.U32 R4, R7, 0x4, R4 ;  /* 0x0000000407049825 */ /* 0x001fca00078e0004 */
[----:B------:R-:W3:Y:S01]  /*a720*/  @!P1 LDG.E R0, desc[UR36][R4.64] ;  /* 0x0000002404009981 */ /* 0x000ee2000c1e1900 */
[----:B--2---:R-:W-:-:S05]  /*a730*/  @!P1 IMAD.WIDE.U32 R2, R7, 0x4, R2 ;  /* 0x0000000407029825 */ /* 0x004fca00078e0002 */
[----:B------:R-:W3:Y:S01]  /*a740*/  @!P1 LDG.E R9, desc[UR36][R2.64] ;  /* 0x0000002402099981 */ /* 0x000ee2000c1e1900 */
[C---:B------:R-:W-:Y:S02]  /*a750*/  ISETP.NE.AND P1, PT, R7.reuse, RZ, PT ;  /* 0x000000ff0700720c */ /* 0x040fe40003f25270 */
[C---:B------:R-:W-:Y:S02]  /*a760*/  ISETP.GE.U32.AND P2, PT, R7.reuse, 0x2, PT ;  /* 0x000000020700780c */ /* 0x040fe40003f46070 */
[C---:B------:R-:W-:Y:S02]  /*a770*/  ISETP.GE.U32.AND P3, PT, R7.reuse, 0x4, PT ;  /* 0x000000040700780c */ /* 0x040fe40003f66070 */
[C---:B------:R-:W-:Y:S02]  /*a780*/  ISETP.GE.U32.AND P4, PT, R7.reuse, 0x8, PT ;  /* 0x000000080700780c */ /* 0x040fe40003f86070 */
[----:B------:R-:W-:Y:S01]  /*a790*/  ISETP.GE.U32.AND P5, PT, R7, 0x10, PT ;  /* 0x000000100700780c */ /* 0x000fe20003fa6070 */
[----:B------:R-:W-:Y:S01]  /*a7a0*/  UMOV UR4, URZ ;  /* 0x0000003f00047c82 */ /* 0x000fe20008000000 */
[----:B---3--:R-:W-:-:S05]  /*a7b0*/  IMAD R6, R0, R9, RZ ;  /* 0x0000000900067224 */ /* 0x008fca00078e02ff */
[----:B------:R-:W0:Y:S02]  /*a7c0*/  SHFL.UP PT, R8, R6, 0x1, RZ ;  /* 0x0420000006087989 */ /* 0x000e2400000e00ff */
[----:B0-----:R-:W-:-:S05]  /*a7d0*/  SEL R11, R8, RZ, P1 ;  /* 0x000000ff080b7207 */ /* 0x001fca0000800000 */
[----:B------:R-:W-:-:S05]  /*a7e0*/  IMAD.IADD R11, R6, 0x1, R11 ;  /* 0x00000001060b7824 */ /* 0x000fca00078e020b */
[----:B------:R-:W0:Y:S02]  /*a7f0*/  SHFL.UP PT, R8, R11, 0x2, RZ ;  /* 0x044000000b087989 */ /* 0x000e2400000e00ff */
[----:B0-----:R-:W-:-:S05]  /*a800*/  SEL R8, R8, RZ, P2 ;  /* 0x000000ff08087207 */ /* 0x001fca0001000000 */
[----:B------:R-:W-:-:S05]  /*a810*/  IMAD.IADD R8, R11, 0x1, R8 ;  /* 0x000000010b087824 */ /* 0x000fca00078e0208 */
[----:B------:R-:W0:Y:S02]  /*a820*/  SHFL.UP PT, R4, R8, 0x4, RZ ;  /* 0x0480000008047989 */ /* 0x000e2400000e00ff */
[----:B0-----:R-:W-:-:S05]  /*a830*/  SEL R3, R4, RZ, P3 ;  /* 0x000000ff04037207 */ /* 0x001fca0001800000 */
[----:B------:R-:W-:-:S05]  /*a840*/  IMAD.IADD R3, R8, 0x1, R3 ;  /* 0x0000000108037824 */ /* 0x000fca00078e0203 */
[----:B------:R-:W0:Y:S02]  /*a850*/  SHFL.UP PT, R2, R3, 0x8, RZ ;  /* 0x0500000003027989 */ /* 0x000e2400000e00ff */
[----:B0-----:R-:W-:-:S04]  /*a860*/  SEL R2, R2, RZ, P4 ;  /* 0x000000ff02027207 */ /* 0x001fc80002000000 */
[----:B------:R-:W-:-:S05]  /*a870*/  IADD3 R2, R3, R2, RZ ;  /* 0x0000000203027210 */ /* 0x000fca0007ffe0ff */
[----:B------:R-:W0:Y:S02]  /*a880*/  SHFL.UP PT, R4, R2, 0x10, RZ ;  /* 0x0600000002047989 */ /* 0x000e2400000e00ff */
[----:B0-----:R-:W-:-:S05]  /*a890*/  SEL R5, R4, RZ, P5 ;  /* 0x000000ff04057207 */ /* 0x001fca0002800000 */
[----:B------:R-:W-:-:S05]  /*a8a0*/  IMAD.IADD R5, R2, 0x1, R5 ;  /* 0x0000000102057824 */ /* 0x000fca00078e0205 */
[----:B------:R-:W0:Y:S02]  /*a8b0*/  SHFL.IDX PT, R6, R5, 0x1f, 0x1f ;  /* 0x03e01f0005067f89 */ /* 0x000e2400000e0000 */
[----:B0-----:R-:W-:-:S05]  /*a8c0*/  IMAD R6, R6, UR5, RZ ;  /* 0x0000000506067c24 */ /* 0x001fca000f8e02ff */
[----:B-1----:R-:W-:Y:S01]  /*a8d0*/  ISETP.GT.AND P6, PT, R6, UR6, PT ;  /* 0x0000000606007c0c */ /* 0x002fe2000bfc4270 */
[----:B------:R-:W-:-:S12]  /*a8e0*/  IMAD.MOV.U32 R3, RZ, RZ, R6 ;  /* 0x000000ffff037224 */ /* 0x000fd800078e0006 */
[----:B------:R-:W-:Y:S05]  /*a8f0*/  @P6 BRA `(.L_x_252) ;  /* 0x0000000000986947 */ /* 0x000fea0003800000 */
[----:B------:R-:W-:Y:S01]  /*a900*/  IMAD.MOV.U32 R6, RZ, RZ, R3 ;  /* 0x000000ffff067224 */ /* 0x000fe200078e0003 */
[----:B------:R-:W-:Y:S01]  /*a910*/  UMOV UR4, URZ ;  /* 0x0000003f00047c82 */ /* 0x000fe20008000000 */
[----:B------:R-:W-:-:S05]  /*a920*/  ULDC UR5, c[0x0][0xc38] ;  /* 0x00030e0000057ab9 */ /* 0x000fca0000000800 */
.L_x_254:
[----:B------:R-:W0:Y:S01]  /*a930*/  LDC R0, c[0x0][0xc3c] ;  /* 0x00030f00ff007b82 */ /* 0x000e220000000800 */
[----:B------:R-:W-:-:S06]  /*a940*/  UIADD3 UR4, UR4, 0x1f, URZ ;  /* 0x0000001f04047890 */ /* 0x000fcc000fffe03f */
[----:B0-----:R-:W-:-:S13]  /*a950*/  ISETP.LE.AND P6, PT, R0, UR4, PT ;  /* 0x0000000400007c0c */ /* 0x001fda000bfc3270 */
[----:B------:R-:W-:Y:S05]  /*a960*/  @P6 BRA `(.L_x_253) ;  /* 0x0000000400a86947 */ /* 0x000fea0003800000 */
[----:B------:R-:W-:-:S05]  /*a970*/  VIADD R9, R7, UR4 ;  /* 0x0000000407097c36 */ /* 0x000fca0008000000 */
[----:B------:R-:W-:Y:S01]  /*a980*/  ISETP.GE.OR P6, PT, R9, R0, !P0 ;  /* 0x000000000900720c */ /* 0x000fe200047c6670 */
[----:B------:R-:W-:-:S12]  /*a990*/  IMAD.MOV.U32 R0, RZ, RZ, RZ ;  /* 0x000000ffff007224 */ /* 0x000fd800078e00ff */
[----:B------:R-:W0:Y:S08]  /*a9a0*/  @!P6 LDC.64 R4, c[0x0][0xc80] ;  /* 0x00032000ff04eb82 */ /* 0x000e300000000a00 */
[----:B------:R-:W1:Y:S01]  /*a9b0*/  @!P6 LDC.64 R2, c[0x0][0xc78] ;  /* 0x00031e00ff02eb82 */ /* 0x000e620000000a00 */
[----:B0-----:R-:W-:-:S05]  /*a9c0*/  @!P6 IMAD.WIDE R4, R9, 0x4, R4 ;  /* 0x000000040904e825 */ /* 0x001fca00078e0204 */
[----:B------:R-:W2:Y:S01]  /*a9d0*/  @!P6 LDG.E R0, desc[UR36][R4.64] ;  /* 0x000000240400e981 */ /* 0x000ea2000c1e1900 */
[----:B-1----:R-:W-:-:S04]  /*a9e0*/  @!P6 IMAD.WIDE R2, R9, 0x4, R2 ;  /* 0x000000040902e825 */ /* 0x002fc800078e0202 */
[----:B------:R-:W-:-:S06]  /*a9f0*/  IMAD.MOV.U32 R9, RZ, RZ, RZ ;  /* 0x000000ffff097224 */ /* 0x000fcc00078e00ff */
[----:B------:R-:W2:Y:S02]  /*aa00*/  @!P6 LDG.E R9, desc[UR36][R2.64] ;  /* 0x000000240209e981 */ /* 0x000ea4000c1e1900 */
[----:B--2---:R-:W-:-:S05]  /*aa10*/  IMAD R13, R0, R9, RZ ;  /* 0x00000009000d7224 */ /* 0x004fca00078e02ff */
[----:B------:R-:W0:Y:S02]  /*aa20*/  SHFL.UP PT, R8, R13, 0x1, RZ ;  /* 0x042000000d087989 */ /* 0x000e2400000e00ff */
[----:B0-----:R-:W-:-:S04]  /*aa30*/  SEL R8, R8, RZ, P1 ;  /* 0x000000ff08087207 */ /* 0x001fc80000800000 */
[----:B------:R-:W-:-:S05]  /*aa40*/  IADD3 R8, R13, R8, RZ ;  /* 0x000000080d087210 */ /* 0x000fca0007ffe0ff */
        /* <DEDUP_REMOVED lines=12> */
[----:B------:R-:W0:Y:S02]  /*ab10*/  SHFL.IDX PT, R2, R5, 0x1f, 0x1f ;  /* 0x03e01f0005027f89 */ /* 0x000e2400000e0000 */
[----:B0-----:R-:W-:-:S04]  /*ab20*/  IMAD R3, R2, UR5, RZ ;  /* 0x0000000502037c24 */ /* 0x001fc8000f8e02ff */
[----:B------:R-:W-:-:S05]  /*ab30*/  IMAD.IADD R6, R3, 0x1, R6 ;  /* 0x0000000103067824 */ /* 0x000fca00078e0206 */
[----:B------:R-:W-:-:S13]  /*ab40*/  ISETP.GT.AND P6, PT, R6, UR6, PT ;  /* 0x0000000606007c0c */ /* 0x000fda000bfc4270 */
[----:B------:R-:W-:Y:S05]  /*ab50*/  @!P6 BRA `(.L_x_254) ;  /* 0xfffffffc0074e947 */ /* 0x000fea000383ffff */
.L_x_252:
[----:B------:R-:W-:Y:S02]  /*ab60*/  IMAD.IADD R10, R6, 0x1, -R3 ;  /* 0x00000001060a7824 */ /* 0x000fe400078e0a03 */
[----:B------:R-:W-:Y:S02]  /*ab70*/  IMAD.MOV.U32 R16, RZ, RZ, RZ ;  /* 0x000000ffff107224 */ /* 0x000fe400078e00ff */
[----:B------:R-:W-:-:S05]  /*ab80*/  IMAD R2, R5, UR5, R10 ;  /* 0x0000000505027c24 */ /* 0x000fca000f8e020a */
[----:B------:R-:W-:-:S13]  /*ab90*/  ISETP.GT.AND P0, PT, R2, UR6, PT ;  /* 0x0000000602007c0c */ /* 0x000fda000bf04270 */
[----:B------:R-:W-:-:S04]  /*aba0*/  VOTE.ANY R6, PT, !P0 ;  /* 0x0000000000067806 */ /* 0x000fc800040e0100 */
[----:B------:R-:W0:Y:S01]  /*abb0*/  POPC R19, R6 ;  /* 0x0000000600137309 */ /* 0x000e220000000000 */
[----:B------:R-:W-:Y:S01]  /*abc0*/  ISETP.NE.AND P0, PT, R6, RZ, PT ;  /* 0x000000ff0600720c */ /* 0x000fe20003f05270 */
[----:B0-----:R-:W0:Y:S04]  /*abd0*/  SHFL.IDX PT, R0, R0, R19, 0x1f ;  /* 0x00001f1300007589 */ /* 0x001e2800000e0000 */
[----:B------:R1:W2:Y:S01]  /*abe0*/  SHFL.IDX PT, R9, R9, R19, 0x1f ;  /* 0x00001f1309097589 */ /* 0x0002a200000e0000 */
[----:B0-----:R-:W-:-:S04]  /*abf0*/  IABS R4, R0 ;  /* 0x0000000000047213 */ /* 0x001fc80000000000 */
[----:B------:R-:W0:Y:S08]  /*ac00*/  I2F.RP R8, R4 ;  /* 0x0000000400087306 */ /* 0x000e300000209400 */
[----:B0-----:R-:W0:Y:S02]  /*ac10*/  MUFU.RCP R8, R8 ;  /* 0x0000000800087308 */ /* 0x001e240000001000 */
[----:B0-----:R-:W-:-:S06]  /*ac20*/  IADD3 R2, R8, 0xffffffe, RZ ;  /* 0x0ffffffe08027810 */ /* 0x001fcc0007ffe0ff */
[----:B------:R-:W0:Y:S02]  /*ac30*/  F2I.FTZ.U32.TRUNC.NTZ R3, R2 ;  /* 0x0000000200037305 */ /* 0x000e24000021f000 */
[----:B0-----:R-:W-:Y:S01]  /*ac40*/  IMAD.MOV R11, RZ, RZ, -R3 ;  /* 0x000000ffff0b7224 */ /* 0x001fe200078e0a03 */
[----:B-12---:R-:W-:Y:S06]  /*ac50*/  @!P0 BRA `(.L_x_255) ;  /* 0x0000000000088947 */ /* 0x006fec0003800000 */
[----:B------:R-:W-:-:S06]  /*ac60*/  VIADD R16, R19, 0xffffffff ;  /* 0xffffffff13107836 */ /* 0x000fcc0000000000 */
[----:B------:R0:W1:Y:S02]  /*ac70*/  SHFL.IDX PT, R16, R5, R16, 0x1f ;  /* 0x00001f1005107589 */ /* 0x00006400000e0000 */
.L_x_255:
[----:B-1----:R-:W-:Y:S01]  /*ac80*/  IMAD R16, R16, UR5, R10 ;  /* 0x0000000510107c24 */ /* 0x002fe2000f8e020a */
[----:B------:R-:W-:Y:S01]  /*ac90*/  IABS R10, R0 ;  /* 0x00000000000a7213 */ /* 0x000fe20000000000 */
[----:B------:R-:W-:Y:S01]  /*aca0*/  IMAD R11, R11, R4, RZ ;  /* 0x000000040b0b7224 */ /* 0x000fe200078e02ff */
[----:B0-----:R-:W-:Y:S01]  /*acb0*/  IABS R5, R9 ;  /* 0x0000000900057213 */ /* 0x001fe20000000000 */
[----:B------:R-:W-:Y:S01]  /*acc0*/  IMAD.MOV.U32 R2, RZ, RZ, RZ ;  /* 0x000000ffff027224 */ /* 0x000fe200078e00ff */
[----:B------:R-:W-:Y:S01]  /*acd0*/  IADD3 R17, -R16, UR6, RZ ;  /* 0x0000000610117c10 */ /* 0x000fe2000fffe1ff */
[----:B------:R-:W-:Y:S01]  /*ace0*/  IMAD.MOV R10, RZ, RZ, -R10 ;  /* 0x000000ffff0a7224 */ /* 0x000fe200078e0a0a */
[----:B------:R-:W0:Y:S01]  /*acf0*/  I2F.RP R6, R5 ;  /* 0x0000000500067306 */ /* 0x000e220000209400 */
[----:B------:R-:W-:Y:S01]  /*ad00*/  IMAD.HI.U32 R2, R3, R11, R2 ;  /* 0x0000000b03027227 */ /* 0x000fe200078e0002 */
[----:B------:R-:W-:-:S03]  /*ad10*/  IABS R8, R17 ;  /* 0x0000001100087213 */ /* 0x000fc60000000000 */
[----:B------:R-:W-:Y:S02]  /*ad20*/  VIADD R19, R19, UR4 ;  /* 0x0000000413137c36 */ /* 0x000fe40008000000 */
[----:B------:R-:W-:Y:S01]  /*ad30*/  IMAD.MOV.U32 R3, RZ, RZ, R8 ;  /* 0x000000ffff037224 */ /* 0x000fe200078e0008 */
[----:B------:R-:W-:-:S03]  /*ad40*/  MOV R8, R10 ;  /* 0x0000000a00087202 */ /* 0x000fc60000000f00 */
[----:B------:R-:W-:-:S04]  /*ad50*/  IMAD.HI.U32 R2, R2, R3, RZ ;  /* 0x0000000302027227 */ /* 0x000fc800078e00ff */
[----:B------:R-:W-:Y:S01]  /*ad60*/  IMAD R3, R2, R8, R3 ;  /* 0x0000000802037224 */ /* 0x000fe200078e0203 */
[----:B0-----:R-:W0:Y:S04]  /*ad70*/  MUFU.RCP R6, R6 ;  /* 0x0000000600067308 */ /* 0x001e280000001000 */
[----:B------:R-:W-:-:S13]  /*ad80*/  ISETP.GT.U32.AND P1, PT, R4, R3, PT ;  /* 0x000000030400720c */ /* 0x000fda0003f24070 */
[----:B------:R-:W-:Y:S02]  /*ad90*/  @!P1 IMAD.IADD R3, R3, 0x1, -R4 ;  /* 0x0000000103039824 */ /* 0x000fe400078e0a04 */
[----:B0-----:R-:W-:Y:S02]  /*ada0*/  VIADD R8, R6, 0xffffffe ;  /* 0x0ffffffe06087836 */ /* 0x001fe40000000000 */
[----:B------:R-:W-:Y:S01]  /*adb0*/  @!P1 VIADD R2, R2, 0x1 ;  /* 0x0000000102029836 */ /* 0x000fe20000000000 */
[----:B------:R-:W-:Y:S02]  /*adc0*/  ISETP.GE.U32.AND P0, PT, R3, R4, PT ;  /* 0x000000040300720c */ /* 0x000fe40003f06070 */
[----:B------:R-:W-:Y:S01]  /*add0*/  LOP3.LUT R4, R17, R0, RZ, 0x3c, !PT ;  /* 0x0000000011047212 */ /* 0x000fe200078e3cff */
[----:B------:R0:W1:Y:S01]  /*ade0*/  F2I.FTZ.U32.TRUNC.NTZ R3, R8 ;  /* 0x0000000800037305 */ /* 0x000062000021f000 */
[----:B------:R-:W-:Y:S02]  /*adf0*/  ISETP.NE.AND P1, PT, R0, RZ, PT ;  /* 0x000000ff0000720c */ /* 0x000fe40003f25270 */
[----:B------:R-:W-:-:S02]  /*ae00*/  ISETP.GE.AND P2, PT, R4, RZ, PT ;  /* 0x000000ff0400720c */ /* 0x000fc40003f46270 */
[----:B0-----:R-:W-:-:S05]  /*ae10*/  IABS R8, R9 ;  /* 0x0000000900087213 */ /* 0x001fca0000000000 */
[----:B------:R-:W-:-:S04]  /*ae20*/  @P0 VIADD R2, R2, 0x1 ;  /* 0x0000000102020836 */ /* 0x000fc80000000000 */
[----:B------:R-:W-:Y:S02]  /*ae30*/  IMAD.MOV.U32 R6, RZ, RZ, R2 ;  /* 0x000000ffff067224 */ /* 0x000fe400078e0002 */
[----:B-1----:R-:W-:Y:S02]  /*ae40*/  IMAD.MOV R2, RZ, RZ, -R3 ;  /* 0x000000ffff027224 */ /* 0x002fe400078e0a03 */
[----:B------:R-:W-:Y:S01]  /*ae50*/  IMAD.MOV R8, RZ, RZ, -R8 ;  /* 0x000000ffff087224 */ /* 0x000fe200078e0a08 */
[----:B------:R-:W-:Y:S01]  /*ae60*/  @!P2 IADD3 R6, -R6, RZ, RZ ;  /* 0x000000ff0606a210 */ /* 0x000fe20007ffe1ff */
[----:B------:R-:W-:Y:S01]  /*ae70*/  IMAD R11, R2, R5, RZ ;  /* 0x00000005020b7224 */ /* 0x000fe200078e02ff */
[----:B------:R-:W-:Y:S01]  /*ae80*/  @!P1 LOP3.LUT R6, RZ, R0, RZ, 0x33, !PT ;  /* 0x00000000ff069212 */ /* 0x000fe200078e33ff */
[----:B------:R-:W-:-:S03]  /*ae90*/  IMAD.MOV.U32 R2, RZ, RZ, RZ ;  /* 0x000000ffff027224 */ /* 0x000fc600078e00ff */
[----:B------:R-:W-:Y:S01]  /*aea0*/  IABS R4, R6 ;  /* 0x0000000600047213 */ /* 0x000fe20000000000 */
[----:B------:R-:W-:-:S04]  /*aeb0*/  IMAD.HI.U32 R2, R3, R11, R2 ;  /* 0x0000000b03027227 */ /* 0x000fc800078e0002 */
[----:B------:R-:W-:Y:S02]  /*aec0*/  IMAD.MOV.U32 R3, RZ, RZ, R4 ;  /* 0x000000ffff037224 */ /* 0x000fe400078e0004 */
[----:B------:R-:W-:Y:S02]  /*aed0*/  IMAD.MOV.U32 R4, RZ, RZ, R8 ;  /* 0x000000ffff047224 */ /* 0x000fe400078e0008 */
[----:B------:R-:W-:-:S04]  /*aee0*/  IMAD.HI.U32 R2, R2, R3, RZ ;  /* 0x0000000302027227 */ /* 0x000fc800078e00ff */
[----:B------:R-:W-:Y:S01]  /*aef0*/  IMAD R4, R2, R4, R3 ;  /* 0x0000000402047224 */ /* 0x000fe200078e0203 */
[----:B------:R-:W-:Y:S01]  /*af00*/  LOP3.LUT R3, R6, R9, RZ, 0x3c, !PT ;  /* 0x0000000906037212 */ /* 0x000fe200078e3cff */
[----:B------:R-:W-:-:S03]  /*af10*/  IMAD R0, R0, R6, RZ ;  /* 0x0000000600007224 */ /* 0x000fc600078e02ff */
[----:B------:R-:W-:Y:S01]  /*af20*/  ISETP.GT.U32.AND P1, PT, R5, R4, PT ;  /* 0x000000040500720c */ /* 0x000fe20003f24070 */
[----:B------:R-:W-:Y:S01]  /*af30*/  IMAD.IADD R17, R17, 0x1, -R0 ;  /* 0x0000000111117824 */ /* 0x000fe200078e0a00 */
[----:B------:R-:W-:-:S11]  /*af40*/  ISETP.GE.AND P2, PT, R3, RZ, PT ;  /* 0x000000ff0300720c */ /* 0x000fd60003f46270 */
[----:B------:R-:W-:Y:S02]  /*af50*/  @!P1 IMAD.IADD R4, R4, 0x1, -R5 ;  /* 0x0000000104049824 */ /* 0x000fe400078e0a05 */
[----:B------:R-:W-:Y:S01]  /*af60*/  @!P1 VIADD R2, R2, 0x1 ;  /* 0x0000000102029836 */ /* 0x000fe20000000000 */
[----:B------:R-:W-:Y:S02]  /*af70*/  ISETP.NE.AND P1, PT, R9, RZ, PT ;  /* 0x000000ff0900720c */ /* 0x000fe40003f25270 */
[----:B------:R-:W-:-:S13]  /*af80*/  ISETP.GE.U32.AND P0, PT, R4, R5, PT ;  /* 0x000000050400720c */ /* 0x000fda0003f06070 */
[----:B------:R-:W-:-:S05]  /*af90*/  @P0 IADD3 R2, R2, 0x1, RZ ;  /* 0x0000000102020810 */ /* 0x000fca0007ffe0ff */
[----:B------:R-:W-:Y:S01]  /*afa0*/  @!P2 IMAD.MOV R2, RZ, RZ, -R2 ;  /* 0x000000ffff02a224 */ /* 0x000fe200078e0a02 */
[----:B------:R-:W-:-:S05]  /*afb0*/  @!P1 LOP3.LUT R2, RZ, R9, RZ, 0x33, !PT ;  /* 0x00000009ff029212 */ /* 0x000fca00078e33ff */
[----:B------:R-:W-:-:S04]  /*afc0*/  IMAD.MOV R18, RZ, RZ, -R2 ;  /* 0x000000ffff127224 */ /* 0x000fc800078e0a02 */
[C---:B------:R-:W-:Y:S02]  /*afd0*/  IMAD R18, R9.reuse, R18, R6 ;  /* 0x0000001209127224 */ /* 0x040fe400078e0206 */
[----:B------:R-:W-:-:S04]  /*afe0*/  IMAD R9, R9, 0x1000000, R2 ;  /* 0x0100000009097824 */ /* 0x000fc800078e0202 */
[----:B------:R-:W-:Y:S01]  /*aff0*/  IMAD R18, R18, 0x10000, R9 ;  /* 0x0001000012127824 */ /* 0x000fe200078e0209 */
[----:B------:R-:W-:Y:S06]  /*b000*/  BRA `(.L_x_256) ;  /* 0x0000000000147947 */ /* 0x000fec0003800000 */
.L_x_253:
[----:B------:R-:W-:Y:S01]  /*b010*/  ULDC UR4, c[0x0][0xc3c] ;  /* 0x00030f0000047ab9 */ /* 0x000fe20000000800 */
[----:B------:R-:W-:Y:S01]  /*b020*/  MOV R17, RZ ;  /* 0x000000ff00117202 */ /* 0x000fe20000000f00 */
[----:B------:R-:W-:Y:S02]  /*b030*/  IMAD.U32 R16, RZ, RZ, UR6 ;  /* 0x00000006ff107e24 */ /* 0x000fe4000f8e00ff */
[----:B------:R-:W-:Y:S02]  /*b040*/  IMAD.MOV.U32 R18, RZ, RZ, RZ ;  /* 0x000000ffff127224 */ /* 0x000fe400078e00ff */
[----:B------:R-:W-:-:S07]  /*b050*/  IMAD.U32 R19, RZ, RZ, UR4 ;  /* 0x00000004ff137e24 */ /* 0x000fce000f8e00ff */
.L_x_256:
[----:B------:R-:W-:-:S13]  /*b060*/  ISETP.NE.AND P0, PT, R7, RZ, PT ;  /* 0x000000ff0700720c */ /* 0x000fda0003f05270 */
[----:B------:R-:W0:Y:S01]  /*b070*/  @!P0 S2R R3, SR_CgaCtaId ;  /* 0x0000000000038919 */ /* 0x000e220000008800 */
[----:B------:R-:W-:-:S04]  /*b080*/  @!P0 MOV R0, 0x400 ;  /* 0x0000040000008802 */ /* 0x000fc80000000f00 */
[----:B0-----:R-:W-:-:S05]  /*b090*/  @!P0 LEA R0, R3, R0, 0x18 ;  /* 0x0000000003008211 */ /* 0x001fca00078ec0ff */
[----:B------:R0:W-:Y:S01]  /*b0a0*/  @!P0 STS.128 [R0+0x288d0], R16 ;  /* 0x0288d01000008388 */ /* 0x0001e20000000c00 */
[----:B------:R-:W-:Y:S06]  /*b0b0*/  BAR.ARV 0x5, 0x180 ;  /* 0x0146000000007b1d */ /* 0x000fec0000002000 */
.L_x_251:
[----:B------:R2:W-:Y:S01]  /*b0c0*/  STL [R1+0x20], RZ ;  /* 0x000020ff01007387 */ /* 0x0005e20000100800 */
[----:B------:R-:W-:Y:S01]  /*b0d0*/  ULDC UR4, c[0x0][0xc3c] ;  /* 0x00030f0000047ab9 */ /* 0x000fe20000000800 */
[----:B------:R-:W-:Y:S01]  /*b0e0*/  IMAD.MOV.U32 R28, RZ, RZ, 0x1 ;  /* 0x00000001ff1c7424 */ /* 0x000fe200078e00ff */
[----:B-1----:R-:W-:Y:S01]  /*b0f0*/  ISETP.GE.AND P0, PT, R19, UR4, PT ;  /* 0x0000000413007c0c */ /* 0x002fe2000bf06270 */
[----:B------:R-:W-:-:S12]  /*b100*/  IMAD.MOV.U32 R25, RZ, RZ, RZ ;  /* 0x000000ffff197224 */ /* 0x000fd800078e00ff */
[----:B--2---:R-:W-:Y:S05]  /*b110*/  @P0 BRA `(.L_x_257) ;  /* 0x0000004800d00947 */ /* 0x004fea0003800000 */
[----:B------:R-:W2:Y:S01]  /*b120*/  LDL R3, [R1+0x4] ;  /* 0x0000040001037983 */ /* 0x000ea20000100800 */
[----:B------:R-:W1:Y:S01]  /*b130*/  S2R R4, SR_TID.X ;  /* 0x0000000000047919 */ /* 0x000e620000002100 */
[----:B------:R-:W3:Y:S01]  /*b140*/  S2UR UR5, SR_CgaCtaId ;  /* 0x00000000000579c3 */ /* 0x000ee20000008800 */
[----:B------:R-:W-:Y:S01]  /*b150*/  UMOV UR4, 0x400 ;  /* 0x0000040000047882 */ /* 0x000fe20000000000 */
[----:B-1----:R-:W-:Y:S01]  /*b160*/  IMAD.SHL.U32 R30, R4, 0x8, RZ ;  /* 0x00000008041e7824 */ /* 0x002fe200078e00ff */
[----:B---3--:R-:W-:-:S04]  /*b170*/  ULEA UR4, UR5, UR4, 0x18 ;  /* 0x0000000405047291 */ /* 0x008fc8000f8ec03f */
[----:B0-----:R-:W-:-:S04]  /*b180*/  LOP3.LUT R0, R30, 0x1f8, RZ, 0xc0, !PT ;  /* 0x000001f81e007812 */ /* 0x001fc800078ec0ff */
[----:B------:R-:W-:Y:S01]  /*b190*/  LOP3.LUT R33, R0, 0x38, R4, 0x78, !PT ;  /* 0x0000003800217812 */ /* 0x000fe200078e7804 */
[----:B------:R-:W-:-:S03]  /*b1a0*/  IMAD.U32 R22, RZ, RZ, UR4 ;  /* 0x00000004ff167e24 */ /* 0x000fc6000f8e00ff */
[----:B------:R-:W-:Y:S02]  /*b1b0*/  LOP3.LUT R33, R33, 0x200, R30, 0xf8, !PT ;  /* 0x0000020021217812 */ /* 0x000fe400078ef81e */
[----:B------:R-:W-:Y:S01]  /*b1c0*/  LOP3.LUT R30, R30, 0x38, RZ, 0xc0, !PT ;  /* 0x000000381e1e7812 */ /* 0x000fe200078ec0ff */
[----:B------:R-:W-:Y:S01]  /*b1d0*/  BSSY B8, `(.L_x_257) ;  /* 0x00004a8000087945 */ /* 0x000fe20003800000 */
[----:B------:R-:W-:Y:S01]  /*b1e0*/  MOV R28, 0x1 ;  /* 0x00000001001c7802 */ /* 0x000fe20000000f00 */
[----:B------:R-:W-:Y:S01]  /*b1f0*/  IMAD.MOV.U32 R25, RZ, RZ, RZ ;  /* 0x000000ffff197224 */ /* 0x000fe200078e00ff */
[----:B------:R-:W-:Y:S01]  /*b200*/  LOP3.LUT R29, R30, 0x40, RZ, 0xfc, !PT ;  /* 0x000000401e1d7812 */ /* 0x000fe200078efcff */
[----:B------:R-:W-:Y:S01]  /*b210*/  ULDC UR38, c[0x0][0xc] ;  /* 0x0000030000267ab9 */ /* 0x000fe20000000800 */
[----:B--2---:R-:W-:-:S05]  /*b220*/  LOP3.LUT R0, R3, 0x2, RZ, 0xfc, !PT ;  /* 0x0000000203007812 */ /* 0x004fca00078efcff */
[----:B------:R0:W-:Y:S04]  /*b230*/  STL [R1+0x24], R0 ;  /* 0x0000240001007387 */ /* 0x0001e80000100800 */
[----:B------:R1:W-:Y:S01]  /*b240*/  STL [R1+0x20], RZ ;  /* 0x000020ff01007387 */ /* 0x0003e20000100800 */
[----:B0-----:R-:W-:-:S05]  /*b250*/  IMAD R0, R33, 0x2, R22 ;  /* 0x0000000221007824 */ /* 0x001fca00078e0216 */
[----:B------:R1:W-:Y:S02]  /*b260*/  STL [R1], R0 ;  /* 0x0000000001007387 */ /* 0x0003e40000100800 */
.L_x_320:
[----:B0-----:R-:W0:Y:S02]  /*b270*/  LDC.64 R2, c[0x0][0xc88] ;  /* 0x00032200ff027b82 */ /* 0x001e240000000a00 */
[----:B0-----:R-:W-:-:S05]  /*b280*/  IMAD.WIDE R2, R19, 0x4, R2 ;  /* 0x0000000413027825 */ /* 0x001fca00078e0202 */
[----:B-1----:R-:W1:Y:S01]  /*b290*/  LDG.E R31, desc[UR36][R2.64] ;  /* 0x00000024021f7981 */ /* 0x002e62000c1e1900 */
[----:B------:R-:W-:Y:S05]  /*b2a0*/  YIELD ;  /* 0x0000000000007946 */ /* 0x000fea0003800000 */
[----:B------:R-:W-:Y:S01]  /*b2b0*/  ULDC.64 UR4, c[0x0][0xa28] ;  /* 0x00028a0000047ab9 */ /* 0x000fe20000000a00 */
[----:B------:R-:W-:Y:S01]  /*b2c0*/  IMAD.MOV.U32 R36, RZ, RZ, RZ ;  /* 0x000000ffff247224 */ /* 0x000fe200078e00ff */
[----:B------:R-:W-:Y:S01]  /*b2d0*/  ISETP.NE.U32.AND P0, PT, RZ, UR4, PT ;  /* 0x00000004ff007c0c */ /* 0x000fe2000bf05070 */
[----:B------:R-:W-:-:S03]  /*b2e0*/  ULDC.64 UR6, c[0x0][0xa18] ;  /* 0x0002860000067ab9 */ /* 0x000fc60000000a00 */
[----:B------:R-:W-:Y:S02]  /*b2f0*/  ISETP.NE.AND.EX P0, PT, RZ, UR5, PT, P0 ;  /* 0x00000005ff007c0c */ /* 0x000fe4000bf05300 */
[----:B-1----:R-:W-:-:S11]  /*b300*/  SHF.R.S32.HI R0, RZ, 0x1f, R31 ;  /* 0x0000001fff007819 */ /* 0x002fd6000001141f */
[C---:B------:R-:W-:Y:S01]  /*b310*/  @P0 LEA R2, P1, R31.reuse, UR4, 0x2 ;  /* 0x000000041f020c11 */ /* 0x040fe2000f8210ff */
[C---:B------:R-:W-:Y:S01]  /*b320*/  IMAD.SHL.U32 R23, R31.reuse, 0x4, RZ ;  /* 0x000000041f177824 */ /* 0x040fe200078e00ff */
[C-C-:B------:R-:W-:Y:S01]  /*b330*/  SHF.L.U64.HI R24, R31.reuse, 0x2, R0.reuse ;  /* 0x000000021f187819 */ /* 0x140fe20000010200 */
[----:B------:R0:W-:Y:S01]  /*b340*/  STL [R1+0x10], R0 ;  /* 0x0000100001007387 */ /* 0x0001e20000100800 */
[----:B------:R-:W-:Y:S01]  /*b350*/  @P0 LEA.HI.X R3, R31, UR5, R0, 0x2, P1 ;  /* 0x000000051f030c11 */ /* 0x000fe200088f1400 */
[----:B------:R-:W-:-:S04]  /*b360*/  ULDC.64 UR4, c[0x0][0xa00] ;  /* 0x0002800000047ab9 */ /* 0x000fc80000000a00 */
[----:B------:R1:W5:Y:S01]  /*b370*/  @P0 LDG.E R36, desc[UR36][R2.64] ;  /* 0x0000002402240981 */ /* 0x000362000c1e1900 */
[----:B------:R-:W-:Y:S02]  /*b380*/  ISETP.NE.U32.AND P0, PT, RZ, UR4, PT ;  /* 0x00000004ff007c0c */ /* 0x000fe4000bf05070 */
[----:B------:R-:W-:Y:S01]  /*b390*/  LOP3.LUT R27, R27, 0xffffffef, RZ, 0xc0, !PT ;  /* 0xffffffef1b1b7812 */ /* 0x000fe200078ec0ff */
[----:B0-----:R-:W-:Y:S01]  /*b3a0*/  IMAD.MOV.U32 R0, RZ, RZ, RZ ;  /* 0x000000ffff007224 */ /* 0x001fe200078e00ff */
[----:B------:R-:W-:Y:S02]  /*b3b0*/  ISETP.NE.AND.EX P2, PT, RZ, UR5, PT, P0 ;  /* 0x00000005ff007c0c */ /* 0x000fe4000bf45300 */
[----:B------:R-:W-:Y:S02]  /*b3c0*/  ISETP.NE.U32.AND P0, PT, RZ, UR6, PT ;  /* 0x00000006ff007c0c */ /* 0x000fe4000bf05070 */
[----:B-1----:R-:W-:Y:S02]  /*b3d0*/  IADD3 R2, P1, R23, UR4, RZ ;  /* 0x0000000417027c10 */ /* 0x002fe4000ff3e0ff */
[----:B------:R-:W-:-:S02]  /*b3e0*/  ISETP.NE.AND.EX P0, PT, RZ, UR7, PT, P0 ;  /* 0x00000007ff007c0c */ /* 0x000fc4000bf05300 */
[----:B------:R-:W-:Y:S01]  /*b3f0*/  IADD3.X R3, R24, UR5, RZ, P1, !PT ;  /* 0x0000000518037c10 */ /* 0x000fe20008ffe4ff */
[----:B------:R-:W-:-:S04]  /*b400*/  ULDC.64 UR4, c[0x0][0x418] ;  /* 0x0001060000047ab9 */ /* 0x000fc80000000a00 */
[----:B------:R-:W-:Y:S01]  /*b410*/  @P2 LOP3.LUT R27, R27, 0x10, RZ, 0xfc, !PT ;  /* 0x000000101b1b2812 */ /* 0x000fe200078efcff */
[----:B--2---:R-:W2:Y:S05]  /*b420*/  @P2 LDG.E R0, desc[UR36][R2.64] ;  /* 0x0000002402002981 */ /* 0x004eaa000c1e1900 */
[----:B------:R-:W-:-:S04]  /*b430*/  @P0 IADD3 R4, P1, R23, UR6, RZ ;  /* 0x0000000617040c10 */ /* 0x000fc8000ff3e0ff */
[----:B------:R-:W-:Y:S01]  /*b440*/  @P0 IADD3.X R5, R24, UR7, RZ, P1, !PT ;  /* 0x0000000718050c10 */ /* 0x000fe20008ffe4ff */
[----:B--2---:R0:W-:Y:S04]  /*b450*/  STL [R1+0x8], R0 ;  /* 0x0000080001007387 */ /* 0x0041e80000100800 */
[----:B0-----:R-:W2:Y:S01]  /*b460*/  @P0 LDG.E R0, desc[UR36][R4.64] ;  /* 0x0000002404000981 */ /* 0x001ea2000c1e1900 */
[----:B------:R-:W-:-:S03]  /*b470*/  UISETP.NE.U32.AND UP0, UPT, UR4, URZ, UPT ;  /* 0x0000003f0400728c */ /* 0x000fc6000bf05070 */
[----:B------:R-:W-:Y:S01]  /*b480*/  ULDC UR4, c[0x0][0x424] ;  /* 0x0001090000047ab9 */ /* 0x000fe20000000800 */
[----:B------:R-:W-:-:S03]  /*b490*/  UISETP.NE.AND.EX UP0, UPT, UR5, URZ, UPT, UP0 ;  /* 0x0000003f0500728c */ /* 0x000fc6000bf05300 */
[----:B------:R-:W-:Y:S01]  /*b4a0*/  ULDC UR5, c[0x0][0x2f0] ;  /* 0x0000bc0000057ab9 */ /* 0x000fe20000000800 */
[----:B------:R-:W-:-:S04]  /*b4b0*/  USEL UR4, UR4, 0x1, UP0 ;  /* 0x0000000104047887 */ /* 0x000fc80008000000 */
[----:B------:R-:W-:-:S06]  /*b4c0*/  UIMAD UR4, UR4, UR5, URZ ;  /* 0x00000005040472a4 */ /* 0x000fcc000f8e023f */
[----:B------:R-:W-:Y:S01]  /*b4d0*/  MOV R7, UR4 ;  /* 0x0000000400077c02 */ /* 0x000fe20008000f00 */
[----:B--2---:R0:W-:Y:S01]  /*b4e0*/  @P0 STL [R1+0x14], R0 ;  /* 0x0000140001000387 */ /* 0x0041e20000100800 */
[----:B------:R-:W-:Y:S05]  /*b4f0*/  @P0 BRA `(.L_x_258) ;  /* 0x0000000000200947 */ /* 0x000fea0003800000 */
[----:B------:R-:W-:Y:S02]  /*b500*/  ULDC UR4, c[0x0][0x288] ;  /* 0x0000a20000047ab9 */ /* 0x000fe40000000800 */
[----:B0-----:R-:W-:-:S05]  /*b510*/  IMAD.U32 R0, RZ, RZ, UR4 ;  /* 0x00000004ff007e24 */ /* 0x001fca000f8e00ff */
[----:B------:R1:W-:Y:S01]  /*b520*/  STL [R1+0x14], R0 ;  /* 0x0000140001007387 */ /* 0x0003e20000100800 */
[----:B------:R-:W-:Y:S05]  /*b530*/  @!P2 BRA `(.L_x_258) ;  /* 0x000000000010a947 */ /* 0x000fea0003800000 */
[----:B------:R-:W2:Y:S04]  /*b540*/  LDG.E R5, desc[UR36][R2.64] ;  /* 0x0000002402057981 */ /* 0x000ea8000c1e1900 */
[----:B-1----:R-:W2:Y:S02]  /*b550*/  LDG.E R0, desc[UR36][R2.64+0x4] ;  /* 0x0000042402007981 */ /* 0x002ea4000c1e1900 */
[----:B--2---:R-:W-:-:S05]  /*b560*/  IMAD.IADD R0, R0, 0x1, -R5 ;  /* 0x0000000100007824 */ /* 0x004fca00078e0a05 */
[----:B------:R2:W-:Y:S02]  /*b570*/  STL [R1+0x14], R0 ;  /* 0x0000140001007387 */ /* 0x0005e40000100800 */
.L_x_258:
[----:B------:R-:W-:Y:S01]  /*b580*/  ULDC.64 UR4, c[0x0][0xa20] ;  /* 0x0002880000047ab9 */ /* 0x000fe20000000a00 */
[----:B------:R-:W-:Y:S01]  /*b590*/  IMAD.MOV.U32 R32, RZ, RZ, R31 ;  /* 0x000000ffff207224 */ /* 0x000fe200078e001f */
[----:B------:R-:W-:-:S04]  /*b5a0*/  ISETP.NE.U32.AND P0, PT, RZ, UR4, PT ;  /* 0x00000004ff007c0c */ /* 0x000fc8000bf05070 */
[----:B------:R-:W-:-:S13]  /*b5b0*/  ISETP.NE.AND.EX P0, PT, RZ, UR5, PT, P0 ;  /* 0x00000005ff007c0c */ /* 0x000fda000bf05300 */
[----:B------:R-:W-:Y:S05]  /*b5c0*/  @!P0 BRA `(.L_x_259) ;  /* 0x0000000000108947 */ /* 0x000fea0003800000 */
[----:B------:R-:W-:-:S04]  /*b5d0*/  IADD3 R2, P0, R23, UR4, RZ ;  /* 0x0000000417027c10 */ /* 0x000fc8000ff1e0ff */
[----:B------:R-:W-:-:S05]  /*b5e0*/  IADD3.X R3, R24, UR5, RZ, P0, !PT ;  /* 0x0000000518037c10 */ /* 0x000fca00087fe4ff */
[----:B------:R3:W5:Y:S01]  /*b5f0*/  LDG.E R7, desc[UR36][R2.64] ;  /* 0x0000002402077981 */ /* 0x000762000c1e1900 */
[----:B------:R-:W-:Y:S05]  /*b600*/  BRA `(.L_x_260) ;  /* 0x0000000000247947 */ /* 0x000fea0003800000 */
.L_x_259:
[----:B------:R-:W-:Y:S02]  /*b610*/  ULDC.64 UR4, c[0x0][0xa08] ;  /* 0x0002820000047ab9 */ /* 0x000fe40000000a00 */
[----:B------:R-:W-:-:S04]  /*b620*/  ISETP.NE.U32.AND P0, PT, RZ, UR4, PT ;  /* 0x00000004ff007c0c */ /* 0x000fc8000bf05070 */
[----:B------:R-:W-:-:S13]  /*b630*/  ISETP.NE.AND.EX P0, PT, RZ, UR5, PT, P0 ;  /* 0x00000005ff007c0c */ /* 0x000fda000bf05300 */
[----:B------:R-:W-:Y:S05]  /*b640*/  @!P0 BRA `(.L_x_260) ;  /* 0x0000000000148947 */ /* 0x000fea0003800000 */
[----:B------:R-:W3:Y:S02]  /*b650*/  LDC.64 R2, c[0x0][0xa08] ;  /* 0x00028200ff027b82 */ /* 0x000ee40000000a00 */
[----:B---3--:R-:W-:-:S05]  /*b660*/  IMAD.WIDE R2, R32, 0x4, R2 ;  /* 0x0000000420027825 */ /* 0x008fca00078e0202 */
[----:B------:R-:W3:Y:S04]  /*b670*/  LDG.E R7, desc[UR36][R2.64] ;  /* 0x0000002402077981 */ /* 0x000ee8000c1e1900 */
[----:B012---:R-:W3:Y:S02]  /*b680*/  LDG.E R0, desc[UR36][R2.64+0x4] ;  /* 0x0000042402007981 */ /* 0x007ee4000c1e1900 */
[----:B---3--:R-:W-:-:S07]  /*b690*/  IMAD.IADD R7, R0, 0x1, -R7 ;  /* 0x0000000100077824 */ /* 0x008fce00078e0a07 */
.L_x_260:
[----:B-----5:R-:W-:Y:S01]  /*b6a0*/  IMAD.IADD R34, R7, 0x1, -R36 ;  /* 0x0000000107227824 */ /* 0x020fe200078e0a24 */
[----:B------:R-:W-:Y:S03]  /*b6b0*/  BSSY B0, `(.L_x_261) ;  /* 0x0000029000007945 */ /* 0x000fe60003800000 */
[C---:B012---:R-:W-:Y:S01]  /*b6c0*/  VIADD R0, R34.reuse, 0x7f ;  /* 0x0000007f22007836 */ /* 0x047fe20000000000 */
[----:B------:R-:W-:-:S04]  /*b6d0*/  ISETP.GE.AND P0, PT, R34, 0x1, PT ;  /* 0x000000012200780c */ /* 0x000fc80003f06270 */
[----:B---3--:R-:W-:-:S04]  /*b6e0*/  SHF.R.S32.HI R3, RZ, 0x1f, R0 ;  /* 0x0000001fff037819 */ /* 0x008fc80000011400 */
[----:B------:R-:W-:Y:S02]  /*b6f0*/  LEA.HI R2, R3, R0, RZ, 0x7 ;  /* 0x0000000003027211 */ /* 0x000fe400078f38ff */
[----:B------:R-:W-:-:S04]  /*b700*/  LOP3.LUT R0, R18, 0xff000000, RZ, 0xc0, !PT ;  /* 0xff00000012007812 */ /* 0x000fc800078ec0ff */
[----:B------:R-:W-:Y:S02]  /*b710*/  SHF.R.U32.HI R3, RZ, 0x8, R0 ;  /* 0x00000008ff037819 */ /* 0x000fe40000011600 */
[----:B------:R-:W-:-:S04]  /*b720*/  LOP3.LUT R0, R18, 0xff0000, RZ, 0xc0, !PT ;  /* 0x00ff000012007812 */ /* 0x000fc800078ec0ff */
[----:B------:R-:W-:Y:S02]  /*b730*/  LEA.HI R3, R0, R3, RZ, 0x10 ;  /* 0x0000000300037211 */ /* 0x000fe400078f80ff */
[----:B------:R-:W-:Y:S02]  /*b740*/  SHF.R.S32.HI R0, RZ, 0x7, R2 ;  /* 0x00000007ff007819 */ /* 0x000fe40000011402 */
[----:B------:R-:W-:Y:S02]  /*b750*/  LOP3.LUT R35, R3, 0xff, RZ, 0xc0, !PT ;  /* 0x000000ff03237812 */ /* 0x000fe400078ec0ff */
[----:B------:R-:W-:Y:S01]  /*b760*/  MOV R2, RZ ;  /* 0x000000ff00027202 */ /* 0x000fe20000000f00 */
[----:B------:R-:W-:Y:S06]  /*b770*/  @!P0 BRA `(.L_x_262) ;  /* 0x0000000000708947 */ /* 0x000fec0003800000 */
[----:B------:R-:W-:-:S04]  /*b780*/  SHF.R.U32.HI R5, RZ, 0x10, R3 ;  /* 0x00000010ff057819 */ /* 0x000fc80000011603 */
[----:B------:R-:W-:-:S13]  /*b790*/  ISETP.NE.AND P0, PT, R5, RZ, PT ;  /* 0x000000ff0500720c */ /* 0x000fda0003f05270 */
[----:B------:R-:W0:Y:S02]  /*b7a0*/  @!P0 LDC R5, c[0x0][0x9f0] ;  /* 0x00027c00ff058b82 */ /* 0x000e240000000800 */
[-C--:B0-----:R-:W-:Y:S02]  /*b7b0*/  IABS R4, R5.reuse ;  /* 0x0000000500047213 */ /* 0x081fe40000000000 */
[----:B------:R-:W-:Y:S02]  /*b7c0*/  IADD3 R6, R5, -0x1, R0 ;  /* 0xffffffff05067810 */ /* 0x000fe40007ffe000 */
[----:B------:R-:W0:Y:S02]  /*b7d0*/  I2F.RP R7, R4 ;  /* 0x0000000400077306 */ /* 0x000e240000209400 */
[----:B------:R-:W-:-:S04]  /*b7e0*/  LOP3.LUT R2, R6, R5, RZ, 0x3c, !PT ;  /* 0x0000000506027212 */ /* 0x000fc800078e3cff */
[----:B------:R-:W-:Y:S01]  /*b7f0*/  ISETP.GE.AND P2, PT, R2, RZ, PT ;  /* 0x000000ff0200720c */ /* 0x000fe20003f46270 */
[----:B------:R-:W-:Y:S01]  /*b800*/  IMAD.MOV.U32 R2, RZ, RZ, RZ ;  /* 0x000000ffff027224 */ /* 0x000fe200078e00ff */
[----:B0-----:R-:W0:Y:S02]  /*b810*/  MUFU.RCP R7, R7 ;  /* 0x0000000700077308 */ /* 0x001e240000001000 */
[----:B0-----:R-:W-:-:S06]  /*b820*/  VIADD R3, R7, 0xffffffe ;  /* 0x0ffffffe07037836 */ /* 0x001fcc0000000000 */
[----:B------:R-:W0:Y:S02]  /*b830*/  F2I.FTZ.U32.TRUNC.NTZ R3, R3 ;  /* 0x0000000300037305 */ /* 0x000e24000021f000 */
[----:B0-----:R-:W-:-:S04]  /*b840*/  IMAD.MOV R9, RZ, RZ, -R3 ;  /* 0x000000ffff097224 */ /* 0x001fc800078e0a03 */
[----:B------:R-:W-:-:S04]  /*b850*/  IMAD R9, R9, R4, RZ ;  /* 0x0000000409097224 */ /* 0x000fc800078e02ff */
[----:B------:R-:W-:Y:S01]  /*b860*/  IMAD.HI.U32 R2, R3, R9, R2 ;  /* 0x0000000903027227 */ /* 0x000fe200078e0002 */
[----:B------:R-:W-:Y:S02]  /*b870*/  IABS R3, R6 ;  /* 0x0000000600037213 */ /* 0x000fe40000000000 */
[----:B------:R-:W-:-:S03]  /*b880*/  IABS R6, R5 ;  /* 0x0000000500067213 */ /* 0x000fc60000000000 */
[----:B------:R-:W-:-:S04]  /*b890*/  IMAD.HI.U32 R2, R2, R3, RZ ;  /* 0x0000000302027227 */ /* 0x000fc800078e00ff */
[----:B------:R-:W-:-:S04]  /*b8a0*/  IMAD.MOV R6, RZ, RZ, -R6 ;  /* 0x000000ffff067224 */ /* 0x000fc800078e0a06 */
[----:B------:R-:W-:-:S05]  /*b8b0*/  IMAD R3, R2, R6, R3 ;  /* 0x0000000602037224 */ /* 0x000fca00078e0203 */
[----:B------:R-:W-:-:S13]  /*b8c0*/  ISETP.GT.U32.AND P1, PT, R4, R3, PT ;  /* 0x000000030400720c */ /* 0x000fda0003f24070 */
[----:B------:R-:W-:Y:S02]  /*b8d0*/  @!P1 IMAD.IADD R3, R3, 0x1, -R4 ;  /* 0x0000000103039824 */ /* 0x000fe400078e0a04 */
[----:B------:R-:W-:Y:S01]  /*b8e0*/  @!P1 VIADD R2, R2, 0x1 ;  /* 0x0000000102029836 */ /* 0x000fe20000000000 */
[----:B------:R-:W-:Y:S02]  /*b8f0*/  ISETP.NE.AND P1, PT, R5, RZ, PT ;  /* 0x000000ff0500720c */ /* 0x000fe40003f25270 */
[----:B------:R-:W-:-:S13]  /*b900*/  ISETP.GE.U32.AND P0, PT, R3, R4, PT ;  /* 0x000000040300720c */ /* 0x000fda0003f06070 */
[----:B------:R-:W-:-:S05]  /*b910*/  @P0 IADD3 R2, R2, 0x1, RZ ;  /* 0x0000000102020810 */ /* 0x000fca0007ffe0ff */
[----:B------:R-:W-:Y:S01]  /*b920*/  @!P2 IMAD.MOV R2, RZ, RZ, -R2 ;  /* 0x000000ffff02a224 */ /* 0x000fe200078e0a02 */
[----:B------:R-:W-:-:S07]  /*b930*/  @!P1 LOP3.LUT R2, RZ, R5, RZ, 0x33, !PT ;  /* 0x00000005ff029212 */ /* 0x000fce00078e33ff */
.L_x_262:
[----:B------:R-:W-:Y:S05]  /*b940*/  BSYNC B0 ;  /* 0x0000000000007941 */ /* 0x000fea0003800000 */
.L_x_261:
[-C--:B------:R-:W-:Y:S01]  /*b950*/  IMAD R35, R35, R2.reuse, RZ ;  /* 0x0000000223237224 */ /* 0x080fe200078e02ff */
[----:B------:R-:W-:Y:S04]  /*b960*/  BSSY B7, `(.L_x_263) ;  /* 0x000036c000077945 */ /* 0x000fe80003800000 */
[----:B------:R-:W-:-:S04]  /*b970*/  VIADDMNMX R0, R35, R2, R0, PT ;  /* 0x0000000223007246 */ /* 0x000fc80003800100 */
[----:B------:R-:W-:Y:S01]  /*b980*/  ISETP.GT.AND P0, PT, R0, R35, PT ;  /* 0x000000230000720c */ /* 0x000fe20003f04270 */
[----:B------:R0:W-:-:S12]  /*b990*/  STL [R1+0x18], R0 ;  /* 0x0000180001007387 */ /* 0x0001d80000100800 */
[----:B0-----:R-:W-:Y:S05]  /*b9a0*/  @P0 BRA `(.L_x_264) ;  /* 0x0000000000440947 */ /* 0x001fea0003800000 */
[----:B------:R-:W0:Y:S02]  /*b9b0*/  S2R R3, SR_TID.X ;  /* 0x0000000000037919 */ /* 0x000e240000002100 */
[----:B0-----:R-:W-:-:S04]  /*b9c0*/  LOP3.LUT R3, R3, 0x7f, RZ, 0xc0, !PT ;  /* 0x0000007f03037812 */ /* 0x001fc800078ec0ff */
[----:B------:R-:W-:-:S13]  /*b9d0*/  ISETP.NE.AND P0, PT, R3, RZ, PT ;  /* 0x000000ff0300720c */ /* 0x000fda0003f05270 */
[----:B------:R-:W-:Y:S05]  /*b9e0*/  @P0 BRA `(.L_x_265) ;  /* 0x00000034008c0947 */ /* 0x000fea0003800000 */
[----:B------:R-:W0:Y:S01]  /*b9f0*/  S2R R5, SR_LANEID ;  /* 0x0000000000057919 */ /* 0x000e220000000000 */
[----:B------:R-:W-:Y:S01]  /*ba00*/  VOTEU.ANY UR4, UPT, PT ;  /* 0x0000000000047886 */ /* 0x000fe200038e0100 */
[----:B------:R-:W1:Y:S01]  /*ba10*/  LDC.64 R2, c[0x0][0xc60] ;  /* 0x00031800ff027b82 */ /* 0x000e620000000a00 */
[----:B------:R-:W0:Y:S02]  /*ba20*/  FLO.U32 R0, UR4 ;  /* 0x0000000400007d00 */ /* 0x000e2400080e0000 */
[----:B0-----:R-:W-:-:S06]  /*ba30*/  ISETP.EQ.U32.AND P0, PT, R0, R5, PT ;  /* 0x000000050000720c */ /* 0x001fcc0003f02070 */
[----:B------:R-:W1:Y:S07]  /*ba40*/  POPC R5, UR4 ;  /* 0x0000000400057d09 */ /* 0x000e6e0008000000 */
[----:B-1----:R-:W2:Y:S01]  /*ba50*/  @P0 ATOMG.E.ADD.STRONG.GPU PT, R3, desc[UR36][R2.64], R5 ;  /* 0x00000005020309a8 */ /* 0x002ea200081ee1e4 */
[----:B------:R-:W0:Y:S02]  /*ba60*/  S2R R4, SR_LTMASK ;  /* 0x0000000000047919 */ /* 0x000e240000003900 */
[----:B0-----:R-:W-:-:S04]  /*ba70*/  LOP3.LUT R4, R4, UR4, RZ, 0xc0, !PT ;  /* 0x0000000404047c12 */ /* 0x001fc8000f8ec0ff */
[----:B------:R-:W0:Y:S01]  /*ba80*/  POPC R7, R4 ;  /* 0x0000000400077309 */ /* 0x000e220000000000 */
[----:B--2---:R-:W0:Y:S02]  /*ba90*/  SHFL.IDX PT, R0, R3, R0, 0x1f ;  /* 0x00001f0003007589 */ /* 0x004e2400000e0000 */
[----:B0-----:R-:W-:Y:S01]  /*baa0*/  IADD3 R16, R0, UR38, R7 ;  /* 0x0000002600107c10 */ /* 0x001fe2000fffe007 */
[----:B------:R-:W-:Y:S06]  /*bab0*/  BRA `(.L_x_265) ;  /* 0x0000003400587947 */ /* 0x000fec0003800000 */
.L_x_264:
[----:B------:R-:W-:Y:S01]  /*bac0*/  VIADD R0, R22, 0x18400 ;  /* 0x0001840016007836 */ /* 0x000fe20000000000 */
[----:B------:R-:W-:Y:S04]  /*bad0*/  BSSY B6, `(.L_x_266) ;  /* 0x0000013000067945 */ /* 0x000fe80003800000 */
[----:B------:R-:W-:-:S13]  /*bae0*/  LOP3.LUT P0, RZ, R0, 0x3ff, RZ, 0xc0, !PT ;  /* 0x000003ff00ff7812 */ /* 0x000fda000780c0ff */
[----:B------:R-:W-:Y:S05]  /*baf0*/  @!P0 BRA `(.L_x_267) ;  /* 0x0000000000408947 */ /* 0x000fea0003800000 */
[----:B------:R-:W-:Y:S01]  /*bb00*/  MOV R2, 0x0 ;  /* 0x0000000000027802 */ /* 0x000fe20000000f00 */
[----:B------:R-:W-:Y:S01]  /*bb10*/  ULDC.64 UR6, c[0x4][0x80] ;  /* 0x0100200000067ab9 */ /* 0x000fe20000000a00 */
[----:B------:R-:W-:Y:S01]  /*bb20*/  ULDC.64 UR8, c[0x4][0x88] ;  /* 0x0100220000087ab9 */ /* 0x000fe20000000a00 */
[----:B------:R-:W-:Y:S01]  /*bb30*/  ULDC.64 UR4, c[0x4][0x8] ;  /* 0x0100020000047ab9 */ /* 0x000fe20000000a00 */
[----:B------:R-:W-:Y:S01]  /*bb40*/  IMAD.U32 R4, RZ, RZ, UR6 ;  /* 0x00000006ff047e24 */ /* 0x000fe2000f8e00ff */
[----:B------:R-:W-:Y:S01]  /*bb50*/  MOV R10, UR4 ;  /* 0x00000004000a7c02 */ /* 0x000fe20008000f00 */
[----:B------:R-:W0:Y:S01]  /*bb60*/  LDC.64 R2, c[0x4][R2] ;  /* 0x0100000002027b82 */ /* 0x000e220000000a00 */
[----:B------:R-:W-:Y:S02]  /*bb70*/  IMAD.U32 R5, RZ, RZ, UR7 ;  /* 0x00000007ff057e24 */ /* 0x000fe4000f8e00ff */
[----:B------:R-:W-:Y:S02]  /*bb80*/  IMAD.U32 R6, RZ, RZ, UR8 ;  /* 0x00000008ff067e24 */ /* 0x000fe4000f8e00ff */
[----:B------:R-:W-:-:S02]  /*bb90*/  IMAD.U32 R7, RZ, RZ, UR9 ;  /* 0x00000009ff077e24 */ /* 0x000fc4000f8e00ff */
[----:B------:R-:W-:Y:S02]  /*bba0*/  IMAD.U32 R11, RZ, RZ, UR5 ;  /* 0x00000005ff0b7e24 */ /* 0x000fe4000f8e00ff */
[----:B------:R-:W-:Y:S02]  /*bbb0*/  IMAD.MOV.U32 R8, RZ, RZ, 0x70 ;  /* 0x00000070ff087424 */ /* 0x000fe400078e00ff */
[----:B------:R-:W-:Y:S02]  /*bbc0*/  IMAD.MOV.U32 R12, RZ, RZ, 0x1 ;  /* 0x00000001ff0c7424 */ /* 0x000fe400078e00ff */
[----:B------:R-:W-:-:S07]  /*bbd0*/  IMAD.MOV.U32 R13, RZ, RZ, RZ ;  /* 0x000000ffff0d7224 */ /* 0x000fce00078e00ff */
[----:B------:R-:W-:-:S07]  /*bbe0*/  LEPC R20, `(.L_x_267) ;  /* 0x000000001014794e */ /* 0x000fce0000000000 */
[----:B0-----:R-:W-:Y:S05]  /*bbf0*/  CALL.ABS.NOINC R2 ;  /* 0x0000000002007343 */ /* 0x001fea0003c00000 */
.L_x_267:
[----:B------:R-:W-:Y:S05]  /*bc00*/  BSYNC B6 ;  /* 0x0000000000067941 */ /* 0x000fea0003800000 */
.L_x_266:
        /* <DEDUP_REMOVED lines=8> */
[----:B------:R0:W1:Y:S01]  /*bc90*/  LDC.64 R2, c[0x4][R26] ;  /* 0x010000001a027b82 */ /* 0x0000620000000a00 */
[----:B------:R-:W-:Y:S01]  /*bca0*/  IMAD.U32 R4, RZ, RZ, UR6 ;  /* 0x00000006ff047e24 */ /* 0x000fe2000f8e00ff */
[----:B------:R-:W-:Y:S01]  /*bcb0*/  MOV R5, UR7 ;  /* 0x0000000700057c02 */ /* 0x000fe20008000f00 */
[----:B------:R-:W-:Y:S01]  /*bcc0*/  IMAD.U32 R6, RZ, RZ, UR8 ;  /* 0x00000008ff067e24 */ /* 0x000fe2000f8e00ff */
[----:B------:R-:W-:Y:S01]  /*bcd0*/  MOV R13, RZ ;  /* 0x000000ff000d7202 */ /* 0x000fe20000000f00 */
[----:B------:R-:W-:Y:S02]  /*bce0*/  IMAD.U32 R7, RZ, RZ, UR9 ;  /* 0x00000009ff077e24 */ /* 0x000fe4000f8e00ff */
[----:B------:R-:W-:-:S02]  /*bcf0*/  IMAD.U32 R10, RZ, RZ, UR4 ;  /* 0x00000004ff0a7e24 */ /* 0x000fc4000f8e00ff */
[----:B------:R-:W-:Y:S02]  /*bd00*/  IMAD.U32 R11, RZ, RZ, UR5 ;  /* 0x00000005ff0b7e24 */ /* 0x000fe4000f8e00ff */
[----:B------:R-:W-:Y:S02]  /*bd10*/  IMAD.MOV.U32 R8, RZ, RZ, 0x70 ;  /* 0x00000070ff087424 */ /* 0x000fe400078e00ff */
[----:B0-----:R-:W-:-:S07]  /*bd20*/  IMAD.MOV.U32 R12, RZ, RZ, 0x1 ;  /* 0x00000001ff0c7424 */ /* 0x001fce00078e00ff */
[----:B------:R-:W-:-:S07]  /*bd30*/  LEPC R20, `(.L_x_270) ;  /* 0x000000001014794e */ /* 0x000fce0000000000 */
[----:B-1----:R-:W-:Y:S05]  /*bd40*/  CALL.ABS.NOINC R2 ;  /* 0x0000000002007343 */ /* 0x002fea0003c00000 */
.L_x_270:
[----:B------:R0:W1:Y:S01]  /*bd50*/  LDC.64 R2, c[0x4][R26] ;  /* 0x010000001a027b82 */ /* 0x0000620000000a00 */
[----:B------:R-:W-:Y:S01]  /*bd60*/  ULDC.64 UR6, c[0x4][0x80] ;  /* 0x0100200000067ab9 */ /* 0x000fe20000000a00 */
[----:B------:R-:W-:Y:S01]  /*bd70*/  ULDC.64 UR8, c[0x4][0x88] ;  /* 0x0100220000087ab9 */ /* 0x000fe20000000a00 */
[----:B------:R-:W-:Y:S01]  /*bd80*/  ULDC.64 UR4, c[0x4][0x18] ;  /* 0x0100060000047ab9 */ /* 0x000fe20000000a00 */
[----:B------:R-:W-:Y:S01]  /*bd90*/  IMAD.U32 R4, RZ, RZ, UR6 ;  /* 0x00000006ff047e24 */ /* 0x000fe2000f8e00ff */
[----:B------:R-:W-:Y:S01]  /*bda0*/  MOV R8, 0x70 ;  /* 0x0000007000087802 */ /* 0x000fe20000000f00 */
[----:B------:R-:W-:Y:S02]  /*bdb0*/  IMAD.U32 R5, RZ, RZ, UR7 ;  /* 0x00000007ff057e24 */ /* 0x000fe4000f8e00ff */
[----:B------:R-:W-:Y:S02]  /*bdc0*/  IMAD.U32 R6, RZ, RZ, UR8 ;  /* 0x00000008ff067e24 */ /* 0x000fe4000f8e00ff */
[----:B------:R-:W-:-:S02]  /*bdd0*/  IMAD.U32 R7, RZ, RZ, UR9 ;  /* 0x00000009ff077e24 */ /* 0x000fc4000f8e00ff */
[----:B------:R-:W-:Y:S02]  /*bde0*/  IMAD.U32 R10, RZ, RZ, UR4 ;  /* 0x00000004ff0a7e24 */ /* 0x000fe4000f8e00ff */
[----:B------:R-:W-:Y:S02]  /*bdf0*/  IMAD.U32 R11, RZ, RZ, UR5 ;  /* 0x00000005ff0b7e24 */ /* 0x000fe4000f8e00ff */
[----:B------:R-:W-:Y:S02]  /*be00*/  IMAD.MOV.U32 R12, RZ, RZ, 0x1 ;  /* 0x00000001ff0c7424 */ /* 0x000fe400078e00ff */
[----:B0-----:R-:W-:-:S07]  /*be10*/  IMAD.MOV.U32 R13, RZ, RZ, RZ ;  /* 0x000000ffff0d7224 */ /* 0x001fce00078e00ff */
[----:B------:R-:W-:-:S07]  /*be20*/  LEPC R20, `(.L_x_269) ;  /* 0x000000001014794e */ /* 0x000fce0000000000 */
[----:B-1----:R-:W-:Y:S05]  /*be30*/  CALL.ABS.NOINC R2 ;  /* 0x0000000002007343 */ /* 0x002fea0003c00000 */
.L_x_269:
[----:B------:R-:W-:Y:S05]  /*be40*/  BSYNC B6 ;  /* 0x0000000000067941 */ /* 0x000fea0003800000 */
.L_x_268:
[----:B------:R-:W2:Y:S01]  /*be50*/  LDL R26, [R1+0x18] ;  /* 0x00001800011a7983 */ /* 0x000ea20000100800 */
[----:B------:R-:W-:Y:S01]  /*be60*/  ULDC.64 UR4, c[0x0][0x9f8] ;  /* 0x00027e0000047ab9 */ /* 0x000fe20000000a00 */
[----:B------:R-:W0:Y:S01]  /*be70*/  LDC R10, c[0x0][0x430] ;  /* 0x00010c00ff0a7b82 */ /* 0x000e220000000800 */
[----:B------:R-:W-:Y:S01]  /*be80*/  ISETP.NE.U32.AND P0, PT, RZ, UR4, PT ;  /* 0x00000004ff007c0c */ /* 0x000fe2000bf05070 */
[----:B------:R-:W3:Y:S03]  /*be90*/  LDL R20, [R1+0x24] ;  /* 0x0000240001147983 */ /* 0x000ee60000100800 */
[----:B------:R-:W-:-:S13]  /*bea0*/  ISETP.NE.AND.EX P0, PT, RZ, UR5, PT, P0 ;  /* 0x00000005ff007c0c */ /* 0x000fda000bf05300 */
[----:B------:R-:W-:Y:S01]  /*beb0*/  @P0 IADD3 R2, P1, R23, UR4, RZ ;  /* 0x0000000417020c10 */ /* 0x000fe2000ff3e0ff */
[----:B------:R-:W1:Y:S01]  /*bec0*/  S2R R0, SR_TID.X ;  /* 0x0000000000007919 */ /* 0x000e620000002100 */
[----:B------:R-:W4:Y:S02]  /*bed0*/  S2R R21, SR_TID.X ;  /* 0x0000000000157919 */ /* 0x000f240000002100 */
[----:B------:R-:W-:Y:S01]  /*bee0*/  @P0 IADD3.X R3, R24, UR5, RZ, P1, !PT ;  /* 0x0000000518030c10 */ /* 0x000fe20008ffe4ff */
[----:B------:R-:W-:-:S04]  /*bef0*/  ULDC UR4, c[0x0][0x2f4] ;  /* 0x0000bd0000047ab9 */ /* 0x000fc80000000800 */
[----:B------:R2:W3:Y:S01]  /*bf00*/  @P0 LDG.E R32, desc[UR36][R2.64] ;  /* 0x0000002402200981 */ /* 0x0004e2000c1e1900 */
[----:B0-----:R-:W-:Y:S02]  /*bf10*/  ISETP.NE.AND P2, PT, R10, 0x1, PT ;  /* 0x000000010a00780c */ /* 0x001fe40003f45270 */
[----:B------:R-:W-:-:S11]  /*bf20*/  LOP3.LUT R27, R27, 0xfffffff7, RZ, 0xc0, !PT ;  /* 0xfffffff71b1b7812 */ /* 0x000fd600078ec0ff */
[----:B------:R-:W0:Y:S01]  /*bf30*/  @P2 LDC R7, c[0x0][0x434] ;  /* 0x00010d00ff072b82 */ /* 0x000e220000000800 */
[----:B------:R-:W-:Y:S01]  /*bf40*/  @P2 LOP3.LUT R27, R27, 0x8, RZ, 0xfc, !PT ;  /* 0x000000081b1b2812 */ /* 0x000fe200078efcff */
[----:B-1----:R-:W-:-:S06]  /*bf50*/  IMAD.SHL.U32 R0, R0, 0x10, RZ ;  /* 0x0000001000007824 */ /* 0x002fcc00078e00ff */
[----:B------:R-:W1:Y:S01]  /*bf60*/  @P2 LDC R5, c[0x0][0x438] ;  /* 0x00010e00ff052b82 */ /* 0x000e620000000800 */
[----:B----4-:R-:W-:Y:S02]  /*bf70*/  LOP3.LUT R21, R21, 0x7f, RZ, 0xc0, !PT ;  /* 0x0000007f15157812 */ /* 0x010fe400078ec0ff */
[----:B------:R-:W-:Y:S02]  /*bf80*/  LOP3.LUT R0, R0, 0x70, RZ, 0xc0, !PT ;  /* 0x0000007000007812 */ /* 0x000fe400078ec0ff */
[----:B------:R-:W-:Y:S02]  /*bf90*/  SHF.R.U32.HI R21, RZ, 0x3, R21 ;  /* 0x00000003ff157819 */ /* 0x000fe40000011615 */
[----:B------:R-:W-:Y:S01]  /*bfa0*/  LOP3.LUT R27, R27, 0xfffffffb, RZ, 0xc0, !PT ;  /* 0xfffffffb1b1b7812 */ /* 0x000fe200078ec0ff */
[----:B------:R-:W-:Y:S01]  /*bfb0*/  UMOV UR5, 0xffffffff ;  /* 0xffffffff00057882 */ /* 0x000fe20000000000 */
[----:B--2---:R-:W-:-:S04]  /*bfc0*/  VIADD R26, R26, 0xffffffff ;  /* 0xffffffff1a1a7836 */ /* 0x004fc80000000000 */
[----:B------:R-:W-:-:S05]  /*bfd0*/  IMAD.SHL.U32 R8, R26, 0x80, RZ ;  /* 0x000000801a087824 */ /* 0x000fca00078e00ff */
[----:B------:R-:W-:-:S04]  /*bfe0*/  LOP3.LUT R9, R8, R21, R0, 0xfe, !PT ;  /* 0x0000001508097212 */ /* 0x000fc800078efe00 */
[C---:B------:R-:W-:Y:S01]  /*bff0*/  ISETP.GE.AND P0, PT, R9.reuse, R34, PT ;  /* 0x000000220900720c */ /* 0x040fe20003f06270 */
[----:B------:R-:W-:-:S04]  /*c000*/  IMAD.IADD R0, R9, 0x1, R36 ;  /* 0x0000000109007824 */ /* 0x000fc800078e0224 */
[----:B0-----:R-:W-:Y:S01]  /*c010*/  @P2 IMAD.HI.U32 R6, R0, R7, RZ ;  /* 0x0000000700062227 */ /* 0x001fe200078e00ff */
[----:B------:R-:W-:-:S04]  /*c020*/  MOV R4, R0 ;  /* 0x0000000000047202 */ /* 0x000fc80000000f00 */
[----:B-1----:R-:W-:-:S03]  /*c030*/  @P2 SHF.R.U32.HI R4, RZ, R5, R6 ;  /* 0x00000005ff042219 */ /* 0x002fc60000011606 */
[----:B------:R-:W0:Y:S02]  /*c040*/  @!P0 LDC.64 R2, c[0x0][0x428] ;  /* 0x00010a00ff028b82 */ /* 0x000e240000000a00 */
[----:B------:R-:W-:Y:S01]  /*c050*/  IMAD.MOV R5, RZ, RZ, -R4 ;  /* 0x000000ffff057224 */ /* 0x000fe200078e0a04 */
[----:B---3--:R-:W-:-:S03]  /*c060*/  SHF.R.S32.HI R37, RZ, 0x1f, R32 ;  /* 0x0000001fff257819 */ /* 0x008fc60000011420 */
[----:B------:R-:W-:Y:S01]  /*c070*/  IMAD R0, R10, R5, R0 ;  /* 0x000000050a007224 */ /* 0x000fe200078e0200 */
[--C-:B------:R-:W-:Y:S01]  /*c080*/  @!P0 SHF.R.S32.HI R5, RZ, 0x1f, R4.reuse ;  /* 0x0000001fff058819 */ /* 0x100fe20000011404 */
[-C--:B0-----:R-:W-:Y:S02]  /*c090*/  @!P0 IMAD R6, R37, R2.reuse, RZ ;  /* 0x0000000225068224 */ /* 0x081fe400078e02ff */
[----:B------:R-:W-:-:S04]  /*c0a0*/  @!P0 IMAD.WIDE.U32 R4, R32, R2, R4 ;  /* 0x0000000220048225 */ /* 0x000fc800078e0004 */
[----:B------:R-:W-:Y:S02]  /*c0b0*/  @!P0 IMAD R6, R32, R3, R6 ;  /* 0x0000000320068224 */ /* 0x000fe400078e0206 */
[----:B------:R-:W0:Y:S02]  /*c0c0*/  @!P0 LDC.64 R2, c[0x0][0x418] ;  /* 0x00010600ff028b82 */ /* 0x000e240000000a00 */
[----:B------:R-:W-:Y:S01]  /*c0d0*/  @!P0 IMAD.IADD R6, R5, 0x1, R6 ;  /* 0x0000000105068824 */ /* 0x000fe200078e0206 */
[----:B------:R-:W-:Y:S02]  /*c0e0*/  ISETP.NE.AND P2, PT, R20, 0x3, PT ;  /* 0x000000031400780c */ /* 0x000fe40003f45270 */
[----:B0-----:R-:W-:-:S04]  /*c0f0*/  @!P0 LEA R2, P1, R4, R2, 0x2 ;  /* 0x0000000204028211 */ /* 0x001fc800078210ff */
[----:B------:R-:W-:Y:S01]  /*c100*/  @!P0 LEA.HI.X R3, R4, R3, R6, 0x2, P1 ;  /* 0x0000000304038211 */ /* 0x000fe200008f1406 */
[----:B------:R-:W-:-:S06]  /*c110*/  IMAD.MOV.U32 R4, RZ, RZ, RZ ;  /* 0x000000ffff047224 */ /* 0x000fcc00078e00ff */
[----:B------:R0:W5:Y:S01]  /*c120*/  @!P0 LDG.E R4, desc[UR36][R2.64] ;  /* 0x0000002402048981 */ /* 0x000162000c1e1900 */
[----:B------:R-:W-:Y:S02]  /*c130*/  ISETP.GE.AND P0, PT, R30, UR4, PT ;  /* 0x000000041e007c0c */ /* 0x000fe4000bf06270 */
[----:B------:R-:W-:-:S04]  /*c140*/  @P2 LOP3.LUT R27, R27, 0x4, RZ, 0xfc, !PT ;  /* 0x000000041b1b2812 */ /* 0x000fc800078efcff */
[----:B------:R-:W-:-:S07]  /*c150*/  LOP3.LUT R27, R27, 0xfffffffd, RZ, 0xc0, !PT ;  /* 0xfffffffd1b1b7812 */ /* 0x000fce00078ec0ff */
[----:B------:R-:W-:Y:S02]  /*c160*/  @P0 LOP3.LUT R27, R27, 0x2, RZ, 0xfc, !PT ;  /* 0x000000021b1b0812 */ /* 0x000fe400078efcff */
[----:B------:R-:W-:Y:S02]  /*c170*/  ISETP.GE.AND P0, PT, R29, UR4, PT ;  /* 0x000000041d007c0c */ /* 0x000fe4000bf06270 */
[----:B------:R-:W-:-:S11]  /*c180*/  LOP3.LUT R27, R27, 0xfffffffe, RZ, 0xc0, !PT ;  /* 0xfffffffe1b1b7812 */ /* 0x000fd600078ec0ff */
[----:B------:R-:W-:Y:S01]  /*c190*/  @P0 LOP3.LUT R27, R27, 0x1, RZ, 0xfc, !PT ;  /* 0x000000011b1b0812 */ /* 0x000fe200078efcff */
[----:B0-----:R-:W-:Y:S06]  /*c1a0*/  BRA.DIV UR5, `(.L_x_271) ;  /* 0x0000004205087947 */ /* 0x001fec000b800000 */
.L_x_337:
[----:B------:R-:W-:Y:S01]  /*c1b0*/  LOP3.LUT R24, R18, 0xffff, RZ, 0xc0, !PT ;  /* 0x0000ffff12187812 */ /* 0x000fe200078ec0ff */
[----:B------:R-:W-:Y:S06]  /*c1c0*/  @!P2 BRA `(.L_x_272) ;  /* 0x000000000004a947 */ /* 0x000fec0003800000 */
[----:B------:R-:W-:Y:S01]  /*c1d0*/  BPT.TRAP 0x1 ;  /* 0x000000040000795c */ /* 0x000fe20000300000 */
.L_x_272:
[----:B------:R-:W-:Y:S01]  /*c1e0*/  SHF.R.S32.HI R5, RZ, 0x1f, R0 ;  /* 0x0000001fff057819 */ /* 0x000fe20000011400 */
[----:B------:R-:W-:Y:S01]  /*c1f0*/  ULDC.64 UR4, c[0x0][0x328] ;  /* 0x0000ca0000047ab9 */ /* 0x000fe20000000a00 */
[----:B------:R-:W-:Y:S01]  /*c200*/  ULDC.64 UR6, c[0x0][0x318] ;  /* 0x0000c60000067ab9 */ /* 0x000fe20000000a00 */
[----:B------:R-:W-:Y:S02]  /*c210*/  BSSY B0, `(.L_x_273) ;  /* 0x0000014000007945 */ /* 0x000fe40003800000 */
[----:B------:R-:W-:-:S04]  /*c220*/  IMAD R3, R5, UR4, RZ ;  /* 0x0000000405037c24 */ /* 0x000fc8000f8e02ff */
[C---:B------:R-:W-:Y:S02]  /*c230*/  IMAD R6, R0.reuse, UR5, R3 ;  /* 0x0000000500067c24 */ /* 0x040fe4000f8e0203 */
[----:B------:R-:W-:Y:S01]  /*c240*/  IMAD.WIDE.U32 R2, R0, UR4, RZ ;  /* 0x0000000400027c25 */ /* 0x000fe2000f8e00ff */
[----:B------:R-:W-:-:S03]  /*c250*/  ULDC.64 UR4, c[0x0][0x338] ;  /* 0x0000ce0000047ab9 */ /* 0x000fc60000000a00 */
[----:B------:R-:W-:Y:S01]  /*c260*/  IMAD.IADD R3, R3, 0x1, R6 ;  /* 0x0000000103037824 */ /* 0x000fe200078e0206 */
[----:B-----5:R-:W-:Y:S01]  /*c270*/  SHF.R.S32.HI R6, RZ, 0x1f, R4 ;  /* 0x0000001fff067819 */ /* 0x020fe20000011404 */
[----:B------:R-:W-:-:S04]  /*c280*/  IMAD.WIDE.U32 R2, R4, UR4, R2 ;  /* 0x0000000404027c25 */ /* 0x000fc8000f8e0002 */
[----:B------:R-:W-:-:S04]  /*c290*/  IMAD R7, R6, UR4, RZ ;  /* 0x0000000406077c24 */ /* 0x000fc8000f8e02ff */
[----:B------:R-:W-:Y:S01]  /*c2a0*/  IMAD R7, R4, UR5, R7 ;  /* 0x0000000504077c24 */ /* 0x000fe2000f8e0207 */
[----:B------:R-:W-:-:S03]  /*c2b0*/  ULDC.64 UR4, c[0x0][0x330] ;  /* 0x0000cc0000047ab9 */ /* 0x000fc60000000a00 */
[----:B------:R-:W-:Y:S02]  /*c2c0*/  IMAD.IADD R3, R3, 0x1, R7 ;  /* 0x0000000103037824 */ /* 0x000fe400078e0207 */
[----:B------:R-:W-:Y:S02]  /*c2d0*/  IMAD R7, R25, 0x8, R22 ;  /* 0x0000000819077824 */ /* 0x000fe400078e0216 */
[----:B------:R-:W-:-:S04]  /*c2e0*/  IMAD.WIDE.U32 R2, R24, UR4, R2 ;  /* 0x0000000418027c25 */ /* 0x000fc8000f8e0002 */
[----:B------:R-:W-:Y:S01]  /*c2f0*/  IMAD R23, R24, UR5, R3 ;  /* 0x0000000518177c24 */ /* 0x000fe2000f8e0203 */
[----:B------:R-:W-:-:S04]  /*c300*/  LEA R18, P0, R2, UR6, 0x1 ;  /* 0x0000000602127c11 */ /* 0x000fc8000f8008ff */
[----:B------:R-:W-:Y:S02]  /*c310*/  LEA.HI.X R23, R2, UR7, R23, 0x1, P0 ;  /* 0x0000000702177c11 */ /* 0x000fe400080f0c17 */
[----:B------:R-:W-:-:S06]  /*c320*/  SHF.L.U32 R2, R28, 0x1f, RZ ;  /* 0x0000001f1c027819 */ /* 0x000fcc00000006ff */
[----:B------:R-:W0:Y:S02]  /*c330*/  SYNCS.PHASECHK.TRANS64.TRYWAIT P0, [R7+URZ+0x28840], R2 ;  /* 0x02884002070075a7 */ /* 0x000e24000800017f */
[----:B0-----:R-:W-:Y:S05]  /*c340*/  @!P0 BRA `(.L_x_274) ;  /* 0x0000003c00d48947 */ /* 0x001fea0003800000 */
.L_x_338:
[----:B------:R-:W-:Y:S05]  /*c350*/  BSYNC B0 ;  /* 0x0000000000007941 */ /* 0x000fea0003800000 */
.L_x_273:
[----:B------:R-:W1:Y:S01]  /*c360*/  S2R R9, SR_TID.X ;  /* 0x0000000000097919 */ /* 0x000e620000002100 */
[----:B------:R-:W-:Y:S01]  /*c370*/  ULDC.64 UR4, c[0x0][0x300] ;  /* 0x0000c00000047ab9 */ /* 0x000fe20000000a00 */
[----:B------:R-:W-:Y:S01]  /*c380*/  ULDC.64 UR6, c[0x0][0x2e8] ;  /* 0x0000ba0000067ab9 */ /* 0x000fe20000000a00 */
[----:B------:R-:W-:Y:S01]  /*c390*/  IMAD R5, R5, UR4, RZ ;  /* 0x0000000405057c24 */ /* 0x000fe2000f8e02ff */
[C---:B------:R-:W-:Y:S01]  /*c3a0*/  LOP3.LUT P3, RZ, R27.reuse, 0x2, RZ, 0xc0, !PT ;  /* 0x000000021bff7812 */ /* 0x040fe2000786c0ff */
[----:B0-----:R-:W-:Y:S01]  /*c3b0*/  IMAD.WIDE.U32 R2, R0, UR4, RZ ;  /* 0x0000000400027c25 */ /* 0x001fe2000f8e00ff */
[----:B------:R-:W-:-:S03]  /*c3c0*/  LOP3.LUT P2, RZ, R27, 0x1, RZ, 0xc0, !PT ;  /* 0x000000011bff7812 */ /* 0x000fc6000784c0ff */
[----:B------:R-:W-:Y:S01]  /*c3d0*/  IMAD R5, R0, UR5, R5 ;  /* 0x0000000500057c24 */ /* 0x000fe2000f8e0205 */
[----:B------:R-:W-:Y:S02]  /*c3e0*/  ULDC.64 UR4, c[0x0][0x310] ;  /* 0x0000c40000047ab9 */ /* 0x000fe40000000a00 */
[----:B------:R-:W-:Y:S02]  /*c3f0*/  IMAD R6, R6, UR4, RZ ;  /* 0x0000000406067c24 */ /* 0x000fe4000f8e02ff */
[----:B------:R-:W-:Y:S01]  /*c400*/  IADD3 R3, R3, R5, RZ ;  /* 0x0000000503037210 */ /* 0x000fe20007ffe0ff */
[----:B------:R-:W-:Y:S02]  /*c410*/  IMAD R5, R25, 0x4000, R33 ;  /* 0x0000400019057824 */ /* 0x000fe400078e0221 */
[C---:B------:R-:W-:Y:S02]  /*c420*/  IMAD R6, R4.reuse, UR5, R6 ;  /* 0x0000000504067c24 */ /* 0x040fe4000f8e0206 */
[----:B------:R-:W-:Y:S01]  /*c430*/  IMAD.WIDE.U32 R2, R4, UR4, R2 ;  /* 0x0000000404027c25 */ /* 0x000fe2000f8e0002 */
[----:B------:R-:W-:-:S03]  /*c440*/  ULDC.64 UR4, c[0x0][0x308] ;  /* 0x0000c20000047ab9 */ /* 0x000fc60000000a00 */
[----:B------:R-:W-:Y:S02]  /*c450*/  IMAD.IADD R3, R3, 0x1, R6 ;  /* 0x0000000103037824 */ /* 0x000fe400078e0206 */
[----:B------:R-:W-:Y:S01]  /*c460*/  IMAD.WIDE.U32 R2, R24, UR4, R2 ;  /* 0x0000000418027c25 */ /* 0x000fe2000f8e0002 */
[----:B------:R-:W-:-:S03]  /*c470*/  UMOV UR4, 0xffffffff ;  /* 0xffffffff00047882 */ /* 0x000fc60000000000 */
[----:B------:R-:W-:Y:S01]  /*c480*/  IMAD R0, R24, UR5, R3 ;  /* 0x0000000518007c24 */ /* 0x000fe2000f8e0203 */
[----:B-1----:R-:W-:Y:S02]  /*c490*/  LOP3.LUT R9, R9, 0x7f, RZ, 0xc0, !PT ;  /* 0x0000007f09097812 */ /* 0x002fe400078ec0ff */
[C---:B------:R-:W-:Y:S02]  /*c4a0*/  LEA R4, P0, R2.reuse, UR6, 0x1 ;  /* 0x0000000602047c11 */ /* 0x040fe4000f8008ff */
[----:B------:R-:W-:Y:S02]  /*c4b0*/  SHF.R.U32.HI R9, RZ, 0x3, R9 ;  /* 0x00000003ff097819 */ /* 0x000fe40000011609 */
[----:B------:R-:W-:Y:S02]  /*c4c0*/  LEA.HI.X R0, R2, UR7, R0, 0x1, P0 ;  /* 0x0000000702007c11 */ /* 0x000fe400080f0c00 */
[----:B------:R-:W-:-:S04]  /*c4d0*/  IADD3 R6, -R9, R34, -R8 ;  /* 0x0000002209067210 */ /* 0x000fc80007ffe908 */
[----:B------:R-:W-:Y:S01]  /*c4e0*/  ISETP.GE.AND P0, PT, R6, 0x1, PT ;  /* 0x000000010600780c */ /* 0x000fe20003f06270 */
[----:B------:R-:W-:-:S12]  /*c4f0*/  BRA.DIV UR4, `(.L_x_275) ;  /* 0x0000003e047c7947 */ /* 0x000fd8000b800000 */
[----:B------:R-:W0:Y:S01]  /*c500*/  SHFL.IDX PT, R3, R4, RZ, 0x181f ;  /* 0x00181fff04037589 */ /* 0x000e2200000e0000 */
[----:B------:R-:W-:-:S03]  /*c510*/  @P0 IMAD R8, R5, 0x2, R22 ;  /* 0x0000000205080824 */ /* 0x000fc600078e0216 */
[----:B------:R-:W1:Y:S01]  /*c520*/  SHFL.IDX PT, R2, R0, RZ, 0x181f ;  /* 0x00181fff00027589 */ /* 0x000e6200000e0000 */
[----:B0-----:R-:W-:-:S05]  /*c530*/  @P0 LEA R3, P1, R30, R3, 0x1 ;  /* 0x000000031e030211 */ /* 0x001fca00078208ff */
[----:B-1----:R-:W-:Y:S01]  /*c540*/  @P0 IMAD.X R2, RZ, RZ, R2, P1 ;  /* 0x000000ffff020224 */ /* 0x002fe200008e0602 */
[----:B------:R-:W-:-:S04]  /*c550*/  ISETP.GE.AND P1, PT, R6, 0x11, PT ;  /* 0x000000110600780c */ /* 0x000fc80003f26270 */
[----:B------:R-:W-:-:S04]  /*c560*/  @P0 LOP3.LUT R3, R3, R2, RZ, 0x3c, !PT ;  /* 0x0000000203030212 */ /* 0x000fc800078e3cff */
[----:B------:R-:W-:-:S04]  /*c570*/  @P0 LOP3.LUT R2, R3, R2, RZ, 0x3c, !PT ;  /* 0x0000000203020212 */ /* 0x000fc800078e3cff */
[----:B------:R-:W-:-:S05]  /*c580*/  @P0 LOP3.LUT R3, R3, R2, RZ, 0x3c, !PT ;  /* 0x0000000203030212 */ /* 0x000fca00078e3cff */
[----:B------:R-:W-:Y:S01]  /*c590*/  @!PT LDS RZ, [RZ] ;  /* 0x00000000fffff984 */ /* 0x000fe20000000800 */
[----:B------:R-:W-:Y:S04]  /*c5a0*/  @P0 LDGSTS.E.BYPASS.LTC128B.128 [R8+0x18400], desc[UR36][R2.64], !P3 ;  /* 0x1840000002080fae */ /* 0x000fe8000d901d64 */
[----:B------:R0:W-:Y:S04]  /*c5b0*/  @P0 LDGSTS.E.BYPASS.LTC128B.128 [R8+0x1c400], desc[UR36][R2.64+0x80], !P2 ;  /* 0x1c40008002080fae */ /* 0x0001e8000d101d64 */
[----:B0-----:R-:W0:Y:S01]  /*c5c0*/  SHFL.IDX PT, R3, R4, 0x1, 0x181f ;  /* 0x00381f0004037f89 */ /* 0x001e2200000e0000 */
[----:B------:R-:W-:-:S03]  /*c5d0*/  @P1 IMAD R8, R5, 0x2, R22 ;  /* 0x0000000205081824 */ /* 0x000fc600078e0216 */
[----:B------:R-:W1:Y:S01]  /*c5e0*/  SHFL.IDX PT, R2, R0, 0x1, 0x181f ;  /* 0x00381f0000027f89 */ /* 0x000e6200000e0000 */
[----:B0-----:R-:W-:-:S05]  /*c5f0*/  @P1 LEA R3, P0, R30, R3, 0x1 ;  /* 0x000000031e031211 */ /* 0x001fca00078008ff */
[----:B-1----:R-:W-:-:S05]  /*c600*/  @P1 IMAD.X R2, RZ, RZ, R2, P0 ;  /* 0x000000ffff021224 */ /* 0x002fca00000e0602 */
[----:B------:R-:W-:-:S04]  /*c610*/  @P1 LOP3.LUT R3, R3, R2, RZ, 0x3c, !PT ;  /* 0x0000000203031212 */ /* 0x000fc800078e3cff */
[----:B------:R-:W-:-:S04]  /*c620*/  @P1 LOP3.LUT R2, R3, R2, RZ, 0x3c, !PT ;  /* 0x0000000203021212 */ /* 0x000fc800078e3cff */
[----:B------:R-:W-:-:S05]  /*c630*/  @P1 LOP3.LUT R3, R3, R2, RZ, 0x3c, !PT ;  /* 0x0000000203031212 */ /* 0x000fca00078e3cff */
[----:B------:R-:W-:Y:S04]  /*c640*/  @P1 LDGSTS.E.BYPASS.LTC128B.128 [R8+0x18c00], desc[UR36][R2.64], !P3 ;  /* 0x18c0000002081fae */ /* 0x000fe8000d901d64 */
[----:B------:R0:W-:Y:S01]  /*c650*/  @P1 LDGSTS.E.BYPASS.LTC128B.128 [R8+0x1cc00], desc[UR36][R2.64+0x80], !P2 ;  /* 0x1cc0008002081fae */ /* 0x0001e2000d101d64 */
[----:B------:R-:W-:-:S03]  /*c660*/  ISETP.GE.AND P1, PT, R6, 0x21, PT ;  /* 0x000000210600780c */ /* 0x000fc60003f26270 */
[----:B0-----:R-:W0:Y:S10]  /*c670*/  SHFL.IDX PT, R3, R4, 0x2, 0x181f ;  /* 0x00581f0004037f89 */ /* 0x001e3400000e0000 */
[----:B------:R-:W-:Y:S01]  /*c680*/  @P1 IMAD R8, R5, 0x2, R22 ;  /* 0x0000000205081824 */ /* 0x000fe200078e0216 */
[----:B------:R-:W1:Y:S01]  /*c690*/  SHFL.IDX PT, R2, R0, 0x2, 0x181f ;  /* 0x00581f0000027f89 */ /* 0x000e6200000e0000 */
[----:B0-----:R-:W-:-:S04]  /*c6a0*/  @P1 LEA R3, P0, R30, R3, 0x1 ;  /* 0x000000031e031211 */ /* 0x001fc800078008ff */
[----:B-1----:R-:W-:-:S04]  /*c6b0*/  @P1 IADD3.X R2, RZ, R2, RZ, P0, !PT ;  /* 0x00000002ff021210 */ /* 0x002fc800007fe4ff */
        /* <DEDUP_REMOVED lines=29> */
[----:B------:R-:W-:Y:S01]  /*c890*/  @P1 LEA R8, R5, R22, 0x1 ;  /* 0x0000001605081211 */ /* 0x000fe200078e08ff */
        /* <DEDUP_REMOVED lines=11> */
[----:B------:R-:W1:Y:S04]  /*c950*/  SHFL.IDX PT, R2, R0, 0x6, 0x181f ;  /* 0x00d81f0000027f89 */ /* 0x000e6800000e0000 */
[----:B------:R-:W2:Y:S01]  /*c960*/  SHFL.IDX PT, R0, R0, 0x7, 0x181f ;  /* 0x00f81f0000007f89 */ /* 0x000ea200000e0000 */
[----:B0-----:R-:W-:-:S05]  /*c970*/  @P1 LEA R3, P0, R30, R3, 0x1 ;  /* 0x000000031e031211 */ /* 0x001fca00078008ff */
[----:B-1----:R-:W-:-:S05]  /*c980*/  @P1 IMAD.X R2, RZ, RZ, R2, P0 ;  /* 0x000000ffff021224 */ /* 0x002fca00000e0602 */
[----:B------:R-:W-:-:S04]  /*c990*/  @P1 LOP3.LUT R3, R3, R2, RZ, 0x3c, !PT ;  /* 0x0000000203031212 */ /* 0x000fc800078e3cff */
[----:B------:R-:W-:-:S04]  /*c9a0*/  @P1 LOP3.LUT R2, R3, R2, RZ, 0x3c, !PT ;  /* 0x0000000203021212 */ /* 0x000fc800078e3cff */
[----:B------:R-:W-:-:S05]  /*c9b0*/  @P1 LOP3.LUT R3, R3, R2, RZ, 0x3c, !PT ;  /* 0x0000000203031212 */ /* 0x000fca00078e3cff */
[----:B------:R-:W-:Y:S04]  /*c9c0*/  @P1 LDGSTS.E.BYPASS.LTC128B.128 [R8+0x1b400], desc[UR36][R2.64], !P3 ;  /* 0x1b40000002081fae */ /* 0x000fe8000d901d64 */
[----:B------:R0:W-:Y:S04]  /*c9d0*/  @P1 LDGSTS.E.BYPASS.LTC128B.128 [R8+0x1f400], desc[UR36][R2.64+0x80], !P2 ;  /* 0x1f40008002081fae */ /* 0x0001e8000d101d64 */
[----:B0-2---:R0:W1:Y:S02]  /*c9e0*/  SHFL.IDX PT, R2, R4, 0x7, 0x181f ;  /* 0x00f81f0004027f89 */ /* 0x00506400000e0000 */
.L_x_356:
[----:B------:R-:W-:-:S13]  /*c9f0*/  ISETP.GE.AND P0, PT, R6, 0x71, PT ;  /* 0x000000710600780c */ /* 0x000fda0003f06270 */
[----:B-1----:R-:W-:Y:S01]  /*ca00*/  @P0 LEA R2, P1, R30, R2, 0x1 ;  /* 0x000000021e020211 */ /* 0x002fe200078208ff */
[----:B------:R-:W-:-:S04]  /*ca10*/  @P0 IMAD R5, R5, 0x2, R22 ;  /* 0x0000000205050824 */ /* 0x000fc800078e0216 */
[----:B------:R-:W-:-:S05]  /*ca20*/  @P0 IMAD.X R3, RZ, RZ, R0, P1 ;  /* 0x000000ffff030224 */ /* 0x000fca00008e0600 */
[----:B------:R-:W-:Y:S01]  /*ca30*/  @!PT LDS RZ, [RZ] ;  /* 0x00000000fffff984 */ /* 0x000fe20000000800 */
[----:B------:R-:W-:Y:S01]  /*ca40*/  @!PT LDS RZ, [RZ] ;  /* 0x00000000fffff984 */ /* 0x000fe20000000800 */
[----:B------:R-:W-:Y:S01]  /*ca50*/  @!PT LDS RZ, [RZ] ;  /* 0x00000000fffff984 */ /* 0x000fe20000000800 */
[----:B------:R1:W-:Y:S04]  /*ca60*/  @P0 LDGSTS.E.BYPASS.LTC128B.128 [R5+0x1bc00], desc[UR36][R2.64], !P3 ;  /* 0x1bc0000002050fae */ /* 0x0003e8000d901d64 */
[----:B------:R1:W-:Y:S01]  /*ca70*/  @P0 LDGSTS.E.BYPASS.LTC128B.128 [R5+0x1fc00], desc[UR36][R2.64+0x80], !P2 ;  /* 0x1fc0008002050fae */ /* 0x0003e2000d101d64 */
[----:B------:R-:W-:Y:S01]  /*ca80*/  PLOP3.LUT P0, PT, PT, PT, PT, 0x80, 0x0 ;  /* 0x000000000000781c */ /* 0x000fe20003f0f070 */
[----:B------:R-:W-:-:S12]  /*ca90*/  NOP ;  /* 0x0000000000007918 */ /* 0x000fd80000000000 */
.L_x_276:
[----:B------:R-:W-:Y:S02]  /*caa0*/  PLOP3.LUT P1, PT, P1, P0, PT, 0xa2, 0x0 ;  /* 0x000000000000781c */ /* 0x000fe40000f21472 */
[----:B------:R-:W-:-:S08]  /*cab0*/  @P0 R2UR P1, UR4, R7 ;  /* 0x00000000070402ca */ /* 0x000fd00000020000 */
[----:B------:R-:W-:-:S05]  /*cac0*/  @P0 PLOP3.LUT P0, PT, P1, PT, PT, 0x80, 0x0 ;  /* 0x000000000000081c */ /* 0x000fca0000f0f070 */
[----:B------:R-:W-:Y:S01]  /*cad0*/  @!P1 SYNCS.ARRIVE.TRANS64.RED.A0T1 RZ, [UR4+0x28830], RZ ;  /* 0x028830ffffff99a7 */ /* 0x000fe20008200404 */
[----:B------:R-:W-:Y:S07]  /*cae0*/  @!P1 ARRIVES.LDGSTSBAR.64.TRANSCNT [UR4+0x28830] ;  /* 0x02883000ff0099b0 */ /* 0x000fee0008000a84 */
[----:B------:R-:W-:Y:S05]  /*caf0*/  @P0 BRA.U.ANY `(.L_x_276) ;  /* 0xfffffffd00e80947 */ /* 0x000fea000393ffff */
[----:B------:R-:W-:Y:S01]  /*cb00*/  NOP ;  /* 0x0000000000007918 */ /* 0x000fe20000000000 */
[----:B------:R-:W2:Y:S02]  /*cb10*/  LDL R0, [R1+0x24] ;  /* 0x0000240001007983 */ /* 0x000ea40000100800 */
[----:B--2---:R-:W-:-:S13]  /*cb20*/  ISETP.NE.AND P2, PT, R0, 0x3, PT ;  /* 0x000000030000780c */ /* 0x004fda0003f45270 */
[----:B------:R-:W-:Y:S05]  /*cb30*/  @!P2 BRA `(.L_x_277) ;  /* 0x000000000004a947 */ /* 0x000fea0003800000 */
[----:B------:R-:W-:Y:S01]  /*cb40*/  BPT.TRAP 0x1 ;  /* 0x000000040000795c */ /* 0x000fe20000300000 */
.L_x_277:
[----:B-1----:R1:W5:Y:S01]  /*cb50*/  LDL.LU R3, [R1+0x8] ;  /* 0x0000080001037983 */ /* 0x0023620000300800 */
[----:B------:R1:W-:Y:S03]  /*cb60*/  SYNCS.ARRIVE.TRANS64.A1T0 RZ, [R7+URZ+0x28830], RZ ;  /* 0x028830ff07ff79a7 */ /* 0x0003e6000810003f */
[----:B0-----:R1:W5:Y:S02]  /*cb70*/  LDL.LU R4, [R1+0x10] ;  /* 0x0000100001047983 */ /* 0x0013640000300800 */
[----:B------:R-:W-:Y:S05]  /*cb80*/  WARPSYNC.ALL ;  /* 0x0000000000007948 */ /* 0x000fea0003800000 */
[----:B------:R-:W-:Y:S01]  /*cb90*/  ULDC.64 UR4, c[0x0][0x298] ;  /* 0x0000a60000047ab9 */ /* 0x000fe20000000a00 */
[----:B------:R-:W-:Y:S01]  /*cba0*/  VIADD R2, R22, 0x10400 ;  /* 0x0001040016027836 */ /* 0x000fe20000000000 */
[----:B------:R-:W-:Y:S01]  /*cbb0*/  BAR.SYNC.DEFER_BLOCKING 0x8, 0x180 ;  /* 0x0206000000007b1d */ /* 0x000fe20000010000 */
[----:B------:R-:W-:-:S03]  /*cbc0*/  LOP3.LUT P1, RZ, R27, 0x10, RZ, 0xc0, !PT ;  /* 0x000000101bff7812 */ /* 0x000fc6000782c0ff */
[----:B------:R-:W-:Y:S02]  /*cbd0*/  LOP3.LUT P0, RZ, R2, 0x3ff, RZ, 0xc0, !PT ;  /* 0x000003ff02ff7812 */ /* 0x000fe4000780c0ff */
[----:B------:R-:W-:Y:S01]  /*cbe0*/  BSSY B6, `(.L_x_278) ;  /* 0x000001c000067945 */ /* 0x000fe20003800000 */
[----:B------:R-:W-:Y:S02]  /*cbf0*/  SEL R31, R31, RZ, !P1 ;  /* 0x000000ff1f1f7207 */ /* 0x000fe40004800000 */
[----:B-----5:R-:W-:Y:S02]  /*cc00*/  SHF.R.S32.HI R0, RZ, 0x1f, R3 ;  /* 0x0000001fff007819 */ /* 0x020fe40000011403 */
[----:B------:R-:W-:-:S03]  /*cc10*/  SEL R4, R4, RZ, !P1 ;  /* 0x000000ff04047207 */ /* 0x000fc60004800000 */
[----:B------:R-:W-:-:S04]  /*cc20*/  IMAD R0, R0, UR4, RZ ;  /* 0x0000000400007c24 */ /* 0x000fc8000f8e02ff */
[C---:B------:R-:W-:Y:S02]  /*cc30*/  IMAD R0, R3.reuse, UR5, R0 ;  /* 0x0000000503007c24 */ /* 0x040fe4000f8e0200 */
[----:B------:R-:W-:-:S04]  /*cc40*/  IMAD.WIDE.U32 R2, R3, UR4, RZ ;  /* 0x0000000403027c25 */ /* 0x000fc8000f8e00ff */
[----:B------:R-:W-:Y:S01]  /*cc50*/  IMAD.IADD R0, R3, 0x1, R0 ;  /* 0x0000000103007824 */ /* 0x000fe200078e0200 */
[----:B------:R0:W-:Y:S04]  /*cc60*/  STL.64 [R1+0x8], R2 ;  /* 0x0000080201007387 */ /* 0x0001e80000100a00 */
[----:B------:R0:W-:Y:S04]  /*cc70*/  STL [R1+0x1c], R4 ;  /* 0x00001c0401007387 */ /* 0x0001e80000100800 */
[----:B------:R0:W-:Y:S01]  /*cc80*/  STL [R1+0x10], R0 ;  /* 0x0000100001007387 */ /* 0x0001e20000100800 */
[----:B------:R-:W-:Y:S05]  /*cc90*/  @!P0 BRA `(.L_x_279) ;  /* 0x0000000000408947 */ /* 0x000fea0003800000 */
[----:B0-----:R-:W-:Y:S01]  /*cca0*/  MOV R2, 0x0 ;  /* 0x0000000000027802 */ /* 0x001fe20000000f00 */
[----:B------:R-:W-:Y:S01]  /*ccb0*/  ULDC.64 UR4, c[0x4][0x80] ;  /* 0x0100200000047ab9 */ /* 0x000fe20000000a00 */
[----:B------:R-:W-:Y:S01]  /*ccc0*/  ULDC.64 UR6, c[0x4][0x88] ;  /* 0x0100220000067ab9 */ /* 0x000fe20000000a00 */
[----:B------:R-:W-:Y:S01]  /*ccd0*/  ULDC.64 UR8, c[0x4][0x20] ;  /* 0x0100080000087ab9 */ /* 0x000fe20000000a00 */
[----:B------:R-:W-:Y:S01]  /*cce0*/  MOV R4, UR4 ;  /* 0x0000000400047c02 */ /* 0x000fe20008000f00 */
[----:B------:R-:W-:Y:S01]  /*ccf0*/  IMAD.U32 R5, RZ, RZ, UR5 ;  /* 0x00000005ff057e24 */ /* 0x000fe2000f8e00ff */
[----:B------:R-:W0:Y:S01]  /*cd00*/  LDC.64 R2, c[0x4][R2] ;  /* 0x0100000002027b82 */ /* 0x000e220000000a00 */
[----:B------:R-:W-:Y:S01]  /*cd10*/  IMAD.U32 R6, RZ, RZ, UR6 ;  /* 0x00000006ff067e24 */ /* 0x000fe2000f8e00ff */
[----:B------:R-:W-:Y:S01]  /*cd20*/  MOV R12, 0x1 ;  /* 0x00000001000c7802 */ /* 0x000fe20000000f00 */
[----:B-1----:R-:W-:Y:S02]  /*cd30*/  IMAD.U32 R7, RZ, RZ, UR7 ;  /* 0x00000007ff077e24 */ /* 0x002fe4000f8e00ff */
[----:B------:R-:W-:-:S02]  /*cd40*/  IMAD.U32 R10, RZ, RZ, UR8 ;  /* 0x00000008ff0a7e24 */ /* 0x000fc4000f8e00ff */
[----:B------:R-:W-:Y:S02]  /*cd50*/  IMAD.U32 R11, RZ, RZ, UR9 ;  /* 0x00000009ff0b7e24 */ /* 0x000fe4000f8e00ff */
[----:B------:R-:W-:Y:S02]  /*cd60*/  IMAD.MOV.U32 R8, RZ, RZ, 0x70 ;  /* 0x00000070ff087424 */ /* 0x000fe400078e00ff */
[----:B------:R-:W-:-:S07]  /*cd70*/  IMAD.MOV.U32 R13, RZ, RZ, RZ ;  /* 0x000000ffff0d7224 */ /* 0x000fce00078e00ff */
[----:B------:R-:W-:-:S07]  /*cd80*/  LEPC R20, `(.L_x_279) ;  /* 0x000000001014794e */ /* 0x000fce0000000000 */
[----:B0-----:R-:W-:Y:S05]  /*cd90*/  CALL.ABS.NOINC R2 ;  /* 0x0000000002007343 */ /* 0x001fea0003c00000 */
.L_x_279:
[----:B------:R-:W-:Y:S05]  /*cda0*/  BSYNC B6 ;  /* 0x0000000000067941 */ /* 0x000fea0003800000 */
.L_x_278:
[----:B------:R-:W2:Y:S01]  /*cdb0*/  LDL.LU R20, [R1+0x1c] ;  /* 0x00001c0001147983 */ /* 0x000ea20000300800 */
[----:B------:R-:W-:Y:S01]  /*cdc0*/  ULDC.64 UR4, c[0x0][0x2d8] ;  /* 0x0000b60000047ab9 */ /* 0x000fe20000000a00 */
[----:B------:R-:W3:Y:S02]  /*cdd0*/  LDC R6, c[0x0][0x448] ;  /* 0x00011200ff067b82 */ /* 0x000ee40000000800 */
[----:B------:R-:W4:Y:S04]  /*cde0*/  LDL.LU R21, [R1+0x10] ;  /* 0x0000100001157983 */ /* 0x000f280000300800 */
[----:B0-----:R-:W4:Y:S04]  /*cdf0*/  LDL.LU.64 R2, [R1+0x8] ;  /* 0x0000080001027983 */ /* 0x001f280000300a00 */
[----:B------:R0:W5:Y:S01]  /*ce00*/  LDL R9, [R1] ;  /* 0x0000000001097983 */ /* 0x0001620000100800 */
[----:B---3--:R-:W-:Y:S01]  /*ce10*/  ISETP.NE.AND P0, PT, R6, 0x1, PT ;  /* 0x000000010600780c */ /* 0x008fe20003f05270 */
[----:B------:R-:W-:-:S12]  /*ce20*/  IMAD.SHL.U32 R4, R17, 0x80, RZ ;  /* 0x0000008011047824 */ /* 0x000fd800078e00ff */
[----:B-1----:R-:W1:Y:S01]  /*ce30*/  @P0 LDC R7, c[0x0][0x450] ;  /* 0x00011400ff070b82 */ /* 0x002e620000000800 */
[----:B----4-:R-:W-:Y:S02]  /*ce40*/  IMAD.MOV.U32 R3, RZ, RZ, R21 ;  /* 0x000000ffff037224 */ /* 0x010fe400078e0015 */
[----:B------:R-:W3:Y:S01]  /*ce50*/  S2R R21, SR_TID.X ;  /* 0x0000000000157919 */ /* 0x000ee20000002100 */
[----:B------:R-:W-:-:S04]  /*ce60*/  IMAD.WIDE.U32 R2, R24, UR4, R2 ;  /* 0x0000000418027c25 */ /* 0x000fc8000f8e0002 */
[----:B------:R-:W-:Y:S01]  /*ce70*/  IMAD R3, R24, UR5, R3 ;  /* 0x0000000518037c24 */ /* 0x000fe2000f8e0203 */
[----:B------:R-:W-:Y:S02]  /*ce80*/  ULDC.64 UR4, c[0x0][0x2e0] ;  /* 0x0000b80000047ab9 */ /* 0x000fe40000000a00 */
[----:B--2---:R-:W-:Y:S02]  /*ce90*/  IMAD R0, R20, UR4, RZ ;  /* 0x0000000414007c24 */ /* 0x004fe4000f8e02ff */
[----:B------:R-:W2:Y:S01]  /*cea0*/  S2R R20, SR_TID.X ;  /* 0x0000000000147919 */ /* 0x000ea20000002100 */
[----:B------:R-:W-:-:S04]  /*ceb0*/  IMAD.WIDE.U32 R2, R31, UR4, R2 ;  /* 0x000000041f027c25 */ /* 0x000fc8000f8e0002 */
[----:B------:R-:W-:Y:S01]  /*cec0*/  IMAD R0, R31, UR5, R0 ;  /* 0x000000051f007c24 */ /* 0x000fe2000f8e0200 */
[----:B------:R-:W-:-:S03]  /*ced0*/  ULDC.64 UR4, c[0x0][0x2d0] ;  /* 0x0000b40000047ab9 */ /* 0x000fc60000000a00 */
[----:B------:R-:W-:Y:S02]  /*cee0*/  IMAD.IADD R3, R3, 0x1, R0 ;  /* 0x0000000103037824 */ /* 0x000fe400078e0200 */
[----:B------:R-:W4:Y:S01]  /*cef0*/  @P0 LDC R0, c[0x0][0x44c] ;  /* 0x00011300ff000b82 */ /* 0x000f220000000800 */
[----:B--2---:R-:W-:-:S04]  /*cf00*/  LOP3.LUT R20, R20, 0x7f, RZ, 0xc0, !PT ;  /* 0x0000007f14147812 */ /* 0x004fc800078ec0ff */
[----:B------:R-:W-:Y:S02]  /*cf10*/  SHF.R.U32.HI R10, RZ, 0x3, R20 ;  /* 0x00000003ff0a7819 */ /* 0x000fe40000011614 */
[----:B------:R0:W5:Y:S01]  /*cf20*/  LDL R20, [R1+0x14] ;  /* 0x0000140001147983 */ /* 0x0001620000100800 */
[----:B---3--:R-:W-:-:S05]  /*cf30*/  IMAD.SHL.U32 R5, R21, 0x10, RZ ;  /* 0x0000001015057824 */ /* 0x008fca00078e00ff */
[----:B------:R-:W-:-:S04]  /*cf40*/  LOP3.LUT R5, R5, 0x70, RZ, 0xc0, !PT ;  /* 0x0000007005057812 */ /* 0x000fc800078ec0ff */
[----:B------:R-:W-:-:S05]  /*cf50*/  LOP3.LUT R8, R4, R10, R5, 0xfe, !PT ;  /* 0x0000000a04087212 */ /* 0x000fca00078efe05 */
[----:B----4-:R-:W-:-:S04]  /*cf60*/  @P0 IMAD.HI.U32 R0, R8, R0, RZ ;  /* 0x0000000008000227 */ /* 0x010fc800078e00ff */
[----:B------:R-:W-:Y:S01]  /*cf70*/  IMAD.MOV.U32 R5, RZ, RZ, R8 ;  /* 0x000000ffff057224 */ /* 0x000fe200078e0008 */
[----:B-1----:R-:W-:-:S04]  /*cf80*/  @P0 SHF.R.U32.HI R5, RZ, R7, R0 ;  /* 0x00000007ff050219 */ /* 0x002fc80000011600 */
[----:B------:R-:W-:-:S05]  /*cf90*/  IADD3 R7, -R5, RZ, RZ ;  /* 0x000000ff05077210 */ /* 0x000fca0007ffe1ff */
[----:B------:R-:W-:Y:S01]  /*cfa0*/  IMAD R0, R6, R7, R8 ;  /* 0x0000000706007224 */ /* 0x000fe200078e0208 */
[----:B------:R-:W-:Y:S01]  /*cfb0*/  SHF.R.S32.HI R7, RZ, 0x1f, R5 ;  /* 0x0000001fff077819 */ /* 0x000fe20000011405 */
[----:B------:R-:W-:-:S04]  /*cfc0*/  IMAD.WIDE.U32 R2, R5, UR4, R2 ;  /* 0x0000000405027c25 */ /* 0x000fc8000f8e0002 */
[----:B------:R-:W-:-:S04]  /*cfd0*/  IMAD R7, R7, UR4, RZ ;  /* 0x0000000407077c24 */ /* 0x000fc8000f8e02ff */
[----:B------:R-:W-:Y:S01]  /*cfe0*/  IMAD R7, R5, UR5, R7 ;  /* 0x0000000505077c24 */ /* 0x000fe2000f8e0207 */
[----:B------:R-:W-:Y:S01]  /*cff0*/  SHF.R.S32.HI R5, RZ, 0x1f, R0 ;  /* 0x0000001fff057819 */ /* 0x000fe20000011400 */
[----:B------:R-:W-:Y:S02]  /*d000*/  ULDC.64 UR4, c[0x0][0x2c8] ;  /* 0x0000b20000047ab9 */ /* 0x000fe40000000a00 */
[----:B------:R-:W-:Y:S02]  /*d010*/  IMAD.IADD R3, R3, 0x1, R7 ;  /* 0x0000000103037824 */ /* 0x000fe400078e0207 */
[----:B------:R-:W-:Y:S02]  /*d020*/  IMAD R5, R5, UR4, RZ ;  /* 0x0000000405057c24 */ /* 0x000fe4000f8e02ff */
[----:B------:R-:W-:-:S04]  /*d030*/  IMAD.WIDE.U32 R2, R0, UR4, R2 ;  /* 0x0000000400027c25 */ /* 0x000fc8000f8e0002 */
[----:B------:R-:W-:Y:S01]  /*d040*/  IMAD R5, R0, UR5, R5 ;  /* 0x0000000500057c24 */ /* 0x000fe2000f8e0205 */
[----:B------:R-:W-:Y:S02]  /*d050*/  ULDC.64 UR4, c[0x0][0x280] ;  /* 0x0000a00000047ab9 */ /* 0x000fe40000000a00 */
[C---:B------:R-:W-:Y:S01]  /*d060*/  LEA R0, P0, R2.reuse, UR4, 0x1 ;  /* 0x0000000402007c11 */ /* 0x040fe2000f8008ff */
[----:B------:R-:W-:Y:S01]  /*d070*/  IMAD.IADD R5, R3, 0x1, R5 ;  /* 0x0000000103057824 */ /* 0x000fe200078e0205 */
[----:B------:R-:W-:Y:S02]  /*d080*/  ULDC UR4, c[0x0][0x2b8] ;  /* 0x0000ae0000047ab9 */ /* 0x000fe40000000800 */
[----:B------:R-:W-:Y:S02]  /*d090*/  ISETP.GE.AND P1, PT, R29, UR4, PT ;  /* 0x000000041d007c0c */ /* 0x000fe4000bf26270 */
[----:B------:R-:W-:Y:S02]  /*d0a0*/  LEA.HI.X R5, R2, UR5, R5, 0x1, P0 ;  /* 0x0000000502057c11 */ /* 0x000fe400080f0c05 */
[----:B------:R-:W-:Y:S01]  /*d0b0*/  ISETP.GE.AND P0, PT, R30, UR4, PT ;  /* 0x000000041e007c0c */ /* 0x000fe2000bf06270 */
[----:B------:R-:W-:-:S03]  /*d0c0*/  UMOV UR4, 0xffffffff ;  /* 0xffffffff00047882 */ /* 0x000fc60000000000 */
[----:B0-----:R-:W-:Y:S09]  /*d0d0*/  BRA.DIV UR4, `(.L_x_280) ;  /* 0x0000003e045c7947 */ /* 0x001ff2000b800000 */
[----:B------:R-:W0:Y:S01]  /*d0e0*/  SHFL.IDX PT, R14, R0, RZ, 0x181f ;  /* 0x00181fff000e7589 */ /* 0x000e2200000e0000 */
[----:B-----5:R-:W-:Y:S02]  /*d0f0*/  IMAD R6, R20, R6, RZ ;  /* 0x0000000614067224 */ /* 0x020fe400078e02ff */
[----:B------:R-:W-:Y:S01]  /*d100*/  IMAD.IADD R4, R10, 0x1, R4 ;  /* 0x000000010a047824 */ /* 0x000fe200078e0204 */
[----:B------:R-:W1:Y:S03]  /*d110*/  SHFL.IDX PT, R2, R5, RZ, 0x181f ;  /* 0x00181fff05027589 */ /* 0x000e6600000e0000 */
[C---:B------:R-:W-:Y:S01]  /*d120*/  VIADD R7, R4.reuse, 0x10 ;  /* 0x0000001004077836 */ /* 0x040fe20000000000 */
[----:B------:R-:W-:-:S13]  /*d130*/  ISETP.GE.AND P2, PT, R4, R6, PT ;  /* 0x000000060400720c */ /* 0x000fda0003f46270 */
[----:B0-----:R-:W-:-:S05]  /*d140*/  @!P2 LEA R14, P3, R30, R14, 0x1 ;  /* 0x0000000e1e0ea211 */ /* 0x001fca00078608ff */
[----:B-1----:R-:W-:Y:S02]  /*d150*/  @!P2 IMAD.X R3, RZ, RZ, R2, P3 ;  /* 0x000000ffff03a224 */ /* 0x002fe400018e0602 */
[----:B------:R-:W-:Y:S02]  /*d160*/  @!P2 IMAD.MOV.U32 R2, RZ, RZ, R14 ;  /* 0x000000ffff02a224 */ /* 0x000fe400078e000e */
[----:B------:R-:W0:Y:S04]  /*d170*/  SHFL.IDX PT, R14, R0, 0x1, 0x181f ;  /* 0x00381f00000e7f89 */ /* 0x000e2800000e0000 */
[----:B------:R-:W-:Y:S04]  /*d180*/  @!P2 LDGSTS.E.BYPASS.LTC128B.128 [R9+0x10400], desc[UR36][R2.64], !P0 ;  /* 0x104000000209afae */ /* 0x000fe8000c101d64 */
[----:B------:R1:W-:Y:S01]  /*d190*/  @!P2 LDGSTS.E.BYPASS.LTC128B.128 [R9+0x14400], desc[UR36][R2.64+0x80], !P1 ;  /* 0x144000800209afae */ /* 0x0003e2000c901d64 */
[----:B------:R-:W-:-:S03]  /*d1a0*/  ISETP.GE.AND P2, PT, R7, R6, PT ;  /* 0x000000060700720c */ /* 0x000fc60003f46270 */
[----:B-1----:R-:W1:Y:S10]  /*d1b0*/  SHFL.IDX PT, R2, R5, 0x1, 0x181f ;  /* 0x00381f0005027f89 */ /* 0x002e7400000e0000 */
[----:B0-----:R-:W-:-:S04]  /*d1c0*/  @!P2 LEA R14, P3, R30, R14, 0x1 ;  /* 0x0000000e1e0ea211 */ /* 0x001fc800078608ff */
[----:B-1----:R-:W-:Y:S01]  /*d1d0*/  @!P2 IADD3.X R7, RZ, R2, RZ, P3, !PT ;  /* 0x00000002ff07a210 */ /* 0x002fe20001ffe4ff */
[----:B------:R-:W-:Y:S02]  /*d1e0*/  @!P2 IMAD.MOV.U32 R2, RZ, RZ, R14 ;  /* 0x000000ffff02a224 */ /* 0x000fe400078e000e */
[----:B------:R-:W0:Y:S02]  /*d1f0*/  SHFL.IDX PT, R14, R0, 0x2, 0x181f ;  /* 0x00581f00000e7f89 */ /* 0x000e2400000e0000 */
[----:B------:R-:W-:Y:S02]  /*d200*/  @!P2 IMAD.MOV.U32 R3, RZ, RZ, R7 ;  /* 0x000000ffff03a224 */ /* 0x000fe400078e0007 */
[----:B------:R-:W-:-:S03]  /*d210*/  VIADD R7, R4, 0x20 ;  /* 0x0000002004077836 */ /* 0x000fc60000000000 */
[----:B------:R-:W-:Y:S04]  /*d220*/  @!P2 LDGSTS.E.BYPASS.LTC128B.128 [R9+0x10c00], desc[UR36][R2.64], !P0 ;  /* 0x10c000000209afae */ /* 0x000fe8000c101d64 */
[----:B------:R1:W-:Y:S01]  /*d230*/  @!P2 LDGSTS.E.BYPASS.LTC128B.128 [R9+0x14c00], desc[UR36][R2.64+0x80], !P1 ;  /* 0x14c000800209afae */ /* 0x0003e2000c901d64 */
[----:B------:R-:W-:-:S03]  /*d240*/  ISETP.GE.AND P2, PT, R7, R6, PT ;  /* 0x000000060700720c */ /* 0x000fc60003f46270 */
[----:B-1----:R-:W1:Y:S10]  /*d250*/  SHFL.IDX PT, R2, R5, 0x2, 0x181f ;  /* 0x00581f0005027f89 */ /* 0x002e7400000e0000 */
[----:B0-----:R-:W-:-:S05]  /*d260*/  @!P2 LEA R14, P3, R30, R14, 0x1 ;  /* 0x0000000e1e0ea211 */ /* 0x001fca00078608ff */
[----:B-1----:R-:W-:Y:S02]  /*d270*/  @!P2 IMAD.X R7, RZ, RZ, R2, P3 ;  /* 0x000000ffff07a224 */ /* 0x002fe400018e0602 */
[----:B------:R-:W-:Y:S02]  /*d280*/  @!P2 IMAD.MOV.U32 R2, RZ, RZ, R14 ;  /* 0x000000ffff02a224 */ /* 0x000fe400078e000e */
[----:B------:R-:W-:Y:S01]  /*d290*/  @!P2 IMAD.MOV.U32 R3, RZ, RZ, R7 ;  /* 0x000000ffff03a224 */ /* 0x000fe200078e0007 */
[----:B------:R-:W0:Y:S01]  /*d2a0*/  SHFL.IDX PT, R14, R0, 0x3, 0x181f ;  /* 0x00781f00000e7f89 */ /* 0x000e2200000e0000 */
[----:B------:R-:W-:-:S03]  /*d2b0*/  IADD3 R7, R4, 0x30, RZ ;  /* 0x0000003004077810 */ /* 0x000fc60007ffe0ff */
        /* <DEDUP_REMOVED lines=17> */
[----:B------:R-:W0:Y:S01]  /*d3d0*/  SHFL.IDX PT, R14, R0, 0x5, 0x181f ;  /* 0x00b81f00000e7f89 */ /* 0x000e2200000e0000 */
[----:B------:R-:W-:Y:S01]  /*d3e0*/  @!P2 MOV R3, R7 ;  /* 0x000000070003a202 */ /* 0x000fe20000000f00 */
[----:B------:R-:W-:-:S04]  /*d3f0*/  VIADD R7, R4, 0x50 ;  /* 0x0000005004077836 */ /* 0x000fc80000000000 */
        /* <DEDUP_REMOVED lines=14> */
[----:B0-----:R-:W-:Y:S01]  /*d4e0*/  @!P2 LEA R14, P3, R30, R14, 0x1 ;  /* 0x0000000e1e0ea211 */ /* 0x001fe200078608ff */
[----:B------:R-:W0:Y:S04]  /*d4f0*/  SHFL.IDX PT, R5, R5, 0x7, 0x181f ;  /* 0x00f81f0005057f89 */ /* 0x000e2800000e0000 */
[----:B-1----:R-:W-:Y:S01]  /*d500*/  @!P2 IMAD.X R7, RZ, RZ, R2, P3 ;  /* 0x000000ffff07a224 */ /* 0x002fe200018e0602 */
[----:B------:R-:W-:-:S02]  /*d510*/  @!P2 MOV R2, R14 ;  /* 0x0000000e0002a202 */ /* 0x000fc40000000f00 */
[----:B------:R1:W2:Y:S01]  /*d520*/  SHFL.IDX PT, R14, R0, 0x7, 0x181f ;  /* 0x00f81f00000e7f89 */ /* 0x0002a200000e0000 */
[----:B------:R-:W-:-:S05]  /*d530*/  @!P2 IMAD.MOV.U32 R3, RZ, RZ, R7 ;  /* 0x000000ffff03a224 */ /* 0x000fca00078e0007 */
[----:B------:R1:W-:Y:S04]  /*d540*/  @!P2 LDGSTS.E.BYPASS.LTC128B.128 [R9+0x13400], desc[UR36][R2.64], !P0 ;  /* 0x134000000209afae */ /* 0x0003e8000c101d64 */
[----:B0-----:R1:W-:Y:S02]  /*d550*/  @!P2 LDGSTS.E.BYPASS.LTC128B.128 [R9+0x17400], desc[UR36][R2.64+0x80], !P1 ;  /* 0x174000800209afae */ /* 0x0013e4000c901d64 */
.L_x_373:
[----:B-1----:R-:W-:Y:S01]  /*d560*/  VIADD R3, R4, 0x70 ;  /* 0x0000007004037836 */ /* 0x002fe20000000000 */
[----:B------:R-:W-:Y:S04]  /*d570*/  BSSY B0, `(.L_x_281) ;  /* 0x000000a000007945 */ /* 0x000fe80003800000 */
[----:B------:R-:W-:-:S13]  /*d580*/  ISETP.GE.AND P2, PT, R3, R6, PT ;  /* 0x000000060300720c */ /* 0x000fda0003f46270 */
[----:B------:R-:W-:Y:S05]  /*d590*/  @P2 BRA `(.L_x_282) ;  /* 0x00000000001c2947 */ /* 0x000fea0003800000 */
[----:B--2---:R-:W-:-:S05]  /*d5a0*/  LEA R2, P2, R30, R14, 0x1 ;  /* 0x0000000e1e027211 */ /* 0x004fca00078408ff */
[----:B------:R-:W-:-:S05]  /*d5b0*/  IMAD.X R3, RZ, RZ, R5, P2 ;  /* 0x000000ffff037224 */ /* 0x000fca00010e0605 */
[----:B------:R-:W-:Y:S01]  /*d5c0*/  @!PT LDS RZ, [RZ] ;  /* 0x00000000fffff984 */ /* 0x000fe20000000800 */
[----:B------:R-:W-:Y:S01]  /*d5d0*/  @!PT LDS RZ, [RZ] ;  /* 0x00000000fffff984 */ /* 0x000fe20000000800 */
[----:B------:R-:W-:Y:S01]  /*d5e0*/  @!PT LDS RZ, [RZ] ;  /* 0x00000000fffff984 */ /* 0x000fe20000000800 */
[----:B------:R0:W-:Y:S04]  /*d5f0*/  LDGSTS.E.BYPASS.LTC128B.128 [R9+0x13c00], desc[UR36][R2.64], !P0 ;  /* 0x13c0000002097fae */ /* 0x0001e8000c101d64 */
[----:B------:R0:W-:Y:S02]  /*d600*/  LDGSTS.E.BYPASS.LTC128B.128 [R9+0x17c00], desc[UR36][R2.64+0x80], !P1 ;  /* 0x17c0008002097fae */ /* 0x0001e4000c901d64 */
.L_x_282:
[----:B------:R-:W-:Y:S05]  /*d610*/  BSYNC B0 ;  /* 0x0000000000007941 */ /* 0x000fea0003800000 */
.L_x_281:
[----:B------:R-:W-:Y:S01]  /*d620*/  NOP ;  /* 0x0000000000007918 */ /* 0x000fe20000000000 */
[----:B------:R-:W-:-:S13]  /*d630*/  PLOP3.LUT P0, PT, PT, PT, PT, 0x80, 0x0 ;  /* 0x000000000000781c */ /* 0x000fda0003f0f070 */
.L_x_283:
[----:B------:R-:W-:Y:S02]  /*d640*/  PLOP3.LUT P1, PT, P1, P0, PT, 0xa2, 0x0 ;  /* 0x000000000000781c */ /* 0x000fe40000f21472 */
[----:B------:R-:W-:-:S08]  /*d650*/  @P0 R2UR P1, UR4, R22 ;  /* 0x00000000160402ca */ /* 0x000fd00000020000 */
[----:B------:R-:W-:-:S05]  /*d660*/  @P0 PLOP3.LUT P0, PT, P1, PT, PT, 0x80, 0x0 ;  /* 0x000000000000081c */ /* 0x000fca0000f0f070 */
[----:B------:R-:W-:Y:S01]  /*d670*/  @!P1 SYNCS.ARRIVE.TRANS64.RED.A0T1 RZ, [UR4+0x28800], RZ ;  /* 0x028800ffffff99a7 */ /* 0x000fe20008200404 */
[----:B------:R-:W-:Y:S07]  /*d680*/  @!P1 ARRIVES.LDGSTSBAR.64.TRANSCNT [UR4+0x28800] ;  /* 0x02880000ff0099b0 */ /* 0x000fee0008000a84 */
[----:B------:R-:W-:Y:S05]  /*d690*/  @P0 BRA.U.ANY `(.L_x_283) ;  /* 0xfffffffd00e80947 */ /* 0x000fea000393ffff */
[----:B0-----:R-:W3:Y:S02]  /*d6a0*/  LDL.LU R2, [R1+0x20] ;  /* 0x0000200001027983 */ /* 0x001ee40000300800 */
[----:B---3--:R-:W-:-:S05]  /*d6b0*/  VIADD R2, R2, 0x1 ;  /* 0x0000000102027836 */ /* 0x008fca0000000000 */
[----:B------:R0:W-:Y:S01]  /*d6c0*/  STL [R1+0x20], R2 ;  /* 0x0000200201007387 */ /* 0x0001e20000100800 */
[----:B------:R-:W-:-:S04]  /*d6d0*/  LEA.HI R0, R2, R2, RZ, 0x1 ;  /* 0x0000000202007211 */ /* 0x000fc800078f08ff */
[----:B------:R-:W-:-:S05]  /*d6e0*/  LOP3.LUT R0, R0, 0xfffffffe, RZ, 0xc0, !PT ;  /* 0xfffffffe00007812 */ /* 0x000fca00078ec0ff */
[----:B------:R-:W-:-:S05]  /*d6f0*/  IMAD.IADD R0, R2, 0x1, -R0 ;  /* 0x0000000102007824 */ /* 0x000fca00078e0a00 */
[----:B------:R-:W-:Y:S01]  /*d700*/  SHF.L.U32 R3, R0, 0x1f, RZ ;  /* 0x0000001f00037819 */ /* 0x000fe200000006ff */
[----:B------:R-:W-:Y:S01]  /*d710*/  NOP ;  /* 0x0000000000007918 */ /* 0x000fe20000000000 */
[----:B0-----:R-:W3:Y:S01]  /*d720*/  LDL.LU R2, [R1+0x18] ;  /* 0x0000180001027983 */ /* 0x001ee20000300800 */
[----:B------:R0:W-:Y:S01]  /*d730*/  SYNCS.ARRIVE.TRANS64.A1T0 RZ, [R22+URZ+0x28800], RZ ;  /* 0x028800ff16ff79a7 */ /* 0x0001e2000810003f */
[----:B------:R-:W-:Y:S01]  /*d740*/  BSSY B0, `(.L_x_284) ;  /* 0x0000005000007945 */ /* 0x000fe20003800000 */
[----:B------:R-:W1:Y:S01]  /*d750*/  SYNCS.PHASECHK.TRANS64.TRYWAIT P1, [R22+URZ+0x28820], R3 ;  /* 0x02882003160075a7 */ /* 0x000e62000802017f */
[----:B---3--:R-:W-:-:S05]  /*d760*/  VIADD R6, R2, 0xfffffffe ;  /* 0xfffffffe02067836 */ /* 0x008fca0000000000 */
[----:B------:R-:W-:Y:S01]  /*d770*/  ISETP.GE.AND P0, PT, R6, R35, PT ;  /* 0x000000230600720c */ /* 0x000fe20003f06270 */
[----:B01----:R-:W-:-:S12]  /*d780*/  @!P1 BRA `(.L_x_285) ;  /* 0x0000004000309947 */ /* 0x003fd80003800000 */
.L_x_374:
[----:B------:R-:W-:Y:S05]  /*d790*/  BSYNC B0 ;  /* 0x0000000000007941 */ /* 0x000fea0003800000 */
.L_x_284:
[----:B------:R-:W-:Y:S04]  /*d7a0*/  BSSY B0, `(.L_x_286) ;  /* 0x0000108000007945 */ /* 0x000fe80003800000 */
[----:B------:R-:W-:Y:S05]  /*d7b0*/  @!P0 BRA `(.L_x_287) ;  /* 0x0000001000188947 */ /* 0x000fea0003800000 */
[----:B------:R-:W-:Y:S01]  /*d7c0*/  ULDC UR4, c[0x0][0x2f4] ;  /* 0x0000bd0000047ab9 */ /* 0x000fe20000000800 */
[----:B------:R-:W-:Y:S01]  /*d7d0*/  MOV R17, R28 ;  /* 0x0000001c00117202 */ /* 0x000fe20000000f00 */
[----:B------:R-:W-:Y:S01]  /*d7e0*/  IMAD.MOV.U32 R10, RZ, RZ, R25 ;  /* 0x000000ffff0a7224 */ /* 0x000fe200078e0019 */
[----:B------:R-:W-:Y:S01]  /*d7f0*/  ISETP.GE.AND P2, PT, R30, UR4, PT ;  /* 0x000000041e007c0c */ /* 0x000fe2000bf46270 */
[----:B------:R-:W-:Y:S01]  /*d800*/  IMAD.MOV.U32 R31, RZ, RZ, R26 ;  /* 0x000000ffff1f7224 */ /* 0x000fe200078e001a */
[----:B------:R-:W-:-:S13]  /*d810*/  ISETP.GE.AND P1, PT, R29, UR4, PT ;  /* 0x000000041d007c0c */ /* 0x000fda000bf26270 */
.L_x_300:
[----:B0-----:R-:W0:Y:S01]  /*d820*/  S2R R3, SR_TID.X ;  /* 0x0000000000037919 */ /* 0x001e220000002100 */
[----:B------:R-:W1:Y:S01]  /*d830*/  LDC R4, c[0x0][0x430] ;  /* 0x00010c00ff047b82 */ /* 0x000e620000000800 */
[----:B------:R-:W3:Y:S01]  /*d840*/  LDL R9, [R1+0x24] ;  /* 0x0000240001097983 */ /* 0x000ee20000100800 */
[----:B-1----:R-:W-:Y:S02]  /*d850*/  ISETP.NE.AND P0, PT, R4, 0x1, PT ;  /* 0x000000010400780c */ /* 0x002fe40003f05270 */
[----:B0-----:R-:W-:-:S04]  /*d860*/  LOP3.LUT R0, R3, 0x7f, RZ, 0xc0, !PT ;  /* 0x0000007f03007812 */ /* 0x001fc800078ec0ff */
[----:B------:R-:W-:-:S07]  /*d870*/  SHF.R.U32.HI R5, RZ, 0x3, R0 ;  /* 0x00000003ff057819 */ /* 0x000fce0000011600 */
[----:B------:R-:W0:Y:S01]  /*d880*/  @P0 LDC R0, c[0x0][0x434] ;  /* 0x00010d00ff000b82 */ /* 0x000e220000000800 */
[----:B------:R-:W-:-:S07]  /*d890*/  IMAD.SHL.U32 R4, R3, 0x10, RZ ;  /* 0x0000001003047824 */ /* 0x000fce00078e00ff */
[----:B------:R-:W1:Y:S01]  /*d8a0*/  @P0 LDC R3, c[0x0][0x438] ;  /* 0x00010e00ff030b82 */ /* 0x000e620000000800 */
[----:B------:R-:W-:Y:S01]  /*d8b0*/  IMAD R7, R6, 0x80, R5 ;  /* 0x0000008006077824 */ /* 0x000fe200078e0205 */
[----:B------:R-:W-:-:S04]  /*d8c0*/  LOP3.LUT R4, R4, 0x70, RZ, 0xc0, !PT ;  /* 0x0000007004047812 */ /* 0x000fc800078ec0ff */
[----:B------:R-:W-:Y:S01]  /*d8d0*/  IADD3 R7, R4, R7, R36 ;  /* 0x0000000704077210 */ /* 0x000fe20007ffe024 */
[----:B------:R-:W-:Y:S05]  /*d8e0*/  YIELD ;  /* 0x0000000000007946 */ /* 0x000fea0003800000 */
[----:B------:R-:W-:Y:S01]  /*d8f0*/  IMAD.MOV.U32 R8, RZ, RZ, R7 ;  /* 0x000000ffff087224 */ /* 0x000fe200078e0007 */
[----:B------:R-:W-:Y:S01]  /*d900*/  ULDC.64 UR4, c[0x0][0x428] ;  /* 0x00010a0000047ab9 */ /* 0x000fe20000000a00 */
[----:B0-----:R-:W-:-:S05]  /*d910*/  @P0 IMAD.HI.U32 R0, R7, R0, RZ ;  /* 0x0000000007000227 */ /* 0x001fca00078e00ff */
[----:B-1----:R-:W-:Y:S01]  /*d920*/  @P0 SHF.R.U32.HI R8, RZ, R3, R0 ;  /* 0x00000003ff080219 */ /* 0x002fe20000011600 */
[----:B------:R-:W-:-:S03]  /*d930*/  IMAD R5, R37, UR4, RZ ;  /* 0x0000000425057c24 */ /* 0x000fc6000f8e02ff */
[--C-:B------:R-:W-:Y:S01]  /*d940*/  SHF.R.S32.HI R3, RZ, 0x1f, R8.reuse ;  /* 0x0000001fff037819 */ /* 0x100fe20000011408 */
[----:B------:R-:W-:Y:S02]  /*d950*/  IMAD.MOV.U32 R2, RZ, RZ, R8 ;  /* 0x000000ffff027224 */ /* 0x000fe400078e0008 */
[C---:B------:R-:W-:Y:S02]  /*d960*/  IMAD R5, R32.reuse, UR5, R5 ;  /* 0x0000000520057c24 */ /* 0x040fe4000f8e0205 */
[----:B------:R-:W-:Y:S01]  /*d970*/  IMAD.WIDE.U32 R2, R32, UR4, R2 ;  /* 0x0000000420027c25 */ /* 0x000fe2000f8e0002 */
[----:B------:R-:W-:-:S04]  /*d980*/  ULDC.64 UR4, c[0x0][0x418] ;  /* 0x0001060000047ab9 */ /* 0x000fc80000000a00 */
[----:B------:R-:W-:Y:S02]  /*d990*/  IADD3 R3, R5, R3, RZ ;  /* 0x0000000305037210 */ /* 0x000fe40007ffe0ff */
[----:B------:R-:W-:Y:S01]  /*d9a0*/  LEA R4, P0, R2, UR4, 0x2 ;  /* 0x0000000402047c11 */ /* 0x000fe2000f8010ff */
[----:B------:R-:W-:Y:S01]  /*d9b0*/  VIADD R25, R10, 0x1 ;  /* 0x000000010a197836 */ /* 0x000fe20000000000 */
[----:B------:R-:W-:Y:S02]  /*d9c0*/  ULDC UR4, c[0x0][0x430] ;  /* 0x00010c0000047ab9 */ /* 0x000fe40000000800 */
[----:B------:R-:W-:-:S05]  /*d9d0*/  LEA.HI.X R5, R2, UR5, R3, 0x2, P0 ;  /* 0x0000000502057c11 */ /* 0x000fca00080f1403 */
[----:B------:R0:W4:Y:S01]  /*d9e0*/  LDG.E R0, desc[UR36][R4.64] ;  /* 0x0000002404007981 */ /* 0x000122000c1e1900 */
[----:B------:R-:W-:Y:S01]  /*d9f0*/  ISETP.NE.AND P0, PT, R25, 0x2, PT ;  /* 0x000000021900780c */ /* 0x000fe20003f05270 */
[----:B------:R-:W-:-:S03]  /*da00*/  IMAD.MOV R2, RZ, RZ, -R8 ;  /* 0x000000ffff027224 */ /* 0x000fc600078e0a08 */
[----:B------:R-:W-:Y:S01]  /*da10*/  SEL R28, RZ, 0x1, P0 ;  /* 0x00000001ff1c7807 */ /* 0x000fe20000000000 */
[----:B------:R-:W-:Y:S01]  /*da20*/  IMAD.MOV.U32 R26, RZ, RZ, R6 ;  /* 0x000000ffff1a7224 */ /* 0x000fe200078e0006 */
[----:B------:R-:W-:Y:S01]  /*da30*/  SEL R25, R25, RZ, P0 ;  /* 0x000000ff19197207 */ /* 0x000fe20000000000 */
[----:B0-----:R-:W-:Y:S01]  /*da40*/  IMAD R4, R2, UR4, R7 ;  /* 0x0000000402047c24 */ /* 0x001fe2000f8e0207 */
[----:B------:R-:W-:Y:S02]  /*da50*/  LOP3.LUT R28, R17, R28, RZ, 0x3c, !PT ;  /* 0x0000001c111c7212 */ /* 0x000fe400078e3cff */
[----:B---3--:R-:W-:Y:S02]  /*da60*/  ISETP.NE.AND P3, PT, R9, 0x3, PT ;  /* 0x000000030900780c */ /* 0x008fe40003f65270 */
[----:B----4-:R-:W-:-:S11]  /*da70*/  SHF.R.S32.HI R21, RZ, 0x1f, R0 ;  /* 0x0000001fff157819 */ /* 0x010fd60000011400 */
[----:B------:R-:W-:Y:S05]  /*da80*/  @!P3 BRA `(.L_x_288) ;  /* 0x000000000004b947 */ /* 0x000fea0003800000 */
[----:B------:R-:W-:Y:S01]  /*da90*/  BPT.TRAP 0x1 ;  /* 0x000000040000795c */ /* 0x000fe20000300000 */
.L_x_288:
[----:B------:R-:W-:Y:S01]  /*daa0*/  IMAD R6, R25, 0x8, R22 ;  /* 0x0000000819067824 */ /* 0x000fe200078e0216 */
[----:B------:R-:W-:Y:S01]  /*dab0*/  SHF.L.U32 R3, R28, 0x1f, RZ ;  /* 0x0000001f1c037819 */ /* 0x000fe200000006ff */
[----:B------:R-:W-:Y:S03]  /*dac0*/  BSSY B1, `(.L_x_289) ;  /* 0x0000003000017945 */ /* 0x000fe60003800000 */
[----:B------:R-:W0:Y:S02]  /*dad0*/  SYNCS.PHASECHK.TRANS64.TRYWAIT P0, [R6+URZ+0x28840], R3 ;  /* 0x02884003060075a7 */ /* 0x000e24000800017f */
[----:B0-----:R-:W-:Y:S05]  /*dae0*/  @!P0 BRA `(.L_x_290) ;  /* 0x0000003c006c8947 */ /* 0x001fea0003800000 */
.L_x_375:
[----:B------:R-:W-:Y:S05]  /*daf0*/  BSYNC B1 ;  /* 0x0000000000017941 */ /* 0x000fea0003800000 */
.L_x_289:
[----:B------:R-:W-:Y:S01]  /*db00*/  SHF.R.S32.HI R20, RZ, 0x1f, R4 ;  /* 0x0000001fff147819 */ /* 0x000fe20000011404 */
[----:B------:R-:W-:Y:S01]  /*db10*/  ULDC.64 UR4, c[0x0][0x300] ;  /* 0x0000c00000047ab9 */ /* 0x000fe20000000a00 */
[----:B------:R-:W-:Y:S01]  /*db20*/  ULDC.64 UR6, c[0x0][0x2e8] ;  /* 0x0000ba0000067ab9 */ /* 0x000fe20000000a00 */
[----:B0-----:R-:W-:Y:S01]  /*db30*/  IMAD.WIDE.U32 R2, R4, UR4, RZ ;  /* 0x0000000404027c25 */ /* 0x001fe2000f8e00ff */
[C---:B------:R-:W-:Y:S02]  /*db40*/  LOP3.LUT P4, RZ, R27.reuse, 0x2, RZ, 0xc0, !PT ;  /* 0x000000021bff7812 */ /* 0x040fe4000788c0ff */
[----:B------:R-:W-:Y:S01]  /*db50*/  LOP3.LUT P3, RZ, R27, 0x1, RZ, 0xc0, !PT ;  /* 0x000000011bff7812 */ /* 0x000fe2000786c0ff */
[----:B------:R-:W-:Y:S01]  /*db60*/  IMAD R5, R20, UR4, RZ ;  /* 0x0000000414057c24 */ /* 0x000fe2000f8e02ff */
[----:B------:R-:W-:-:S03]  /*db70*/  LEA R7, R25, R33, 0xe ;  /* 0x0000002119077211 */ /* 0x000fc600078e70ff */
[----:B------:R-:W-:Y:S01]  /*db80*/  IMAD R5, R4, UR5, R5 ;  /* 0x0000000504057c24 */ /* 0x000fe2000f8e0205 */
[----:B------:R-:W-:-:S03]  /*db90*/  ULDC.64 UR4, c[0x0][0x310] ;  /* 0x0000c40000047ab9 */ /* 0x000fc60000000a00 */
[----:B------:R-:W-:Y:S02]  /*dba0*/  IMAD.IADD R3, R3, 0x1, R5 ;  /* 0x0000000103037824 */ /* 0x000fe400078e0205 */
[----:B------:R-:W-:Y:S02]  /*dbb0*/  IMAD R5, R21, UR4, RZ ;  /* 0x0000000415057c24 */ /* 0x000fe4000f8e02ff */
[----:B------:R-:W-:-:S04]  /*dbc0*/  IMAD.WIDE.U32 R2, R0, UR4, R2 ;  /* 0x0000000400027c25 */ /* 0x000fc8000f8e0002 */
[----:B------:R-:W-:Y:S01]  /*dbd0*/  IMAD R5, R0, UR5, R5 ;  /* 0x0000000500057c24 */ /* 0x000fe2000f8e0205 */
[----:B------:R-:W-:-:S03]  /*dbe0*/  ULDC.64 UR4, c[0x0][0x308] ;  /* 0x0000c20000047ab9 */ /* 0x000fc60000000a00 */
[----:B------:R-:W-:Y:S02]  /*dbf0*/  IMAD.IADD R3, R3, 0x1, R5 ;  /* 0x0000000103037824 */ /* 0x000fe400078e0205 */
[----:B------:R-:W-:Y:S01]  /*dc00*/  IMAD.WIDE.U32 R2, R24, UR4, R2 ;  /* 0x0000000418027c25 */ /* 0x000fe2000f8e0002 */
[----:B------:R-:W-:-:S03]  /*dc10*/  UMOV UR4, 0xffffffff ;  /* 0xffffffff00047882 */ /* 0x000fc60000000000 */
[----:B------:R-:W-:Y:S01]  /*dc20*/  IMAD R9, R24, UR5, R3 ;  /* 0x0000000518097c24 */ /* 0x000fe2000f8e0203 */
[----:B------:R-:W-:-:S04]  /*dc30*/  LEA R8, P0, R2, UR6, 0x1 ;  /* 0x0000000602087c11 */ /* 0x000fc8000f8008ff */
[----:B------:R-:W-:Y:S01]  /*dc40*/  LEA.HI.X R9, R2, UR7, R9, 0x1, P0 ;  /* 0x0000000702097c11 */ /* 0x000fe200080f0c09 */
[----:B------:R-:W-:Y:S08]  /*dc50*/  BRA.DIV UR4, `(.L_x_291) ;  /* 0x0000003e04247947 */ /* 0x000ff0000b800000 */
[----:B------:R-:W0:Y:S01]  /*dc60*/  SHFL.IDX PT, R2, R8, RZ, 0x181f ;  /* 0x00181fff08027589 */ /* 0x000e2200000e0000 */
[----:B------:R-:W-:Y:S02]  /*dc70*/  IMAD.SHL.U32 R5, R30, 0x2, RZ ;  /* 0x000000021e057824 */ /* 0x000fe400078e00ff */
[----:B------:R-:W-:Y:S01]  /*dc80*/  IMAD R7, R7, 0x2, R22 ;  /* 0x0000000207077824 */ /* 0x000fe200078e0216 */
[----:B------:R-:W1:Y:S02]  /*dc90*/  SHFL.IDX PT, R3, R9, RZ, 0x181f ;  /* 0x00181fff09037589 */ /* 0x000e6400000e0000 */
[----:B0-----:R-:W-:-:S05]  /*dca0*/  IADD3 R2, P0, R2, R5, RZ ;  /* 0x0000000502027210 */ /* 0x001fca0007f1e0ff */
[----:B-1----:R-:W-:-:S05]  /*dcb0*/  IMAD.X R3, RZ, RZ, R3, P0 ;  /* 0x000000ffff037224 */ /* 0x002fca00000e0603 */
[----:B------:R-:W-:Y:S01]  /*dcc0*/  @!PT LDS RZ, [RZ] ;  /* 0x00000000fffff984 */ /* 0x000fe20000000800 */
[----:B------:R-:W-:Y:S04]  /*dcd0*/  LDGSTS.E.BYPASS.LTC128B.128 [R7+0x18400], desc[UR36][R2.64], !P4 ;  /* 0x1840000002077fae */ /* 0x000fe8000e101d64 */
[----:B------:R0:W-:Y:S04]  /*dce0*/  LDGSTS.E.BYPASS.LTC128B.128 [R7+0x1c400], desc[UR36][R2.64+0x80], !P3 ;  /* 0x1c40008002077fae */ /* 0x0001e8000d901d64 */
[----:B0-----:R-:W0:Y:S04]  /*dcf0*/  SHFL.IDX PT, R2, R8, 0x1, 0x181f ;  /* 0x00381f0008027f89 */ /* 0x001e2800000e0000 */
[----:B------:R-:W1:Y:S01]  /*dd00*/  SHFL.IDX PT, R3, R9, 0x1, 0x181f ;  /* 0x00381f0009037f89 */ /* 0x000e6200000e0000 */
[----:B0-----:R-:W-:-:S05]  /*dd10*/  IADD3 R2, P0, R2, R5, RZ ;  /* 0x0000000502027210 */ /* 0x001fca0007f1e0ff */
[----:B-1----:R-:W-:-:S05]  /*dd20*/  IMAD.X R3, RZ, RZ, R3, P0 ;  /* 0x000000ffff037224 */ /* 0x002fca00000e0603 */
        /* <DEDUP_REMOVED lines=16> */
[----:B0-----:R-:W-:-:S04]  /*de30*/  IADD3 R2, P0, R2, R5, RZ ;  /* 0x0000000502027210 */ /* 0x001fc80007f1e0ff */
[----:B-1----:R-:W-:-:S05]  /*de40*/  IADD3.X R3, RZ, R3, RZ, P0, !PT ;  /* 0x00000003ff037210 */ /* 0x002fca00007fe4ff */
        /* <DEDUP_REMOVED lines=9> */
[----:B------:R-:W1:Y:S04]  /*dee0*/  SHFL.IDX PT, R3, R9, 0x6, 0x181f ;  /* 0x00d81f0009037f89 */ /* 0x000e6800000e0000 */
[----:B------:R-:W3:Y:S01]  /*def0*/  SHFL.IDX PT, R9, R9, 0x7, 0x181f ;  /* 0x00f81f0009097f89 */ /* 0x000ee200000e0000 */
[----:B0-----:R-:W-:-:S05]  /*df00*/  IADD3 R2, P0, R2, R5, RZ ;  /* 0x0000000502027210 */ /* 0x001fca0007f1e0ff */
[----:B-1----:R-:W-:-:S05]  /*df10*/  IMAD.X R3, RZ, RZ, R3, P0 ;  /* 0x000000ffff037224 */ /* 0x002fca00000e0603 */
[----:B------:R-:W-:Y:S04]  /*df20*/  LDGSTS.E.BYPASS.LTC128B.128 [R7+0x1b400], desc[UR36][R2.64], !P4 ;  /* 0x1b40000002077fae */ /* 0x000fe8000e101d64 */
[----:B------:R0:W-:Y:S04]  /*df30*/  LDGSTS.E.BYPASS.LTC128B.128 [R7+0x1f400], desc[UR36][R2.64+0x80], !P3 ;  /* 0x1f40008002077fae */ /* 0x0001e8000d901d64 */
[----:B0--3--:R0:W1:Y:S02]  /*df40*/  SHFL.IDX PT, R2, R8, 0x7, 0x181f ;  /* 0x00f81f0008027f89 */ /* 0x00906400000e0000 */
.L_x_393:
[----:B-1----:R-:W-:-:S05]  /*df50*/  IADD3 R2, P0, R2, R5, RZ ;  /* 0x0000000502027210 */ /* 0x002fca0007f1e0ff */
        /* <DEDUP_REMOVED lines=8> */
.L_x_292:
[----:B------:R-:W-:Y:S02]  /*dfe0*/  PLOP3.LUT P3, PT, P3, P0, PT, 0xa2, 0x0 ;  /* 0x000000000000781c */ /* 0x000fe40001f61472 */
[----:B------:R-:W-:-:S08]  /*dff0*/  @P0 R2UR P3, UR4, R6 ;  /* 0x00000000060402ca */ /* 0x000fd00000060000 */
[----:B------:R-:W-:-:S05]  /*e000*/  @P0 PLOP3.LUT P0, PT, P3, PT, PT, 0x80, 0x0 ;  /* 0x000000000000081c */ /* 0x000fca0001f0f070 */
[----:B------:R-:W-:Y:S01]  /*e010*/  @!P3 SYNCS.ARRIVE.TRANS64.RED.A0T1 RZ, [UR4+0x28830], RZ ;  /* 0x028830ffffffb9a7 */ /* 0x000fe20008200404 */
[----:B------:R-:W-:Y:S07]  /*e020*/  @!P3 ARRIVES.LDGSTSBAR.64.TRANSCNT [UR4+0x28830] ;  /* 0x02883000ff00b9b0 */ /* 0x000fee0008000a84 */
[----:B------:R-:W-:Y:S05]  /*e030*/  @P0 BRA.U.ANY `(.L_x_292) ;  /* 0xfffffffd00e80947 */ /* 0x000fea000393ffff */
[----:B------:R-:W-:Y:S01]  /*e040*/  NOP ;  /* 0x0000000000007918 */ /* 0x000fe20000000000 */
[----:B-1----:R-:W3:Y:S02]  /*e050*/  LDL R2, [R1+0x24] ;  /* 0x0000240001027983 */ /* 0x002ee40000100800 */
[----:B---3--:R-:W-:-:S13]  /*e060*/  ISETP.NE.AND P4, PT, R2, 0x3, PT ;  /* 0x000000030200780c */ /* 0x008fda0003f85270 */
[----:B------:R-:W-:Y:S05]  /*e070*/  @!P4 BRA `(.L_x_293) ;  /* 0x000000000004c947 */ /* 0x000fea0003800000 */
[----:B------:R-:W-:Y:S01]  /*e080*/  BPT.TRAP 0x1 ;  /* 0x000000040000795c */ /* 0x000fe20000300000 */
.L_x_293:
[----:B------:R1:W-:Y:S01]  /*e090*/  SYNCS.ARRIVE.TRANS64.A1T0 RZ, [R6+URZ+0x28830], RZ ;  /* 0x028830ff06ff79a7 */ /* 0x0003e2000810003f */
[----:B------:R-:W-:Y:S05]  /*e0a0*/  @!P4 BRA `(.L_x_294) ;  /* 0x000000000004c947 */ /* 0x000fea0003800000 */
[----:B------:R-:W-:Y:S01]  /*e0b0*/  BPT.TRAP 0x1 ;  /* 0x000000040000795c */ /* 0x000fe20000300000 */
.L_x_294:
[----:B------:R-:W-:Y:S01]  /*e0c0*/  SHF.L.U32 R3, R17, 0x1f, RZ ;  /* 0x0000001f11037819 */ /* 0x000fe200000006ff */
[----:B-1----:R-:W-:Y:S01]  /*e0d0*/  IMAD R6, R10, 0x8, R22 ;  /* 0x000000080a067824 */ /* 0x002fe200078e0216 */
[----:B------:R-:W-:Y:S03]  /*e0e0*/  BSSY B1, `(.L_x_295) ;  /* 0x0000003000017945 */ /* 0x000fe60003800000 */
[----:B------:R-:W1:Y:S02]  /*e0f0*/  SYNCS.PHASECHK.TRANS64.TRYWAIT P0, [R6+URZ+0x28860], R3 ;  /* 0x02886003060075a7 */ /* 0x000e64000800017f */
[----:B-1----:R-:W-:Y:S05]  /*e100*/  @!P0 BRA `(.L_x_296) ;  /* 0x0000004000448947 */ /* 0x002fea0003800000 */
.L_x_394:
[----:B------:R-:W-:Y:S05]  /*e110*/  BSYNC B1 ;  /* 0x0000000000017941 */ /* 0x000fea0003800000 */
.L_x_295:
[----:B------:R-:W3:Y:S01]  /*e120*/  S2R R2, SR_TID.X ;  /* 0x0000000000027919 */ /* 0x000ee20000002100 */
[----:B------:R-:W-:Y:S01]  /*e130*/  UMOV UR4, 0xffffffff ;  /* 0xffffffff00047882 */ /* 0x000fe20000000000 */
[----:B0-----:R-:W-:Y:S02]  /*e140*/  IMAD R8, R31, -0x80, R34 ;  /* 0xffffff801f087824 */ /* 0x001fe400078e0222 */
[----:B------:R-:W-:Y:S01]  /*e150*/  IMAD R7, R10, 0x4000, R33 ;  /* 0x000040000a077824 */ /* 0x000fe200078e0221 */
[----:B---3--:R-:W-:-:S04]  /*e160*/  LOP3.LUT R2, R2, 0x7f, RZ, 0xc0, !PT ;  /* 0x0000007f02027812 */ /* 0x008fc800078ec0ff */
[----:B------:R-:W-:-:S05]  /*e170*/  SHF.R.U32.HI R2, RZ, 0x3, R2 ;  /* 0x00000003ff027819 */ /* 0x000fca0000011602 */
[----:B------:R-:W-:Y:S01]  /*e180*/  IMAD.IADD R8, R8, 0x1, -R2 ;  /* 0x0000000108087824 */ /* 0x000fe200078e0a02 */
[----:B------:R-:W-:Y:S06]  /*e190*/  BRA.DIV UR4, `(.L_x_297) ;  /* 0x0000004204347947 */ /* 0x000fec000b800000 */
[----:B------:R-:W0:Y:S01]  /*e1a0*/  SHFL.IDX PT, R2, R18, RZ, 0x181f ;  /* 0x00181fff12027589 */ /* 0x000e2200000e0000 */
[----:B------:R-:W-:-:S03]  /*e1b0*/  IMAD R7, R7, 0x2, R22 ;  /* 0x0000000207077824 */ /* 0x000fc600078e0216 */
[----:B-1----:R-:W1:Y:S04]  /*e1c0*/  SHFL.IDX PT, R3, R23, RZ, 0x181f ;  /* 0x00181fff17037589 */ /* 0x002e6800000e0000 */
[----:B--2---:R-:W-:Y:S01]  /*e1d0*/  SHFL.IDX PT, R14, R18, 0x7, 0x181f ;  /* 0x00f81f00120e7f89 */ /* 0x004fe200000e0000 */
[----:B0-----:R-:W-:-:S04]  /*e1e0*/  IADD3 R2, P0, R2, R5, RZ ;  /* 0x0000000502027210 */ /* 0x001fc80007f1e0ff */
[----:B-1----:R-:W-:Y:S02]  /*e1f0*/  IADD3.X R3, RZ, R3, RZ, P0, !PT ;  /* 0x00000003ff037210 */ /* 0x002fe400007fe4ff */
[----:B------:R-:W-:-:S13]  /*e200*/  ISETP.LT.OR P0, PT, R8, 0x1, P2 ;  /* 0x000000010800780c */ /* 0x000fda0001701670 */
[----:B------:R-:W-:Y:S01]  /*e210*/  LDGSTS.E.BYPASS.LTC128B.128 [R7+0x400], desc[UR36][R2.64], !P0 ;  /* 0x0040000002077fae */ /* 0x000fe2000c101d64 */
[----:B------:R-:W-:-:S13]  /*e220*/  ISETP.LT.OR P0, PT, R8, 0x1, P1 ;  /* 0x000000010800780c */ /* 0x000fda0000f01670 */
[----:B------:R0:W-:Y:S04]  /*e230*/  LDGSTS.E.BYPASS.LTC128B.128 [R7+0x4400], desc[UR36][R2.64+0x80], !P0 ;  /* 0x0440008002077fae */ /* 0x0001e8000c101d64 */
[----:B0-----:R-:W0:Y:S04]  /*e240*/  SHFL.IDX PT, R2, R18, 0x1, 0x181f ;  /* 0x00381f0012027f89 */ /* 0x001e2800000e0000 */
[----:B------:R-:W1:Y:S01]  /*e250*/  SHFL.IDX PT, R3, R23, 0x1, 0x181f ;  /* 0x00381f0017037f89 */ /* 0x000e6200000e0000 */
[----:B0-----:R-:W-:-:S05]  /*e260*/  IADD3 R2, P0, R2, R5, RZ ;  /* 0x0000000502027210 */ /* 0x001fca0007f1e0ff */
[----:B-1----:R-:W-:Y:S01]  /*e270*/  IMAD.X R3, RZ, RZ, R3, P0 ;  /* 0x000000ffff037224 */ /* 0x002fe200000e0603 */
        /* <DEDUP_REMOVED lines=37> */
[----:B------:R-:W1:Y:S04]  /*e4d0*/  SHFL.IDX PT, R3, R23, 0x6, 0x181f ;  /* 0x00d81f0017037f89 */ /* 0x000e6800000e0000 */
[----:B------:R-:W2:Y:S01]  /*e4e0*/  SHFL.IDX PT, R23, R23, 0x7, 0x181f ;  /* 0x00f81f0017177f89 */ /* 0x000ea200000e0000 */
[----:B0-----:R-:W-:-:S04]  /*e4f0*/  IADD3 R2, P0, R2, R5, RZ ;  /* 0x0000000502027210 */ /* 0x001fc80007f1e0ff */
[----:B-1----:R-:W-:Y:S02]  /*e500*/  IADD3.X R3, RZ, R3, RZ, P0, !PT ;  /* 0x00000003ff037210 */ /* 0x002fe400007fe4ff */
[----:B------:R-:W-:-:S13]  /*e510*/  ISETP.LT.OR P0, PT, R8, 0x61, P2 ;  /* 0x000000610800780c */ /* 0x000fda0001701670 */
[----:B------:R1:W-:Y:S01]  /*e520*/  LDGSTS.E.BYPASS.LTC128B.128 [R7+0x3400], desc[UR36][R2.64], !P0 ;  /* 0x0340000002077fae */ /* 0x0003e2000c101d64 */
[----:B------:R-:W-:-:S13]  /*e530*/  ISETP.LT.OR P0, PT, R8, 0x61, P1 ;  /* 0x000000610800780c */ /* 0x000fda0000f01670 */
[----:B--2---:R1:W-:Y:S02]  /*e540*/  LDGSTS.E.BYPASS.LTC128B.128 [R7+0x7400], desc[UR36][R2.64+0x80], !P0 ;  /* 0x0740008002077fae */ /* 0x0043e4000c101d64 */
.L_x_412:
[----:B01----:R-:W-:Y:S01]  /*e550*/  IADD3 R2, P0, R14, R5, RZ ;  /* 0x000000050e027210 */ /* 0x003fe20007f1e0ff */
[----:B------:R-:W-:Y:S01]  /*e560*/  ULDC.64 UR4, c[0x0][0x328] ;  /* 0x0000ca0000047ab9 */ /* 0x000fe20000000a00 */
[----:B------:R-:W-:Y:S01]  /*e570*/  ULDC.64 UR6, c[0x0][0x318] ;  /* 0x0000c60000067ab9 */ /* 0x000fe20000000a00 */
[----:B------:R-:W-:Y:S02]  /*e580*/  IMAD R5, R20, UR4, RZ ;  /* 0x0000000414057c24 */ /* 0x000fe4000f8e02ff */
[----:B------:R-:W-:Y:S01]  /*e590*/  IMAD.X R3, RZ, RZ, R23, P0 ;  /* 0x000000ffff037224 */ /* 0x000fe200000e0617 */
[----:B------:R-:W-:Y:S01]  /*e5a0*/  ISETP.LT.OR P0, PT, R8, 0x71, P2 ;  /* 0x000000710800780c */ /* 0x000fe20001701670 */
[----:B------:R-:W-:-:S12]  /*e5b0*/  IMAD R5, R4, UR5, R5 ;  /* 0x0000000504057c24 */ /* 0x000fd8000f8e0205 */
[----:B------:R-:W-:Y:S01]  /*e5c0*/  @!PT LDS RZ, [RZ] ;  /* 0x00000000fffff984 */ /* 0x000fe20000000800 */
[----:B------:R-:W-:Y:S01]  /*e5d0*/  @!PT LDS RZ, [RZ] ;  /* 0x00000000fffff984 */ /* 0x000fe20000000800 */
[----:B------:R-:W-:Y:S01]  /*e5e0*/  @!PT LDS RZ, [RZ] ;  /* 0x00000000fffff984 */ /* 0x000fe20000000800 */
[----:B------:R-:W-:Y:S01]  /*e5f0*/  LDGSTS.E.BYPASS.LTC128B.128 [R7+0x3c00], desc[UR36][R2.64], !P0 ;  /* 0x03c0000002077fae */ /* 0x000fe2000c101d64 */
[----:B------:R-:W-:-:S13]  /*e600*/  ISETP.LT.OR P0, PT, R8, 0x71, P1 ;  /* 0x000000710800780c */ /* 0x000fda0000f01670 */
[----:B------:R0:W-:Y:S02]  /*e610*/  LDGSTS.E.BYPASS.LTC128B.128 [R7+0x7c00], desc[UR36][R2.64+0x80], !P0 ;  /* 0x07c0008002077fae */ /* 0x0001e4000c101d64 */
[----:B0-----:R-:W-:Y:S01]  /*e620*/  IMAD.WIDE.U32 R2, R4, UR4, RZ ;  /* 0x0000000404027c25 */ /* 0x001fe2000f8e00ff */
[----:B------:R-:W-:-:S03]  /*e630*/  ULDC.64 UR4, c[0x0][0x338] ;  /* 0x0000ce0000047ab9 */ /* 0x000fc60000000a00 */
[----:B------:R-:W-:Y:S02]  /*e640*/  IMAD.IADD R3, R3, 0x1, R5 ;  /* 0x0000000103037824 */ /* 0x000fe400078e0205 */
[----:B------:R-:W-:Y:S02]  /*e650*/  IMAD R21, R21, UR4, RZ ;  /* 0x0000000415157c24 */ /* 0x000fe4000f8e02ff */
[----:B------:R-:W-:-:S04]  /*e660*/  IMAD.WIDE.U32 R2, R0, UR4, R2 ;  /* 0x0000000400027c25 */ /* 0x000fc8000f8e0002 */
[----:B------:R-:W-:Y:S01]  /*e670*/  IMAD R21, R0, UR5, R21 ;  /* 0x0000000500157c24 */ /* 0x000fe2000f8e0215 */
[----:B------:R-:W-:Y:S01]  /*e680*/  ULDC.64 UR4, c[0x0][0x330] ;  /* 0x0000cc0000047ab9 */ /* 0x000fe20000000a00 */
[----:B------:R-:W-:Y:S02]  /*e690*/  NOP ;  /* 0x0000000000007918 */ /* 0x000fe40000000000 */
[----:B------:R-:W-:Y:S02]  /*e6a0*/  IMAD.IADD R3, R3, 0x1, R21 ;  /* 0x0000000103037824 */ /* 0x000fe400078e0215 */
[----:B------:R-:W-:-:S04]  /*e6b0*/  IMAD.WIDE.U32 R2, R24, UR4, R2 ;  /* 0x0000000418027c25 */ /* 0x000fc8000f8e0002 */
[----:B------:R-:W-:Y:S01]  /*e6c0*/  IMAD R3, R24, UR5, R3 ;  /* 0x0000000518037c24 */ /* 0x000fe2000f8e0203 */
[----:B------:R-:W-:-:S04]  /*e6d0*/  LEA R18, P0, R2, UR6, 0x1 ;  /* 0x0000000602127c11 */ /* 0x000fc8000f8008ff */
[----:B------:R-:W-:Y:S02]  /*e6e0*/  LEA.HI.X R23, R2, UR7, R3, 0x1, P0 ;  /* 0x0000000702177c11 */ /* 0x000fe400080f0c03 */
[----:B------:R-:W-:-:S13]  /*e6f0*/  PLOP3.LUT P0, PT, PT, PT, PT, 0x80, 0x0 ;  /* 0x000000000000781c */ /* 0x000fda0003f0f070 */
.L_x_298:
        /* <DEDUP_REMOVED lines=11> */
.L_x_299:
[C---:B------:R-:W-:Y:S01]  /*e7b0*/  ISETP.GT.AND P0, PT, R26.reuse, R35, PT ;  /* 0x000000231a00720c */ /* 0x040fe20003f04270 */
[----:B------:R0:W-:Y:S01]  /*e7c0*/  SYNCS.ARRIVE.TRANS64.A1T0 RZ, [R6+URZ+0x28850], RZ ;  /* 0x028850ff06ff79a7 */ /* 0x0001e2000810003f */
[----:B------:R-:W-:Y:S01]  /*e7d0*/  IMAD.MOV.U32 R17, RZ, RZ, R28 ;  /* 0x000000ffff117224 */ /* 0x000fe200078e001c */
[----:B------:R-:W-:Y:S01]  /*e7e0*/  MOV R31, R26 ;  /* 0x0000001a001f7202 */ /* 0x000fe20000000f00 */
[----:B------:R-:W-:Y:S02]  /*e7f0*/  IMAD.MOV.U32 R10, RZ, RZ, R25 ;  /* 0x000000ffff0a7224 */ /* 0x000fe400078e0019 */
[----:B0-----:R-:W-:-:S07]  /*e800*/  VIADD R6, R26, 0xffffffff ;  /* 0xffffffff1a067836 */ /* 0x001fce0000000000 */
[----:B------:R-:W-:Y:S05]  /*e810*/  @P0 BRA `(.L_x_300) ;  /* 0xfffffff000000947 */ /* 0x000fea000383ffff */
.L_x_287:
[----:B------:R-:W-:Y:S05]  /*e820*/  BSYNC B0 ;  /* 0x0000000000007941 */ /* 0x000fea0003800000 */
.L_x_286:
[----:B------:R-:W1:Y:S01]  /*e830*/  S2R R0, SR_TID.X ;  /* 0x0000000000007919 */ /* 0x000e620000002100 */
[----:B------:R-:W-:Y:S01]  /*e840*/  BSSY B0, `(.L_x_301) ;  /* 0x0000010000007945 */ /* 0x000fe20003800000 */
[----:B-1----:R-:W-:-:S04]  /*e850*/  LOP3.LUT R0, R0, 0x7f, RZ, 0xc0, !PT ;  /* 0x0000007f00007812 */ /* 0x002fc800078ec0ff */
[----:B------:R-:W-:-:S13]  /*e860*/  ISETP.NE.AND P0, PT, R0, RZ, PT ;  /* 0x000000ff0000720c */ /* 0x000fda0003f05270 */
[----:B------:R-:W-:Y:S05]  /*e870*/  @P0 BRA `(.L_x_302) ;  /* 0x0000000000300947 */ /* 0x000fea0003800000 */
[----:B------:R-:W1:Y:S01]  /*e880*/  S2R R5, SR_LANEID ;  /* 0x0000000000057919 */ /* 0x000e620000000000 */
[----:B------:R-:W-:Y:S01]  /*e890*/  VOTEU.ANY UR4, UPT, PT ;  /* 0x0000000000047886 */ /* 0x000fe200038e0100 */
[----:B0-----:R-:W0:Y:S01]  /*e8a0*/  LDC.64 R2, c[0x0][0xc60] ;  /* 0x00031800ff027b82 */ /* 0x001e220000000a00 */
[----:B------:R-:W1:Y:S02]  /*e8b0*/  FLO.U32 R0, UR4 ;  /* 0x0000000400007d00 */ /* 0x000e6400080e0000 */
[----:B-1----:R-:W-:-:S06]  /*e8c0*/  ISETP.EQ.U32.AND P0, PT, R0, R5, PT ;  /* 0x000000050000720c */ /* 0x002fcc0003f02070 */
[----:B------:R-:W0:Y:S07]  /*e8d0*/  POPC R5, UR4 ;  /* 0x0000000400057d09 */ /* 0x000e2e0008000000 */
[----:B0-----:R-:W3:Y:S01]  /*e8e0*/  @P0 ATOMG.E.ADD.STRONG.GPU PT, R3, desc[UR36][R2.64], R5 ;  /* 0x00000005020309a8 */ /* 0x001ee200081ee1e4 */
[----:B------:R-:W0:Y:S02]  /*e8f0*/  S2R R4, SR_LTMASK ;  /* 0x0000000000047919 */ /* 0x000e240000003900 */
[----:B0-----:R-:W-:-:S04]  /*e900*/  LOP3.LUT R4, R4, UR4, RZ, 0xc0, !PT ;  /* 0x0000000404047c12 */ /* 0x001fc8000f8ec0ff */
[----:B------:R-:W0:Y:S01]  /*e910*/  POPC R7, R4 ;  /* 0x0000000400077309 */ /* 0x000e220000000000 */
[----:B---3--:R-:W0:Y:S02]  /*e920*/  SHFL.IDX PT, R0, R3, R0, 0x1f ;  /* 0x00001f0003007589 */ /* 0x008e2400000e0000 */
[----:B0-----:R-:W-:-:S07]  /*e930*/  IADD3 R16, R0, UR38, R7 ;  /* 0x0000002600107c10 */ /* 0x001fce000fffe007 */
.L_x_302:
[----:B------:R-:W-:Y:S05]  /*e940*/  BSYNC B0 ;  /* 0x0000000000007941 */ /* 0x000fea0003800000 */
.L_x_301:
[----:B------:R-:W3:Y:S02]  /*e950*/  LDL R0, [R1+0x24] ;  /* 0x0000240001007983 */ /* 0x000ee40000100800 */
[----:B---3--:R-:W-:-:S13]  /*e960*/  ISETP.NE.AND P0, PT, R0, 0x3, PT ;  /* 0x000000030000780c */ /* 0x008fda0003f05270 */
[----:B------:R-:W-:Y:S05]  /*e970*/  @!P0 BRA `(.L_x_303) ;  /* 0x0000000000048947 */ /* 0x000fea0003800000 */
[----:B------:R-:W-:Y:S01]  /*e980*/  BPT.TRAP 0x1 ;  /* 0x000000040000795c */ /* 0x000fe20000300000 */
.L_x_303:
[----:B------:R-:W-:Y:S01]  /*e990*/  IMAD R0, R25, 0x8, R22 ;  /* 0x0000000819007824 */ /* 0x000fe200078e0216 */
[----:B0-----:R-:W-:Y:S01]  /*e9a0*/  SHF.L.U32 R3, R28, 0x1f, RZ ;  /* 0x0000001f1c037819 */ /* 0x001fe200000006ff */
[----:B------:R-:W-:Y:S01]  /*e9b0*/  BSSY B0, `(.L_x_304) ;  /* 0x0000004000007945 */ /* 0x000fe20003800000 */
[----:B------:R-:W-:Y:S02]  /*e9c0*/  IMAD R6, R26, -0x80, R34 ;  /* 0xffffff801a067824 */ /* 0x000fe400078e0222 */
[----:B------:R-:W0:Y:S02]  /*e9d0*/  SYNCS.PHASECHK.TRANS64.TRYWAIT P0, [R0+URZ+0x28860], R3 ;  /* 0x02886003000075a7 */ /* 0x000e24000800017f */
[----:B0-----:R-:W-:Y:S05]  /*e9e0*/  @!P0 BRA `(.L_x_305) ;  /* 0x0000004000a88947 */ /* 0x001fea0003800000 */
.L_x_413:
[----:B------:R-:W-:Y:S05]  /*e9f0*/  BSYNC B0 ;  /* 0x0000000000007941 */ /* 0x000fea0003800000 */
.L_x_304:
[----:B------:R-:W1:Y:S01]  /*ea00*/  S2R R2, SR_TID.X ;  /* 0x0000000000027919 */ /* 0x000e620000002100 */
[----:B------:R-:W-:Y:S01]  /*ea10*/  UMOV UR4, 0xffffffff ;  /* 0xffffffff00047882 */ /* 0x000fe20000000000 */
[----:B------:R-:W-:Y:S01]  /*ea20*/  IMAD R9, R25, 0x4000, R33 ;  /* 0x0000400019097824 */ /* 0x000fe200078e0221 */
[----:B-1----:R-:W-:-:S04]  /*ea30*/  LOP3.LUT R2, R2, 0x7f, RZ, 0xc0, !PT ;  /* 0x0000007f02027812 */ /* 0x002fc800078ec0ff */
[----:B------:R-:W-:-:S05]  /*ea40*/  SHF.R.U32.HI R2, RZ, 0x3, R2 ;  /* 0x00000003ff027819 */ /* 0x000fca0000011602 */
[----:B------:R-:W-:Y:S01]  /*ea50*/  IMAD.IADD R6, R6, 0x1, -R2 ;  /* 0x0000000106067824 */ /* 0x000fe200078e0a02 */
[----:B------:R-:W-:Y:S06]  /*ea60*/  BRA.DIV UR4, `(.L_x_306) ;  /* 0x00000042049c7947 */ /* 0x000fec000b800000 */
[----:B--2---:R-:W1:Y:S01]  /*ea70*/  SHFL.IDX PT, R14, R18, RZ, 0x181f ;  /* 0x00181fff120e7589 */ /* 0x004e6200000e0000 */
[----:B------:R-:W-:Y:S01]  /*ea80*/  ULDC UR4, c[0x0][0x2f4] ;  /* 0x0000bd0000047ab9 */ /* 0x000fe20000000800 */
[C---:B------:R-:W-:Y:S01]  /*ea90*/  IMAD.SHL.U32 R5, R30.reuse, 0x2, RZ ;  /* 0x000000021e057824 */ /* 0x040fe200078e00ff */
[----:B------:R-:W-:Y:S01]  /*eaa0*/  ISETP.GE.AND P1, PT, R30, UR4, PT ;  /* 0x000000041e007c0c */ /* 0x000fe2000bf26270 */
[----:B0-----:R-:W0:Y:S01]  /*eab0*/  SHFL.IDX PT, R3, R23, RZ, 0x181f ;  /* 0x00181fff17037589 */ /* 0x001e2200000e0000 */
[----:B------:R-:W-:Y:S01]  /*eac0*/  ISETP.GE.AND P0, PT, R29, UR4, PT ;  /* 0x000000041d007c0c */ /* 0x000fe2000bf06270 */
[----:B------:R-:W-:Y:S01]  /*ead0*/  IMAD R4, R9, 0x2, R22 ;  /* 0x0000000209047824 */ /* 0x000fe200078e0216 */
[C---:B------:R-:W-:Y:S01]  /*eae0*/  ISETP.LT.OR P2, PT, R6.reuse, 0x1, P1 ;  /* 0x000000010600780c */ /* 0x040fe20000f41670 */
[----:B------:R-:W2:Y:S01]  /*eaf0*/  SHFL.IDX PT, R10, R18, 0x1, 0x181f ;  /* 0x00381f00120a7f89 */ /* 0x000ea200000e0000 */
[----:B------:R-:W-:-:S03]  /*eb00*/  ISETP.LT.OR P3, PT, R6, 0x1, P0 ;  /* 0x000000010600780c */ /* 0x000fc60000761670 */
[----:B------:R-:W3:Y:S04]  /*eb10*/  SHFL.IDX PT, R7, R23, 0x1, 0x181f ;  /* 0x00381f0017077f89 */ /* 0x000ee800000e0000 */
[----:B------:R-:W-:Y:S01]  /*eb20*/  SHFL.IDX PT, R8, R23, 0x2, 0x181f ;  /* 0x00581f0017087f89 */ /* 0x000fe200000e0000 */
[----:B-1----:R-:W-:-:S03]  /*eb30*/  IADD3 R2, P4, R14, R5, RZ ;  /* 0x000000050e027210 */ /* 0x002fc60007f9e0ff */
[----:B------:R-:W1:Y:S02]  /*eb40*/  SHFL.IDX PT, R14, R18, 0x2, 0x181f ;  /* 0x00581f00120e7f89 */ /* 0x000e6400000e0000 */
[----:B0-----:R-:W-:-:S05]  /*eb50*/  IMAD.X R3, RZ, RZ, R3, P4 ;  /* 0x000000ffff037224 */ /* 0x001fca00020e0603 */
[----:B------:R-:W-:Y:S01]  /*eb60*/  LDGSTS.E.BYPASS.LTC128B.128 [R4+0x400], desc[UR36][R2.64], !P2 ;  /* 0x0040000002047fae */ /* 0x000fe2000d101d64 */
[----:B------:R-:W-:-:S03]  /*eb70*/  ISETP.LT.OR P2, PT, R6, 0x11, P1 ;  /* 0x000000110600780c */ /* 0x000fc60000f41670 */
[----:B------:R2:W-:Y:S01]  /*eb80*/  LDGSTS.E.BYPASS.LTC128B.128 [R4+0x4400], desc[UR36][R2.64+0x80], !P3 ;  /* 0x0440008002047fae */ /* 0x0005e2000d901d64 */
[----:B------:R-:W-:Y:S02]  /*eb90*/  ISETP.LT.OR P3, PT, R6, 0x11, P0 ;  /* 0x000000110600780c */ /* 0x000fe40000761670 */
[----:B--2---:R-:W-:Y:S02]  /*eba0*/  IADD3 R2, P4, R10, R5, RZ ;  /* 0x000000050a027210 */ /* 0x004fe40007f9e0ff */
[----:B------:R-:W-:Y:S02]  /*ebb0*/  SHFL.IDX PT, R10, R18, 0x4, 0x181f ;  /* 0x00981f00120a7f89 */ /* 0x000fe400000e0000 */
[----:B---3--:R-:W-:Y:S02]  /*ebc0*/  IADD3.X R3, RZ, R7, RZ, P4, !PT ;  /* 0x00000007ff037210 */ /* 0x008fe400027fe4ff */
[----:B------:R-:W-:Y:S04]  /*ebd0*/  SHFL.IDX PT, R7, R23, 0x3, 0x181f ;  /* 0x00781f0017077f89 */ /* 0x000fe800000e0000 */
[----:B------:R-:W-:Y:S01]  /*ebe0*/  LDGSTS.E.BYPASS.LTC128B.128 [R4+0xc00], desc[UR36][R2.64], !P2 ;  /* 0x00c0000002047fae */ /* 0x000fe2000d101d64 */
[----:B------:R-:W-:-:S03]  /*ebf0*/  ISETP.LT.OR P2, PT, R6, 0x21, P1 ;  /* 0x000000210600780c */ /* 0x000fc60000f41670 */
[----:B------:R1:W-:Y:S01]  /*ec00*/  LDGSTS.E.BYPASS.LTC128B.128 [R4+0x4c00], desc[UR36][R2.64+0x80], !P3 ;  /* 0x04c0008002047fae */ /* 0x0003e2000d901d64 */
[----:B------:R-:W-:Y:S02]  /*ec10*/  ISETP.LT.OR P3, PT, R6, 0x21, P0 ;  /* 0x000000210600780c */ /* 0x000fe40000761670 */
[----:B-1----:R-:W-:Y:S02]  /*ec20*/  IADD3 R2, P4, R14, R5, RZ ;  /* 0x000000050e027210 */ /* 0x002fe40007f9e0ff */
[----:B------:R-:W0:Y:S03]  /*ec30*/  SHFL.IDX PT, R14, R18, 0x3, 0x181f ;  /* 0x00781f00120e7f89 */ /* 0x000e2600000e0000 */
[----:B------:R-:W-:Y:S02]  /*ec40*/  IMAD.X R3, RZ, RZ, R8, P4 ;  /* 0x000000ffff037224 */ /* 0x000fe400020e0608 */
[----:B------:R-:W1:Y:S04]  /*ec50*/  SHFL.IDX PT, R8, R23, 0x4, 0x181f ;  /* 0x00981f0017087f89 */ /* 0x000e6800000e0000 */
[----:B------:R-:W-:Y:S01]  /*ec60*/  LDGSTS.E.BYPASS.LTC128B.128 [R4+0x1400], desc[UR36][R2.64], !P2 ;  /* 0x0140000002047fae */ /* 0x000fe2000d101d64 */
[----:B------:R-:W-:-:S03]  /*ec70*/  ISETP.LT.OR P2, PT, R6, 0x31, P1 ;  /* 0x000000310600780c */ /* 0x000fc60000f41670 */
[----:B------:R0:W-:Y:S01]  /*ec80*/  LDGSTS.E.BYPASS.LTC128B.128 [R4+0x5400], desc[UR36][R2.64+0x80], !P3 ;  /* 0x0540008002047fae */ /* 0x0001e2000d901d64 */
[----:B------:R-:W-:Y:S02]  /*ec90*/  ISETP.LT.OR P3, PT, R6, 0x31, P0 ;  /* 0x000000310600780c */ /* 0x000fe40000761670 */
[----:B0-----:R-:W-:Y:S02]  /*eca0*/  IADD3 R2, P4, R14, R5, RZ ;  /* 0x000000050e027210 */ /* 0x001fe40007f9e0ff */
[----:B------:R-:W0:Y:S03]  /*ecb0*/  SHFL.IDX PT, R14, R18, 0x5, 0x181f ;  /* 0x00b81f00120e7f89 */ /* 0x000e2600000e0000 */
[----:B------:R-:W-:Y:S02]  /*ecc0*/  IMAD.X R3, RZ, RZ, R7, P4 ;  /* 0x000000ffff037224 */ /* 0x000fe400020e0607 */
[----:B------:R-:W2:Y:S04]  /*ecd0*/  SHFL.IDX PT, R7, R23, 0x5, 0x181f ;  /* 0x00b81f0017077f89 */ /* 0x000ea800000e0000 */
[----:B------:R-:W-:Y:S01]  /*ece0*/  LDGSTS.E.BYPASS.LTC128B.128 [R4+0x1c00], desc[UR36][R2.64], !P2 ;  /* 0x01c0000002047fae */ /* 0x000fe2000d101d64 */
[----:B------:R-:W-:-:S03]  /*ecf0*/  ISETP.LT.OR P2, PT, R6, 0x41, P1 ;  /* 0x000000410600780c */ /* 0x000fc60000f41670 */
[----:B------:R3:W-:Y:S01]  /*ed00*/  LDGSTS.E.BYPASS.LTC128B.128 [R4+0x5c00], desc[UR36][R2.64+0x80], !P3 ;  /* 0x05c0008002047fae */ /* 0x0007e2000d901d64 */
[----:B------:R-:W-:Y:S02]  /*ed10*/  ISETP.LT.OR P3, PT, R6, 0x41, P0 ;  /* 0x000000410600780c */ /* 0x000fe40000761670 */
[----:B---3--:R-:W-:Y:S02]  /*ed20*/  IADD3 R2, P4, R10, R5, RZ ;  /* 0x000000050a027210 */ /* 0x008fe40007f9e0ff */
[----:B------:R-:W3:Y:S03]  /*ed30*/  SHFL.IDX PT, R10, R18, 0x6, 0x181f ;  /* 0x00d81f00120a7f89 */ /* 0x000ee600000e0000 */
[----:B-1----:R-:W-:Y:S02]  /*ed40*/  IMAD.X R3, RZ, RZ, R8, P4 ;  /* 0x000000ffff037224 */ /* 0x002fe400020e0608 */
[----:B------:R-:W1:Y:S04]  /*ed50*/  SHFL.IDX PT, R8, R23, 0x6, 0x181f ;  /* 0x00d81f0017087f89 */ /* 0x000e6800000e0000 */
[----:B------:R-:W-:Y:S01]  /*ed60*/  LDGSTS.E.BYPASS.LTC128B.128 [R4+0x2400], desc[UR36][R2.64], !P2 ;  /* 0x0240000002047fae */ /* 0x000fe2000d101d64 */
[----:B------:R-:W-:-:S03]  /*ed70*/  ISETP.LT.OR P2, PT, R6, 0x51, P1 ;  /* 0x000000510600780c */ /* 0x000fc60000f41670 */
[----:B------:R0:W-:Y:S01]  /*ed80*/  LDGSTS.E.BYPASS.LTC128B.128 [R4+0x6400], desc[UR36][R2.64+0x80], !P3 ;  /* 0x0640008002047fae */ /* 0x0001e2000d901d64 */
[----:B------:R-:W-:-:S03]  /*ed90*/  ISETP.LT.OR P3, PT, R6, 0x51, P0 ;  /* 0x000000510600780c */ /* 0x000fc60000761670 */
[----:B------:R-:W4:Y:S01]  /*eda0*/  SHFL.IDX PT, R23, R23, 0x7, 0x181f ;  /* 0x00f81f0017177f89 */ /* 0x000f2200000e0000 */
[----:B0-----:R-:W-:-:S03]  /*edb0*/  IADD3 R2, P4, R14, R5, RZ ;  /* 0x000000050e027210 */ /* 0x001fc60007f9e0ff */
[----:B------:R0:W0:Y:S02]  /*edc0*/  SHFL.IDX PT, R14, R18, 0x7, 0x181f ;  /* 0x00f81f00120e7f89 */ /* 0x00002400000e0000 */
[----:B--2---:R-:W-:-:S05]  /*edd0*/  IMAD.X R3, RZ, RZ, R7, P4 ;  /* 0x000000ffff037224 */ /* 0x004fca00020e0607 */
[----:B------:R-:W-:Y:S01]  /*ede0*/  LDGSTS.E.BYPASS.LTC128B.128 [R4+0x2c00], desc[UR36][R2.64], !P2 ;  /* 0x02c0000002047fae */ /* 0x000fe2000d101d64 */
[----:B------:R-:W-:-:S03]  /*edf0*/  ISETP.LT.OR P2, PT, R6, 0x61, P1 ;  /* 0x000000610600780c */ /* 0x000fc60000f41670 */
[----:B------:R3:W-:Y:S01]  /*ee00*/  LDGSTS.E.BYPASS.LTC128B.128 [R4+0x6c00], desc[UR36][R2.64+0x80], !P3 ;  /* 0x06c0008002047fae */ /* 0x0007e2000d901d64 */
[----:B------:R-:W-:Y:S02]  /*ee10*/  ISETP.LT.OR P3, PT, R6, 0x61, P0 ;  /* 0x000000610600780c */ /* 0x000fe40000761670 */
[----:B---3--:R-:W-:-:S05]  /*ee20*/  IADD3 R2, P4, R10, R5, RZ ;  /* 0x000000050a027210 */ /* 0x008fca0007f9e0ff */
[----:B-1----:R-:W-:-:S05]  /*ee30*/  IMAD.X R3, RZ, RZ, R8, P4 ;  /* 0x000000ffff037224 */ /* 0x002fca00020e0608 */
[----:B------:R1:W-:Y:S04]  /*ee40*/  LDGSTS.E.BYPASS.LTC128B.128 [R4+0x3400], desc[UR36][R2.64], !P2 ;  /* 0x0340000002047fae */ /* 0x0003e8000d101d64 */
[----:B0---4-:R1:W-:Y:S02]  /*ee50*/  LDGSTS.E.BYPASS.LTC128B.128 [R4+0x7400], desc[UR36][R2.64+0x80], !P3 ;  /* 0x0740008002047fae */ /* 0x0113e4000d901d64 */
.L_x_431:
[C---:B------:R-:W-:Y:S02]  /*ee60*/  ISETP.LT.OR P1, PT, R6.reuse, 0x71, P1 ;  /* 0x000000710600780c */ /* 0x040fe40000f21670 */
[----:B------:R-:W-:Y:S02]  /*ee70*/  ISETP.LT.OR P0, PT, R6, 0x71, P0 ;  /* 0x000000710600780c */ /* 0x000fe40000701670 */
[----:B-1----:R-:W-:-:S05]  /*ee80*/  IADD3 R2, P2, R14, R5, RZ ;  /* 0x000000050e027210 */ /* 0x002fca0007f5e0ff */
[----:B------:R-:W-:-:S05]  /*ee90*/  IMAD.X R3, RZ, RZ, R23, P2 ;  /* 0x000000ffff037224 */ /* 0x000fca00010e0617 */
[----:B------:R-:W-:Y:S01]  /*eea0*/  @!PT LDS RZ, [RZ] ;  /* 0x00000000fffff984 */ /* 0x000fe20000000800 */
[----:B------:R-:W-:Y:S01]  /*eeb0*/  @!PT LDS RZ, [RZ] ;  /* 0x00000000fffff984 */ /* 0x000fe20000000800 */
[----:B------:R-:W-:Y:S01]  /*eec0*/  @!PT LDS RZ, [RZ] ;  /* 0x00000000fffff984 */ /* 0x000fe20000000800 */
[----:B------:R0:W-:Y:S04]  /*eed0*/  LDGSTS.E.BYPASS.LTC128B.128 [R4+0x3c00], desc[UR36][R2.64], !P1 ;  /* 0x03c0000002047fae */ /* 0x0001e8000c901d64 */
[----:B------:R0:W-:Y:S01]  /*eee0*/  LDGSTS.E.BYPASS.LTC128B.128 [R4+0x7c00], desc[UR36][R2.64+0x80], !P0 ;  /* 0x07c0008002047fae */ /* 0x0001e2000c101d64 */
[----:B------:R-:W-:Y:S01]  /*eef0*/  PLOP3.LUT P0, PT, PT, PT, PT, 0x80, 0x0 ;  /* 0x000000000000781c */ /* 0x000fe20003f0f070 */
[----:B------:R-:W-:-:S12]  /*ef00*/  NOP ;  /* 0x0000000000007918 */ /* 0x000fd80000000000 */
.L_x_307:
[----:B------:R-:W-:Y:S02]  /*ef10*/  PLOP3.LUT P1, PT, P1, P0, PT, 0xa2, 0x0 ;  /* 0x000000000000781c */ /* 0x000fe40000f21472 */
[----:B------:R-:W-:-:S08]  /*ef20*/  @P0 R2UR P1, UR4, R0 ;  /* 0x00000000000402ca */ /* 0x000fd00000020000 */
[----:B------:R-:W-:-:S05]  /*ef30*/  @P0 PLOP3.LUT P0, PT, P1, PT, PT, 0x80, 0x0 ;  /* 0x000000000000081c */ /* 0x000fca0000f0f070 */
[----:B------:R-:W-:Y:S01]  /*ef40*/  @!P1 SYNCS.ARRIVE.TRANS64.RED.A0T1 RZ, [UR4+0x28850], RZ ;  /* 0x028850ffffff99a7 */ /* 0x000fe20008200404 */
[----:B------:R-:W-:Y:S07]  /*ef50*/  @!P1 ARRIVES.LDGSTSBAR.64.TRANSCNT [UR4+0x28850] ;  /* 0x02885000ff0099b0 */ /* 0x000fee0008000a84 */
[----:B------:R-:W-:Y:S05]  /*ef60*/  @P0 BRA.U.ANY `(.L_x_307) ;  /* 0xfffffffd00e80947 */ /* 0x000fea000393ffff */
[----:B------:R-:W-:Y:S01]  /*ef70*/  NOP ;  /* 0x0000000000007918 */ /* 0x000fe20000000000 */
[----:B0-----:R-:W2:Y:S02]  /*ef80*/  LDL R2, [R1+0x24] ;  /* 0x0000240001027983 */ /* 0x001ea40000100800 */
[----:B--2---:R-:W-:-:S13]  /*ef90*/  ISETP.NE.AND P2, PT, R2, 0x3, PT ;  /* 0x000000030200780c */ /* 0x004fda0003f45270 */
[----:B------:R-:W-:Y:S05]  /*efa0*/  @!P2 BRA `(.L_x_308) ;  /* 0x000000000004a947 */ /* 0x000fea0003800000 */
[----:B------:R-:W-:Y:S01]  /*efb0*/  BPT.TRAP 0x1 ;  /* 0x000000040000795c */ /* 0x000fe20000300000 */
.L_x_308:
[----:B------:R0:W-:Y:S01]  /*efc0*/  SYNCS.ARRIVE.TRANS64.A1T0 RZ, [R0+URZ+0x28850], RZ ;  /* 0x028850ff00ff79a7 */ /* 0x0001e2000810003f */
[----:B------:R-:W-:-:S04]  /*efd0*/  IADD3 R25, R25, 0x1, RZ ;  /* 0x0000000119197810 */ /* 0x000fc80007ffe0ff */
[----:B------:R-:W-:-:S04]  /*efe0*/  ISETP.NE.AND P0, PT, R25, 0x2, PT ;  /* 0x000000021900780c */ /* 0x000fc80003f05270 */
[----:B------:R-:W-:Y:S02]  /*eff0*/  SEL R3, RZ, 0x1, P0 ;  /* 0x00000001ff037807 */ /* 0x000fe40000000000 */
[----:B------:R-:W-:Y:S02]  /*f000*/  SEL R25, R25, RZ, P0 ;  /* 0x000000ff19197207 */ /* 0x000fe40000000000 */
[----:B0-----:R-:W-:-:S07]  /*f010*/  LOP3.LUT R28, R28, R3, RZ, 0x3c, !PT ;  /* 0x000000031c1c7212 */ /* 0x001fce00078e3cff */
.L_x_265:
[----:B------:R-:W-:Y:S05]  /*f020*/  BSYNC B7 ;  /* 0x0000000000077941 */ /* 0x000fea0003800000 */
.L_x_263:
[----:B------:R-:W-:-:S13]  /*f030*/  LOP3.LUT P0, RZ, R27, 0x20, RZ, 0xc0, !PT ;  /* 0x000000201bff7812 */ /* 0x000fda000780c0ff */
[----:B------:R-:W-:Y:S05]  /*f040*/  @!P0 BRA `(.L_x_309) ;  /* 0x0000000000248947 */ /* 0x000fea0003800000 */
[----:B------:R-:W-:Y:S05]  /*f050*/  WARPSYNC.ALL ;  /* 0x0000000000007948 */ /* 0x000fea0003800000 */
[----:B------:R-:W0:Y:S08]  /*f060*/  S2UR UR5, SR_CgaCtaId ;  /* 0x00000000000579c3 */ /* 0x000e300000008800 */
[----:B------:R-:W-:Y:S06]  /*f070*/  BAR.SYNC.DEFER_BLOCKING 0x5, 0x180 ;  /* 0x0146000000007b1d */ /* 0x000fec0000010000 */
[----:B------:R-:W-:-:S02]  /*f080*/  UMOV UR4, 0x400 ;  /* 0x0000040000047882 */ /* 0x000fc40000000000 */
[----:B0-----:R-:W-:-:S06]  /*f090*/  ULEA UR4, UR5, UR4, 0x18 ;  /* 0x0000000405047291 */ /* 0x001fcc000f8ec03f */
[----:B------:R-:W-:-:S05]  /*f0a0*/  IMAD.U32 R22, RZ, RZ, UR4 ;  /* 0x00000004ff167e24 */ /* 0x000fca000f8e00ff */
[----:B------:R2:W3:Y:S01]  /*f0b0*/  LDS.128 R16, [R22+0x288d0] ;  /* 0x0288d00016107984 */ /* 0x0004e20000000c00 */
[----:B------:R-:W-:Y:S06]  /*f0c0*/  BAR.ARV 0x4, 0x180 ;  /* 0x0106000000007b1d */ /* 0x000fec0000002000 */
[----:B------:R-:W-:Y:S05]  /*f0d0*/  BRA `(.L_x_310) ;  /* 0x0000000800d07947 */ /* 0x000fea0003800000 */
.L_x_309:
[----:B------:R-:W0:Y:S01]  /*f0e0*/  S2R R0, SR_TID.X ;  /* 0x0000000000007919 */ /* 0x000e220000002100 */
[----:B------:R-:W-:Y:S01]  /*f0f0*/  UMOV UR4, 0xffffffff ;  /* 0xffffffff00047882 */ /* 0x000fe20000000000 */
[----:B0-----:R-:W-:-:S04]  /*f100*/  LOP3.LUT R9, R0, 0x1f, RZ, 0xc0, !PT ;  /* 0x0000001f00097812 */ /* 0x001fc800078ec0ff */
[----:B------:R-:W-:Y:S01]  /*f110*/  ISETP.NE.AND P0, PT, R9, 0x1f, PT ;  /* 0x0000001f0900780c */ /* 0x000fe20003f05270 */
[----:B------:R-:W-:-:S12]  /*f120*/  BRA.DIV UR4, `(.L_x_311) ;  /* 0x0000004604687947 */ /* 0x000fd8000b800000 */
[----:B------:R-:W-:Y:S01]  /*f130*/  IMAD.IADD R7, R19, 0x1, R9 ;  /* 0x0000000113077824 */ /* 0x000fe200078e0209 */
[----:B------:R-:W-:-:S04]  /*f140*/  ULDC UR4, c[0x0][0xc3c] ;  /* 0x00030f0000047ab9 */ /* 0x000fc80000000800 */
[----:B------:R-:W-:-:S13]  /*f150*/  ISETP.GE.OR P1, PT, R7, UR4, !P0 ;  /* 0x0000000407007c0c */ /* 0x000fda000c726670 */
[----:B------:R-:W0:Y:S08]  /*f160*/  @!P1 LDC.64 R2, c[0x0][0xc80] ;  /* 0x00032000ff029b82 */ /* 0x000e300000000a00 */
[----:B------:R-:W1:Y:S01]  /*f170*/  @!P1 LDC.64 R4, c[0x0][0xc78] ;  /* 0x00031e00ff049b82 */ /* 0x000e620000000a00 */
[----:B0-----:R-:W-:-:S05]  /*f180*/  @!P1 IMAD.WIDE R2, R7, 0x4, R2 ;  /* 0x0000000407029825 */ /* 0x001fca00078e0202 */
[----:B------:R1:W2:Y:S02]  /*f190*/  @!P1 LDG.E R6, desc[UR36][R2.64] ;  /* 0x0000002402069981 */ /* 0x0002a4000c1e1900 */
[----:B-1----:R-:W-:-:S05]  /*f1a0*/  @!P1 IMAD.WIDE R2, R7, 0x4, R4 ;  /* 0x0000000407029825 */ /* 0x002fca00078e0204 */
[----:B------:R-:W3:Y:S01]  /*f1b0*/  @!P1 LDG.E R5, desc[UR36][R2.64] ;  /* 0x0000002402059981 */ /* 0x000ee2000c1e1900 */
[----:B------:R-:W-:Y:S01]  /*f1c0*/  IMAD.MOV.U32 R7, RZ, RZ, RZ ;  /* 0x000000ffff077224 */ /* 0x000fe200078e00ff */
[C---:B------:R-:W-:Y:S01]  /*f1d0*/  ISETP.GE.U32.AND P2, PT, R9.reuse, 0x2, PT ;  /* 0x000000020900780c */ /* 0x040fe20003f46070 */
[----:B------:R-:W-:Y:S01]  /*f1e0*/  IMAD.MOV.U32 R4, RZ, RZ, RZ ;  /* 0x000000ffff047224 */ /* 0x000fe200078e00ff */
[C---:B------:R-:W-:Y:S01]  /*f1f0*/  ISETP.GE.U32.AND P3, PT, R9.reuse, 0x4, PT ;  /* 0x000000040900780c */ /* 0x040fe20003f66070 */
[----:B------:R-:W-:Y:S01]  /*f200*/  SHFL.IDX PT, R0, R16, RZ, 0x1f ;  /* 0x00001fff10007589 */ /* 0x000fe200000e0000 */
[C---:B------:R-:W-:Y:S02]  /*f210*/  ISETP.GE.U32.AND P4, PT, R9.reuse, 0x8, PT ;  /* 0x000000080900780c */ /* 0x040fe40003f86070 */
[----:B------:R-:W-:Y:S01]  /*f220*/  ISETP.GE.U32.AND P5, PT, R9, 0x10, PT ;  /* 0x000000100900780c */ /* 0x000fe20003fa6070 */
[----:B------:R-:W-:Y:S01]  /*f230*/  SHFL.IDX PT, R8, R16, 0x1, 0x1f ;  /* 0x00201f0010087f89 */ /* 0x000fe200000e0000 */
[----:B--2---:R-:W-:-:S02]  /*f240*/  @!P1 IMAD.MOV.U32 R7, RZ, RZ, R6 ;  /* 0x000000ffff079224 */ /* 0x004fc400078e0006 */
[----:B------:R-:W-:Y:S02]  /*f250*/  IMAD.MOV.U32 R6, RZ, RZ, RZ ;  /* 0x000000ffff067224 */ /* 0x000fe400078e00ff */
[----:B---3--:R-:W-:Y:S01]  /*f260*/  @!P1 IMAD.MOV.U32 R4, RZ, RZ, R5 ;  /* 0x000000ffff049224 */ /* 0x008fe200078e0005 */
[----:B------:R-:W-:-:S03]  /*f270*/  ISETP.NE.AND P1, PT, R9, RZ, PT ;  /* 0x000000ff0900720c */ /* 0x000fc60003f25270 */
[----:B------:R-:W-:-:S05]  /*f280*/  IMAD R13, R4, R7, RZ ;  /* 0x00000007040d7224 */ /* 0x000fca00078e02ff */
        /* <DEDUP_REMOVED lines=15> */
[----:B------:R0:W1:Y:S02]  /*f380*/  SHFL.IDX PT, R14, R2, 0x1f, 0x1f ;  /* 0x03e01f00020e7f89 */ /* 0x00006400000e0000 */
.L_x_441:
[----:B------:R-:W-:Y:S02]  /*f390*/  ULDC UR4, c[0x0][0xc38] ;  /* 0x00030e0000047ab9 */ /* 0x000fe40000000800 */
[----:B------:R-:W-:-:S04]  /*f3a0*/  IMAD.U32 R5, RZ, RZ, UR4 ;  /* 0x00000004ff057e24 */ /* 0x000fc8000f8e00ff */
[----:B-1----:R-:W-:-:S05]  /*f3b0*/  IMAD R14, R14, R5, RZ ;  /* 0x000000050e0e7224 */ /* 0x002fca00078e02ff */
[----:B------:R-:W-:-:S04]  /*f3c0*/  IADD3 R9, R8, R14, RZ ;  /* 0x0000000e08097210 */ /* 0x000fc80007ffe0ff */
[----:B------:R-:W-:-:S13]  /*f3d0*/  ISETP.GT.AND P6, PT, R9, R0, PT ;  /* 0x000000000900720c */ /* 0x000fda0003fc4270 */
[----:B------:R-:W-:Y:S05]  /*f3e0*/  @P6 BRA `(.L_x_312) ;  /* 0x0000000000a46947 */ /* 0x000fea0003800000 */
.L_x_315:
[----:B0-----:R-:W0:Y:S01]  /*f3f0*/  LDC R2, c[0x0][0xc3c] ;  /* 0x00030f00ff027b82 */ /* 0x001e220000000800 */
[----:B------:R-:W-:-:S05]  /*f400*/  VIADD R19, R19, 0x1f ;  /* 0x0000001f13137836 */ /* 0x000fca0000000000 */
[----:B0-----:R-:W-:-:S13]  /*f410*/  ISETP.GE.AND P6, PT, R19, R2, PT ;  /* 0x000000021300720c */ /* 0x001fda0003fc6270 */
[----:B------:R-:W-:Y:S05]  /*f420*/  @P6 BRA `(.L_x_313) ;  /* 0x0000000400b86947 */ /* 0x000fea0003800000 */
[----:B------:R-:W0:Y:S01]  /*f430*/  S2R R3, SR_TID.X ;  /* 0x0000000000037919 */ /* 0x000e220000002100 */
[----:B------:R-:W-:Y:S01]  /*f440*/  IMAD.MOV.U32 R7, RZ, RZ, RZ ;  /* 0x000000ffff077224 */ /* 0x000fe200078e00ff */
[----:B0-----:R-:W-:-:S05]  /*f450*/  LOP3.LUT R3, R3, 0x1f, RZ, 0xc0, !PT ;  /* 0x0000001f03037812 */ /* 0x001fca00078ec0ff */
[----:B------:R-:W-:-:S05]  /*f460*/  IMAD.IADD R11, R19, 0x1, R3 ;  /* 0x00000001130b7824 */ /* 0x000fca00078e0203 */
[----:B------:R-:W-:-:S13]  /*f470*/  ISETP.GE.OR P6, PT, R11, R2, !P0 ;  /* 0x000000020b00720c */ /* 0x000fda00047c6670 */
[----:B------:R-:W0:Y:S08]  /*f480*/  @!P6 LDC.64 R2, c[0x0][0xc80] ;  /* 0x00032000ff02eb82 */ /* 0x000e300000000a00 */
[----:B------:R-:W1:Y:S01]  /*f490*/  @!P6 LDC.64 R4, c[0x0][0xc78] ;  /* 0x00031e00ff04eb82 */ /* 0x000e620000000a00 */
[----:B0-----:R-:W-:-:S05]  /*f4a0*/  @!P6 IMAD.WIDE R2, R11, 0x4, R2 ;  /* 0x000000040b02e825 */ /* 0x001fca00078e0202 */
[----:B------:R1:W2:Y:S02]  /*f4b0*/  @!P6 LDG.E R7, desc[UR36][R2.64] ;  /* 0x000000240207e981 */ /* 0x0002a4000c1e1900 */
[----:B-1----:R-:W-:-:S04]  /*f4c0*/  @!P6 IMAD.WIDE R2, R11, 0x4, R4 ;  /* 0x000000040b02e825 */ /* 0x002fc800078e0204 */
[----:B------:R-:W-:-:S06]  /*f4d0*/  IMAD.MOV.U32 R4, RZ, RZ, RZ ;  /* 0x000000ffff047224 */ /* 0x000fcc00078e00ff */
[----:B------:R-:W2:Y:S01]  /*f4e0*/  @!P6 LDG.E R4, desc[UR36][R2.64] ;  /* 0x000000240204e981 */ /* 0x000ea2000c1e1900 */
[----:B------:R-:W-:Y:S01]  /*f4f0*/  UMOV UR4, 0xffffffff ;  /* 0xffffffff00047882 */ /* 0x000fe20000000000 */
[----:B--2---:R-:W-:Y:S02]  /*f500*/  IMAD R13, R4, R7, RZ ;  /* 0x00000007040d7224 */ /* 0x004fe400078e02ff */
[----:B------:R-:W-:Y:S05]  /*f510*/  BRA.DIV UR4, `(.L_x_314) ;  /* 0x0000004604a87947 */ /* 0x000fea000b800000 */
        /* <DEDUP_REMOVED lines=15> */
[----:B------:R0:W1:Y:S02]  /*f610*/  SHFL.IDX PT, R14, R2, 0x1f, 0x1f ;  /* 0x03e01f00020e7f89 */ /* 0x00006400000e0000 */
.L_x_449:
[----:B------:R-:W-:Y:S02]  /*f620*/  ULDC UR4, c[0x0][0xc38] ;  /* 0x00030e0000047ab9 */ /* 0x000fe40000000800 */
[----:B------:R-:W-:-:S04]  /*f630*/  IMAD.U32 R5, RZ, RZ, UR4 ;  /* 0x00000004ff057e24 */ /* 0x000fc8000f8e00ff */
[----:B-1----:R-:W-:-:S04]  /*f640*/  IMAD R14, R14, R5, RZ ;  /* 0x000000050e0e7224 */ /* 0x002fc800078e02ff */
[----:B------:R-:W-:-:S05]  /*f650*/  IMAD.IADD R9, R14, 0x1, R9 ;  /* 0x000000010e097824 */ /* 0x000fca00078e0209 */
[----:B------:R-:W-:-:S13]  /*f660*/  ISETP.GT.AND P6, PT, R9, R0, PT ;  /* 0x000000000900720c */ /* 0x000fda0003fc4270 */
[----:B------:R-:W-:Y:S05]  /*f670*/  @!P6 BRA `(.L_x_315) ;  /* 0xfffffffc005ce947 */ /* 0x000fea000383ffff */
.L_x_312:
[----:B------:R-:W-:Y:S01]  /*f680*/  IMAD.IADD R9, R9, 0x1, -R14 ;  /* 0x0000000109097824 */ /* 0x000fe200078e0a0e */
[----:B------:R-:W-:-:S03]  /*f690*/  UMOV UR4, 0xffffffff ;  /* 0xffffffff00047882 */ /* 0x000fc60000000000 */
[----:B------:R-:W-:-:S05]  /*f6a0*/  IMAD R3, R2, R5, R9 ;  /* 0x0000000502037224 */ /* 0x000fca00078e0209 */
[----:B------:R-:W-:Y:S01]  /*f6b0*/  ISETP.GT.AND P6, PT, R3, R0, PT ;  /* 0x000000000300720c */ /* 0x000fe20003fc4270 */
[----:B------:R-:W-:-:S12]  /*f6c0*/  BRA.DIV UR4, `(.L_x_316) ;  /* 0x0000004604f47947 */ /* 0x000fd8000b800000 */
[----:B------:R-:W-:-:S04]  /*f6d0*/  VOTE.ANY R3, PT, !P6 ;  /* 0x0000000000037806 */ /* 0x000fc800070e0100 */
[----:B------:R-:W1:Y:S02]  /*f6e0*/  POPC R8, R3 ;  /* 0x0000000300087309 */ /* 0x000e640000000000 */
[----:B-1----:R1:W2:Y:S04]  /*f6f0*/  SHFL.IDX PT, R7, R7, R8, 0x1f ;  /* 0x00001f0807077589 */ /* 0x0022a800000e0000 */
[----:B------:R1:W3:Y:S02]  /*f700*/  SHFL.IDX PT, R4, R4, R8, 0x1f ;  /* 0x00001f0804047589 */ /* 0x0002e400000e0000 */
.L_x_454:
[----:B------:R-:W-:-:S13]  /*f710*/  ISETP.NE.AND P0, PT, R3, RZ, PT ;  /* 0x000000ff0300720c */ /* 0x000fda0003f05270 */
[----:B------:R-:W-:Y:S05]  /*f720*/  @!P0 BRA `(.L_x_317) ;  /* 0x0000000000108947 */ /* 0x000fea0003800000 */
[----:B------:R-:W-:Y:S01]  /*f730*/  UMOV UR4, 0xffffffff ;  /* 0xffffffff00047882 */ /* 0x000fe20000000000 */
[----:B------:R-:W-:Y:S02]  /*f740*/  VIADD R12, R8, 0xffffffff ;  /* 0xffffffff080c7836 */ /* 0x000fe40000000000 */
[----:B------:R-:W-:Y:S05]  /*f750*/  BRA.DIV UR4, `(.L_x_318) ;  /* 0x0000004a042c7947 */ /* 0x000fea000b800000 */
[----:B------:R4:W0:Y:S02]  /*f760*/  SHFL.IDX PT, R6, R2, R12, 0x1f ;  /* 0x00001f0c02067589 */ /* 0x00082400000e0000 */
.L_x_317:
[----:B--2---:R-:W-:Y:S01]  /*f770*/  IABS R10, R7 ;  /* 0x00000007000a7213 */ /* 0x004fe20000000000 */
[----:B0-----:R-:W-:Y:S01]  /*f780*/  IMAD R16, R6, R5, R9 ;  /* 0x0000000506107224 */ /* 0x001fe200078e0209 */
[----:B---3--:R-:W-:Y:S01]  /*f790*/  IABS R5, R4 ;  /* 0x0000000400057213 */ /* 0x008fe20000000000 */
[----:B------:R-:W-:Y:S01]  /*f7a0*/  IMAD.IADD R19, R8, 0x1, R19 ;  /* 0x0000000108137824 */ /* 0x000fe200078e0213 */
[----:B------:R-:W0:Y:S01]  /*f7b0*/  I2F.RP R11, R10 ;  /* 0x0000000a000b7306 */ /* 0x000e220000209400 */
[----:B------:R-:W-:-:S07]  /*f7c0*/  IMAD.IADD R0, R0, 0x1, -R16 ;  /* 0x0000000100007824 */ /* 0x000fce00078e0a10 */
[----:B----4-:R-:W2:Y:S08]  /*f7d0*/  I2F.RP R12, R5 ;  /* 0x00000005000c7306 */ /* 0x010eb00000209400 */
[----:B0-----:R-:W0:Y:S08]  /*f7e0*/  MUFU.RCP R11, R11 ;  /* 0x0000000b000b7308 */ /* 0x001e300000001000 */
[----:B--2---:R-:W-:Y:S01]  /*f7f0*/  MUFU.RCP R12, R12 ;  /* 0x0000000c000c7308 */ /* 0x004fe20000001000 */
[----:B0-----:R-:W-:-:S07]  /*f800*/  IADD3 R2, R11, 0xffffffe, RZ ;  /* 0x0ffffffe0b027810 */ /* 0x001fce0007ffe0ff */
[----:B------:R0:W2:Y:S02]  /*f810*/  F2I.FTZ.U32.TRUNC.NTZ R3, R2 ;  /* 0x0000000200037305 */ /* 0x0000a4000021f000 */
[----:B0-----:R-:W-:Y:S02]  /*f820*/  IMAD.MOV.U32 R2, RZ, RZ, RZ ;  /* 0x000000ffff027224 */ /* 0x001fe400078e00ff */
[----:B--2---:R-:W-:-:S04]  /*f830*/  IMAD.MOV R9, RZ, RZ, -R3 ;  /* 0x000000ffff097224 */ /* 0x004fc800078e0a03 */
[----:B------:R-:W-:-:S04]  /*f840*/  IMAD R9, R9, R10, RZ ;  /* 0x0000000a09097224 */ /* 0x000fc800078e02ff */
[----:B------:R-:W-:Y:S01]  /*f850*/  IMAD.HI.U32 R3, R3, R9, R2 ;  /* 0x0000000903037227 */ /* 0x000fe200078e0002 */
[----:B------:R-:W-:Y:S02]  /*f860*/  IABS R2, R7 ;  /* 0x0000000700027213 */ /* 0x000fe40000000000 */
[----:B------:R-:W-:-:S03]  /*f870*/  IABS R9, R0 ;  /* 0x0000000000097213 */ /* 0x000fc60000000000 */
[----:B------:R-:W-:Y:S02]  /*f880*/  IMAD.MOV R2, RZ, RZ, -R2 ;  /* 0x000000ffff027224 */ /* 0x000fe400078e0a02 */
[----:B------:R-:W-:-:S04]  /*f890*/  IMAD.HI.U32 R6, R3, R9, RZ ;  /* 0x0000000903067227 */ /* 0x000fc800078e00ff */
[----:B------:R-:W-:Y:S02]  /*f8a0*/  VIADD R3, R12, 0xffffffe ;  /* 0x0ffffffe0c037836 */ /* 0x000fe40000000000 */
[----:B------:R-:W-:-:S04]  /*f8b0*/  IMAD R9, R6, R2, R9 ;  /* 0x0000000206097224 */ /* 0x000fc800078e0209 */
[----:B------:R-:W0:Y:S01]  /*f8c0*/  F2I.FTZ.U32.TRUNC.NTZ R3, R3 ;  /* 0x0000000300037305 */ /* 0x000e22000021f000 */
[----:B------:R-:W-:-:S13]  /*f8d0*/  ISETP.GT.U32.AND P1, PT, R10, R9, PT ;  /* 0x000000090a00720c */ /* 0x000fda0003f24070 */
[----:B------:R-:W-:Y:S01]  /*f8e0*/  @!P1 IMAD.IADD R9, R9, 0x1, -R10 ;  /* 0x0000000109099824 */ /* 0x000fe200078e0a0a */
[----:B0-----:R-:W-:Y:S01]  /*f8f0*/  IADD3 R2, RZ, -R3, RZ ;  /* 0x80000003ff027210 */ /* 0x001fe20007ffe0ff */
[----:B------:R-:W-:Y:S01]  /*f900*/  @!P1 VIADD R6, R6, 0x1 ;  /* 0x0000000106069836 */ /* 0x000fe20000000000 */
[----:B------:R-:W-:Y:S02]  /*f910*/  ISETP.NE.AND P1, PT, R7, RZ, PT ;  /* 0x000000ff0700720c */ /* 0x000fe40003f25270 */
[----:B------:R-:W-:Y:S01]  /*f920*/  ISETP.GE.U32.AND P0, PT, R9, R10, PT ;  /* 0x0000000a0900720c */ /* 0x000fe20003f06070 */
[----:B------:R-:W-:Y:S02]  /*f930*/  IMAD R9, R2, R5, RZ ;  /* 0x0000000502097224 */ /* 0x000fe400078e02ff */
[----:B------:R-:W-:-:S04]  /*f940*/  IMAD.MOV.U32 R2, RZ, RZ, RZ ;  /* 0x000000ffff027224 */ /* 0x000fc800078e00ff */
[----:B------:R-:W-:Y:S01]  /*f950*/  IMAD.HI.U32 R9, R3, R9, R2 ;  /* 0x0000000903097227 */ /* 0x000fe200078e0002 */
[----:B------:R-:W-:Y:S02]  /*f960*/  LOP3.LUT R2, R0, R7, RZ, 0x3c, !PT ;  /* 0x0000000700027212 */ /* 0x000fe400078e3cff */
[----:B------:R-:W-:Y:S02]  /*f970*/  IABS R3, R4 ;  /* 0x0000000400037213 */ /* 0x000fe40000000000 */
[----:B------:R-:W-:Y:S01]  /*f980*/  ISETP.GE.AND P2, PT, R2, RZ, PT ;  /* 0x000000ff0200720c */ /* 0x000fe20003f46270 */
[----:B------:R-:W-:Y:S02]  /*f990*/  @P0 VIADD R6, R6, 0x1 ;  /* 0x0000000106060836 */ /* 0x000fe40000000000 */
[----:B------:R-:W-:-:S10]  /*f9a0*/  IMAD.MOV R3, RZ, RZ, -R3 ;  /* 0x000000ffff037224 */ /* 0x000fd400078e0a03 */
[----:B------:R-:W-:Y:S01]  /*f9b0*/  @!P2 IMAD.MOV R6, RZ, RZ, -R6 ;  /* 0x000000ffff06a224 */ /* 0x000fe200078e0a06 */
[----:B------:R-:W-:-:S04]  /*f9c0*/  @!P1 LOP3.LUT R6, RZ, R7, RZ, 0x33, !PT ;  /* 0x00000007ff069212 */ /* 0x000fc800078e33ff */
[-C--:B------:R-:W-:Y:S01]  /*f9d0*/  IABS R2, R6.reuse ;  /* 0x0000000600027213 */ /* 0x080fe20000000000 */
[----:B------:R-:W-:-:S04]  /*f9e0*/  IMAD R7, R7, R6, RZ ;  /* 0x0000000607077224 */ /* 0x000fc800078e02ff */
[----:B------:R-:W-:-:S04]  /*f9f0*/  IMAD.HI.U32 R9, R9, R2, RZ ;  /* 0x0000000209097227 */ /* 0x000fc800078e00ff */
[----:B------:R-:W-:Y:S02]  /*fa00*/  IMAD R2, R9, R3, R2 ;  /* 0x0000000309027224 */ /* 0x000fe400078e0202 */
[----:B------:R-:W-:-:S03]  /*fa10*/  IMAD.IADD R17, R0, 0x1, -R7 ;  /* 0x0000000100117824 */ /* 0x000fc600078e0a07 */
[----:B------:R-:W-:-:S13]  /*fa20*/  ISETP.GT.U32.AND P1, PT, R5, R2, PT ;  /* 0x000000020500720c */ /* 0x000fda0003f24070 */
[----:B------:R-:W-:Y:S01]  /*fa30*/  @!P1 IMAD.IADD R2, R2, 0x1, -R5 ;  /* 0x0000000102029824 */ /* 0x000fe200078e0a05 */
[----:B------:R-:W-:Y:S02]  /*fa40*/  @!P1 IADD3 R9, R9, 0x1, RZ ;  /* 0x0000000109099810 */ /* 0x000fe40007ffe0ff */
[----:B------:R-:W-:Y:S02]  /*fa50*/  ISETP.NE.AND P1, PT, R4, RZ, PT ;  /* 0x000000ff0400720c */ /* 0x000fe40003f25270 */
[----:B------:R-:W-:Y:S02]  /*fa60*/  ISETP.GE.U32.AND P0, PT, R2, R5, PT ;  /* 0x000000050200720c */ /* 0x000fe40003f06070 */
[----:B------:R-:W-:-:S04]  /*fa70*/  LOP3.LUT R2, R6, R4, RZ, 0x3c, !PT ;  /* 0x0000000406027212 */ /* 0x000fc800078e3cff */
[----:B------:R-:W-:-:S07]  /*fa80*/  ISETP.GE.AND P2, PT, R2, RZ, PT ;  /* 0x000000ff0200720c */ /* 0x000fce0003f46270 */
[----:B------:R-:W-:-:S06]  /*fa90*/  @P0 VIADD R9, R9, 0x1 ;  /* 0x0000000109090836 */ /* 0x000fcc0000000000 */
[----:B------:R-:W-:Y:S01]  /*faa0*/  @!P2 IMAD.MOV R9, RZ, RZ, -R9 ;  /* 0x000000ffff09a224 */ /* 0x000fe200078e0a09 */
[----:B------:R-:W-:-:S05]  /*fab0*/  @!P1 LOP3.LUT R9, RZ, R4, RZ, 0x33, !PT ;  /* 0x00000004ff099212 */ /* 0x000fca00078e33ff */
[--C-:B------:R-:W-:Y:S02]  /*fac0*/  IMAD.MOV R3, RZ, RZ, -R9.reuse ;  /* 0x000000ffff037224 */ /* 0x100fe400078e0a09 */
[C---:B------:R-:W-:Y:S02]  /*fad0*/  IMAD R9, R4.reuse, 0x1000000, R9 ;  /* 0x0100000004097824 */ /* 0x040fe400078e0209 */
[----:B------:R-:W-:-:S05]  /*fae0*/  IMAD R18, R4, R3, R6 ;  /* 0x0000000304127224 */ /* 0x000fca00078e0206 */
[----:B------:R-:W-:Y:S01]  /*faf0*/  LEA R18, R18, R9, 0x10 ;  /* 0x0000000912127211 */ /* 0x000fe200078e80ff */
[----:B------:R-:W-:Y:S06]  /*fb00*/  BRA `(.L_x_319) ;  /* 0x00000000001c7947 */ /* 0x000fec0003800000 */
.L_x_313:
[----:B------:R-:W-:Y:S01]  /*fb10*/  UMOV UR4, URZ ;  /* 0x0000003f00047c82 */ /* 0x000fe20008000000 */
[----:B------:R-:W-:Y:S01]  /*fb20*/  UMOV UR5, URZ ;  /* 0x0000003f00057c82 */ /* 0x000fe20008000000 */
[----:B------:R-:W-:Y:S01]  /*fb30*/  ULDC UR6, c[0x0][0xc3c] ;  /* 0x00030f0000067ab9 */ /* 0x000fe20000000800 */
[----:B------:R-:W-:Y:S02]  /*fb40*/  IMAD.MOV.U32 R16, RZ, RZ, R0 ;  /* 0x000000ffff107224 */ /* 0x000fe400078e0000 */
[----:B------:R-:W-:Y:S02]  /*fb50*/  IMAD.U32 R17, RZ, RZ, UR4 ;  /* 0x00000004ff117e24 */ /* 0x000fe4000f8e00ff */
[----:B------:R-:W-:Y:S02]  /*fb60*/  IMAD.U32 R18, RZ, RZ, UR5 ;  /* 0x00000005ff127e24 */ /* 0x000fe4000f8e00ff */
[----:B------:R-:W-:-:S07]  /*fb70*/  IMAD.U32 R19, RZ, RZ, UR6 ;  /* 0x00000006ff137e24 */ /* 0x000fce000f8e00ff */
.L_x_319:
[----:B------:R-:W0:Y:S01]  /*fb80*/  S2R R0, SR_TID.X ;  /* 0x0000000000007919 */ /* 0x000e220000002100 */
[----:B------:R-:W-:Y:S05]  /*fb90*/  WARPSYNC.ALL ;  /* 0x0000000000007948 */ /* 0x000fea0003800000 */
[----:B------:R-:W-:Y:S01]  /*fba0*/  BAR.SYNC.DEFER_BLOCKING 0x4, 0x180 ;  /* 0x0106000000007b1d */ /* 0x000fe20000010000 */
[----:B0-----:R-:W-:-:S04]  /*fbb0*/  LOP3.LUT R0, R0, 0x1f, RZ, 0xc0, !PT ;  /* 0x0000001f00007812 */ /* 0x001fc800078ec0ff */
[----:B------:R-:W-:-:S13]  /*fbc0*/  ISETP.NE.AND P0, PT, R0, RZ, PT ;  /* 0x000000ff0000720c */ /* 0x000fda0003f05270 */
[----:B------:R-:W0:Y:S01]  /*fbd0*/  @!P0 S2R R3, SR_CgaCtaId ;  /* 0x0000000000038919 */ /* 0x000e220000008800 */
[----:B------:R-:W-:-:S04]  /*fbe0*/  @!P0 MOV R0, 0x400 ;  /* 0x0000040000008802 */ /* 0x000fc80000000f00 */
[----:B0-----:R-:W-:-:S05]  /*fbf0*/  @!P0 LEA R22, R3, R0, 0x18 ;  /* 0x0000000003168211 */ /* 0x001fca00078ec0ff */
[----:B------:R0:W-:Y:S01]  /*fc00*/  @!P0 STS.128 [R22+0x288d0], R16 ;  /* 0x0288d01016008388 */ /* 0x0001e20000000c00 */
[----:B------:R-:W-:Y:S06]  /*fc10*/  BAR.ARV 0x5, 0x180 ;  /* 0x0146000000007b1d */ /* 0x000fec0000002000 */
.L_x_310:
[----:B------:R-:W-:Y:S02]  /*fc20*/  ULDC UR4, c[0x0][0xc3c] ;  /* 0x00030f0000047ab9 */ /* 0x000fe40000000800 */
[----:B---3--:R-:W-:-:S13]  /*fc30*/  ISETP.GE.AND P0, PT, R19, UR4, PT ;  /* 0x0000000413007c0c */ /* 0x008fda000bf06270 */
[----:B------:R-:W-:Y:S05]  /*fc40*/  @!P0 BRA `(.L_x_320) ;  /* 0xffffffb400888947 */ /* 0x000fea000383ffff */
[----:B------:R-:W-:Y:S05]  /*fc50*/  BSYNC B8 ;  /* 0x0000000000087941 */ /* 0x000fea0003800000 */
.L_x_257:
[----:B0-----:R-:W3:Y:S01]  /*fc60*/  LDL.LU R0, [R1+0x20] ;  /* 0x0000200001007983 */ /* 0x001ee20000300800 */
[----:B------:R-:W-:Y:S01]  /*fc70*/  BSSY B0, `(.L_x_321) ;  /* 0x000000b000007945 */ /* 0x000fe20003800000 */
[----:B------:R-:W0:Y:S01]  /*fc80*/  S2R R5, SR_CgaCtaId ;  /* 0x0000000000057919 */ /* 0x000e220000008800 */
[----:B---3--:R-:W-:-:S05]  /*fc90*/  VIADD R0, R0, 0x1 ;  /* 0x0000000100007836 */ /* 0x008fca0000000000 */
[----:B------:R-:W-:-:S04]  /*fca0*/  LEA.HI R2, R0, R0, RZ, 0x1 ;  /* 0x0000000000027211 */ /* 0x000fc800078f08ff */
[----:B------:R-:W-:Y:S02]  /*fcb0*/  LOP3.LUT R3, R2, 0xfffffffe, RZ, 0xc0, !PT ;  /* 0xfffffffe02037812 */ /* 0x000fe400078ec0ff */
[----:B------:R-:W-:-:S03]  /*fcc0*/  MOV R2, 0x400 ;  /* 0x0000040000027802 */ /* 0x000fc60000000f00 */
[----:B------:R-:W-:Y:S01]  /*fcd0*/  IMAD.IADD R0, R0, 0x1, -R3 ;  /* 0x0000000100007824 */ /* 0x000fe200078e0a03 */
[----:B0-----:R-:W-:-:S04]  /*fce0*/  LEA R4, R5, R2, 0x18 ;  /* 0x0000000205047211 */ /* 0x001fc800078ec0ff */
[----:B------:R-:W-:-:S04]  /*fcf0*/  SHF.L.U32 R0, R0, 0x1f, RZ ;  /* 0x0000001f00007819 */ /* 0x000fc800000006ff */
[----:B------:R-:W0:Y:S02]  /*fd00*/  SYNCS.PHASECHK.TRANS64.TRYWAIT P0, [R4+URZ+0x28820], R0 ;  /* 0x02882000040075a7 */ /* 0x000e24000800017f */
[----:B0-----:R-:W-:Y:S05]  /*fd10*/  @!P0 BRA `(.L_x_322) ;  /* 0x0000004000e48947 */ /* 0x001fea0003800000 */
.L_x_457:
[----:B------:R-:W-:Y:S05]  /*fd20*/  BSYNC B0 ;  /* 0x0000000000007941 */ /* 0x000fea0003800000 */
.L_x_321:
[----:B------:R-:W-:-:S03]  /*fd30*/  UMOV UR4, 0xffffffff ;  /* 0xffffffff00047882 */ /* 0x000fc60000000000 */
[----:B------:R-:W-:Y:S05]  /*fd40*/  BRA.DIV UR4, `(.L_x_323) ;  /* 0x0000004204ec7947 */ /* 0x000fea000b800000 */
[----:B0-----:R-:W0:Y:S02]  /*fd50*/  S2R R0, SR_TID.X ;  /* 0x0000000000007919 */ /* 0x001e240000002100 */
[----:B0-----:R-:W-:-:S04]  /*fd60*/  SHF.R.U32.HI R0, RZ, 0x5, R0 ;  /* 0x00000005ff007819 */ /* 0x001fc80000011600 */
[----:B------:R-:W-:-:S05]  /*fd70*/  LOP3.LUT R0, R0, 0x3, RZ, 0xc0, !PT ;  /* 0x0000000300007812 */ /* 0x000fca00078ec0ff */
[----:B------:R0:W3:Y:S02]  /*fd80*/  SHFL.IDX PT, R14, R0, RZ, 0x1f ;  /* 0x00001fff000e7589 */ /* 0x0000e400000e0000 */
.L_x_460:
[----:B---3--:R-:W-:Y:S01]  /*fd90*/  ISETP.NE.AND P0, PT, R14, RZ, PT ;  /* 0x000000ff0e00720c */ /* 0x008fe20003f05270 */
[----:B------:R-:W-:-:S12]  /*fda0*/  BSSY B0, `(.L_x_324) ;  /* 0x0000024000007945 */ /* 0x000fd80003800000 */
[----:B------:R-:W-:Y:S05]  /*fdb0*/  @P0 BRA `(.L_x_325) ;  /* 0x0000000000880947 */ /* 0x000fea0003800000 */
[----:B------:R-:W-:-:S03]  /*fdc0*/  UMOV UR4, 0xffffffff ;  /* 0xffffffff00047882 */ /* 0x000fc60000000000 */
[----:B------:R-:W-:Y:S05]  /*fdd0*/  BRA.DIV UR4, `(.L_x_326) ;  /* 0x0000004204fc7947 */ /* 0x000fea000b800000 */
[----:B------:R-:W-:-:S13]  /*fde0*/  ELECT P6, URZ, PT ;  /* 0x00000000003f782f */ /* 0x000fda00038c0000 */
.L_x_463:
[----:B------:R-:W-:Y:S05]  /*fdf0*/  @!P6 BRA `(.L_x_325) ;  /* 0x000000000078e947 */ /* 0x000fea0003800000 */
[----:B0-----:R-:W3:Y:S02]  /*fe00*/  LDL.LU R0, [R1+0x4] ;  /* 0x0000040001007983 */ /* 0x001ee40000300800 */
[----:B---3--:R-:W-:-:S04]  /*fe10*/  LOP3.LUT R0, R0, 0x2, RZ, 0xfc, !PT ;  /* 0x0000000200007812 */ /* 0x008fc800078efcff */
[----:B------:R-:W-:-:S13]  /*fe20*/  ISETP.NE.AND P0, PT, R0, 0x3, PT ;  /* 0x000000030000780c */ /* 0x000fda0003f05270 */
[----:B------:R-:W-:Y:S05]  /*fe30*/  @!P0 BRA `(.L_x_327) ;  /* 0x0000000000048947 */ /* 0x000fea0003800000 */
[----:B------:R-:W-:Y:S01]  /*fe40*/  BPT.TRAP 0x1 ;  /* 0x000000040000795c */ /* 0x000fe20000300000 */
.L_x_327:
[C---:B------:R-:W-:Y:S01]  /*fe50*/  LEA R5, R25.reuse, R4, 0x3 ;  /* 0x0000000419057211 */ /* 0x040fe200078e18ff */
[----:B------:R-:W-:Y:S01]  /*fe60*/  VIADD R25, R25, 0x1 ;  /* 0x0000000119197836 */ /* 0x000fe20000000000 */
[----:B------:R-:W-:-:S04]  /*fe70*/  SHF.L.U32 R0, R28, 0x1f, RZ ;  /* 0x0000001f1c007819 */ /* 0x000fc800000006ff */
[----:B------:R-:W0:Y:S01]  /*fe80*/  SYNCS.PHASECHK.TRANS64.TRYWAIT P1, [R5+URZ+0x28840], R0 ;  /* 0x02884000050075a7 */ /* 0x000e22000802017f */
[----:B------:R-:W-:-:S04]  /*fe90*/  ISETP.NE.AND P2, PT, R25, 0x2, PT ;  /* 0x000000021900780c */ /* 0x000fc80003f45270 */
[----:B------:R-:W-:Y:S01]  /*fea0*/  SEL R3, RZ, 0x1, P2 ;  /* 0x00000001ff037807 */ /* 0x000fe20001000000 */
[----:B0-----:R-:W-:Y:S08]  /*feb0*/  @!P1 BRA `(.L_x_328) ;  /* 0x0000004000e49947 */ /* 0x001ff00003800000 */
.L_x_464:
[----:B------:R-:W-:Y:S02]  /*fec0*/  SEL R25, R25, RZ, P2 ;  /* 0x000000ff19197207 */ /* 0x000fe40001000000 */
[----:B------:R-:W-:Y:S01]  /*fed0*/  LOP3.LUT R2, R28, R3, RZ, 0x3c, !PT ;  /* 0x000000031c027212 */ /* 0x000fe200078e3cff */
[----:B------:R-:W-:Y:S06]  /*fee0*/  @!P0 BRA `(.L_x_329) ;  /* 0x0000000000048947 */ /* 0x000fec0003800000 */
[----:B------:R-:W-:Y:S01]  /*fef0*/  BPT.TRAP 0x1 ;  /* 0x000000040000795c */ /* 0x000fe20000300000 */
.L_x_329:
[----:B------:R-:W-:Y:S01]  /*ff00*/  IMAD R25, R25, 0x8, R4 ;  /* 0x0000000819197824 */ /* 0x000fe200078e0204 */
[----:B------:R-:W-:-:S04]  /*ff10*/  SHF.L.U32 R2, R2, 0x1f, RZ ;  /* 0x0000001f02027819 */ /* 0x000fc800000006ff */
[----:B------:R-:W3:Y:S02]  /*ff20*/  SYNCS.PHASECHK.TRANS64.TRYWAIT P1, [R25+URZ+0x28840], R2 ;  /* 0x02884002190075a7 */ /* 0x000ee4000802017f */
[----:B---3--:R-:W-:Y:S05]  /*ff30*/  @!P1 BRA `(.L_x_330) ;  /* 0x0000004000d89947 */ /* 0x008fea0003800000 */
.L_x_465:
[----:B------:R-:W-:Y:S05]  /*ff40*/  @!P0 BRA `(.L_x_331) ;  /* 0x0000000000048947 */ /* 0x000fea0003800000 */
[----:B------:R-:W-:Y:S01]  /*ff50*/  BPT.TRAP 0x1 ;  /* 0x000000040000795c */ /* 0x000fe20000300000 */
.L_x_331:
[----:B------:R-:W4:Y:S02]  /*ff60*/  SYNCS.PHASECHK.TRANS64.TRYWAIT P1, [R5+URZ+0x28860], R0 ;  /* 0x02886000050075a7 */ /* 0x000f24000802017f */
[----:B----4-:R-:W-:Y:S05]  /*ff70*/  @!P1 BRA `(.L_x_332) ;  /* 0x0000004000dc9947 */ /* 0x010fea0003800000 */
.L_x_466:
[----:B------:R-:W-:Y:S05]  /*ff80*/  @!P0 BRA `(.L_x_333) ;  /* 0x0000000000048947 */ /* 0x000fea0003800000 */
[----:B------:R-:W-:Y:S01]  /*ff90*/  BPT.TRAP 0x1 ;  /* 0x000000040000795c */ /* 0x000fe20000300000 */
.L_x_333:
[----:B------:R0:W0:Y:S02]  /*ffa0*/  SYNCS.PHASECHK.TRANS64.TRYWAIT P0, [R25+URZ+0x28860], R2 ;  /* 0x02886002190075a7 */ /* 0x000024000800017f */
[----:B0-----:R-:W-:Y:S05]  /*ffb0*/  @!P0 NANOSLEEP.SYNCS 0x989680 ;  /* 0x009896800000895d */ /* 0x001fea0003900000 */
[----:B------:R-:W0:Y:S02]  /*ffc0*/  @!P0 SYNCS.PHASECHK.TRANS64 P0, [R25+URZ+0x28860], R2 ;  /* 0x02886002190085a7 */ /* 0x000e24000800007f */
[----:B0-----:R-:W-:Y:S05]  /*ffd0*/  @!P0 BRA `(.L_x_333) ;  /* 0xfffffffc00f08947 */ /* 0x001fea000383ffff */
.L_x_325:
[----:B------:R-:W-:Y:S05]  /*ffe0*/  BSYNC B0 ;  /* 0x0000000000007941 */ /* 0x000fea0003800000 */
.L_x_324:
[----:B------:R-:W-:Y:S05]  /*fff0*/  EXIT ;  /* 0x000000000000794d */ /* 0x000fea0003800000 */
.L_x_204:
[----:B0-----:R-:W-:-:S04]  /*10000*/  IMAD.U32 R3, RZ, RZ, UR42 ;  /* 0x0000002aff037e24 */ /* 0x001fc8000f8e00ff */
[----:B------:R0:W1:Y:S03]  /*10010*/  SYNCS.PHASECHK.TRANS64.TRYWAIT P1, [R3+URZ+0x28800], R0 ;  /* 0x02880000030075a7 */ /* 0x000066000802017f */
[----:B-1----:R-:W-:Y:S05]  /*10020*/  @!P1 NANOSLEEP.SYNCS 0x989680 ;  /* 0x009896800000995d */ /* 0x002fea0003900000 */
[----:B------:R-:W1:Y:S02]  /*10030*/  @!P1 SYNCS.PHASECHK.TRANS64 P1, [R3+URZ+0x28800], R0 ;  /* 0x02880000030095a7 */ /* 0x000e64000802007f */
[----:B-1----:R-:W-:Y:S05]  /*10040*/  @!P1 BRA `(.L_x_204) ;  /* 0xfffffffc00ec9947 */ /* 0x002fea000383ffff */
[----:B------:R-:W-:Y:S05]  /*10050*/  BRA `(.L_x_334) ;  /* 0xffffff1800287947 */ /* 0x000fea000383ffff */
.L_x_208:
[----:B-1----:R1:W2:Y:S02]  /*10060*/  SYNCS.PHASECHK.TRANS64.TRYWAIT P1, [R0+URZ+0x28830], R3 ;  /* 0x02883003000075a7 */ /* 0x0022a4000802017f */
[----:B--2---:R-:W-:Y:S05]  /*10070*/  @!P1 NANOSLEEP.SYNCS 0x989680 ;  /* 0x009896800000995d */ /* 0x004fea0003900000 */
[----:B------:R-:W2:Y:S02]  /*10080*/  @!P1 SYNCS.PHASECHK.TRANS64 P1, [R0+URZ+0x28830], R3 ;  /* 0x02883003000095a7 */ /* 0x000ea4000802007f */
[----:B--2---:R-:W-:Y:S05]  /*10090*/  @!P1 BRA `(.L_x_208) ;  /* 0xfffffffc00f09947 */ /* 0x004fea000383ffff */
[----:B------:R-:W-:Y:S05]  /*100a0*/  BRA `(.L_x_207) ;  /* 0xffffff1800487947 */ /* 0x000fea000383ffff */
.L_x_214:
[----:B-1----:R-:W-:-:S04]  /*100b0*/  IMAD.U32 R8, RZ, RZ, UR6 ;  /* 0x00000006ff087e24 */ /* 0x002fc8000f8e00ff */
[----:B------:R1:W2:Y:S03]  /*100c0*/  SYNCS.PHASECHK.TRANS64.TRYWAIT P1, [R8+URZ+0x28830], R7 ;  /* 0x02883007080075a7 */ /* 0x0002a6000802017f */
[----:B--2---:R-:W-:Y:S05]  /*100d0*/  @!P1 NANOSLEEP.SYNCS 0x989680 ;  /* 0x009896800000995d */ /* 0x004fea0003900000 */
[----:B------:R-:W2:Y:S02]  /*100e0*/  @!P1 SYNCS.PHASECHK.TRANS64 P1, [R8+URZ+0x28830], R7 ;  /* 0x02883007080095a7 */ /* 0x000ea4000802007f */
[----:B--2---:R-:W-:Y:S05]  /*100f0*/  @!P1 BRA `(.L_x_214) ;  /* 0xfffffffc00ec9947 */ /* 0x004fea000383ffff */
[----:B------:R-:W-:Y:S05]  /*10100*/  BRA `(.L_x_211) ;  /* 0xffffff4400747947 */ /* 0x000fea000383ffff */
.L_x_218:
[----:B-1----:R-:W-:-:S04]  /*10110*/  IMAD.U32 R8, RZ, RZ, UR6 ;  /* 0x00000006ff087e24 */ /* 0x002fc8000f8e00ff */
[----:B------:R1:W2:Y:S03]  /*10120*/  SYNCS.PHASECHK.TRANS64.TRYWAIT P1, [R8+URZ+0x28850], R7 ;  /* 0x02885007080075a7 */ /* 0x0002a6000802017f */
[----:B--2---:R-:W-:Y:S05]  /*10130*/  @!P1 NANOSLEEP.SYNCS 0x989680 ;  /* 0x009896800000995d */ /* 0x004fea0003900000 */
[----:B------:R-:W2:Y:S02]  /*10140*/  @!P1 SYNCS.PHASECHK.TRANS64 P1, [R8+URZ+0x28850], R7 ;  /* 0x02885007080095a7 */ /* 0x000ea4000802007f */
[----:B--2---:R-:W-:Y:S05]  /*10150*/  @!P1 BRA `(.L_x_218) ;  /* 0xfffffffc00ec9947 */ /* 0x004fea000383ffff */
[----:B------:R-:W-:Y:S05]  /*10160*/  BRA `(.L_x_215) ;  /* 0xffffff4800547947 */ /* 0x000fea000383ffff */
.L_x_225:
[----:B-1----:R-:W-:-:S04]  /*10170*/  IMAD.U32 R5, RZ, RZ, UR5 ;  /* 0x00000005ff057e24 */ /* 0x002fc8000f8e00ff */
[----:B------:R1:W2:Y:S03]  /*10180*/  SYNCS.PHASECHK.TRANS64.TRYWAIT P1, [R5+URZ+0x28850], R4 ;  /* 0x02885004050075a7 */ /* 0x0002a6000802017f */
[----:B--2---:R-:W-:Y:S05]  /*10190*/  @!P1 NANOSLEEP.SYNCS 0x989680 ;  /* 0x009896800000995d */ /* 0x004fea0003900000 */
[----:B------:R-:W2:Y:S02]  /*101a0*/  @!P1 SYNCS.PHASECHK.TRANS64 P1, [R5+URZ+0x28850], R4 ;  /* 0x02885004050095a7 */ /* 0x000ea4000802007f */
[----:B--2---:R-:W-:Y:S05]  /*101b0*/  @!P1 BRA `(.L_x_225) ;  /* 0xfffffffc00ec9947 */ /* 0x004fea000383ffff */
[----:B------:R-:W-:Y:S05]  /*101c0*/  BRA `(.L_x_224) ;  /* 0xffffff6c005c7947 */ /* 0x000fea000383ffff */
.L_x_271:
[----:B------:R-:W0:Y:S01]  /*101d0*/  S2R R20, SR_TID.X ;  /* 0x0000000000147919 */ /* 0x000e220000002100 */
[----:B------:R-:W-:Y:S01]  /*101e0*/  BSSY B0, `(.L_x_335) ;  /* 0x000000a000007945 */ /* 0x000fe20003800000 */
[----:B------:R-:W-:Y:S02]  /*101f0*/  IMAD.MOV.U32 R12, RZ, RZ, RZ ;  /* 0x000000ffff0c7224 */ /* 0x000fe400078e00ff */
[----:B------:R-:W-:Y:S02]  /*10200*/  IMAD.MOV.U32 R11, RZ, RZ, 0x1f ;  /* 0x0000001fff0b7424 */ /* 0x000fe400078e00ff */
[----:B------:R-:W-:Y:S01]  /*10210*/  IMAD.MOV.U32 R15, RZ, RZ, -0x1 ;  /* 0xffffffffff0f7424 */ /* 0x000fe200078e00ff */
[----:B0-----:R-:W-:-:S04]  /*10220*/  SHF.R.U32.HI R10, RZ, 0x5, R20 ;  /* 0x00000005ff0a7819 */ /* 0x001fc80000011614 */
[----:B------:R-:W-:-:S04]  /*10230*/  LOP3.LUT R10, R10, 0x3, RZ, 0xc0, !PT ;  /* 0x000000030a0a7812 */ /* 0x000fc800078ec0ff */
[----:B------:R-:W-:-:S07]  /*10240*/  MOV R13, R10 ;  /* 0x0000000a000d7202 */ /* 0x000fce0000000f00 */
[----:B-----5:R-:W-:Y:S05]  /*10250*/  WARPSYNC.COLLECTIVE R15, `(.L_x_336) ;  /* 0x000000000f087348 */ /* 0x020fea0003c00000 */
[----:B------:R0:W1:Y:S02]  /*10260*/  SHFL.IDX P6, R14, R13, R12, R11 ;  /* 0x0000000c0d0e7389 */ /* 0x00006400000c000b */
[----:B01---5:R-:W-:Y:S01]  /*10270*/  ENDCOLLECTIVE ;  /* 0x000000000000791b */ /* 0x023fe20003800000 */
.L_x_336:
[----:B------:R-:W-:Y:S05]  /*10280*/  BSYNC B0 ;  /* 0x0000000000007941 */ /* 0x000fea0003800000 */
.L_x_335:
[----:B------:R-:W-:Y:S05]  /*10290*/  BRA `(.L_x_337) ;  /* 0xffffffbc00c47947 */ /* 0x000fea000383ffff */
.L_x_274:
[----:B0-----:R0:W1:Y:S02]  /*102a0*/  SYNCS.PHASECHK.TRANS64.TRYWAIT P0, [R7+URZ+0x28840], R2 ;  /* 0x02884002070075a7 */ /* 0x001064000800017f */
[----:B-1----:R-:W-:Y:S05]  /*102b0*/  @!P0 NANOSLEEP.SYNCS 0x989680 ;  /* 0x009896800000895d */ /* 0x002fea0003900000 */
[----:B------:R-:W1:Y:S02]  /*102c0*/  @!P0 SYNCS.PHASECHK.TRANS64 P0, [R7+URZ+0x28840], R2 ;  /* 0x02884002070085a7 */ /* 0x000e64000800007f */
[----:B-1----:R-:W-:Y:S05]  /*102d0*/  @!P0 BRA `(.L_x_274) ;  /* 0xfffffffc00f08947 */ /* 0x002fea000383ffff */
[----:B------:R-:W-:Y:S05]  /*102e0*/  BRA `(.L_x_338) ;  /* 0xffffffc000187947 */ /* 0x000fea000383ffff */
.L_x_275:
[----:B------:R-:W-:Y:S01]  /*102f0*/  BSSY B0, `(.L_x_339) ;  /* 0x0000008000007945 */ /* 0x000fe20003800000 */
[----:B------:R-:W-:Y:S01]  /*10300*/  IMAD.MOV.U32 R13, RZ, RZ, R0 ;  /* 0x000000ffff0d7224 */ /* 0x000fe200078e0000 */
[----:B------:R-:W-:Y:S01]  /*10310*/  MOV R15, 0xffffffff ;  /* 0xffffffff000f7802 */ /* 0x000fe20000000f00 */
[----:B------:R-:W-:Y:S02]  /*10320*/  IMAD.MOV.U32 R12, RZ, RZ, RZ ;  /* 0x000000ffff0c7224 */ /* 0x000fe400078e00ff */
[----:B------:R-:W-:-:S07]  /*10330*/  IMAD.MOV.U32 R11, RZ, RZ, 0x181f ;  /* 0x0000181fff0b7424 */ /* 0x000fce00078e00ff */
[----:B------:R-:W-:Y:S05]  /*10340*/  WARPSYNC.COLLECTIVE R15, `(.L_x_340) ;  /* 0x000000000f087348 */ /* 0x000fea0003c00000 */
[----:B------:R0:W1:Y:S02]  /*10350*/  SHFL.IDX P6, R14, R13, R12, R11 ;  /* 0x0000000c0d0e7389 */ /* 0x00006400000c000b */
[----:B01----:R-:W-:Y:S01]  /*10360*/  ENDCOLLECTIVE ;  /* 0x000000000000791b */ /* 0x003fe20003800000 */
.L_x_340:
[----:B------:R-:W-:Y:S05]  /*10370*/  BSYNC B0 ;  /* 0x0000000000007941 */ /* 0x000fea0003800000 */
.L_x_339:
[----:B------:R-:W-:Y:S02]  /*10380*/  IMAD.MOV.U32 R13, RZ, RZ, R4 ;  /* 0x000000ffff0d7224 */ /* 0x000fe400078e0004 */
[----:B------:R-:W-:Y:S02]  /*10390*/  IMAD.MOV.U32 R12, RZ, RZ, RZ ;  /* 0x000000ffff0c7224 */ /* 0x000fe400078e00ff */
[----:B------:R-:W-:Y:S02]  /*103a0*/  IMAD.MOV.U32 R11, RZ, RZ, 0x181f ;  /* 0x0000181fff0b7424 */ /* 0x000fe400078e00ff */
[----:B------:R-:W-:Y:S02]  /*103b0*/  IMAD.MOV.U32 R15, RZ, RZ, -0x1 ;  /* 0xffffffffff0f7424 */ /* 0x000fe400078e00ff */
[----:B------:R-:W-:Y:S02]  /*103c0*/  IMAD.MOV.U32 R2, RZ, RZ, R14 ;  /* 0x000000ffff027224 */ /* 0x000fe400078e000e */
[----:B------:R-:W-:-:S07]  /*103d0*/  @P0 IMAD R8, R5, 0x2, R22 ;  /* 0x0000000205080824 */ /* 0x000fce00078e0216 */
[----:B------:R-:W-:Y:S05]  /*103e0*/  WARPSYNC.COLLECTIVE R15, `(.L_x_341) ;  /* 0x000000000f087348 */ /* 0x000fea0003c00000 */
[----:B------:R0:W1:Y:S02]  /*103f0*/  SHFL.IDX P6, R14, R13, R12, R11 ;  /* 0x0000000c0d0e7389 */ /* 0x00006400000c000b */
[----:B01----:R-:W-:Y:S01]  /*10400*/  ENDCOLLECTIVE ;  /* 0x000000000000791b */ /* 0x003fe20003800000 */
.L_x_341:
[----:B------:R-:W-:Y:S02]  /*10410*/  IMAD.MOV.U32 R13, RZ, RZ, R0 ;  /* 0x000000ffff0d7224 */ /* 0x000fe400078e0000 */
[----:B------:R-:W-:Y:S02]  /*10420*/  IMAD.MOV.U32 R12, RZ, RZ, 0x1 ;  /* 0x00000001ff0c7424 */ /* 0x000fe400078e00ff */
[----:B------:R-:W-:-:S07]  /*10430*/  IMAD.MOV.U32 R3, RZ, RZ, R14 ;  /* 0x000000ffff037224 */ /* 0x000fce00078e000e */
[----:B------:R-:W-:Y:S05]  /*10440*/  WARPSYNC.COLLECTIVE R15, `(.L_x_342) ;  /* 0x000000000f087348 */ /* 0x000fea0003c00000 */
[----:B------:R0:W1:Y:S02]  /*10450*/  SHFL.IDX P6, R14, R13, R12, R11 ;  /* 0x0000000c0d0e7389 */ /* 0x00006400000c000b */
[----:B01----:R-:W-:Y:S01]  /*10460*/  ENDCOLLECTIVE ;  /* 0x000000000000791b */ /* 0x003fe20003800000 */
.L_x_342:
[----:B------:R-:W-:-:S04]  /*10470*/  @P0 LEA R3, P1, R30, R3, 0x1 ;  /* 0x000000031e030211 */ /* 0x000fc800078208ff */
[----:B------:R-:W-:Y:S02]  /*10480*/  @P0 IADD3.X R2, RZ, R2, RZ, P1, !PT ;  /* 0x00000002ff020210 */ /* 0x000fe40000ffe4ff */
[----:B------:R-:W-:Y:S02]  /*10490*/  ISETP.GE.AND P1, PT, R6, 0x11, PT ;  /* 0x000000110600780c */ /* 0x000fe40003f26270 */
[----:B------:R-:W-:Y:S01]  /*104a0*/  @P0 LOP3.LUT R3, R3, R2, RZ, 0x3c, !PT ;  /* 0x0000000203030212 */ /* 0x000fe200078e3cff */
[----:B------:R-:W-:-:S03]  /*104b0*/  IMAD.MOV.U32 R13, RZ, RZ, R4 ;  /* 0x000000ffff0d7224 */ /* 0x000fc600078e0004 */
[----:B------:R-:W-:-:S04]  /*104c0*/  @P0 LOP3.LUT R2, R3, R2, RZ, 0x3c, !PT ;  /* 0x0000000203020212 */ /* 0x000fc800078e3cff */
[----:B------:R-:W-:-:S05]  /*104d0*/  @P0 LOP3.LUT R3, R3, R2, RZ, 0x3c, !PT ;  /* 0x0000000203030212 */ /* 0x000fca00078e3cff */
[----:B------:R-:W-:Y:S01]  /*104e0*/  @!PT LDS RZ, [RZ] ;  /* 0x00000000fffff984 */ /* 0x000fe20000000800 */
[----:B------:R-:W-:Y:S01]  /*104f0*/  @!PT LDS RZ, [RZ] ;  /* 0x00000000fffff984 */ /* 0x000fe20000000800 */
[----:B------:R-:W-:Y:S01]  /*10500*/  @!PT LDS RZ, [RZ] ;  /* 0x00000000fffff984 */ /* 0x000fe20000000800 */
[----:B------:R-:W-:Y:S04]  /*10510*/  @P0 LDGSTS.E.BYPASS.LTC128B.128 [R8+0x18400], desc[UR36][R2.64], !P3 ;  /* 0x1840000002080fae */ /* 0x000fe8000d901d64 */
[----:B------:R0:W-:Y:S02]  /*10520*/  @P0 LDGSTS.E.BYPASS.LTC128B.128 [R8+0x1c400], desc[UR36][R2.64+0x80], !P2 ;  /* 0x1c40008002080fae */ /* 0x0001e4000d101d64 */
[----:B0-----:R-:W-:-:S07]  /*10530*/  IMAD.MOV.U32 R2, RZ, RZ, R14 ;  /* 0x000000ffff027224 */ /* 0x001fce00078e000e */
[----:B------:R-:W-:Y:S05]  /*10540*/  WARPSYNC.COLLECTIVE R15, `(.L_x_343) ;  /* 0x000000000f087348 */ /* 0x000fea0003c00000 */
[----:B------:R0:W1:Y:S02]  /*10550*/  SHFL.IDX P6, R14, R13, R12, R11 ;  /* 0x0000000c0d0e7389 */ /* 0x00006400000c000b */
[----:B01----:R-:W-:Y:S01]  /*10560*/  ENDCOLLECTIVE ;  /* 0x000000000000791b */ /* 0x003fe20003800000 */
.L_x_343:
[----:B------:R-:W-:Y:S02]  /*10570*/  @P1 IMAD R8, R5, 0x2, R22 ;  /* 0x0000000205081824 */ /* 0x000fe400078e0216 */
[----:B------:R-:W-:Y:S02]  /*10580*/  IMAD.MOV.U32 R13, RZ, RZ, R0 ;  /* 0x000000ffff0d7224 */ /* 0x000fe400078e0000 */
[----:B------:R-:W-:Y:S02]  /*10590*/  IMAD.MOV.U32 R12, RZ, RZ, 0x2 ;  /* 0x00000002ff0c7424 */ /* 0x000fe400078e00ff */
[----:B------:R-:W-:-:S07]  /*105a0*/  IMAD.MOV.U32 R3, RZ, RZ, R14 ;  /* 0x000000ffff037224 */ /* 0x000fce00078e000e */
[----:B------:R-:W-:Y:S05]  /*105b0*/  WARPSYNC.COLLECTIVE R15, `(.L_x_344) ;  /* 0x000000000f087348 */ /* 0x000fea0003c00000 */
[----:B------:R0:W1:Y:S02]  /*105c0*/  SHFL.IDX P6, R14, R13, R12, R11 ;  /* 0x0000000c0d0e7389 */ /* 0x00006400000c000b */
[----:B01----:R-:W-:Y:S01]  /*105d0*/  ENDCOLLECTIVE ;  /* 0x000000000000791b */ /* 0x003fe20003800000 */
.L_x_344:
[----:B------:R-:W-:-:S04]  /*105e0*/  @P1 LEA R3, P0, R30, R3, 0x1 ;  /* 0x000000031e031211 */ /* 0x000fc800078008ff */
[----:B------:R-:W-:-:S04]  /*105f0*/  @P1 IADD3.X R2, RZ, R2, RZ, P0, !PT ;  /* 0x00000002ff021210 */ /* 0x000fc800007fe4ff */
        /* <DEDUP_REMOVED lines=8> */
[----:B------:R0:W-:Y:S01]  /*10680*/  @P1 LDGSTS.E.BYPASS.LTC128B.128 [R8+0x1cc00], desc[UR36][R2.64+0x80], !P2 ;  /* 0x1cc0008002081fae */ /* 0x0001e2000d101d64 */
[----:B------:R-:W-:Y:S01]  /*10690*/  ISETP.GE.AND P1, PT, R6, 0x21, PT ;  /* 0x000000210600780c */ /* 0x000fe20003f26270 */
[----:B0-----:R-:W-:-:S12]  /*106a0*/  IMAD.MOV.U32 R2, RZ, RZ, R14 ;  /* 0x000000ffff027224 */ /* 0x001fd800078e000e */
[----:B------:R-:W-:Y:S05]  /*106b0*/  WARPSYNC.COLLECTIVE R15, `(.L_x_345) ;  /* 0x000000000f087348 */ /* 0x000fea0003c00000 */
[----:B------:R0:W1:Y:S02]  /*106c0*/  SHFL.IDX P6, R14, R13, R12, R11 ;  /* 0x0000000c0d0e7389 */ /* 0x00006400000c000b */
[----:B01----:R-:W-:Y:S01]  /*106d0*/  ENDCOLLECTIVE ;  /* 0x000000000000791b */ /* 0x003fe20003800000 */
.L_x_345:
[----:B------:R-:W-:Y:S02]  /*106e0*/  @P1 IMAD R8, R5, 0x2, R22 ;  /* 0x0000000205081824 */ /* 0x000fe400078e0216 */
[----:B------:R-:W-:Y:S02]  /*106f0*/  IMAD.MOV.U32 R13, RZ, RZ, R0 ;  /* 0x000000ffff0d7224 */ /* 0x000fe400078e0000 */
[----:B------:R-:W-:Y:S02]  /*10700*/  IMAD.MOV.U32 R12, RZ, RZ, 0x3 ;  /* 0x00000003ff0c7424 */ /* 0x000fe400078e00ff */
[----:B------:R-:W-:-:S07]  /*10710*/  IMAD.MOV.U32 R3, RZ, RZ, R14 ;  /* 0x000000ffff037224 */ /* 0x000fce00078e000e */
[----:B------:R-:W-:Y:S05]  /*10720*/  WARPSYNC.COLLECTIVE R15, `(.L_x_346) ;  /* 0x000000000f087348 */ /* 0x000fea0003c00000 */
[----:B------:R0:W1:Y:S02]  /*10730*/  SHFL.IDX P6, R14, R13, R12, R11 ;  /* 0x0000000c0d0e7389 */ /* 0x00006400000c000b */
[----:B01----:R-:W-:Y:S01]  /*10740*/  ENDCOLLECTIVE ;  /* 0x000000000000791b */ /* 0x003fe20003800000 */
.L_x_346:
        /* <DEDUP_REMOVED lines=16> */
.L_x_347:
[----:B------:R-:W-:Y:S02]  /*10850*/  @P1 IMAD R8, R5, 0x2, R22 ;  /* 0x0000000205081824 */ /* 0x000fe400078e0216 */
[----:B------:R-:W-:Y:S02]  /*10860*/  IMAD.MOV.U32 R13, RZ, RZ, R0 ;  /* 0x000000ffff0d7224 */ /* 0x000fe400078e0000 */
[----:B------:R-:W-:Y:S02]  /*10870*/  IMAD.MOV.U32 R12, RZ, RZ, 0x4 ;  /* 0x00000004ff0c7424 */ /* 0x000fe400078e00ff */
[----:B------:R-:W-:-:S07]  /*10880*/  IMAD.MOV.U32 R3, RZ, RZ, R14 ;  /* 0x000000ffff037224 */ /* 0x000fce00078e000e */
[----:B------:R-:W-:Y:S05]  /*10890*/  WARPSYNC.COLLECTIVE R15, `(.L_x_348) ;  /* 0x000000000f087348 */ /* 0x000fea0003c00000 */
[----:B------:R0:W1:Y:S02]  /*108a0*/  SHFL.IDX P6, R14, R13, R12, R11 ;  /* 0x0000000c0d0e7389 */ /* 0x00006400000c000b */
[----:B01----:R-:W-:Y:S01]  /*108b0*/  ENDCOLLECTIVE ;  /* 0x000000000000791b */ /* 0x003fe20003800000 */
.L_x_348:
        /* <DEDUP_REMOVED lines=16> */
.L_x_349:
[----:B------:R-:W-:Y:S02]  /*109c0*/  @P1 IMAD R8, R5, 0x2, R22 ;  /* 0x0000000205081824 */ /* 0x000fe400078e0216 */
[----:B------:R-:W-:Y:S02]  /*109d0*/  IMAD.MOV.U32 R13, RZ, RZ, R0 ;  /* 0x000000ffff0d7224 */ /* 0x000fe400078e0000 */
[----:B------:R-:W-:Y:S02]  /*109e0*/  IMAD.MOV.U32 R12, RZ, RZ, 0x5 ;  /* 0x00000005ff0c7424 */ /* 0x000fe400078e00ff */
[----:B------:R-:W-:-:S07]  /*109f0*/  IMAD.MOV.U32 R3, RZ, RZ, R14 ;  /* 0x000000ffff037224 */ /* 0x000fce00078e000e */
[----:B------:R-:W-:Y:S05]  /*10a00*/  WARPSYNC.COLLECTIVE R15, `(.L_x_350) ;  /* 0x000000000f087348 */ /* 0x000fea0003c00000 */
[----:B------:R0:W1:Y:S02]  /*10a10*/  SHFL.IDX P6, R14, R13, R12, R11 ;  /* 0x0000000c0d0e7389 */ /* 0x00006400000c000b */
[----:B01----:R-:W-:Y:S01]  /*10a20*/  ENDCOLLECTIVE ;  /* 0x000000000000791b */ /* 0x003fe20003800000 */
.L_x_350:
        /* <DEDUP_REMOVED lines=16> */
.L_x_351:
[----:B------:R-:W-:Y:S02]  /*10b30*/  @P1 IMAD R8, R5, 0x2, R22 ;  /* 0x0000000205081824 */ /* 0x000fe400078e0216 */
[----:B------:R-:W-:Y:S02]  /*10b40*/  IMAD.MOV.U32 R13, RZ, RZ, R0 ;  /* 0x000000ffff0d7224 */ /* 0x000fe400078e0000 */
[----:B------:R-:W-:Y:S02]  /*10b50*/  IMAD.MOV.U32 R12, RZ, RZ, 0x6 ;  /* 0x00000006ff0c7424 */ /* 0x000fe400078e00ff */
[----:B------:R-:W-:-:S07]  /*10b60*/  IMAD.MOV.U32 R3, RZ, RZ, R14 ;  /* 0x000000ffff037224 */ /* 0x000fce00078e000e */
[----:B------:R-:W-:Y:S05]  /*10b70*/  WARPSYNC.COLLECTIVE R15, `(.L_x_352) ;  /* 0x000000000f087348 */ /* 0x000fea0003c00000 */
[----:B------:R0:W1:Y:S02]  /*10b80*/  SHFL.IDX P6, R14, R13, R12, R11 ;  /* 0x0000000c0d0e7389 */ /* 0x00006400000c000b */
[----:B01----:R-:W-:Y:S01]  /*10b90*/  ENDCOLLECTIVE ;  /* 0x000000000000791b */ /* 0x003fe20003800000 */
.L_x_352:
        /* <DEDUP_REMOVED lines=16> */
.L_x_353:
[----:B------:R-:W-:Y:S02]  /*10ca0*/  @P1 IMAD R8, R5, 0x2, R22 ;  /* 0x0000000205081824 */ /* 0x000fe400078e0216 */
[----:B------:R-:W-:Y:S02]  /*10cb0*/  IMAD.MOV.U32 R13, RZ, RZ, R0 ;  /* 0x000000ffff0d7224 */ /* 0x000fe400078e0000 */
[----:B------:R-:W-:Y:S02]  /*10cc0*/  IMAD.MOV.U32 R12, RZ, RZ, 0x7 ;  /* 0x00000007ff0c7424 */ /* 0x000fe400078e00ff */
[----:B------:R-:W-:-:S07]  /*10cd0*/  IMAD.MOV.U32 R3, RZ, RZ, R14 ;  /* 0x000000ffff037224 */ /* 0x000fce00078e000e */
[----:B------:R-:W-:Y:S05]  /*10ce0*/  WARPSYNC.COLLECTIVE R15, `(.L_x_354) ;  /* 0x000000000f087348 */ /* 0x000fea0003c00000 */
[----:B------:R0:W1:Y:S02]  /*10cf0*/  SHFL.IDX P6, R14, R13, R12, R11 ;  /* 0x0000000c0d0e7389 */ /* 0x00006400000c000b */
[----:B01----:R-:W-:Y:S01]  /*10d00*/  ENDCOLLECTIVE ;  /* 0x000000000000791b */ /* 0x003fe20003800000 */
.L_x_354:
[----:B------:R-:W-:-:S04]  /*10d10*/  @P1 LEA R3, P0, R30, R3, 0x1 ;  /* 0x000000031e031211 */ /* 0x000fc800078008ff */
[----:B------:R-:W-:-:S04]  /*10d20*/  @P1 IADD3.X R2, RZ, R2, RZ, P0, !PT ;  /* 0x00000002ff021210 */ /* 0x000fc800007fe4ff */
[----:B------:R-:W-:Y:S01]  /*10d30*/  @P1 LOP3.LUT R3, R3, R2, RZ, 0x3c, !PT ;  /* 0x0000000203031212 */ /* 0x000fe200078e3cff */
[----:B------:R-:W-:-:S03]  /*10d40*/  IMAD.MOV.U32 R13, RZ, RZ, R4 ;  /* 0x000000ffff0d7224 */ /* 0x000fc600078e0004 */
[----:B------:R-:W-:-:S04]  /*10d50*/  @P1 LOP3.LUT R2, R3, R2, RZ, 0x3c, !PT ;  /* 0x0000000203021212 */ /* 0x000fc800078e3cff */
[----:B------:R-:W-:Y:S01]  /*10d60*/  @P1 LOP3.LUT R3, R3, R2, RZ, 0x3c, !PT ;  /* 0x0000000203031212 */ /* 0x000fe200078e3cff */
[----:B------:R-:W-:-:S04]  /*10d70*/  IMAD.MOV.U32 R0, RZ, RZ, R14 ;  /* 0x000000ffff007224 */ /* 0x000fc800078e000e */
[----:B------:R-:W-:Y:S01]  /*10d80*/  @!PT LDS RZ, [RZ] ;  /* 0x00000000fffff984 */ /* 0x000fe20000000800 */
[----:B------:R-:W-:Y:S01]  /*10d90*/  @!PT LDS RZ, [RZ] ;  /* 0x00000000fffff984 */ /* 0x000fe20000000800 */
[----:B------:R-:W-:Y:S01]  /*10da0*/  @!PT LDS RZ, [RZ] ;  /* 0x00000000fffff984 */ /* 0x000fe20000000800 */
[----:B------:R0:W-:Y:S03]  /*10db0*/  @P1 LDGSTS.E.BYPASS.LTC128B.128 [R8+0x1b400], desc[UR36][R2.64], !P3 ;  /* 0x1b40000002081fae */ /* 0x0001e6000d901d64 */
[----:B0-----:R-:W-:Y:S05]  /*10dc0*/  WARPSYNC.COLLECTIVE R15, `(.L_x_355) ;  /* 0x000000000f087348 */ /* 0x001fea0003c00000 */
[----:B------:R1:W2:Y:S02]  /*10dd0*/  SHFL.IDX P6, R14, R13, R12, R11 ;  /* 0x0000000c0d0e7389 */ /* 0x0002a400000c000b */
[----:B012---:R-:W-:Y:S01]  /*10de0*/  ENDCOLLECTIVE ;  /* 0x000000000000791b */ /* 0x007fe20003800000 */
.L_x_355:
[----:B------:R-:W-:Y:S01]  /*10df0*/  @!PT LDS RZ, [RZ] ;  /* 0x00000000fffff984 */ /* 0x000fe20000000800 */
[----:B------:R-:W-:Y:S01]  /*10e00*/  @!PT LDS RZ, [RZ] ;  /* 0x00000000fffff984 */ /* 0x000fe20000000800 */
[----:B------:R-:W-:Y:S01]  /*10e10*/  @!PT LDS RZ, [RZ] ;  /* 0x00000000fffff984 */ /* 0x000fe20000000800 */
[----:B------:R0:W-:Y:S02]  /*10e20*/  @P1 LDGSTS.E.BYPASS.LTC128B.128 [R8+0x1f400], desc[UR36][R2.64+0x80], !P2 ;  /* 0x1f40008002081fae */ /* 0x0001e4000d101d64 */
[----:B0-----:R-:W-:Y:S01]  /*10e30*/  IMAD.MOV.U32 R2, RZ, RZ, R14 ;  /* 0x000000ffff027224 */ /* 0x001fe200078e000e */
[----:B------:R-:W-:Y:S06]  /*10e40*/  BRA `(.L_x_356) ;  /* 0xffffffb800e87947 */ /* 0x000fec000383ffff */
.L_x_280:
[----:B------:R-:W-:Y:S01]  /*10e50*/  MOV R13, R5 ;  /* 0x00000005000d7202 */ /* 0x000fe20000000f00 */
[----:B------:R-:W-:Y:S02]  /*10e60*/  IMAD.MOV.U32 R12, RZ, RZ, RZ ;  /* 0x000000ffff0c7224 */ /* 0x000fe400078e00ff */
[----:B------:R-:W-:Y:S02]  /*10e70*/  IMAD.MOV.U32 R11, RZ, RZ, 0x181f ;  /* 0x0000181fff0b7424 */ /* 0x000fe400078e00ff */
[----:B------:R-:W-:Y:S02]  /*10e80*/  IMAD.MOV.U32 R15, RZ, RZ, -0x1 ;  /* 0xffffffffff0f7424 */ /* 0x000fe400078e00ff */
[----:B-----5:R-:W-:Y:S02]  /*10e90*/  IMAD R6, R20, R6, RZ ;  /* 0x0000000614067224 */ /* 0x020fe400078e02ff */
[----:B------:R-:W-:-:S07]  /*10ea0*/  IMAD.IADD R4, R10, 0x1, R4 ;  /* 0x000000010a047824 */ /* 0x000fce00078e0204 */
[----:B------:R-:W-:Y:S05]  /*10eb0*/  WARPSYNC.COLLECTIVE R15, `(.L_x_357) ;  /* 0x000000000f087348 */ /* 0x000fea0003c00000 */
[----:B------:R0:W1:Y:S02]  /*10ec0*/  SHFL.IDX P6, R14, R13, R12, R11 ;  /* 0x0000000c0d0e7389 */ /* 0x00006400000c000b */
[----:B01----:R-:W-:Y:S01]  /*10ed0*/  ENDCOLLECTIVE ;  /* 0x000000000000791b */ /* 0x003fe20003800000 */
.L_x_357:
[C---:B------:R-:W-:Y:S01]  /*10ee0*/  VIADD R7, R4.reuse, 0x10 ;  /* 0x0000001004077836 */ /* 0x040fe20000000000 */
[----:B------:R-:W-:Y:S01]  /*10ef0*/  ISETP.GE.AND P2, PT, R4, R6, PT ;  /* 0x000000060400720c */ /* 0x000fe20003f46270 */
[----:B------:R-:W-:Y:S02]  /*10f00*/  IMAD.MOV.U32 R13, RZ, RZ, R0 ;  /* 0x000000ffff0d7224 */ /* 0x000fe400078e0000 */
[----:B------:R-:W-:-:S10]  /*10f10*/  IMAD.MOV.U32 R2, RZ, RZ, R14 ;  /* 0x000000ffff027224 */ /* 0x000fd400078e000e */
[----:B------:R-:W-:Y:S05]  /*10f20*/  WARPSYNC.COLLECTIVE R15, `(.L_x_358) ;  /* 0x000000000f087348 */ /* 0x000fea0003c00000 */
[----:B------:R0:W1:Y:S02]  /*10f30*/  SHFL.IDX P6, R14, R13, R12, R11 ;  /* 0x0000000c0d0e7389 */ /* 0x00006400000c000b */
[----:B01----:R-:W-:Y:S01]  /*10f40*/  ENDCOLLECTIVE ;  /* 0x000000000000791b */ /* 0x003fe20003800000 */
.L_x_358:
[----:B------:R-:W-:Y:S02]  /*10f50*/  IMAD.MOV.U32 R13, RZ, RZ, R5 ;  /* 0x000000ffff0d7224 */ /* 0x000fe400078e0005 */
[----:B------:R-:W-:Y:S01]  /*10f60*/  IMAD.MOV.U32 R12, RZ, RZ, 0x1 ;  /* 0x00000001ff0c7424 */ /* 0x000fe200078e00ff */
[----:B------:R-:W-:-:S04]  /*10f70*/  @!P2 LEA R14, P3, R30, R14, 0x1 ;  /* 0x0000000e1e0ea211 */ /* 0x000fc800078608ff */
[----:B------:R-:W-:Y:S01]  /*10f80*/  @!P2 IADD3.X R3, RZ, R2, RZ, P3, !PT ;  /* 0x00000002ff03a210 */ /* 0x000fe20001ffe4ff */
[----:B------:R-:W-:-:S08]  /*10f90*/  @!P2 IMAD.MOV.U32 R2, RZ, RZ, R14 ;  /* 0x000000ffff02a224 */ /* 0x000fd000078e000e */
[----:B------:R-:W-:Y:S05]  /*10fa0*/  WARPSYNC.COLLECTIVE R15, `(.L_x_359) ;  /* 0x000000000f087348 */ /* 0x000fea0003c00000 */
[----:B------:R0:W1:Y:S02]  /*10fb0*/  SHFL.IDX P6, R14, R13, R12, R11 ;  /* 0x0000000c0d0e7389 */ /* 0x00006400000c000b */
[----:B01----:R-:W-:Y:S01]  /*10fc0*/  ENDCOLLECTIVE ;  /* 0x000000000000791b */ /* 0x003fe20003800000 */
.L_x_359:
[----:B------:R-:W-:Y:S01]  /*10fd0*/  @!PT LDS RZ, [RZ] ;  /* 0x00000000fffff984 */ /* 0x000fe20000000800 */
[----:B------:R-:W-:Y:S01]  /*10fe0*/  @!PT LDS RZ, [RZ] ;  /* 0x00000000fffff984 */ /* 0x000fe20000000800 */
[----:B------:R-:W-:Y:S01]  /*10ff0*/  @!PT LDS RZ, [RZ] ;  /* 0x00000000fffff984 */ /* 0x000fe20000000800 */
[----:B------:R-:W-:Y:S04]  /*11000*/  @!P2 LDGSTS.E.BYPASS.LTC128B.128 [R9+0x10400], desc[UR36][R2.64], !P0 ;  /* 0x104000000209afae */ /* 0x000fe8000c101d64 */
[----:B------:R0:W-:Y:S01]  /*11010*/  @!P2 LDGSTS.E.BYPASS.LTC128B.128 [R9+0x14400], desc[UR36][R2.64+0x80], !P1 ;  /* 0x144000800209afae */ /* 0x0001e2000c901d64 */
[----:B------:R-:W-:Y:S01]  /*11020*/  ISETP.GE.AND P2, PT, R7, R6, PT ;  /* 0x000000060700720c */ /* 0x000fe20003f46270 */
[----:B------:R-:W-:Y:S02]  /*11030*/  IMAD.MOV.U32 R13, RZ, RZ, R0 ;  /* 0x000000ffff0d7224 */ /* 0x000fe400078e0000 */
[----:B0-----:R-:W-:-:S10]  /*11040*/  IMAD.MOV.U32 R2, RZ, RZ, R14 ;  /* 0x000000ffff027224 */ /* 0x001fd400078e000e */
[----:B------:R-:W-:Y:S05]  /*11050*/  WARPSYNC.COLLECTIVE R15, `(.L_x_360) ;  /* 0x000000000f087348 */ /* 0x000fea0003c00000 */
[----:B------:R0:W1:Y:S02]  /*11060*/  SHFL.IDX P6, R14, R13, R12, R11 ;  /* 0x0000000c0d0e7389 */ /* 0x00006400000c000b */
[----:B01----:R-:W-:Y:S01]  /*11070*/  ENDCOLLECTIVE ;  /* 0x000000000000791b */ /* 0x003fe20003800000 */
.L_x_360:
        /* <DEDUP_REMOVED lines=8> */
.L_x_361:
[----:B------:R-:W-:Y:S02]  /*11100*/  @!P2 IMAD.MOV.U32 R3, RZ, RZ, R7 ;  /* 0x000000ffff03a224 */ /* 0x000fe400078e0007 */
[----:B------:R-:W-:-:S03]  /*11110*/  VIADD R7, R4, 0x20 ;  /* 0x0000002004077836 */ /* 0x000fc60000000000 */
[----:B------:R-:W-:Y:S01]  /*11120*/  @!PT LDS RZ, [RZ] ;  /* 0x00000000fffff984 */ /* 0x000fe20000000800 */
[----:B------:R-:W-:Y:S01]  /*11130*/  @!PT LDS RZ, [RZ] ;  /* 0x00000000fffff984 */ /* 0x000fe20000000800 */
[----:B------:R-:W-:Y:S01]  /*11140*/  @!PT LDS RZ, [RZ] ;  /* 0x00000000fffff984 */ /* 0x000fe20000000800 */
[----:B------:R-:W-:Y:S04]  /*11150*/  @!P2 LDGSTS.E.BYPASS.LTC128B.128 [R9+0x10c00], desc[UR36][R2.64], !P0 ;  /* 0x10c000000209afae */ /* 0x000fe8000c101d64 */
[----:B------:R0:W-:Y:S01]  /*11160*/  @!P2 LDGSTS.E.BYPASS.LTC128B.128 [R9+0x14c00], desc[UR36][R2.64+0x80], !P1 ;  /* 0x14c000800209afae */ /* 0x0001e2000c901d64 */
[----:B------:R-:W-:Y:S02]  /*11170*/  ISETP.GE.AND P2, PT, R7, R6, PT ;  /* 0x000000060700720c */ /* 0x000fe40003f46270 */
[----:B------:R-:W-:Y:S01]  /*11180*/  MOV R13, R0 ;  /* 0x00000000000d7202 */ /* 0x000fe20000000f00 */
[----:B0-----:R-:W-:-:S10]  /*11190*/  IMAD.MOV.U32 R2, RZ, RZ, R14 ;  /* 0x000000ffff027224 */ /* 0x001fd400078e000e */
[----:B------:R-:W-:Y:S05]  /*111a0*/  WARPSYNC.COLLECTIVE R15, `(.L_x_362) ;  /* 0x000000000f087348 */ /* 0x000fea0003c00000 */
[----:B------:R0:W1:Y:S02]  /*111b0*/  SHFL.IDX P6, R14, R13, R12, R11 ;  /* 0x0000000c0d0e7389 */ /* 0x00006400000c000b */
[----:B01----:R-:W-:Y:S01]  /*111c0*/  ENDCOLLECTIVE ;  /* 0x000000000000791b */ /* 0x003fe20003800000 */
.L_x_362:
[----:B------:R-:W-:Y:S02]  /*111d0*/  IMAD.MOV.U32 R13, RZ, RZ, R5 ;  /* 0x000000ffff0d7224 */ /* 0x000fe400078e0005 */
[----:B------:R-:W-:Y:S01]  /*111e0*/  IMAD.MOV.U32 R12, RZ, RZ, 0x3 ;  /* 0x00000003ff0c7424 */ /* 0x000fe200078e00ff */
[----:B------:R-:W-:-:S05]  /*111f0*/  @!P2 LEA R14, P3, R30, R14, 0x1 ;  /* 0x0000000e1e0ea211 */ /* 0x000fca00078608ff */
[----:B------:R-:W-:Y:S02]  /*11200*/  @!P2 IMAD.X R7, RZ, RZ, R2, P3 ;  /* 0x000000ffff07a224 */ /* 0x000fe400018e0602 */
[----:B------:R-:W-:-:S07]  /*11210*/  @!P2 IMAD.MOV.U32 R2, RZ, RZ, R14 ;  /* 0x000000ffff02a224 */ /* 0x000fce00078e000e */
[----:B------:R-:W-:Y:S05]  /*11220*/  WARPSYNC.COLLECTIVE R15, `(.L_x_363) ;  /* 0x000000000f087348 */ /* 0x000fea0003c00000 */
[----:B------:R0:W1:Y:S02]  /*11230*/  SHFL.IDX P6, R14, R13, R12, R11 ;  /* 0x0000000c0d0e7389 */ /* 0x00006400000c000b */
[----:B01----:R-:W-:Y:S01]  /*11240*/  ENDCOLLECTIVE ;  /* 0x000000000000791b */ /* 0x003fe20003800000 */
.L_x_363:
[----:B------:R-:W-:Y:S02]  /*11250*/  @!P2 IMAD.MOV.U32 R3, RZ, RZ, R7 ;  /* 0x000000ffff03a224 */ /* 0x000fe400078e0007 */
[----:B------:R-:W-:-:S03]  /*11260*/  VIADD R7, R4, 0x30 ;  /* 0x0000003004077836 */ /* 0x000fc60000000000 */
[----:B------:R-:W-:Y:S01]  /*11270*/  @!PT LDS RZ, [RZ] ;  /* 0x00000000fffff984 */ /* 0x000fe20000000800 */
[----:B------:R-:W-:Y:S01]  /*11280*/  @!PT LDS RZ, [RZ] ;  /* 0x00000000fffff984 */ /* 0x000fe20000000800 */
[----:B------:R-:W-:Y:S01]  /*11290*/  @!PT LDS RZ, [RZ] ;  /* 0x00000000fffff984 */ /* 0x000fe20000000800 */
[----:B------:R-:W-:Y:S04]  /*112a0*/  @!P2 LDGSTS.E.BYPASS.LTC128B.128 [R9+0x11400], desc[UR36][R2.64], !P0 ;  /* 0x114000000209afae */ /* 0x000fe8000c101d64 */
[----:B------:R0:W-:Y:S01]  /*112b0*/  @!P2 LDGSTS.E.BYPASS.LTC128B.128 [R9+0x15400], desc[UR36][R2.64+0x80], !P1 ;  /* 0x154000800209afae */ /* 0x0001e2000c901d64 */
[----:B------:R-:W-:Y:S01]  /*112c0*/  ISETP.GE.AND P2, PT, R7, R6, PT ;  /* 0x000000060700720c */ /* 0x000fe20003f46270 */
[----:B------:R-:W-:Y:S01]  /*112d0*/  IMAD.MOV.U32 R13, RZ, RZ, R0 ;  /* 0x000000ffff0d7224 */ /* 0x000fe200078e0000 */
[----:B0-----:R-:W-:-:S11]  /*112e0*/  MOV R2, R14 ;  /* 0x0000000e00027202 */ /* 0x001fd60000000f00 */
[----:B------:R-:W-:Y:S05]  /*112f0*/  WARPSYNC.COLLECTIVE R15, `(.L_x_364) ;  /* 0x000000000f087348 */ /* 0x000fea0003c00000 */
[----:B------:R0:W1:Y:S02]  /*11300*/  SHFL.IDX P6, R14, R13, R12, R11 ;  /* 0x0000000c0d0e7389 */ /* 0x00006400000c000b */
[----:B01----:R-:W-:Y:S01]  /*11310*/  ENDCOLLECTIVE ;  /* 0x000000000000791b */ /* 0x003fe20003800000 */
.L_x_364:
[----:B------:R-:W-:Y:S01]  /*11320*/  IMAD.MOV.U32 R13, RZ, RZ, R5 ;  /* 0x000000ffff0d7224 */ /* 0x000fe200078e0005 */
[----:B------:R-:W-:Y:S02]  /*11330*/  MOV R12, 0x4 ;  /* 0x00000004000c7802 */ /* 0x000fe40000000f00 */
[----:B------:R-:W-:-:S05]  /*11340*/  @!P2 LEA R14, P3, R30, R14, 0x1 ;  /* 0x0000000e1e0ea211 */ /* 0x000fca00078608ff */
[----:B------:R-:W-:Y:S02]  /*11350*/  @!P2 IMAD.X R7, RZ, RZ, R2, P3 ;  /* 0x000000ffff07a224 */ /* 0x000fe400018e0602 */
[----:B------:R-:W-:-:S07]  /*11360*/  @!P2 IMAD.MOV.U32 R2, RZ, RZ, R14 ;  /* 0x000000ffff02a224 */ /* 0x000fce00078e000e */
[----:B------:R-:W-:Y:S05]  /*11370*/  WARPSYNC.COLLECTIVE R15, `(.L_x_365) ;  /* 0x000000000f087348 */ /* 0x000fea0003c00000 */
[----:B------:R0:W1:Y:S02]  /*11380*/  SHFL.IDX P6, R14, R13, R12, R11 ;  /* 0x0000000c0d0e7389 */ /* 0x00006400000c000b */
[----:B01----:R-:W-:Y:S01]  /*11390*/  ENDCOLLECTIVE ;  /* 0x000000000000791b */ /* 0x003fe20003800000 */
.L_x_365:
        /* <DEDUP_REMOVED lines=13> */
.L_x_366:
[----:B------:R-:W-:Y:S01]  /*11470*/  MOV R13, R5 ;  /* 0x00000005000d7202 */ /* 0x000fe20000000f00 */
[----:B------:R-:W-:Y:S01]  /*11480*/  IMAD.MOV.U32 R12, RZ, RZ, 0x5 ;  /* 0x00000005ff0c7424 */ /* 0x000fe200078e00ff */
[----:B------:R-:W-:-:S05]  /*11490*/  @!P2 LEA R14, P3, R30, R14, 0x1 ;  /* 0x0000000e1e0ea211 */ /* 0x000fca00078608ff */
[----:B------:R-:W-:Y:S02]  /*114a0*/  @!P2 IMAD.X R7, RZ, RZ, R2, P3 ;  /* 0x000000ffff07a224 */ /* 0x000fe400018e0602 */
[----:B------:R-:W-:-:S07]  /*114b0*/  @!P2 IMAD.MOV.U32 R2, RZ, RZ, R14 ;  /* 0x000000ffff02a224 */ /* 0x000fce00078e000e */
[----:B------:R-:W-:Y:S05]  /*114c0*/  WARPSYNC.COLLECTIVE R15, `(.L_x_367) ;  /* 0x000000000f087348 */ /* 0x000fea0003c00000 */
[----:B------:R0:W1:Y:S02]  /*114d0*/  SHFL.IDX P6, R14, R13, R12, R11 ;  /* 0x0000000c0d0e7389 */ /* 0x00006400000c000b */
[----:B01----:R-:W-:Y:S01]  /*114e0*/  ENDCOLLECTIVE ;  /* 0x000000000000791b */ /* 0x003fe20003800000 */
.L_x_367:
        /* <DEDUP_REMOVED lines=13> */
.L_x_368:
        /* <DEDUP_REMOVED lines=8> */
.L_x_369:
[----:B------:R-:W-:Y:S01]  /*11640*/  @!P2 IMAD.MOV.U32 R3, RZ, RZ, R7 ;  /* 0x000000ffff03a224 */ /* 0x000fe200078e0007 */
[----:B------:R-:W-:-:S04]  /*11650*/  IADD3 R7, R4, 0x60, RZ ;  /* 0x0000006004077810 */ /* 0x000fc80007ffe0ff */
        /* <DEDUP_REMOVED lines=11> */
.L_x_370:
        /* <DEDUP_REMOVED lines=8> */
.L_x_371:
[----:B------:R-:W-:-:S05]  /*11790*/  @!P2 MOV R3, R7 ;  /* 0x000000070003a202 */ /* 0x000fca0000000f00 */
[----:B------:R-:W-:Y:S01]  /*117a0*/  @!PT LDS RZ, [RZ] ;  /* 0x00000000fffff984 */ /* 0x000fe20000000800 */
[----:B------:R-:W-:Y:S01]  /*117b0*/  @!PT LDS RZ, [RZ] ;  /* 0x00000000fffff984 */ /* 0x000fe20000000800 */
[----:B------:R-:W-:Y:S01]  /*117c0*/  @!PT LDS RZ, [RZ] ;  /* 0x00000000fffff984 */ /* 0x000fe20000000800 */
[----:B------:R0:W-:Y:S04]  /*117d0*/  @!P2 LDGSTS.E.BYPASS.LTC128B.128 [R9+0x13400], desc[UR36][R2.64], !P0 ;  /* 0x134000000209afae */ /* 0x0001e8000c101d64 */
[----:B------:R0:W-:Y:S01]  /*117e0*/  @!P2 LDGSTS.E.BYPASS.LTC128B.128 [R9+0x17400], desc[UR36][R2.64+0x80], !P1 ;  /* 0x174000800209afae */ /* 0x0001e2000c901d64 */
[----:B------:R-:W-:Y:S02]  /*117f0*/  IMAD.MOV.U32 R13, RZ, RZ, R0 ;  /* 0x000000ffff0d7224 */ /* 0x000fe400078e0000 */
[----:B------:R-:W-:-:S07]  /*11800*/  IMAD.MOV.U32 R5, RZ, RZ, R14 ;  /* 0x000000ffff057224 */ /* 0x000fce00078e000e */
[----:B0-----:R-:W-:Y:S05]  /*11810*/  WARPSYNC.COLLECTIVE R15, `(.L_x_372) ;  /* 0x000000000f087348 */ /* 0x001fea0003c00000 */
[----:B------:R1:W2:Y:S02]  /*11820*/  SHFL.IDX P6, R14, R13, R12, R11 ;  /* 0x0000000c0d0e7389 */ /* 0x0002a400000c000b */
[----:B012---:R-:W-:Y:S01]  /*11830*/  ENDCOLLECTIVE ;  /* 0x000000000000791b */ /* 0x007fe20003800000 */
.L_x_372:
[----:B------:R-:W-:Y:S05]  /*11840*/  BRA `(.L_x_373) ;  /* 0xffffffbc00447947 */ /* 0x000fea000383ffff */
.L_x_285:
[----:B0-----:R0:W1:Y:S02]  /*11850*/  SYNCS.PHASECHK.TRANS64.TRYWAIT P1, [R22+URZ+0x28820], R3 ;  /* 0x02882003160075a7 */ /* 0x001064000802017f */
[----:B-1----:R-:W-:Y:S05]  /*11860*/  @!P1 NANOSLEEP.SYNCS 0x989680 ;  /* 0x009896800000995d */ /* 0x002fea0003900000 */
[----:B------:R-:W1:Y:S02]  /*11870*/  @!P1 SYNCS.PHASECHK.TRANS64 P1, [R22+URZ+0x28820], R3 ;  /* 0x02882003160095a7 */ /* 0x000e64000802007f */
[----:B-1----:R-:W-:Y:S05]  /*11880*/  @!P1 BRA `(.L_x_285) ;  /* 0xfffffffc00f09947 */ /* 0x002fea000383ffff */
[----:B------:R-:W-:Y:S05]  /*11890*/  BRA `(.L_x_374) ;  /* 0xffffffbc00bc7947 */ /* 0x000fea000383ffff */
.L_x_290:
[----:B0-----:R0:W1:Y:S02]  /*118a0*/  SYNCS.PHASECHK.TRANS64.TRYWAIT P0, [R6+URZ+0x28840], R3 ;  /* 0x02884003060075a7 */ /* 0x001064000800017f */
[----:B-1----:R-:W-:Y:S05]  /*118b0*/  @!P0 NANOSLEEP.SYNCS 0x989680 ;  /* 0x009896800000895d */ /* 0x002fea0003900000 */
[----:B------:R-:W1:Y:S02]  /*118c0*/  @!P0 SYNCS.PHASECHK.TRANS64 P0, [R6+URZ+0x28840], R3 ;  /* 0x02884003060085a7 */ /* 0x000e64000800007f */
[----:B-1----:R-:W-:Y:S05]  /*118d0*/  @!P0 BRA `(.L_x_290) ;  /* 0xfffffffc00f08947 */ /* 0x002fea000383ffff */
[----:B------:R-:W-:Y:S05]  /*118e0*/  BRA `(.L_x_375) ;  /* 0xffffffc000807947 */ /* 0x000fea000383ffff */
.L_x_291:
[----:B------:R-:W-:Y:S01]  /*118f0*/  BSSY B1, `(.L_x_376) ;  /* 0x0000008000017945 */ /* 0x000fe20003800000 */
[----:B------:R-:W-:Y:S01]  /*11900*/  IMAD.MOV.U32 R13, RZ, RZ, R9 ;  /* 0x000000ffff0d7224 */ /* 0x000fe200078e0009 */
[----:B------:R-:W-:Y:S01]  /*11910*/  MOV R11, 0x181f ;  /* 0x0000181f000b7802 */ /* 0x000fe20000000f00 */
[----:B------:R-:W-:Y:S02]  /*11920*/  IMAD.MOV.U32 R12, RZ, RZ, RZ ;  /* 0x000000ffff0c7224 */ /* 0x000fe400078e00ff */
[----:B------:R-:W-:-:S07]  /*11930*/  IMAD.MOV.U32 R15, RZ, RZ, -0x1 ;  /* 0xffffffffff0f7424 */ /* 0x000fce00078e00ff */
[----:B--2---:R-:W-:Y:S05]  /*11940*/  WARPSYNC.COLLECTIVE R15, `(.L_x_377) ;  /* 0x000000000f087348 */ /* 0x004fea0003c00000 */
[----:B--2---:R0:W1:Y:S02]  /*11950*/  SHFL.IDX P6, R14, R13, R12, R11 ;  /* 0x0000000c0d0e7389 */ /* 0x00406400000c000b */
[----:B01----:R-:W-:Y:S01]  /*11960*/  ENDCOLLECTIVE ;  /* 0x000000000000791b */ /* 0x003fe20003800000 */
.L_x_377:
[----:B------:R-:W-:Y:S05]  /*11970*/  BSYNC B1 ;  /* 0x0000000000017941 */ /* 0x000fea0003800000 */
.L_x_376:
[----:B------:R-:W-:Y:S02]  /*11980*/  IMAD.MOV.U32 R13, RZ, RZ, R8 ;  /* 0x000000ffff0d7224 */ /* 0x000fe400078e0008 */
[----:B------:R-:W-:Y:S02]  /*11990*/  IMAD.MOV.U32 R12, RZ, RZ, RZ ;  /* 0x000000ffff0c7224 */ /* 0x000fe400078e00ff */
[----:B------:R-:W-:Y:S02]  /*119a0*/  IMAD.MOV.U32 R11, RZ, RZ, 0x181f ;  /* 0x0000181fff0b7424 */ /* 0x000fe400078e00ff */
[----:B------:R-:W-:Y:S02]  /*119b0*/  IMAD.MOV.U32 R15, RZ, RZ, -0x1 ;  /* 0xffffffffff0f7424 */ /* 0x000fe400078e00ff */
[----:B------:R-:W-:Y:S02]  /*119c0*/  IMAD.MOV.U32 R3, RZ, RZ, R14 ;  /* 0x000000ffff037224 */ /* 0x000fe400078e000e */
[----:B------:R-:W-:-:S07]  /*119d0*/  IMAD.SHL.U32 R5, R30, 0x2, RZ ;  /* 0x000000021e057824 */ /* 0x000fce00078e00ff */
[----:B------:R-:W-:Y:S05]  /*119e0*/  WARPSYNC.COLLECTIVE R15, `(.L_x_378) ;  /* 0x000000000f087348 */ /* 0x000fea0003c00000 */
[----:B------:R0:W1:Y:S02]  /*119f0*/  SHFL.IDX P6, R14, R13, R12, R11 ;  /* 0x0000000c0d0e7389 */ /* 0x00006400000c000b */
[----:B01----:R-:W-:Y:S01]  /*11a00*/  ENDCOLLECTIVE ;  /* 0x000000000000791b */ /* 0x003fe20003800000 */
.L_x_378:
[----:B------:R-:W-:Y:S02]  /*11a10*/  IMAD R7, R7, 0x2, R22 ;  /* 0x0000000207077824 */ /* 0x000fe400078e0216 */
[----:B------:R-:W-:Y:S02]  /*11a20*/  IMAD.MOV.U32 R13, RZ, RZ, R9 ;  /* 0x000000ffff0d7224 */ /* 0x000fe400078e0009 */
[----:B------:R-:W-:Y:S01]  /*11a30*/  IMAD.MOV.U32 R12, RZ, RZ, 0x1 ;  /* 0x00000001ff0c7424 */ /* 0x000fe200078e00ff */
[----:B------:R-:W-:-:S07]  /*11a40*/  MOV R2, R14 ;  /* 0x0000000e00027202 */ /* 0x000fce0000000f00 */
[----:B------:R-:W-:Y:S05]  /*11a50*/  WARPSYNC.COLLECTIVE R15, `(.L_x_379) ;  /* 0x000000000f087348 */ /* 0x000fea0003c00000 */
[----:B------:R0:W1:Y:S02]  /*11a60*/  SHFL.IDX P6, R14, R13, R12, R11 ;  /* 0x0000000c0d0e7389 */ /* 0x00006400000c000b */
[----:B01----:R-:W-:Y:S01]  /*11a70*/  ENDCOLLECTIVE ;  /* 0x000000000000791b */ /* 0x003fe20003800000 */
.L_x_379:
[----:B------:R-:W-:-:S05]  /*11a80*/  IADD3 R2, P0, R2, R5, RZ ;  /* 0x0000000502027210 */ /* 0x000fca0007f1e0ff */
[----:B------:R-:W-:-:S05]  /*11a90*/  IMAD.X R3, RZ, RZ, R3, P0 ;  /* 0x000000ffff037224 */ /* 0x000fca00000e0603 */
[----:B------:R-:W-:Y:S01]  /*11aa0*/  @!PT LDS RZ, [RZ] ;  /* 0x00000000fffff984 */ /* 0x000fe20000000800 */
[----:B------:R-:W-:Y:S01]  /*11ab0*/  @!PT LDS RZ, [RZ] ;  /* 0x00000000fffff984 */ /* 0x000fe20000000800 */
[----:B------:R-:W-:Y:S01]  /*11ac0*/  @!PT LDS RZ, [RZ] ;  /* 0x00000000fffff984 */ /* 0x000fe20000000800 */
[----:B------:R-:W-:Y:S01]  /*11ad0*/  LDGSTS.E.BYPASS.LTC128B.128 [R7+0x18400], desc[UR36][R2.64], !P4 ;  /* 0x1840000002077fae */ /* 0x000fe2000e101d64 */
[----:B------:R-:W-:-:S03]  /*11ae0*/  MOV R13, R8 ;  /* 0x00000008000d7202 */ /* 0x000fc60000000f00 */
[----:B------:R0:W-:Y:S02]  /*11af0*/  LDGSTS.E.BYPASS.LTC128B.128 [R7+0x1c400], desc[UR36][R2.64+0x80], !P3 ;  /* 0x1c40008002077fae */ /* 0x0001e4000d901d64 */
[----:B0-----:R-:W-:-:S07]  /*11b00*/  IMAD.MOV.U32 R3, RZ, RZ, R14 ;  /* 0x000000ffff037224 */ /* 0x001fce00078e000e */
[----:B------:R-:W-:Y:S05]  /*11b10*/  WARPSYNC.COLLECTIVE R15, `(.L_x_380) ;  /* 0x000000000f087348 */ /* 0x000fea0003c00000 */
[----:B------:R0:W1:Y:S02]  /*11b20*/  SHFL.IDX P6, R14, R13, R12, R11 ;  /* 0x0000000c0d0e7389 */ /* 0x00006400000c000b */
[----:B01----:R-:W-:Y:S01]  /*11b30*/  ENDCOLLECTIVE ;  /* 0x000000000000791b */ /* 0x003fe20003800000 */
.L_x_380:
[----:B------:R-:W-:Y:S02]  /*11b40*/  IMAD.MOV.U32 R13, RZ, RZ, R9 ;  /* 0x000000ffff0d7224 */ /* 0x000fe400078e0009 */
[----:B------:R-:W-:Y:S02]  /*11b50*/  IMAD.MOV.U32 R12, RZ, RZ, 0x2 ;  /* 0x00000002ff0c7424 */ /* 0x000fe400078e00ff */
[----:B------:R-:W-:-:S07]  /*11b60*/  IMAD.MOV.U32 R2, RZ, RZ, R14 ;  /* 0x000000ffff027224 */ /* 0x000fce00078e000e */
[----:B------:R-:W-:Y:S05]  /*11b70*/  WARPSYNC.COLLECTIVE R15, `(.L_x_381) ;  /* 0x000000000f087348 */ /* 0x000fea0003c00000 */
[----:B------:R0:W1:Y:S02]  /*11b80*/  SHFL.IDX P6, R14, R13, R12, R11 ;  /* 0x0000000c0d0e7389 */ /* 0x00006400000c000b */
[----:B01----:R-:W-:Y:S01]  /*11b90*/  ENDCOLLECTIVE ;  /* 0x000000000000791b */ /* 0x003fe20003800000 */
.L_x_381:
[----:B------:R-:W-:-:S05]  /*11ba0*/  IADD3 R2, P0, R2, R5, RZ ;  /* 0x0000000502027210 */ /* 0x000fca0007f1e0ff */
[----:B------:R-:W-:-:S05]  /*11bb0*/  IMAD.X R3, RZ, RZ, R3, P0 ;  /* 0x000000ffff037224 */ /* 0x000fca00000e0603 */
[----:B------:R-:W-:Y:S01]  /*11bc0*/  @!PT LDS RZ, [RZ] ;  /* 0x00000000fffff984 */ /* 0x000fe20000000800 */
[----:B------:R-:W-:Y:S01]  /*11bd0*/  @!PT LDS RZ, [RZ] ;  /* 0x00000000fffff984 */ /* 0x000fe20000000800 */
[----:B------:R-:W-:Y:S01]  /*11be0*/  @!PT LDS RZ, [RZ] ;  /* 0x00000000fffff984 */ /* 0x000fe20000000800 */
[----:B------:R-:W-:Y:S01]  /*11bf0*/  LDGSTS.E.BYPASS.LTC128B.128 [R7+0x18c00], desc[UR36][R2.64], !P4 ;  /* 0x18c0000002077fae */ /* 0x000fe2000e101d64 */
[----:B------:R-:W-:-:S03]  /*11c00*/  IMAD.MOV.U32 R13, RZ, RZ, R8 ;  /* 0x000000ffff0d7224 */ /* 0x000fc600078e0008 */
[----:B------:R0:W-:Y:S02]  /*11c10*/  LDGSTS.E.BYPASS.LTC128B.128 [R7+0x1cc00], desc[UR36][R2.64+0x80], !P3 ;  /* 0x1cc0008002077fae */ /* 0x0001e4000d901d64 */
[----:B0-----:R-:W-:-:S07]  /*11c20*/  IMAD.MOV.U32 R3, RZ, RZ, R14 ;  /* 0x000000ffff037224 */ /* 0x001fce00078e000e */
[----:B------:R-:W-:Y:S05]  /*11c30*/  WARPSYNC.COLLECTIVE R15, `(.L_x_382) ;  /* 0x000000000f087348 */ /* 0x000fea0003c00000 */
[----:B------:R0:W1:Y:S02]  /*11c40*/  SHFL.IDX P6, R14, R13, R12, R11 ;  /* 0x0000000c0d0e7389 */ /* 0x00006400000c000b */
[----:B01----:R-:W-:Y:S01]  /*11c50*/  ENDCOLLECTIVE ;  /* 0x000000000000791b */ /* 0x003fe20003800000 */
.L_x_382:
[----:B------:R-:W-:Y:S02]  /*11c60*/  IMAD.MOV.U32 R13, RZ, RZ, R9 ;  /* 0x000000ffff0d7224 */ /* 0x000fe400078e0009 */
[----:B------:R-:W-:Y:S01]  /*11c70*/  IMAD.MOV.U32 R12, RZ, RZ, 0x3 ;  /* 0x00000003ff0c7424 */ /* 0x000fe200078e00ff */
[----:B------:R-:W-:-:S07]  /*11c80*/  MOV R2, R14 ;  /* 0x0000000e00027202 */ /* 0x000fce0000000f00 */
[----:B------:R-:W-:Y:S05]  /*11c90*/  WARPSYNC.COLLECTIVE R15, `(.L_x_383) ;  /* 0x000000000f087348 */ /* 0x000fea0003c00000 */
[----:B------:R0:W1:Y:S02]  /*11ca0*/  SHFL.IDX P6, R14, R13, R12, R11 ;  /* 0x0000000c0d0e7389 */ /* 0x00006400000c000b */
[----:B01----:R-:W-:Y:S01]  /*11cb0*/  ENDCOLLECTIVE ;  /* 0x000000000000791b */ /* 0x003fe20003800000 */
.L_x_383:
        /* <DEDUP_REMOVED lines=12> */
.L_x_384:
[----:B------:R-:W-:Y:S02]  /*11d80*/  IMAD.MOV.U32 R13, RZ, RZ, R9 ;  /* 0x000000ffff0d7224 */ /* 0x000fe400078e0009 */
[----:B------:R-:W-:Y:S02]  /*11d90*/  IMAD.MOV.U32 R12, RZ, RZ, 0x4 ;  /* 0x00000004ff0c7424 */ /* 0x000fe400078e00ff */
[----:B------:R-:W-:-:S07]  /*11da0*/  IMAD.MOV.U32 R2, RZ, RZ, R14 ;  /* 0x000000ffff027224 */ /* 0x000fce00078e000e */
[----:B------:R-:W-:Y:S05]  /*11db0*/  WARPSYNC.COLLECTIVE R15, `(.L_x_385) ;  /* 0x000000000f087348 */ /* 0x000fea0003c00000 */
[----:B------:R0:W1:Y:S02]  /*11dc0*/  SHFL.IDX P6, R14, R13, R12, R11 ;  /* 0x0000000c0d0e7389 */ /* 0x00006400000c000b */
[----:B01----:R-:W-:Y:S01]  /*11dd0*/  ENDCOLLECTIVE ;  /* 0x000000000000791b */ /* 0x003fe20003800000 */
.L_x_385:
[----:B------:R-:W-:-:S04]  /*11de0*/  IADD3 R2, P0, R2, R5, RZ ;  /* 0x0000000502027210 */ /* 0x000fc80007f1e0ff */
[----:B------:R-:W-:-:S05]  /*11df0*/  IADD3.X R3, RZ, R3, RZ, P0, !PT ;  /* 0x00000003ff037210 */ /* 0x000fca00007fe4ff */
        /* <DEDUP_REMOVED lines=10> */
.L_x_386:
[----:B------:R-:W-:Y:S01]  /*11ea0*/  MOV R13, R9 ;  /* 0x00000009000d7202 */ /* 0x000fe20000000f00 */
[----:B------:R-:W-:Y:S02]  /*11eb0*/  IMAD.MOV.U32 R12, RZ, RZ, 0x5 ;  /* 0x00000005ff0c7424 */ /* 0x000fe400078e00ff */
[----:B------:R-:W-:-:S07]  /*11ec0*/  IMAD.MOV.U32 R2, RZ, RZ, R14 ;  /* 0x000000ffff027224 */ /* 0x000fce00078e000e */
[----:B------:R-:W-:Y:S05]  /*11ed0*/  WARPSYNC.COLLECTIVE R15, `(.L_x_387) ;  /* 0x000000000f087348 */ /* 0x000fea0003c00000 */
[----:B------:R0:W1:Y:S02]  /*11ee0*/  SHFL.IDX P6, R14, R13, R12, R11 ;  /* 0x0000000c0d0e7389 */ /* 0x00006400000c000b */
[----:B01----:R-:W-:Y:S01]  /*11ef0*/  ENDCOLLECTIVE ;  /* 0x000000000000791b */ /* 0x003fe20003800000 */
.L_x_387:
        /* <DEDUP_REMOVED lines=12> */
.L_x_388:
[----:B------:R-:W-:Y:S01]  /*11fc0*/  IMAD.MOV.U32 R13, RZ, RZ, R9 ;  /* 0x000000ffff0d7224 */ /* 0x000fe200078e0009 */
[----:B------:R-:W-:Y:S01]  /*11fd0*/  MOV R12, 0x6 ;  /* 0x00000006000c7802 */ /* 0x000fe20000000f00 */
[----:B------:R-:W-:-:S07]  /*11fe0*/  IMAD.MOV.U32 R2, RZ, RZ, R14 ;  /* 0x000000ffff027224 */ /* 0x000fce00078e000e */
[----:B------:R-:W-:Y:S05]  /*11ff0*/  WARPSYNC.COLLECTIVE R15, `(.L_x_389) ;  /* 0x000000000f087348 */ /* 0x000fea0003c00000 */
[----:B------:R0:W1:Y:S02]  /*12000*/  SHFL.IDX P6, R14, R13, R12, R11 ;  /* 0x0000000c0d0e7389 */ /* 0x00006400000c000b */
[----:B01----:R-:W-:Y:S01]  /*12010*/  ENDCOLLECTIVE ;  /* 0x000000000000791b */ /* 0x003fe20003800000 */
.L_x_389:
        /* <DEDUP_REMOVED lines=12> */
.L_x_390:
[----:B------:R-:W-:Y:S02]  /*120e0*/  IMAD.MOV.U32 R13, RZ, RZ, R9 ;  /* 0x000000ffff0d7224 */ /* 0x000fe400078e0009 */
[----:B------:R-:W-:Y:S02]  /*120f0*/  IMAD.MOV.U32 R12, RZ, RZ, 0x7 ;  /* 0x00000007ff0c7424 */ /* 0x000fe400078e00ff */
[----:B------:R-:W-:-:S07]  /*12100*/  IMAD.MOV.U32 R2, RZ, RZ, R14 ;  /* 0x000000ffff027224 */ /* 0x000fce00078e000e */
[----:B------:R-:W-:Y:S05]  /*12110*/  WARPSYNC.COLLECTIVE R15, `(.L_x_391) ;  /* 0x000000000f087348 */ /* 0x000fea0003c00000 */
[----:B------:R0:W1:Y:S02]  /*12120*/  SHFL.IDX P6, R14, R13, R12, R11 ;  /* 0x0000000c0d0e7389 */ /* 0x00006400000c000b */
[----:B01----:R-:W-:Y:S01]  /*12130*/  ENDCOLLECTIVE ;  /* 0x000000000000791b */ /* 0x003fe20003800000 */
.L_x_391:
[----:B------:R-:W-:-:S05]  /*12140*/  IADD3 R2, P0, R2, R5, RZ ;  /* 0x0000000502027210 */ /* 0x000fca0007f1e0ff */
[----:B------:R-:W-:-:S05]  /*12150*/  IMAD.X R3, RZ, RZ, R3, P0 ;  /* 0x000000ffff037224 */ /* 0x000fca00000e0603 */
[----:B------:R-:W-:Y:S01]  /*12160*/  @!PT LDS RZ, [RZ] ;  /* 0x00000000fffff984 */ /* 0x000fe20000000800 */
[----:B------:R-:W-:Y:S01]  /*12170*/  @!PT LDS RZ, [RZ] ;  /* 0x00000000fffff984 */ /* 0x000fe20000000800 */
[----:B------:R-:W-:Y:S01]  /*12180*/  @!PT LDS RZ, [RZ] ;  /* 0x00000000fffff984 */ /* 0x000fe20000000800 */
[----:B------:R0:W-:Y:S01]  /*12190*/  LDGSTS.E.BYPASS.LTC128B.128 [R7+0x1b400], desc[UR36][R2.64], !P4 ;  /* 0x1b40000002077fae */ /* 0x0001e2000e101d64 */
[----:B------:R-:W-:-:S03]  /*121a0*/  IMAD.MOV.U32 R13, RZ, RZ, R8 ;  /* 0x000000ffff0d7224 */ /* 0x000fc600078e0008 */
[----:B------:R0:W-:Y:S01]  /*121b0*/  LDGSTS.E.BYPASS.LTC128B.128 [R7+0x1f400], desc[UR36][R2.64+0x80], !P3 ;  /* 0x1f40008002077fae */ /* 0x0001e2000d901d64 */
[----:B------:R-:W-:-:S07]  /*121c0*/  MOV R9, R14 ;  /* 0x0000000e00097202 */ /* 0x000fce0000000f00 */
[----:B0-----:R-:W-:Y:S05]  /*121d0*/  WARPSYNC.COLLECTIVE R15, `(.L_x_392) ;  /* 0x000000000f087348 */ /* 0x001fea0003c00000 */
[----:B------:R1:W2:Y:S02]  /*121e0*/  SHFL.IDX P6, R14, R13, R12, R11 ;  /* 0x0000000c0d0e7389 */ /* 0x0002a400000c000b */
[----:B012---:R-:W-:Y:S01]  /*121f0*/  ENDCOLLECTIVE ;  /* 0x000000000000791b */ /* 0x007fe20003800000 */
.L_x_392:
[----:B------:R-:W-:Y:S01]  /*12200*/  IMAD.MOV.U32 R2, RZ, RZ, R14 ;  /* 0x000000ffff027224 */ /* 0x000fe200078e000e */
[----:B------:R-:W-:Y:S06]  /*12210*/  BRA `(.L_x_393) ;  /* 0xffffffbc004c7947 */ /* 0x000fec000383ffff */
.L_x_296:
[----:B-1----:R1:W3:Y:S02]  /*12220*/  SYNCS.PHASECHK.TRANS64.TRYWAIT P0, [R6+URZ+0x28860], R3 ;  /* 0x02886003060075a7 */ /* 0x0022e4000800017f */
[----:B---3--:R-:W-:Y:S05]  /*12230*/  @!P0 NANOSLEEP.SYNCS 0x989680 ;  /* 0x009896800000895d */ /* 0x008fea0003900000 */
[----:B------:R-:W3:Y:S02]  /*12240*/  @!P0 SYNCS.PHASECHK.TRANS64 P0, [R6+URZ+0x28860], R3 ;  /* 0x02886003060085a7 */ /* 0x000ee4000800007f */
[----:B---3--:R-:W-:Y:S05]  /*12250*/  @!P0 BRA `(.L_x_296) ;  /* 0xfffffffc00f08947 */ /* 0x008fea000383ffff */
[----:B------:R-:W-:Y:S05]  /*12260*/  BRA `(.L_x_394) ;  /* 0xffffffbc00a87947 */ /* 0x000fea000383ffff */
.L_x_297:
[----:B------:R-:W-:Y:S01]  /*12270*/  BSSY B1, `(.L_x_395) ;  /* 0x0000008000017945 */ /* 0x000fe20003800000 */
[----:B------:R-:W-:Y:S02]  /*12280*/  IMAD.MOV.U32 R13, RZ, RZ, R23 ;  /* 0x000000ffff0d7224 */ /* 0x000fe400078e0017 */
[----:B------:R-:W-:Y:S02]  /*12290*/  IMAD.MOV.U32 R12, RZ, RZ, RZ ;  /* 0x000000ffff0c7224 */ /* 0x000fe400078e00ff */
[----:B------:R-:W-:Y:S02]  /*122a0*/  IMAD.MOV.U32 R11, RZ, RZ, 0x181f ;  /* 0x0000181fff0b7424 */ /* 0x000fe400078e00ff */
[----:B------:R-:W-:-:S07]  /*122b0*/  IMAD.MOV.U32 R15, RZ, RZ, -0x1 ;  /* 0xffffffffff0f7424 */ /* 0x000fce00078e00ff */
[----:B-12---:R-:W-:Y:S05]  /*122c0*/  WARPSYNC.COLLECTIVE R15, `(.L_x_396) ;  /* 0x000000000f087348 */ /* 0x006fea0003c00000 */
[----:B--2---:R0:W2:Y:S02]  /*122d0*/  SHFL.IDX P6, R14, R13, R12, R11 ;  /* 0x0000000c0d0e7389 */ /* 0x0040a400000c000b */
[----:B012---:R-:W-:Y:S01]  /*122e0*/  ENDCOLLECTIVE ;  /* 0x000000000000791b */ /* 0x007fe20003800000 */
.L_x_396:
[----:B------:R-:W-:Y:S05]  /*122f0*/  BSYNC B1 ;  /* 0x0000000000017941 */ /* 0x000fea0003800000 */
.L_x_395:
[----:B------:R-:W-:Y:S01]  /*12300*/  IMAD.MOV.U32 R13, RZ, RZ, R18 ;  /* 0x000000ffff0d7224 */ /* 0x000fe200078e0012 */
[----:B------:R-:W-:Y:S01]  /*12310*/  MOV R3, R14 ;  /* 0x0000000e00037202 */ /* 0x000fe20000000f00 */
[----:B------:R-:W-:Y:S01]  /*12320*/  IMAD.MOV.U32 R12, RZ, RZ, RZ ;  /* 0x000000ffff0c7224 */ /* 0x000fe200078e00ff */
[----:B------:R-:W-:Y:S01]  /*12330*/  LEA R7, R7, R22, 0x1 ;  /* 0x0000001607077211 */ /* 0x000fe200078e08ff */
[----:B------:R-:W-:Y:S02]  /*12340*/  IMAD.MOV.U32 R11, RZ, RZ, 0x181f ;  /* 0x0000181fff0b7424 */ /* 0x000fe400078e00ff */
[----:B------:R-:W-:-:S07]  /*12350*/  IMAD.MOV.U32 R15, RZ, RZ, -0x1 ;  /* 0xffffffffff0f7424 */ /* 0x000fce00078e00ff */
[----:B------:R-:W-:Y:S05]  /*12360*/  WARPSYNC.COLLECTIVE R15, `(.L_x_397) ;  /* 0x000000000f087348 */ /* 0x000fea0003c00000 */
[----:B------:R0:W1:Y:S02]  /*12370*/  SHFL.IDX P6, R14, R13, R12, R11 ;  /* 0x0000000c0d0e7389 */ /* 0x00006400000c000b */
[----:B01----:R-:W-:Y:S01]  /*12380*/  ENDCOLLECTIVE ;  /* 0x000000000000791b */ /* 0x003fe20003800000 */
.L_x_397:
[----:B------:R-:W-:Y:S02]  /*12390*/  IMAD.MOV.U32 R13, RZ, RZ, R23 ;  /* 0x000000ffff0d7224 */ /* 0x000fe400078e0017 */
[----:B------:R-:W-:Y:S02]  /*123a0*/  IMAD.MOV.U32 R12, RZ, RZ, 0x1 ;  /* 0x00000001ff0c7424 */ /* 0x000fe400078e00ff */
[----:B------:R-:W-:-:S07]  /*123b0*/  IMAD.MOV.U32 R2, RZ, RZ, R14 ;  /* 0x000000ffff027224 */ /* 0x000fce00078e000e */
[----:B------:R-:W-:Y:S05]  /*123c0*/  WARPSYNC.COLLECTIVE R15, `(.L_x_398) ;  /* 0x000000000f087348 */ /* 0x000fea0003c00000 */
[----:B------:R0:W1:Y:S02]  /*123d0*/  SHFL.IDX P6, R14, R13, R12, R11 ;  /* 0x0000000c0d0e7389 */ /* 0x00006400000c000b */
[----:B01----:R-:W-:Y:S01]  /*123e0*/  ENDCOLLECTIVE ;  /* 0x000000000000791b */ /* 0x003fe20003800000 */
.L_x_398:
[----:B------:R-:W-:-:S05]  /*123f0*/  IADD3 R2, P0, R2, R5, RZ ;  /* 0x0000000502027210 */ /* 0x000fca0007f1e0ff */
[----:B------:R-:W-:Y:S01]  /*12400*/  IMAD.X R3, RZ, RZ, R3, P0 ;  /* 0x000000ffff037224 */ /* 0x000fe200000e0603 */
[----:B------:R-:W-:Y:S01]  /*12410*/  ISETP.LT.OR P0, PT, R8, 0x1, P2 ;  /* 0x000000010800780c */ /* 0x000fe20001701670 */
[----:B------:R-:W-:-:S12]  /*12420*/  IMAD.MOV.U32 R13, RZ, RZ, R18 ;  /* 0x000000ffff0d7224 */ /* 0x000fd800078e0012 */
[----:B------:R-:W-:Y:S01]  /*12430*/  @!PT LDS RZ, [RZ] ;  /* 0x00000000fffff984 */ /* 0x000fe20000000800 */
[----:B------:R-:W-:Y:S01]  /*12440*/  @!PT LDS RZ, [RZ] ;  /* 0x00000000fffff984 */ /* 0x000fe20000000800 */
[----:B------:R-:W-:Y:S01]  /*12450*/  @!PT LDS RZ, [RZ] ;  /* 0x00000000fffff984 */ /* 0x000fe20000000800 */
[----:B------:R-:W-:Y:S01]  /*12460*/  LDGSTS.E.BYPASS.LTC128B.128 [R7+0x400], desc[UR36][R2.64], !P0 ;  /* 0x0040000002077fae */ /* 0x000fe2000c101d64 */
[----:B------:R-:W-:-:S13]  /*12470*/  ISETP.LT.OR P0, PT, R8, 0x1, P1 ;  /* 0x000000010800780c */ /* 0x000fda0000f01670 */
[----:B------:R0:W-:Y:S02]  /*12480*/  LDGSTS.E.BYPASS.LTC128B.128 [R7+0x4400], desc[UR36][R2.64+0x80], !P0 ;  /* 0x0440008002077fae */ /* 0x0001e4000c101d64 */
[----:B0-----:R-:W-:-:S07]  /*12490*/  IMAD.MOV.U32 R3, RZ, RZ, R14 ;  /* 0x000000ffff037224 */ /* 0x001fce00078e000e */
[----:B------:R-:W-:Y:S05]  /*124a0*/  WARPSYNC.COLLECTIVE R15, `(.L_x_399) ;  /* 0x000000000f087348 */ /* 0x000fea0003c00000 */
[----:B------:R0:W1:Y:S02]  /*124b0*/  SHFL.IDX P6, R14, R13, R12, R11 ;  /* 0x0000000c0d0e7389 */ /* 0x00006400000c000b */
[----:B01----:R-:W-:Y:S01]  /*124c0*/  ENDCOLLECTIVE ;  /* 0x000000000000791b */ /* 0x003fe20003800000 */
.L_x_399:
[----:B------:R-:W-:Y:S01]  /*124d0*/  MOV R13, R23 ;  /* 0x00000017000d7202 */ /* 0x000fe20000000f00 */
[----:B------:R-:W-:Y:S02]  /*124e0*/  IMAD.MOV.U32 R12, RZ, RZ, 0x2 ;  /* 0x00000002ff0c7424 */ /* 0x000fe400078e00ff */
[----:B------:R-:W-:-:S07]  /*124f0*/  IMAD.MOV.U32 R2, RZ, RZ, R14 ;  /* 0x000000ffff027224 */ /* 0x000fce00078e000e */
[----:B------:R-:W-:Y:S05]  /*12500*/  WARPSYNC.COLLECTIVE R15, `(.L_x_400) ;  /* 0x000000000f087348 */ /* 0x000fea0003c00000 */
[----:B------:R0:W1:Y:S02]  /*12510*/  SHFL.IDX P6, R14, R13, R12, R11 ;  /* 0x0000000c0d0e7389 */ /* 0x00006400000c000b */
[----:B01----:R-:W-:Y:S01]  /*12520*/  ENDCOLLECTIVE ;  /* 0x000000000000791b */ /* 0x003fe20003800000 */
.L_x_400:
        /* <DEDUP_REMOVED lines=14> */
.L_x_401:
[----:B------:R-:W-:Y:S01]  /*12610*/  IMAD.MOV.U32 R13, RZ, RZ, R23 ;  /* 0x000000ffff0d7224 */ /* 0x000fe200078e0017 */
[----:B------:R-:W-:Y:S01]  /*12620*/  MOV R12, 0x3 ;  /* 0x00000003000c7802 */ /* 0x000fe20000000f00 */
[----:B------:R-:W-:-:S07]  /*12630*/  IMAD.MOV.U32 R2, RZ, RZ, R14 ;  /* 0x000000ffff027224 */ /* 0x000fce00078e000e */
[----:B------:R-:W-:Y:S05]  /*12640*/  WARPSYNC.COLLECTIVE R15, `(.L_x_402) ;  /* 0x000000000f087348 */ /* 0x000fea0003c00000 */
[----:B------:R0:W1:Y:S02]  /*12650*/  SHFL.IDX P6, R14, R13, R12, R11 ;  /* 0x0000000c0d0e7389 */ /* 0x00006400000c000b */
[----:B01----:R-:W-:Y:S01]  /*12660*/  ENDCOLLECTIVE ;  /* 0x000000000000791b */ /* 0x003fe20003800000 */
.L_x_402:
        /* <DEDUP_REMOVED lines=14> */
.L_x_403:
[----:B------:R-:W-:Y:S02]  /*12750*/  IMAD.MOV.U32 R13, RZ, RZ, R23 ;  /* 0x000000ffff0d7224 */ /* 0x000fe400078e0017 */
[----:B------:R-:W-:Y:S02]  /*12760*/  IMAD.MOV.U32 R12, RZ, RZ, 0x4 ;  /* 0x00000004ff0c7424 */ /* 0x000fe400078e00ff */
[----:B------:R-:W-:-:S07]  /*12770*/  IMAD.MOV.U32 R2, RZ, RZ, R14 ;  /* 0x000000ffff027224 */ /* 0x000fce00078e000e */
[----:B------:R-:W-:Y:S05]  /*12780*/  WARPSYNC.COLLECTIVE R15, `(.L_x_404) ;  /* 0x000000000f087348 */ /* 0x000fea0003c00000 */
[----:B------:R0:W1:Y:S02]  /*12790*/  SHFL.IDX P6, R14, R13, R12, R11 ;  /* 0x0000000c0d0e7389 */ /* 0x00006400000c000b */
[----:B01----:R-:W-:Y:S01]  /*127a0*/  ENDCOLLECTIVE ;  /* 0x000000000000791b */ /* 0x003fe20003800000 */
.L_x_404:
        /* <DEDUP_REMOVED lines=10> */
[----:B0-----:R-:W-:-:S07]  /*12850*/  MOV R3, R14 ;  /* 0x0000000e00037202 */ /* 0x001fce0000000f00 */
[----:B------:R-:W-:Y:S05]  /*12860*/  WARPSYNC.COLLECTIVE R15, `(.L_x_405) ;  /* 0x000000000f087348 */ /* 0x000fea0003c00000 */
[----:B------:R0:W1:Y:S02]  /*12870*/  SHFL.IDX P6, R14, R13, R12, R11 ;  /* 0x0000000c0d0e7389 */ /* 0x00006400000c000b */
[----:B01----:R-:W-:Y:S01]  /*12880*/  ENDCOLLECTIVE ;  /* 0x000000000000791b */ /* 0x003fe20003800000 */
.L_x_405:
[----:B------:R-:W-:Y:S02]  /*12890*/  IMAD.MOV.U32 R13, RZ, RZ, R23 ;  /* 0x000000ffff0d7224 */ /* 0x000fe400078e0017 */
[----:B------:R-:W-:Y:S02]  /*128a0*/  IMAD.MOV.U32 R12, RZ, RZ, 0x5 ;  /* 0x00000005ff0c7424 */ /* 0x000fe400078e00ff */
[----:B------:R-:W-:-:S07]  /*128b0*/  IMAD.MOV.U32 R2, RZ, RZ, R14 ;  /* 0x000000ffff027224 */ /* 0x000fce00078e000e */
[----:B------:R-:W-:Y:S05]  /*128c0*/  WARPSYNC.COLLECTIVE R15, `(.L_x_406) ;  /* 0x000000000f087348 */ /* 0x000fea0003c00000 */
[----:B------:R0:W1:Y:S02]  /*128d0*/  SHFL.IDX P6, R14, R13, R12, R11 ;  /* 0x0000000c0d0e7389 */ /* 0x00006400000c000b */
[----:B01----:R-:W-:Y:S01]  /*128e0*/  ENDCOLLECTIVE ;  /* 0x000000000000791b */ /* 0x003fe20003800000 */
.L_x_406:
[----:B------:R-:W-:-:S05]  /*128f0*/  IADD3 R2, P0, R2, R5, RZ ;  /* 0x0000000502027210 */ /* 0x000fca0007f1e0ff */
[----:B------:R-:W-:Y:S01]  /*12900*/  IMAD.X R3, RZ, RZ, R3, P0 ;  /* 0x000000ffff037224 */ /* 0x000fe200000e0603 */
[----:B------:R-:W-:Y:S02]  /*12910*/  ISETP.LT.OR P0, PT, R8, 0x41, P2 ;  /* 0x000000410800780c */ /* 0x000fe40001701670 */
[----:B------:R-:W-:-:S11]  /*12920*/  MOV R13, R18 ;  /* 0x00000012000d7202 */ /* 0x000fd60000000f00 */
        /* <DEDUP_REMOVED lines=10> */
.L_x_407:
[----:B------:R-:W-:Y:S02]  /*129d0*/  IMAD.MOV.U32 R13, RZ, RZ, R23 ;  /* 0x000000ffff0d7224 */ /* 0x000fe400078e0017 */
[----:B------:R-:W-:Y:S02]  /*129e0*/  IMAD.MOV.U32 R12, RZ, RZ, 0x6 ;  /* 0x00000006ff0c7424 */ /* 0x000fe400078e00ff */
[----:B------:R-:W-:-:S07]  /*129f0*/  IMAD.MOV.U32 R2, RZ, RZ, R14 ;  /* 0x000000ffff027224 */ /* 0x000fce00078e000e */
[----:B------:R-:W-:Y:S05]  /*12a00*/  WARPSYNC.COLLECTIVE R15, `(.L_x_408) ;  /* 0x000000000f087348 */ /* 0x000fea0003c00000 */
[----:B------:R0:W1:Y:S02]  /*12a10*/  SHFL.IDX P6, R14, R13, R12, R11 ;  /* 0x0000000c0d0e7389 */ /* 0x00006400000c000b */
[----:B01----:R-:W-:Y:S01]  /*12a20*/  ENDCOLLECTIVE ;  /* 0x000000000000791b */ /* 0x003fe20003800000 */
.L_x_408:
        /* <DEDUP_REMOVED lines=14> */
.L_x_409:
[----:B------:R-:W-:Y:S02]  /*12b10*/  IMAD.MOV.U32 R13, RZ, RZ, R23 ;  /* 0x000000ffff0d7224 */ /* 0x000fe400078e0017 */
[----:B------:R-:W-:Y:S01]  /*12b20*/  IMAD.MOV.U32 R12, RZ, RZ, 0x7 ;  /* 0x00000007ff0c7424 */ /* 0x000fe200078e00ff */
[----:B------:R-:W-:-:S07]  /*12b30*/  MOV R2, R14 ;  /* 0x0000000e00027202 */ /* 0x000fce0000000f00 */
[----:B------:R-:W-:Y:S05]  /*12b40*/  WARPSYNC.COLLECTIVE R15, `(.L_x_410) ;  /* 0x000000000f087348 */ /* 0x000fea0003c00000 */
[----:B------:R0:W1:Y:S02]  /*12b50*/  SHFL.IDX P6, R14, R13, R12, R11 ;  /* 0x0000000c0d0e7389 */ /* 0x00006400000c000b */
[----:B01----:R-:W-:Y:S01]  /*12b60*/  ENDCOLLECTIVE ;  /* 0x000000000000791b */ /* 0x003fe20003800000 */
.L_x_410:
[----:B------:R-:W-:-:S05]  /*12b70*/  IADD3 R2, P0, R2, R5, RZ ;  /* 0x0000000502027210 */ /* 0x000fca0007f1e0ff */
[----:B------:R-:W-:Y:S01]  /*12b80*/  IMAD.X R3, RZ, RZ, R3, P0 ;  /* 0x000000ffff037224 */ /* 0x000fe200000e0603 */
[----:B------:R-:W-:Y:S01]  /*12b90*/  ISETP.LT.OR P0, PT, R8, 0x61, P2 ;  /* 0x000000610800780c */ /* 0x000fe20001701670 */
[----:B------:R-:W-:-:S12]  /*12ba0*/  IMAD.MOV.U32 R13, RZ, RZ, R18 ;  /* 0x000000ffff0d7224 */ /* 0x000fd800078e0012 */
        /* <DEDUP_REMOVED lines=9> */
.L_x_411:
[----:B------:R-:W-:Y:S01]  /*12c40*/  @!PT LDS RZ, [RZ] ;  /* 0x00000000fffff984 */ /* 0x000fe20000000800 */
[----:B------:R-:W-:Y:S01]  /*12c50*/  @!PT LDS RZ, [RZ] ;  /* 0x00000000fffff984 */ /* 0x000fe20000000800 */
[----:B------:R-:W-:Y:S01]  /*12c60*/  @!PT LDS RZ, [RZ] ;  /* 0x00000000fffff984 */ /* 0x000fe20000000800 */
[----:B------:R0:W-:Y:S01]  /*12c70*/  LDGSTS.E.BYPASS.LTC128B.128 [R7+0x7400], desc[UR36][R2.64+0x80], !P0 ;  /* 0x0740008002077fae */ /* 0x0001e2000c101d64 */
[----:B------:R-:W-:Y:S05]  /*12c80*/  BRA `(.L_x_412) ;  /* 0xffffffb800307947 */ /* 0x000fea000383ffff */
.L_x_305:
[----:B0-----:R0:W1:Y:S02]  /*12c90*/  SYNCS.PHASECHK.TRANS64.TRYWAIT P0, [R0+URZ+0x28860], R3 ;  /* 0x02886003000075a7 */ /* 0x001064000800017f */
[----:B-1----:R-:W-:Y:S05]  /*12ca0*/  @!P0 NANOSLEEP.SYNCS 0x989680 ;  /* 0x009896800000895d */ /* 0x002fea0003900000 */
[----:B------:R-:W1:Y:S02]  /*12cb0*/  @!P0 SYNCS.PHASECHK.TRANS64 P0, [R0+URZ+0x28860], R3 ;  /* 0x02886003000085a7 */ /* 0x000e64000800007f */
[----:B-1----:R-:W-:Y:S05]  /*12cc0*/  @!P0 BRA `(.L_x_305) ;  /* 0xfffffffc00f08947 */ /* 0x002fea000383ffff */
[----:B------:R-:W-:Y:S05]  /*12cd0*/  BRA `(.L_x_413) ;  /* 0xffffffbc00447947 */ /* 0x000fea000383ffff */
.L_x_306:
[----:B------:R-:W-:Y:S01]  /*12ce0*/  BSSY B0, `(.L_x_414) ;  /* 0x0000008000007945 */ /* 0x000fe20003800000 */
[----:B------:R-:W-:Y:S01]  /*12cf0*/  IMAD.MOV.U32 R13, RZ, RZ, R23 ;  /* 0x000000ffff0d7224 */ /* 0x000fe200078e0017 */
[----:B------:R-:W-:Y:S01]  /*12d00*/  MOV R12, RZ ;  /* 0x000000ff000c7202 */ /* 0x000fe20000000f00 */
[----:B------:R-:W-:Y:S02]  /*12d10*/  IMAD.MOV.U32 R11, RZ, RZ, 0x181f ;  /* 0x0000181fff0b7424 */ /* 0x000fe400078e00ff */
[----:B------:R-:W-:-:S07]  /*12d20*/  IMAD.MOV.U32 R15, RZ, RZ, -0x1 ;  /* 0xffffffffff0f7424 */ /* 0x000fce00078e00ff */
[----:B0-2---:R-:W-:Y:S05]  /*12d30*/  WARPSYNC.COLLECTIVE R15, `(.L_x_415) ;  /* 0x000000000f087348 */ /* 0x005fea0003c00000 */
[----:B--2---:R1:W2:Y:S02]  /*12d40*/  SHFL.IDX P6, R14, R13, R12, R11 ;  /* 0x0000000c0d0e7389 */ /* 0x0042a400000c000b */
[----:B012---:R-:W-:Y:S01]  /*12d50*/  ENDCOLLECTIVE ;  /* 0x000000000000791b */ /* 0x007fe20003800000 */
.L_x_415:
[----:B------:R-:W-:Y:S05]  /*12d60*/  BSYNC B0 ;  /* 0x0000000000007941 */ /* 0x000fea0003800000 */
.L_x_414:
[----:B------:R-:W-:Y:S01]  /*12d70*/  IMAD.MOV.U32 R13, RZ, RZ, R18 ;  /* 0x000000ffff0d7224 */ /* 0x000fe200078e0012 */
[----:B------:R-:W-:Y:S01]  /*12d80*/  MOV R15, 0xffffffff ;  /* 0xffffffff000f7802 */ /* 0x000fe20000000f00 */
[----:B------:R-:W-:Y:S02]  /*12d90*/  IMAD.MOV.U32 R12, RZ, RZ, RZ ;  /* 0x000000ffff0c7224 */ /* 0x000fe400078e00ff */
[----:B------:R-:W-:Y:S02]  /*12da0*/  IMAD.MOV.U32 R11, RZ, RZ, 0x181f ;  /* 0x0000181fff0b7424 */ /* 0x000fe400078e00ff */
[----:B------:R-:W-:Y:S02]  /*12db0*/  IMAD.MOV.U32 R3, RZ, RZ, R14 ;  /* 0x000000ffff037224 */ /* 0x000fe400078e000e */
[----:B------:R-:W-:-:S07]  /*12dc0*/  IMAD.SHL.U32 R5, R30, 0x2, RZ ;  /* 0x000000021e057824 */ /* 0x000fce00078e00ff */
[----:B------:R-:W-:Y:S05]  /*12dd0*/  WARPSYNC.COLLECTIVE R15, `(.L_x_416) ;  /* 0x000000000f087348 */ /* 0x000fea0003c00000 */
[----:B------:R0:W1:Y:S02]  /*12de0*/  SHFL.IDX P6, R14, R13, R12, R11 ;  /* 0x0000000c0d0e7389 */ /* 0x00006400000c000b */
[----:B01----:R-:W-:Y:S01]  /*12df0*/  ENDCOLLECTIVE ;  /* 0x000000000000791b */ /* 0x003fe20003800000 */
.L_x_416:
[----:B------:R-:W-:Y:S01]  /*12e00*/  ULDC UR4, c[0x0][0x2f4] ;  /* 0x0000bd0000047ab9 */ /* 0x000fe20000000800 */
[----:B------:R-:W-:Y:S01]  /*12e10*/  IMAD R4, R9, 0x2, R22 ;  /* 0x0000000209047824 */ /* 0x000fe200078e0216 */
[----:B------:R-:W-:Y:S02]  /*12e20*/  ISETP.GE.AND P1, PT, R30, UR4, PT ;  /* 0x000000041e007c0c */ /* 0x000fe4000bf26270 */
[----:B------:R-:W-:Y:S02]  /*12e30*/  ISETP.GE.AND P0, PT, R29, UR4, PT ;  /* 0x000000041d007c0c */ /* 0x000fe4000bf06270 */
[C---:B------:R-:W-:Y:S02]  /*12e40*/  ISETP.LT.OR P3, PT, R6.reuse, 0x1, P1 ;  /* 0x000000010600780c */ /* 0x040fe40000f61670 */
[----:B------:R-:W-:Y:S01]  /*12e50*/  ISETP.LT.OR P4, PT, R6, 0x1, P0 ;  /* 0x000000010600780c */ /* 0x000fe20000781670 */
[----:B------:R-:W-:Y:S02]  /*12e60*/  IMAD.MOV.U32 R13, RZ, RZ, R23 ;  /* 0x000000ffff0d7224 */ /* 0x000fe400078e0017 */
[----:B------:R-:W-:Y:S01]  /*12e70*/  IMAD.MOV.U32 R12, RZ, RZ, 0x1 ;  /* 0x00000001ff0c7424 */ /* 0x000fe200078e00ff */
[----:B------:R-:W-:-:S13]  /*12e80*/  IADD3 R2, P2, R14, R5, RZ ;  /* 0x000000050e027210 */ /* 0x000fda0007f5e0ff */
[----:B------:R-:W-:Y:S05]  /*12e90*/  WARPSYNC.COLLECTIVE R15, `(.L_x_417) ;  /* 0x000000000f087348 */ /* 0x000fea0003c00000 */
[----:B------:R0:W1:Y:S02]  /*12ea0*/  SHFL.IDX P6, R14, R13, R12, R11 ;  /* 0x0000000c0d0e7389 */ /* 0x00006400000c000b */
[----:B01----:R-:W-:Y:S01]  /*12eb0*/  ENDCOLLECTIVE ;  /* 0x000000000000791b */ /* 0x003fe20003800000 */
.L_x_417:
[----:B------:R-:W-:-:S05]  /*12ec0*/  IMAD.X R3, RZ, RZ, R3, P2 ;  /* 0x000000ffff037224 */ /* 0x000fca00010e0603 */
        /* <DEDUP_REMOVED lines=12> */
.L_x_418:
[----:B------:R-:W-:Y:S02]  /*12f90*/  IMAD.MOV.U32 R13, RZ, RZ, R23 ;  /* 0x000000ffff0d7224 */ /* 0x000fe400078e0017 */
[----:B------:R-:W-:Y:S02]  /*12fa0*/  IMAD.MOV.U32 R12, RZ, RZ, 0x2 ;  /* 0x00000002ff0c7424 */ /* 0x000fe400078e00ff */
[----:B------:R-:W-:-:S07]  /*12fb0*/  IMAD.MOV.U32 R10, RZ, RZ, R14 ;  /* 0x000000ffff0a7224 */ /* 0x000fce00078e000e */
[----:B------:R-:W-:Y:S05]  /*12fc0*/  WARPSYNC.COLLECTIVE R15, `(.L_x_419) ;  /* 0x000000000f087348 */ /* 0x000fea0003c00000 */
[----:B------:R0:W1:Y:S02]  /*12fd0*/  SHFL.IDX P6, R14, R13, R12, R11 ;  /* 0x0000000c0d0e7389 */ /* 0x00006400000c000b */
[----:B01----:R-:W-:Y:S01]  /*12fe0*/  ENDCOLLECTIVE ;  /* 0x000000000000791b */ /* 0x003fe20003800000 */
.L_x_419:
[----:B------:R-:W-:-:S05]  /*12ff0*/  IADD3 R2, P2, R10, R5, RZ ;  /* 0x000000050a027210 */ /* 0x000fca0007f5e0ff */
[----:B------:R-:W-:-:S05]  /*13000*/  IMAD.X R3, RZ, RZ, R7, P2 ;  /* 0x000000ffff037224 */ /* 0x000fca00010e0607 */
[----:B------:R-:W-:Y:S01]  /*13010*/  @!PT LDS RZ, [RZ] ;  /* 0x00000000fffff984 */ /* 0x000fe20000000800 */
[----:B------:R-:W-:Y:S01]  /*13020*/  @!PT LDS RZ, [RZ] ;  /* 0x00000000fffff984 */ /* 0x000fe20000000800 */
[----:B------:R-:W-:Y:S01]  /*13030*/  @!PT LDS RZ, [RZ] ;  /* 0x00000000fffff984 */ /* 0x000fe20000000800 */
[----:B------:R0:W-:Y:S01]  /*13040*/  LDGSTS.E.BYPASS.LTC128B.128 [R4+0xc00], desc[UR36][R2.64], !P3 ;  /* 0x00c0000002047fae */ /* 0x0001e2000d901d64 */
[----:B------:R-:W-:Y:S01]  /*13050*/  IMAD.MOV.U32 R13, RZ, RZ, R18 ;  /* 0x000000ffff0d7224 */ /* 0x000fe200078e0012 */
[C---:B------:R-:W-:Y:S02]  /*13060*/  ISETP.LT.OR P3, PT, R6.reuse, 0x21, P1 ;  /* 0x000000210600780c */ /* 0x040fe40000f61670 */
[----:B------:R0:W-:Y:S01]  /*13070*/  LDGSTS.E.BYPASS.LTC128B.128 [R4+0x4c00], desc[UR36][R2.64+0x80], !P4 ;  /* 0x04c0008002047fae */ /* 0x0001e2000e101d64 */
[----:B------:R-:W-:Y:S01]  /*13080*/  ISETP.LT.OR P4, PT, R6, 0x21, P0 ;  /* 0x000000210600780c */ /* 0x000fe20000781670 */
[----:B------:R-:W-:-:S12]  /*13090*/  IMAD.MOV.U32 R8, RZ, RZ, R14 ;  /* 0x000000ffff087224 */ /* 0x000fd800078e000e */
[----:B0-----:R-:W-:Y:S05]  /*130a0*/  WARPSYNC.COLLECTIVE R15, `(.L_x_420) ;  /* 0x000000000f087348 */ /* 0x001fea0003c00000 */
[----:B------:R1:W2:Y:S02]  /*130b0*/  SHFL.IDX P6, R14, R13, R12, R11 ;  /* 0x0000000c0d0e7389 */ /* 0x0002a400000c000b */
[----:B012---:R-:W-:Y:S01]  /*130c0*/  ENDCOLLECTIVE ;  /* 0x000000000000791b */ /* 0x007fe20003800000 */
.L_x_420:
[----:B------:R-:W-:Y:S02]  /*130d0*/  IMAD.MOV.U32 R13, RZ, RZ, R23 ;  /* 0x000000ffff0d7224 */ /* 0x000fe400078e0017 */
[----:B------:R-:W-:Y:S01]  /*130e0*/  IMAD.MOV.U32 R12, RZ, RZ, 0x3 ;  /* 0x00000003ff0c7424 */ /* 0x000fe200078e00ff */
[----:B------:R-:W-:-:S13]  /*130f0*/  IADD3 R2, P2, R14, R5, RZ ;  /* 0x000000050e027210 */ /* 0x000fda0007f5e0ff */
[----:B------:R-:W-:Y:S05]  /*13100*/  WARPSYNC.COLLECTIVE R15, `(.L_x_421) ;  /* 0x000000000f087348 */ /* 0x000fea0003c00000 */
[----:B------:R0:W1:Y:S02]  /*13110*/  SHFL.IDX P6, R14, R13, R12, R11 ;  /* 0x0000000c0d0e7389 */ /* 0x00006400000c000b */
[----:B01----:R-:W-:Y:S01]  /*13120*/  ENDCOLLECTIVE ;  /* 0x000000000000791b */ /* 0x003fe20003800000 */
.L_x_421:
[----:B------:R-:W-:-:S05]  /*13130*/  IADD3.X R3, RZ, R8, RZ, P2, !PT ;  /* 0x00000008ff037210 */ /* 0x000fca00017fe4ff */
[----:B------:R-:W-:Y:S01]  /*13140*/  @!PT LDS RZ, [RZ] ;  /* 0x00000000fffff984 */ /* 0x000fe20000000800 */
[----:B------:R-:W-:Y:S01]  /*13150*/  @!PT LDS RZ, [RZ] ;  /* 0x00000000fffff984 */ /* 0x000fe20000000800 */
[----:B------:R-:W-:Y:S01]  /*13160*/  @!PT LDS RZ, [RZ] ;  /* 0x00000000fffff984 */ /* 0x000fe20000000800 */
[----:B------:R0:W-:Y:S01]  /*13170*/  LDGSTS.E.BYPASS.LTC128B.128 [R4+0x1400], desc[UR36][R2.64], !P3 ;  /* 0x0140000002047fae */ /* 0x0001e2000d901d64 */
[----:B------:R-:W-:-:S03]  /*13180*/  ISETP.LT.OR P3, PT, R6, 0x31, P1 ;  /* 0x000000310600780c */ /* 0x000fc60000f61670 */
[----:B------:R0:W-:Y:S01]  /*13190*/  LDGSTS.E.BYPASS.LTC128B.128 [R4+0x5400], desc[UR36][R2.64+0x80], !P4 ;  /* 0x0540008002047fae */ /* 0x0001e2000e101d64 */
[----:B------:R-:W-:Y:S01]  /*131a0*/  ISETP.LT.OR P4, PT, R6, 0x31, P0 ;  /* 0x000000310600780c */ /* 0x000fe20000781670 */
[----:B------:R-:W-:Y:S02]  /*131b0*/  IMAD.MOV.U32 R13, RZ, RZ, R18 ;  /* 0x000000ffff0d7224 */ /* 0x000fe400078e0012 */
[----:B------:R-:W-:-:S10]  /*131c0*/  IMAD.MOV.U32 R7, RZ, RZ, R14 ;  /* 0x000000ffff077224 */ /* 0x000fd400078e000e */
[----:B0-----:R-:W-:Y:S05]  /*131d0*/  WARPSYNC.COLLECTIVE R15, `(.L_x_422) ;  /* 0x000000000f087348 */ /* 0x001fea0003c00000 */
[----:B------:R1:W2:Y:S02]  /*131e0*/  SHFL.IDX P6, R14, R13, R12, R11 ;  /* 0x0000000c0d0e7389 */ /* 0x0002a400000c000b */
[----:B012---:R-:W-:Y:S01]  /*131f0*/  ENDCOLLECTIVE ;  /* 0x000000000000791b */ /* 0x007fe20003800000 */
.L_x_422:
[----:B------:R-:W-:Y:S01]  /*13200*/  IMAD.MOV.U32 R13, RZ, RZ, R23 ;  /* 0x000000ffff0d7224 */ /* 0x000fe200078e0017 */
[----:B------:R-:W-:Y:S02]  /*13210*/  MOV R12, 0x4 ;  /* 0x00000004000c7802 */ /* 0x000fe40000000f00 */
[----:B------:R-:W-:-:S13]  /*13220*/  IADD3 R2, P2, R14, R5, RZ ;  /* 0x000000050e027210 */ /* 0x000fda0007f5e0ff */
[----:B------:R-:W-:Y:S05]  /*13230*/  WARPSYNC.COLLECTIVE R15, `(.L_x_423) ;  /* 0x000000000f087348 */ /* 0x000fea0003c00000 */
[----:B------:R0:W1:Y:S02]  /*13240*/  SHFL.IDX P6, R14, R13, R12, R11 ;  /* 0x0000000c0d0e7389 */ /* 0x00006400000c000b */
[----:B01----:R-:W-:Y:S01]  /*13250*/  ENDCOLLECTIVE ;  /* 0x000000000000791b */ /* 0x003fe20003800000 */
.L_x_423:
[----:B------:R-:W-:-:S05]  /*13260*/  IMAD.X R3, RZ, RZ, R7, P2 ;  /* 0x000000ffff037224 */ /* 0x000fca00010e0607 */
        /* <DEDUP_REMOVED lines=12> */
.L_x_424:
[----:B------:R-:W-:Y:S02]  /*13330*/  IMAD.MOV.U32 R13, RZ, RZ, R23 ;  /* 0x000000ffff0d7224 */ /* 0x000fe400078e0017 */
[----:B------:R-:W-:Y:S02]  /*13340*/  IMAD.MOV.U32 R12, RZ, RZ, 0x5 ;  /* 0x00000005ff0c7424 */ /* 0x000fe400078e00ff */
[----:B------:R-:W-:-:S07]  /*13350*/  IMAD.MOV.U32 R10, RZ, RZ, R14 ;  /* 0x000000ffff0a7224 */ /* 0x000fce00078e000e */
[----:B------:R-:W-:Y:S05]  /*13360*/  WARPSYNC.COLLECTIVE R15, `(.L_x_425) ;  /* 0x000000000f087348 */ /* 0x000fea0003c00000 */
[----:B------:R0:W1:Y:S02]  /*13370*/  SHFL.IDX P6, R14, R13, R12, R11 ;  /* 0x0000000c0d0e7389 */ /* 0x00006400000c000b */
[----:B01----:R-:W-:Y:S01]  /*13380*/  ENDCOLLECTIVE ;  /* 0x000000000000791b */ /* 0x003fe20003800000 */
.L_x_425:
        /* <DEDUP_REMOVED lines=14> */
.L_x_426:
[----:B------:R-:W-:Y:S02]  /*13470*/  IMAD.MOV.U32 R13, RZ, RZ, R23 ;  /* 0x000000ffff0d7224 */ /* 0x000fe400078e0017 */
[----:B------:R-:W-:Y:S01]  /*13480*/  IMAD.MOV.U32 R12, RZ, RZ, 0x6 ;  /* 0x00000006ff0c7424 */ /* 0x000fe200078e00ff */
[----:B------:R-:W-:-:S13]  /*13490*/  IADD3 R2, P2, R14, R5, RZ ;  /* 0x000000050e027210 */ /* 0x000fda0007f5e0ff */
[----:B------:R-:W-:Y:S05]  /*134a0*/  WARPSYNC.COLLECTIVE R15, `(.L_x_427) ;  /* 0x000000000f087348 */ /* 0x000fea0003c00000 */
[----:B------:R0:W1:Y:S02]  /*134b0*/  SHFL.IDX P6, R14, R13, R12, R11 ;  /* 0x0000000c0d0e7389 */ /* 0x00006400000c000b */
[----:B01----:R-:W-:Y:S01]  /*134c0*/  ENDCOLLECTIVE ;  /* 0x000000000000791b */ /* 0x003fe20003800000 */
.L_x_427:
        /* <DEDUP_REMOVED lines=13> */
.L_x_428:
[----:B------:R-:W-:Y:S02]  /*135a0*/  IMAD.MOV.U32 R13, RZ, RZ, R23 ;  /* 0x000000ffff0d7224 */ /* 0x000fe400078e0017 */
[----:B------:R-:W-:Y:S01]  /*135b0*/  IMAD.MOV.U32 R12, RZ, RZ, 0x7 ;  /* 0x00000007ff0c7424 */ /* 0x000fe200078e00ff */
[----:B------:R-:W-:-:S07]  /*135c0*/  MOV R10, R14 ;  /* 0x0000000e000a7202 */ /* 0x000fce0000000f00 */
[----:B------:R-:W-:Y:S05]  /*135d0*/  WARPSYNC.COLLECTIVE R15, `(.L_x_429) ;  /* 0x000000000f087348 */ /* 0x000fea0003c00000 */
[----:B------:R0:W1:Y:S02]  /*135e0*/  SHFL.IDX P6, R14, R13, R12, R11 ;  /* 0x0000000c0d0e7389 */ /* 0x00006400000c000b */
[----:B01----:R-:W-:Y:S01]  /*135f0*/  ENDCOLLECTIVE ;  /* 0x000000000000791b */ /* 0x003fe20003800000 */
.L_x_429:
        /* <DEDUP_REMOVED lines=8> */
[----:B------:R-:W-:-:S07]  /*13680*/  IMAD.MOV.U32 R23, RZ, RZ, R14 ;  /* 0x000000ffff177224 */ /* 0x000fce00078e000e */
[----:B0-----:R-:W-:Y:S05]  /*13690*/  WARPSYNC.COLLECTIVE R15, `(.L_x_430) ;  /* 0x000000000f087348 */ /* 0x001fea0003c00000 */
[----:B------:R1:W2:Y:S02]  /*136a0*/  SHFL.IDX P6, R14, R13, R12, R11 ;  /* 0x0000000c0d0e7389 */ /* 0x0002a400000c000b */
[----:B012---:R-:W-:Y:S01]  /*136b0*/  ENDCOLLECTIVE ;  /* 0x000000000000791b */ /* 0x007fe20003800000 */
.L_x_430:
[----:B------:R-:W-:Y:S05]  /*136c0*/  BRA `(.L_x_431) ;  /* 0xffffffb400e47947 */ /* 0x000fea000383ffff */
.L_x_311:
[----:B------:R-:W-:Y:S01]  /*136d0*/  BSSY B0, `(.L_x_432) ;  /* 0x0000008000007945 */ /* 0x000fe20003800000 */
[----:B------:R-:W-:Y:S01]  /*136e0*/  IMAD.MOV.U32 R13, RZ, RZ, R16 ;  /* 0x000000ffff0d7224 */ /* 0x000fe200078e0010 */
[----:B------:R-:W-:Y:S01]  /*136f0*/  MOV R12, RZ ;  /* 0x000000ff000c7202 */ /* 0x000fe20000000f00 */
[----:B------:R-:W-:Y:S02]  /*13700*/  IMAD.MOV.U32 R11, RZ, RZ, 0x1f ;  /* 0x0000001fff0b7424 */ /* 0x000fe400078e00ff */
[----:B------:R-:W-:-:S07]  /*13710*/  IMAD.MOV.U32 R15, RZ, RZ, -0x1 ;  /* 0xffffffffff0f7424 */ /* 0x000fce00078e00ff */
[----:B------:R-:W-:Y:S05]  /*13720*/  WARPSYNC.COLLECTIVE R15, `(.L_x_433) ;  /* 0x000000000f087348 */ /* 0x000fea0003c00000 */
[----:B------:R0:W1:Y:S02]  /*13730*/  SHFL.IDX P6, R14, R13, R12, R11 ;  /* 0x0000000c0d0e7389 */ /* 0x00006400000c000b */
[----:B01----:R-:W-:Y:S01]  /*13740*/  ENDCOLLECTIVE ;  /* 0x000000000000791b */ /* 0x003fe20003800000 */
.L_x_433:
[----:B------:R-:W-:Y:S05]  /*13750*/  BSYNC B0 ;  /* 0x0000000000007941 */ /* 0x000fea0003800000 */
.L_x_432:
[----:B------:R-:W-:Y:S01]  /*13760*/  IMAD.MOV.U32 R13, RZ, RZ, R16 ;  /* 0x000000ffff0d7224 */ /* 0x000fe200078e0010 */
[----:B------:R-:W-:Y:S01]  /*13770*/  MOV R15, 0xffffffff ;  /* 0xffffffff000f7802 */ /* 0x000fe20000000f00 */
[----:B------:R-:W-:Y:S02]  /*13780*/  IMAD.MOV.U32 R12, RZ, RZ, 0x1 ;  /* 0x00000001ff0c7424 */ /* 0x000fe400078e00ff */
[----:B------:R-:W-:Y:S02]  /*13790*/  IMAD.MOV.U32 R11, RZ, RZ, 0x1f ;  /* 0x0000001fff0b7424 */ /* 0x000fe400078e00ff */
[----:B------:R-:W-:Y:S02]  /*137a0*/  IMAD.IADD R7, R19, 0x1, R9 ;  /* 0x0000000113077824 */ /* 0x000fe400078e0209 */
[----:B------:R-:W-:-:S07]  /*137b0*/  IMAD.MOV.U32 R0, RZ, RZ, R14 ;  /* 0x000000ffff007224 */ /* 0x000fce00078e000e */
[----:B------:R-:W-:Y:S05]  /*137c0*/  WARPSYNC.COLLECTIVE R15, `(.L_x_434) ;  /* 0x000000000f087348 */ /* 0x000fea0003c00000 */
[----:B------:R0:W1:Y:S02]  /*137d0*/  SHFL.IDX P6, R14, R13, R12, R11 ;  /* 0x0000000c0d0e7389 */ /* 0x00006400000c000b */
[----:B01----:R-:W-:Y:S01]  /*137e0*/  ENDCOLLECTIVE ;  /* 0x000000000000791b */ /* 0x003fe20003800000 */
.L_x_434:
[----:B------:R-:W-:Y:S02]  /*137f0*/  ULDC UR4, c[0x0][0xc3c] ;  /* 0x00030f0000047ab9 */ /* 0x000fe40000000800 */
[----:B------:R-:W-:-:S13]  /*13800*/  ISETP.GE.OR P1, PT, R7, UR4, !P0 ;  /* 0x0000000407007c0c */ /* 0x000fda000c726670 */
[----:B------:R-:W0:Y:S08]  /*13810*/  @!P1 LDC.64 R2, c[0x0][0xc80] ;  /* 0x00032000ff029b82 */ /* 0x000e300000000a00 */
[----:B------:R-:W1:Y:S01]  /*13820*/  @!P1 LDC.64 R4, c[0x0][0xc78] ;  /* 0x00031e00ff049b82 */ /* 0x000e620000000a00 */
[----:B------:R-:W-:Y:S01]  /*13830*/  MOV R11, RZ ;  /* 0x000000ff000b7202 */ /* 0x000fe20000000f00 */
[----:B------:R-:W-:-:S02]  /*13840*/  IMAD.MOV.U32 R8, RZ, RZ, R14 ;  /* 0x000000ffff087224 */ /* 0x000fc400078e000e */
[----:B0-----:R-:W-:-:S05]  /*13850*/  @!P1 IMAD.WIDE R2, R7, 0x4, R2 ;  /* 0x0000000407029825 */ /* 0x001fca00078e0202 */
[----:B------:R1:W2:Y:S02]  /*13860*/  @!P1 LDG.E R6, desc[UR36][R2.64] ;  /* 0x0000002402069981 */ /* 0x0002a4000c1e1900 */
[----:B-1----:R-:W-:-:S05]  /*13870*/  @!P1 IMAD.WIDE R2, R7, 0x4, R4 ;  /* 0x0000000407029825 */ /* 0x002fca00078e0204 */
[----:B------:R-:W3:Y:S01]  /*13880*/  @!P1 LDG.E R5, desc[UR36][R2.64] ;  /* 0x0000002402059981 */ /* 0x000ee2000c1e1900 */
[----:B------:R-:W-:Y:S01]  /*13890*/  IMAD.MOV.U32 R7, RZ, RZ, RZ ;  /* 0x000000ffff077224 */ /* 0x000fe200078e00ff */
[C---:B------:R-:W-:Y:S01]  /*138a0*/  ISETP.GE.U32.AND P2, PT, R9.reuse, 0x2, PT ;  /* 0x000000020900780c */ /* 0x040fe20003f46070 */
[----:B------:R-:W-:Y:S01]  /*138b0*/  IMAD.MOV.U32 R4, RZ, RZ, RZ ;  /* 0x000000ffff047224 */ /* 0x000fe200078e00ff */
[C---:B------:R-:W-:Y:S02]  /*138c0*/  ISETP.GE.U32.AND P3, PT, R9.reuse, 0x4, PT ;  /* 0x000000040900780c */ /* 0x040fe40003f66070 */
[C---:B------:R-:W-:Y:S02]  /*138d0*/  ISETP.GE.U32.AND P4, PT, R9.reuse, 0x8, PT ;  /* 0x000000080900780c */ /* 0x040fe40003f86070 */
[----:B------:R-:W-:Y:S01]  /*138e0*/  ISETP.GE.U32.AND P5, PT, R9, 0x10, PT ;  /* 0x000000100900780c */ /* 0x000fe20003fa6070 */
[----:B--2---:R-:W-:Y:S02]  /*138f0*/  @!P1 IMAD.MOV.U32 R7, RZ, RZ, R6 ;  /* 0x000000ffff079224 */ /* 0x004fe400078e0006 */
[----:B------:R-:W-:-:S02]  /*13900*/  IMAD.MOV.U32 R6, RZ, RZ, RZ ;  /* 0x000000ffff067224 */ /* 0x000fc400078e00ff */
[----:B---3--:R-:W-:Y:S01]  /*13910*/  @!P1 IMAD.MOV.U32 R4, RZ, RZ, R5 ;  /* 0x000000ffff049224 */ /* 0x008fe200078e0005 */
[----:B------:R-:W-:-:S03]  /*13920*/  ISETP.NE.AND P1, PT, R9, RZ, PT ;  /* 0x000000ff0900720c */ /* 0x000fc60003f25270 */
[----:B------:R-:W-:-:S10]  /*13930*/  IMAD R13, R4, R7, RZ ;  /* 0x00000007040d7224 */ /* 0x000fd400078e02ff */
[----:B------:R-:W-:Y:S05]  /*13940*/  WARPSYNC.COLLECTIVE R15, `(.L_x_435) ;  /* 0x000000000f087348 */ /* 0x000fea0003c00000 */
[----:B------:R0:W1:Y:S02]  /*13950*/  SHFL.UP P6, R14, R13, R12, R11 ;  /* 0x0400000c0d0e7389 */ /* 0x00006400000c000b */
[----:B01----:R-:W-:Y:S01]  /*13960*/  ENDCOLLECTIVE ;  /* 0x000000000000791b */ /* 0x003fe20003800000 */
.L_x_435:
[----:B------:R-:W-:Y:S01]  /*13970*/  IMAD.MOV.U32 R12, RZ, RZ, 0x2 ;  /* 0x00000002ff0c7424 */ /* 0x000fe200078e00ff */
[----:B------:R-:W-:-:S05]  /*13980*/  SEL R14, R14, RZ, P1 ;  /* 0x000000ff0e0e7207 */ /* 0x000fca0000800000 */
[----:B------:R-:W-:-:S04]  /*13990*/  IMAD.IADD R5, R13, 0x1, R14 ;  /* 0x000000010d057824 */ /* 0x000fc800078e020e */
[----:B------:R-:W-:-:S07]  /*139a0*/  IMAD.MOV.U32 R13, RZ, RZ, R5 ;  /* 0x000000ffff0d7224 */ /* 0x000fce00078e0005 */
[----:B------:R-:W-:Y:S05]  /*139b0*/  WARPSYNC.COLLECTIVE R15, `(.L_x_436) ;  /* 0x000000000f087348 */ /* 0x000fea0003c00000 */
[----:B------:R0:W1:Y:S02]  /*139c0*/  SHFL.UP P6, R14, R13, R12, R11 ;  /* 0x0400000c0d0e7389 */ /* 0x00006400000c000b */
[----:B01----:R-:W-:Y:S01]  /*139d0*/  ENDCOLLECTIVE ;  /* 0x000000000000791b */ /* 0x003fe20003800000 */
.L_x_436:
[----:B------:R-:W-:Y:S01]  /*139e0*/  IMAD.MOV.U32 R12, RZ, RZ, 0x4 ;  /* 0x00000004ff0c7424 */ /* 0x000fe200078e00ff */
[----:B------:R-:W-:-:S05]  /*139f0*/  SEL R2, R14, RZ, P2 ;  /* 0x000000ff0e027207 */ /* 0x000fca0001000000 */
[----:B------:R-:W-:-:S04]  /*13a00*/  IMAD.IADD R2, R5, 0x1, R2 ;  /* 0x0000000105027824 */ /* 0x000fc800078e0202 */
[----:B------:R-:W-:-:S07]  /*13a10*/  IMAD.MOV.U32 R13, RZ, RZ, R2 ;  /* 0x000000ffff0d7224 */ /* 0x000fce00078e0002 */
[----:B------:R-:W-:Y:S05]  /*13a20*/  WARPSYNC.COLLECTIVE R15, `(.L_x_437) ;  /* 0x000000000f087348 */ /* 0x000fea0003c00000 */
[----:B------:R0:W1:Y:S02]  /*13a30*/  SHFL.UP P6, R14, R13, R12, R11 ;  /* 0x0400000c0d0e7389 */ /* 0x00006400000c000b */
[----:B01----:R-:W-:Y:S01]  /*13a40*/  ENDCOLLECTIVE ;  /* 0x000000000000791b */ /* 0x003fe20003800000 */
.L_x_437:
[----:B------:R-:W-:Y:S01]  /*13a50*/  IMAD.MOV.U32 R12, RZ, RZ, 0x8 ;  /* 0x00000008ff0c7424 */ /* 0x000fe200078e00ff */
[----:B------:R-:W-:-:S04]  /*13a60*/  SEL R3, R14, RZ, P3 ;  /* 0x000000ff0e037207 */ /* 0x000fc80001800000 */
[----:B------:R-:W-:-:S05]  /*13a70*/  IADD3 R3, R2, R3, RZ ;  /* 0x0000000302037210 */ /* 0x000fca0007ffe0ff */
[----:B------:R-:W-:-:S07]  /*13a80*/  IMAD.MOV.U32 R13, RZ, RZ, R3 ;  /* 0x000000ffff0d7224 */ /* 0x000fce00078e0003 */
[----:B------:R-:W-:Y:S05]  /*13a90*/  WARPSYNC.COLLECTIVE R15, `(.L_x_438) ;  /* 0x000000000f087348 */ /* 0x000fea0003c00000 */
[----:B------:R0:W1:Y:S02]  /*13aa0*/  SHFL.UP P6, R14, R13, R12, R11 ;  /* 0x0400000c0d0e7389 */ /* 0x00006400000c000b */
[----:B01----:R-:W-:Y:S01]  /*13ab0*/  ENDCOLLECTIVE ;  /* 0x000000000000791b */ /* 0x003fe20003800000 */
.L_x_438:
[----:B------:R-:W-:Y:S01]  /*13ac0*/  IMAD.MOV.U32 R12, RZ, RZ, 0x10 ;  /* 0x00000010ff0c7424 */ /* 0x000fe200078e00ff */
[----:B------:R-:W-:-:S05]  /*13ad0*/  SEL R14, R14, RZ, P4 ;  /* 0x000000ff0e0e7207 */ /* 0x000fca0002000000 */
[----:B------:R-:W-:-:S04]  /*13ae0*/  IMAD.IADD R5, R3, 0x1, R14 ;  /* 0x0000000103057824 */ /* 0x000fc800078e020e */
[----:B------:R-:W-:-:S07]  /*13af0*/  IMAD.MOV.U32 R13, RZ, RZ, R5 ;  /* 0x000000ffff0d7224 */ /* 0x000fce00078e0005 */
[----:B------:R-:W-:Y:S05]  /*13b00*/  WARPSYNC.COLLECTIVE R15, `(.L_x_439) ;  /* 0x000000000f087348 */ /* 0x000fea0003c00000 */
[----:B------:R0:W1:Y:S02]  /*13b10*/  SHFL.UP P6, R14, R13, R12, R11 ;  /* 0x0400000c0d0e7389 */ /* 0x00006400000c000b */
[----:B01----:R-:W-:Y:S01]  /*13b20*/  ENDCOLLECTIVE ;  /* 0x000000000000791b */ /* 0x003fe20003800000 */
.L_x_439:
[----:B------:R-:W-:Y:S02]  /*13b30*/  IMAD.MOV.U32 R12, RZ, RZ, 0x1f ;  /* 0x0000001fff0c7424 */ /* 0x000fe400078e00ff */
[----:B------:R-:W-:Y:S01]  /*13b40*/  IMAD.MOV.U32 R11, RZ, RZ, 0x1f ;  /* 0x0000001fff0b7424 */ /* 0x000fe200078e00ff */
[----:B------:R-:W-:-:S05]  /*13b50*/  SEL R2, R14, RZ, P5 ;  /* 0x000000ff0e027207 */ /* 0x000fca0002800000 */
[----:B------:R-:W-:-:S05]  /*13b60*/  IMAD.IADD R2, R5, 0x1, R2 ;  /* 0x0000000105027824 */ /* 0x000fca00078e0202 */
[----:B------:R-:W-:-:S07]  /*13b70*/  MOV R13, R2 ;  /* 0x00000002000d7202 */ /* 0x000fce0000000f00 */
[----:B------:R-:W-:Y:S05]  /*13b80*/  WARPSYNC.COLLECTIVE R15, `(.L_x_440) ;  /* 0x000000000f087348 */ /* 0x000fea0003c00000 */
[----:B------:R0:W1:Y:S02]  /*13b90*/  SHFL.IDX P6, R14, R13, R12, R11 ;  /* 0x0000000c0d0e7389 */ /* 0x00006400000c000b */
[----:B01----:R-:W-:Y:S01]  /*13ba0*/  ENDCOLLECTIVE ;  /* 0x000000000000791b */ /* 0x003fe20003800000 */
.L_x_440:
[----:B------:R-:W-:Y:S05]  /*13bb0*/  BRA `(.L_x_441) ;  /* 0xffffffb400f47947 */ /* 0x000fea000383ffff */
.L_x_314:
[----:B------:R-:W-:Y:S01]  /*13bc0*/  BSSY B0, `(.L_x_442) ;  /* 0x0000007000007945 */ /* 0x000fe20003800000 */
[----:B------:R-:W-:Y:S02]  /*13bd0*/  IMAD.MOV.U32 R12, RZ, RZ, 0x1 ;  /* 0x00000001ff0c7424 */ /* 0x000fe400078e00ff */
[----:B------:R-:W-:Y:S02]  /*13be0*/  IMAD.MOV.U32 R11, RZ, RZ, RZ ;  /* 0x000000ffff0b7224 */ /* 0x000fe400078e00ff */
[----:B------:R-:W-:-:S07]  /*13bf0*/  IMAD.MOV.U32 R15, RZ, RZ, -0x1 ;  /* 0xffffffffff0f7424 */ /* 0x000fce00078e00ff */
[----:B------:R-:W-:Y:S05]  /*13c00*/  WARPSYNC.COLLECTIVE R15, `(.L_x_443) ;  /* 0x000000000f087348 */ /* 0x000fea0003c00000 */
[----:B------:R0:W1:Y:S02]  /*13c10*/  SHFL.UP P6, R14, R13, R12, R11 ;  /* 0x0400000c0d0e7389 */ /* 0x00006400000c000b */
[----:B01----:R-:W-:Y:S01]  /*13c20*/  ENDCOLLECTIVE ;  /* 0x000000000000791b */ /* 0x003fe20003800000 */
.L_x_443:
[----:B------:R-:W-:Y:S05]  /*13c30*/  BSYNC B0 ;  /* 0x0000000000007941 */ /* 0x000fea0003800000 */
.L_x_442:
[----:B------:R-:W-:Y:S01]  /*13c40*/  SEL R14, R14, RZ, P1 ;  /* 0x000000ff0e0e7207 */ /* 0x000fe20000800000 */
[----:B------:R-:W-:Y:S02]  /*13c50*/  IMAD.MOV.U32 R12, RZ, RZ, 0x2 ;  /* 0x00000002ff0c7424 */ /* 0x000fe400078e00ff */
[----:B------:R-:W-:Y:S01]  /*13c60*/  IMAD.MOV.U32 R11, RZ, RZ, RZ ;  /* 0x000000ffff0b7224 */ /* 0x000fe200078e00ff */
[----:B------:R-:W-:Y:S01]  /*13c70*/  IADD3 R13, R13, R14, RZ ;  /* 0x0000000e0d0d7210 */ /* 0x000fe20007ffe0ff */
[----:B------:R-:W-:-:S07]  /*13c80*/  IMAD.MOV.U32 R15, RZ, RZ, -0x1 ;  /* 0xffffffffff0f7424 */ /* 0x000fce00078e00ff */
[----:B------:R-:W-:Y:S05]  /*13c90*/  WARPSYNC.COLLECTIVE R15, `(.L_x_444) ;  /* 0x000000000f087348 */ /* 0x000fea0003c00000 */
[----:B------:R0:W1:Y:S02]  /*13ca0*/  SHFL.UP P6, R14, R13, R12, R11 ;  /* 0x0400000c0d0e7389 */ /* 0x00006400000c000b */
[----:B01----:R-:W-:Y:S01]  /*13cb0*/  ENDCOLLECTIVE ;  /* 0x000000000000791b */ /* 0x003fe20003800000 */
.L_x_444:
[----:B------:R-:W-:Y:S02]  /*13cc0*/  MOV R12, 0x4 ;  /* 0x00000004000c7802 */ /* 0x000fe40000000f00 */
[----:B------:R-:W-:-:S05]  /*13cd0*/  SEL R2, R14, RZ, P2 ;  /* 0x000000ff0e027207 */ /* 0x000fca0001000000 */
[----:B------:R-:W-:-:S04]  /*13ce0*/  IMAD.IADD R2, R13, 0x1, R2 ;  /* 0x000000010d027824 */ /* 0x000fc800078e0202 */
[----:B------:R-:W-:-:S07]  /*13cf0*/  IMAD.MOV.U32 R13, RZ, RZ, R2 ;  /* 0x000000ffff0d7224 */ /* 0x000fce00078e0002 */
[----:B------:R-:W-:Y:S05]  /*13d00*/  WARPSYNC.COLLECTIVE R15, `(.L_x_445) ;  /* 0x000000000f087348 */ /* 0x000fea0003c00000 */
[----:B------:R0:W1:Y:S02]  /*13d10*/  SHFL.UP P6, R14, R13, R12, R11 ;  /* 0x0400000c0d0e7389 */ /* 0x00006400000c000b */
[----:B01----:R-:W-:Y:S01]  /*13d20*/  ENDCOLLECTIVE ;  /* 0x000000000000791b */ /* 0x003fe20003800000 */
.L_x_445:
[----:B------:R-:W-:Y:S01]  /*13d30*/  IMAD.MOV.U32 R12, RZ, RZ, 0x8 ;  /* 0x00000008ff0c7424 */ /* 0x000fe200078e00ff */
[----:B------:R-:W-:-:S05]  /*13d40*/  SEL R3, R14, RZ, P3 ;  /* 0x000000ff0e037207 */ /* 0x000fca0001800000 */
[----:B------:R-:W-:-:S04]  /*13d50*/  IMAD.IADD R3, R2, 0x1, R3 ;  /* 0x0000000102037824 */ /* 0x000fc800078e0203 */
[----:B------:R-:W-:-:S07]  /*13d60*/  IMAD.MOV.U32 R13, RZ, RZ, R3 ;  /* 0x000000ffff0d7224 */ /* 0x000fce00078e0003 */
[----:B------:R-:W-:Y:S05]  /*13d70*/  WARPSYNC.COLLECTIVE R15, `(.L_x_446) ;  /* 0x000000000f087348 */ /* 0x000fea0003c00000 */
[----:B------:R0:W1:Y:S02]  /*13d80*/  SHFL.UP P6, R14, R13, R12, R11 ;  /* 0x0400000c0d0e7389 */ /* 0x00006400000c000b */
[----:B01----:R-:W-:Y:S01]  /*13d90*/  ENDCOLLECTIVE ;  /* 0x000000000000791b */ /* 0x003fe20003800000 */
.L_x_446:
[----:B------:R-:W-:Y:S02]  /*13da0*/  MOV R12, 0x10 ;  /* 0x00000010000c7802 */ /* 0x000fe40000000f00 */
[----:B------:R-:W-:-:S05]  /*13db0*/  SEL R14, R14, RZ, P4 ;  /* 0x000000ff0e0e7207 */ /* 0x000fca0002000000 */
[----:B------:R-:W-:-:S04]  /*13dc0*/  IMAD.IADD R5, R3, 0x1, R14 ;  /* 0x0000000103057824 */ /* 0x000fc800078e020e */
[----:B------:R-:W-:-:S07]  /*13dd0*/  IMAD.MOV.U32 R13, RZ, RZ, R5 ;  /* 0x000000ffff0d7224 */ /* 0x000fce00078e0005 */
[----:B------:R-:W-:Y:S05]  /*13de0*/  WARPSYNC.COLLECTIVE R15, `(.L_x_447) ;  /* 0x000000000f087348 */ /* 0x000fea0003c00000 */
[----:B------:R0:W1:Y:S02]  /*13df0*/  SHFL.UP P6, R14, R13, R12, R11 ;  /* 0x0400000c0d0e7389 */ /* 0x00006400000c000b */
[----:B01----:R-:W-:Y:S01]  /*13e00*/  ENDCOLLECTIVE ;  /* 0x000000000000791b */ /* 0x003fe20003800000 */
.L_x_447:
[----:B------:R-:W-:Y:S02]  /*13e10*/  IMAD.MOV.U32 R12, RZ, RZ, 0x1f ;  /* 0x0000001fff0c7424 */ /* 0x000fe400078e00ff */
[----:B------:R-:W-:Y:S01]  /*13e20*/  IMAD.MOV.U32 R11, RZ, RZ, 0x1f ;  /* 0x0000001fff0b7424 */ /* 0x000fe200078e00ff */
[----:B------:R-:W-:-:S05]  /*13e30*/  SEL R2, R14, RZ, P5 ;  /* 0x000000ff0e027207 */ /* 0x000fca0002800000 */
[----:B------:R-:W-:-:S04]  /*13e40*/  IMAD.IADD R2, R5, 0x1, R2 ;  /* 0x0000000105027824 */ /* 0x000fc800078e0202 */
[----:B------:R-:W-:-:S07]  /*13e50*/  IMAD.MOV.U32 R13, RZ, RZ, R2 ;  /* 0x000000ffff0d7224 */ /* 0x000fce00078e0002 */
[----:B------:R-:W-:Y:S05]  /*13e60*/  WARPSYNC.COLLECTIVE R15, `(.L_x_448) ;  /* 0x000000000f087348 */ /* 0x000fea0003c00000 */
[----:B------:R0:W1:Y:S02]  /*13e70*/  SHFL.IDX P6, R14, R13, R12, R11 ;  /* 0x0000000c0d0e7389 */ /* 0x00006400000c000b */
[----:B01----:R-:W-:Y:S01]  /*13e80*/  ENDCOLLECTIVE ;  /* 0x000000000000791b */ /* 0x003fe20003800000 */
.L_x_448:
[----:B------:R-:W-:Y:S05]  /*13e90*/  BRA `(.L_x_449) ;  /* 0xffffffb400e07947 */ /* 0x000fea000383ffff */
.L_x_316:
[----:B------:R-:W-:Y:S01]  /*13ea0*/  BSSY B0, `(.L_x_450) ;  /* 0x0000006000007945 */ /* 0x000fe20003800000 */
[----:B------:R-:W-:Y:S01]  /*13eb0*/  PLOP3.LUT P6, PT, P6, PT, PT, 0x8, 0x0 ;  /* 0x000000000000781c */ /* 0x000fe200037ce170 */
[----:B------:R-:W-:-:S12]  /*13ec0*/  IMAD.MOV.U32 R15, RZ, RZ, -0x1 ;  /* 0xffffffffff0f7424 */ /* 0x000fd800078e00ff */
[----:B0-----:R-:W-:Y:S05]  /*13ed0*/  WARPSYNC.COLLECTIVE R15, `(.L_x_451) ;  /* 0x000000000f087348 */ /* 0x001fea0003c00000 */
[----:B------:R-:W-:Y:S01]  /*13ee0*/  VOTE.ANY R14, PT, P6 ;  /* 0x00000000000e7806 */ /* 0x000fe200030e0100 */
[----:B0-----:R-:W-:Y:S06]  /*13ef0*/  ENDCOLLECTIVE ;  /* 0x000000000000791b */ /* 0x001fec0003800000 */
.L_x_451:
[----:B------:R-:W-:Y:S05]  /*13f00*/  BSYNC B0 ;  /* 0x0000000000007941 */ /* 0x000fea0003800000 */
.L_x_450:
[----:B------:R-:W-:Y:S01]  /*13f10*/  MOV R3, R14 ;  /* 0x0000000e00037202 */ /* 0x000fe20000000f00 */
[----:B------:R-:W-:Y:S02]  /*13f20*/  IMAD.MOV.U32 R13, RZ, RZ, R7 ;  /* 0x000000ffff0d7224 */ /* 0x000fe400078e0007 */
[----:B------:R-:W-:Y:S01]  /*13f30*/  IMAD.MOV.U32 R11, RZ, RZ, 0x1f ;  /* 0x0000001fff0b7424 */ /* 0x000fe200078e00ff */
[----:B------:R-:W0:Y:S01]  /*13f40*/  POPC R8, R3 ;  /* 0x0000000300087309 */ /* 0x000e220000000000 */
[----:B------:R-:W-:Y:S02]  /*13f50*/  IMAD.MOV.U32 R15, RZ, RZ, -0x1 ;  /* 0xffffffffff0f7424 */ /* 0x000fe400078e00ff */
[----:B0-----:R-:W-:-:S07]  /*13f60*/  IMAD.MOV.U32 R12, RZ, RZ, R8 ;  /* 0x000000ffff0c7224 */ /* 0x001fce00078e0008 */
[----:B------:R-:W-:Y:S05]  /*13f70*/  WARPSYNC.COLLECTIVE R15, `(.L_x_452) ;  /* 0x000000000f087348 */ /* 0x000fea0003c00000 */
[----:B------:R0:W1:Y:S02]  /*13f80*/  SHFL.IDX P6, R14, R13, R12, R11 ;  /* 0x0000000c0d0e7389 */ /* 0x00006400000c000b */
[----:B01----:R-:W-:Y:S01]  /*13f90*/  ENDCOLLECTIVE ;  /* 0x000000000000791b */ /* 0x003fe20003800000 */
.L_x_452:
[----:B------:R-:W-:Y:S01]  /*13fa0*/  MOV R13, R4 ;  /* 0x00000004000d7202 */ /* 0x000fe20000000f00 */
[----:B------:R-:W-:-:S07]  /*13fb0*/  IMAD.MOV.U32 R7, RZ, RZ, R14 ;  /* 0x000000ffff077224 */ /* 0x000fce00078e000e */
[----:B------:R-:W-:Y:S05]  /*13fc0*/  WARPSYNC.COLLECTIVE R15, `(.L_x_453) ;  /* 0x000000000f087348 */ /* 0x000fea0003c00000 */
[----:B------:R0:W1:Y:S02]  /*13fd0*/  SHFL.IDX P6, R14, R13, R12, R11 ;  /* 0x0000000c0d0e7389 */ /* 0x00006400000c000b */
[----:B01----:R-:W-:Y:S01]  /*13fe0*/  ENDCOLLECTIVE ;  /* 0x000000000000791b */ /* 0x003fe20003800000 */
.L_x_453:
[----:B------:R-:W-:Y:S01]  /*13ff0*/  IMAD.MOV.U32 R4, RZ, RZ, R14 ;  /* 0x000000ffff047224 */ /* 0x000fe200078e000e */
[----:B------:R-:W-:Y:S06]  /*14000*/  BRA `(.L_x_454) ;  /* 0xffffffb400c07947 */ /* 0x000fec000383ffff */
.L_x_318:
[----:B------:R-:W-:Y:S01]  /*14010*/  BSSY B0, `(.L_x_455) ;  /* 0x0000007000007945 */ /* 0x000fe20003800000 */
[----:B------:R-:W-:Y:S02]  /*14020*/  IMAD.MOV.U32 R13, RZ, RZ, R2 ;  /* 0x000000ffff0d7224 */ /* 0x000fe400078e0002 */
[----:B------:R-:W-:Y:S02]  /*14030*/  IMAD.MOV.U32 R11, RZ, RZ, 0x1f ;  /* 0x0000001fff0b7424 */ /* 0x000fe400078e00ff */
[----:B------:R-:W-:-:S07]  /*14040*/  IMAD.MOV.U32 R15, RZ, RZ, -0x1 ;  /* 0xffffffffff0f7424 */ /* 0x000fce00078e00ff */
[----:B0123--:R-:W-:Y:S05]  /*14050*/  WARPSYNC.COLLECTIVE R15, `(.L_x_456) ;  /* 0x000000000f087348 */ /* 0x00ffea0003c00000 */
[----:B------:R4:W0:Y:S02]  /*14060*/  SHFL.IDX P6, R14, R13, R12, R11 ;  /* 0x0000000c0d0e7389 */ /* 0x00082400000c000b */
[----:B01234-:R-:W-:Y:S01]  /*14070*/  ENDCOLLECTIVE ;  /* 0x000000000000791b */ /* 0x01ffe20003800000 */
.L_x_456:
[----:B------:R-:W-:Y:S05]  /*14080*/  BSYNC B0 ;  /* 0x0000000000007941 */ /* 0x000fea0003800000 */
.L_x_455:
[----:B------:R-:W-:Y:S01]  /*14090*/  IMAD.MOV.U32 R6, RZ, RZ, R14 ;  /* 0x000000ffff067224 */ /* 0x000fe200078e000e */
[----:B------:R-:W-:Y:S06]  /*140a0*/  BRA `(.L_x_317) ;  /* 0xffffffb400b07947 */ /* 0x000fec000383ffff */
.L_x_322:
[----:B0-----:R0:W3:Y:S02]  /*140b0*/  SYNCS.PHASECHK.TRANS64.TRYWAIT P0, [R4+URZ+0x28820], R0 ;  /* 0x02882000040075a7 */ /* 0x0010e4000800017f */
[----:B---3--:R-:W-:Y:S05]  /*140c0*/  @!P0 NANOSLEEP.SYNCS 0x989680 ;  /* 0x009896800000895d */ /* 0x008fea0003900000 */
[----:B------:R-:W3:Y:S02]  /*140d0*/  @!P0 SYNCS.PHASECHK.TRANS64 P0, [R4+URZ+0x28820], R0 ;  /* 0x02882000040085a7 */ /* 0x000ee4000800007f */
[----:B---3--:R-:W-:Y:S05]  /*140e0*/  @!P0 BRA `(.L_x_322) ;  /* 0xfffffffc00f08947 */ /* 0x008fea000383ffff */
[----:B------:R-:W-:Y:S05]  /*140f0*/  BRA `(.L_x_457) ;  /* 0xffffffbc00087947 */ /* 0x000fea000383ffff */
.L_x_323:
[----:B------:R-:W3:Y:S01]  /*14100*/  S2R R2, SR_TID.X ;  /* 0x0000000000027919 */ /* 0x000ee20000002100 */
[----:B------:R-:W-:Y:S01]  /*14110*/  BSSY B0, `(.L_x_458) ;  /* 0x000000a000007945 */ /* 0x000fe20003800000 */
[----:B------:R-:W-:Y:S02]  /*14120*/  IMAD.MOV.U32 R12, RZ, RZ, RZ ;  /* 0x000000ffff0c7224 */ /* 0x000fe400078e00ff */
[----:B------:R-:W-:Y:S02]  /*14130*/  IMAD.MOV.U32 R11, RZ, RZ, 0x1f ;  /* 0x0000001fff0b7424 */ /* 0x000fe400078e00ff */
[----:B------:R-:W-:Y:S01]  /*14140*/  IMAD.MOV.U32 R15, RZ, RZ, -0x1 ;  /* 0xffffffffff0f7424 */ /* 0x000fe200078e00ff */
[----:B---3--:R-:W-:-:S04]  /*14150*/  SHF.R.U32.HI R2, RZ, 0x5, R2 ;  /* 0x00000005ff027819 */ /* 0x008fc80000011602 */
[----:B------:R-:W-:-:S04]  /*14160*/  LOP3.LUT R2, R2, 0x3, RZ, 0xc0, !PT ;  /* 0x0000000302027812 */ /* 0x000fc800078ec0ff */
[----:B------:R-:W-:-:S07]  /*14170*/  MOV R13, R2 ;  /* 0x00000002000d7202 */ /* 0x000fce0000000f00 */
[----:B012---:R-:W-:Y:S05]  /*14180*/  WARPSYNC.COLLECTIVE R15, `(.L_x_459) ;  /* 0x000000000f087348 */ /* 0x007fea0003c00000 */
[----:B------:R3:W4:Y:S02]  /*14190*/  SHFL.IDX P6, R14, R13, R12, R11 ;  /* 0x0000000c0d0e7389 */ /* 0x00072400000c000b */
[----:B01234-:R-:W-:Y:S01]  /*141a0*/  ENDCOLLECTIVE ;  /* 0x000000000000791b */ /* 0x01ffe20003800000 */
.L_x_459:
[----:B------:R-:W-:Y:S05]  /*141b0*/  BSYNC B0 ;  /* 0x0000000000007941 */ /* 0x000fea0003800000 */
.L_x_458:
[----:B------:R-:W-:Y:S05]  /*141c0*/  BRA `(.L_x_460) ;  /* 0xffffffb800f07947 */ /* 0x000fea000383ffff */
.L_x_326:
[----:B------:R-:W-:Y:S01]  /*141d0*/  BSSY B1, `(.L_x_461) ;  /* 0x0000006000017945 */ /* 0x000fe20003800000 */
[----:B------:R-:W-:-:S07]  /*141e0*/  IMAD.MOV.U32 R15, RZ, RZ, -0x1 ;  /* 0xffffffffff0f7424 */ /* 0x000fce00078e00ff */
[----:B012---:R-:W-:Y:S05]  /*141f0*/  WARPSYNC.COLLECTIVE R15, `(.L_x_462) ;  /* 0x000000000f0c7348 */ /* 0x007fea0003c00000 */
[----:B------:R-:W-:Y:S02]  /*14200*/  ELECT P6, UR62, PT ;  /* 0x00000000003e782f */ /* 0x000fe400038c0000 */
[----:B------:R-:W-:Y:S01]  /*14210*/  MOV R14, UR62 ;  /* 0x0000003e000e7c02 */ /* 0x000fe20008000f00 */
[----:B012---:R-:W-:Y:S10]  /*14220*/  ENDCOLLECTIVE ;  /* 0x000000000000791b */ /* 0x007ff40003800000 */
.L_x_462:
[----:B------:R-:W-:Y:S05]  /*14230*/  BSYNC B1 ;  /* 0x0000000000017941 */ /* 0x000fea0003800000 */
.L_x_461:
[----:B------:R-:W-:Y:S05]  /*14240*/  BRA `(.L_x_463) ;  /* 0xffffffb800e87947 */ /* 0x000fea000383ffff */
.L_x_328:
[----:B0-----:R0:W3:Y:S02]  /*14250*/  SYNCS.PHASECHK.TRANS64.TRYWAIT P1, [R5+URZ+0x28840], R0 ;  /* 0x02884000050075a7 */ /* 0x0010e4000802017f */
[----:B---3--:R-:W-:Y:S05]  /*14260*/  @!P1 NANOSLEEP.SYNCS 0x989680 ;  /* 0x009896800000995d */ /* 0x008fea0003900000 */
[----:B------:R-:W3:Y:S02]  /*14270*/  @!P1 SYNCS.PHASECHK.TRANS64 P1, [R5+URZ+0x28840], R0 ;  /* 0x02884000050095a7 */ /* 0x000ee4000802007f */
[----:B---3--:R-:W-:Y:S05]  /*14280*/  @!P1 BRA `(.L_x_328) ;  /* 0xfffffffc00f09947 */ /* 0x008fea000383ffff */
[----:B------:R-:W-:Y:S05]  /*14290*/  BRA `(.L_x_464) ;  /* 0xffffffbc00087947 */ /* 0x000fea000383ffff */
.L_x_330:
[----:B---3--:R3:W4:Y:S02]  /*142a0*/  SYNCS.PHASECHK.TRANS64.TRYWAIT P1, [R25+URZ+0x28840], R2 ;  /* 0x02884002190075a7 */ /* 0x008724000802017f */
[----:B----4-:R-:W-:Y:S05]  /*142b0*/  @!P1 NANOSLEEP.SYNCS 0x989680 ;  /* 0x009896800000995d */ /* 0x010fea0003900000 */
[----:B------:R-:W4:Y:S02]  /*142c0*/  @!P1 SYNCS.PHASECHK.TRANS64 P1, [R25+URZ+0x28840], R2 ;  /* 0x02884002190095a7 */ /* 0x000f24000802007f */
[----:B----4-:R-:W-:Y:S05]  /*142d0*/  @!P1 BRA `(.L_x_330) ;  /* 0xfffffffc00f09947 */ /* 0x010fea000383ffff */
[----:B------:R-:W-:Y:S05]  /*142e0*/  BRA `(.L_x_465) ;  /* 0xffffffbc00147947 */ /* 0x000fea000383ffff */
.L_x_332:
[----:B----4-:R4:W0:Y:S02]  /*142f0*/  SYNCS.PHASECHK.TRANS64.TRYWAIT P1, [R5+URZ+0x28860], R0 ;  /* 0x02886000050075a7 */ /* 0x010824000802017f */
[----:B0-----:R-:W-:Y:S05]  /*14300*/  @!P1 NANOSLEEP.SYNCS 0x989680 ;  /* 0x009896800000995d */ /* 0x001fea0003900000 */
[----:B------:R-:W0:Y:S02]  /*14310*/  @!P1 SYNCS.PHASECHK.TRANS64 P1, [R5+URZ+0x28860], R0 ;  /* 0x02886000050095a7 */ /* 0x000e24000802007f */
[----:B0-----:R-:W-:Y:S05]  /*14320*/  @!P1 BRA `(.L_x_332) ;  /* 0xfffffffc00f09947 */ /* 0x001fea000383ffff */
[----:B------:R-:W-:Y:S05]  /*14330*/  BRA `(.L_x_466) ;  /* 0xffffffbc00107947 */ /* 0x000fea000383ffff */
.L_x_467:
        /* <DEDUP_REMOVED lines=12> */
.L_x_3543:


//--------------------- .text._ZN7cutlass13device_kernelIN5flash11enable_sm90INS1_16FlashAttnFwdSm90INS1_25CollectiveMainloopFwdSm90ILi2EN4cute5tupleIJNS5_1CILi1EEES8_S8_EEENS6_IJNS7_ILi128EEESA_SA_EEELi128ENS_6half_tEfNS_4arch4Sm90ELb0ELb0ELb1ELb1ELb1ELb1ELb0ELb1ELb1ELb1ELb1ELb0EEENS1_21CollectiveEpilogueFwdISB_S9_SC_SE_Li256ELb1ELb1ELb1ELb0EEENS1_36VarlenDynamicPersistentTileSchedulerILi128ELi128ELi256ELi128ELb1ELb1ELb1ELb0ELb1ELb1EEEEEEEEEvNT_6ParamsE --------------------------
	.section	.text._ZN7cutlass13device_kernelIN5flash11enable_sm90INS1_16FlashAttnFwdSm90INS1_25CollectiveMainloopFwdSm90ILi2EN4cute5tupleIJNS5_1CILi1EEES8_S8_EEENS6_IJNS7_ILi128EEESA_SA_EEELi128ENS_6half_tEfNS_4arch4Sm90ELb0ELb0ELb1ELb1ELb1ELb1ELb0ELb1ELb1ELb1ELb1ELb0EEENS1_21CollectiveEpilogueFwdISB_S9_SC_SE_Li256ELb1ELb1ELb1ELb0EEENS1_36VarlenDynamicPersistentTileSchedulerILi128ELi128ELi256ELi128ELb1ELb1ELb1ELb0ELb1ELb1EEEEEEEEEvNT_6ParamsE,"ax",@progbits
	.align	128
.text._ZN7cutlass13device_kernelIN5flash11enable_sm90INS1_16FlashAttnFwdSm90INS1_25CollectiveMainloopFwdSm90ILi2EN4cute5tupleIJNS5_1CILi1EEES8_S8_EEENS6_IJNS7_ILi128EEESA_SA_EEELi128ENS_6half_tEfNS_4arch4Sm90ELb0ELb0ELb1ELb1ELb1ELb1ELb0ELb1ELb1ELb1ELb1ELb0EEENS1_21CollectiveEpilogueFwdISB_S9_SC_SE_Li256ELb1ELb1ELb1ELb0EEENS1_36VarlenDynamicPersistentTileSchedulerILi128ELi128ELi256ELi128ELb1ELb1ELb1ELb0ELb1ELb1EEEEEEEEEvNT_6ParamsE:
        .type           _ZN7cutlass13device_kernelIN5flash11enable_sm90INS1_16FlashAttnFwdSm90INS1_25CollectiveMainloopFwdSm90ILi2EN4cute5tupleIJNS5_1CILi1EEES8_S8_EEENS6_IJNS7_ILi128EEESA_SA_EEELi128ENS_6half_tEfNS_4arch4Sm90ELb0ELb0ELb1ELb1ELb1ELb1ELb0ELb1ELb1ELb1ELb1ELb0EEENS1_21CollectiveEpilogueFwdISB_S9_SC_SE_Li256ELb1ELb1ELb1ELb0EEENS1_36VarlenDynamicPersistentTileSchedulerILi128ELi128ELi256ELi128ELb1ELb1ELb1ELb0ELb1ELb1EEEEEEEEEvNT_6ParamsE,@function
        .size           _ZN7cutlass13device_kernelIN5flash11enable_sm90INS1_16FlashAttnFwdSm90INS1_25CollectiveMainloopFwdSm90ILi2EN4cute5tupleIJNS5_1CILi1EEES8_S8_EEENS6_IJNS7_ILi128EEESA_SA_EEELi128ENS_6half_tEfNS_4arch4Sm90ELb0ELb0ELb1ELb1ELb1ELb1ELb0ELb1ELb1ELb1ELb1ELb0EEENS1_21CollectiveEpilogueFwdISB_S9_SC_SE_Li256ELb1ELb1ELb1ELb0EEENS1_36VarlenDynamicPersistentTileSchedulerILi128ELi128ELi256ELi128ELb1ELb1ELb1ELb0ELb1ELb1EEEEEEEEEvNT_6ParamsE,(.L_x_3544 - _ZN7cutlass13device_kernelIN5flash11enable_sm90INS1_16FlashAttnFwdSm90INS1_25CollectiveMainloopFwdSm90ILi2EN4cute5tupleIJNS5_1CILi1EEES8_S8_EEENS6_IJNS7_ILi128EEESA_SA_EEELi128ENS_6half_tEfNS_4arch4Sm90ELb0ELb0ELb1ELb1ELb1ELb1ELb0ELb1ELb1ELb1ELb1ELb0EEENS1_21CollectiveEpilogueFwdISB_S9_SC_SE_Li256ELb1ELb1ELb1ELb0EEENS1_36VarlenDynamicPersistentTileSchedulerILi128ELi128ELi256ELi128ELb1ELb1ELb1ELb0ELb1ELb1EEEEEEEEEvNT_6ParamsE)
        .other          _ZN7cutlass13device_kernelIN5flash11enable_sm90INS1_16FlashAttnFwdSm90INS1_25CollectiveMainloopFwdSm90ILi2EN4cute5tupleIJNS5_1CILi1EEES8_S8_EEENS6_IJNS7_ILi128EEESA_SA_EEELi128ENS_6half_tEfNS_4arch4Sm90ELb0ELb0ELb1ELb1ELb1ELb1ELb0ELb1ELb1ELb1ELb1ELb0EEENS1_21CollectiveEpilogueFwdISB_S9_SC_SE_Li256ELb1ELb1ELb1ELb0EEENS1_36VarlenDynamicPersistentTileSchedulerILi128ELi128ELi256ELi128ELb1ELb1ELb1ELb0ELb1ELb1EEEEEEEEEvNT_6ParamsE,@"STO_CUDA_ENTRY STV_DEFAULT"
_ZN7cutlass13device_kernelIN5flash11enable_sm90INS1_16FlashAttnFwdSm90INS1_25CollectiveMainloopFwdSm90ILi2EN4cute5tupleIJNS5_1CILi1EEES8_S8_EEENS6_IJNS7_ILi128EEESA_SA_EEELi128ENS_6half_tEfNS_4arch4Sm90ELb0ELb0ELb1ELb1ELb1ELb1ELb0ELb1ELb1ELb1ELb1ELb0EEENS1_21CollectiveEpilogueFwdISB_S9_SC_SE_Li256ELb1ELb1ELb1ELb0EEENS1_36VarlenDynamicPersistentTileSchedulerILi128ELi128ELi256ELi128ELb1ELb1ELb1ELb0ELb1ELb1EEEEEEEEEvNT_6ParamsE:
[----:B------:R-:W0:Y:S02]  /*0000*/  LDC R1, c[0x0][0x28] ;  /* 0x00000a00ff017b82 */ /* 0x000e240000000800 */
[----:B0-----:R-:W-:Y:S01]  /*0010*/  VIADD R1, R1, 0xffffffd8 ;  /* 0xffffffd801017836 */ /* 0x001fe20000000000 */
[----:B------:R-:W0:Y:S01]  /*0020*/  S2R R0, SR_TID.X ;  /* 0x0000000000007919 */ /* 0x000e220000002100 */
[----:B------:R-:W-:Y:S01]  /*0030*/  ELECT P0, URZ, PT ;  /* 0x00000000003f782f */ /* 0x000fe20003800000 */
[----:B------:R-:W-:Y:S01]  /*0040*/  BSSY B0, `(.L_x_468) ;  /* 0x000000e000007945 */ /* 0x000fe20003800000 */
[--C-:B0-----:R-:W-:Y:S02]  /*0050*/  SHF.R.U32.HI R2, RZ, 0x5, R0.reuse ;  /* 0x00000005ff027819 */ /* 0x101fe40000011600 */
[----:B------:R-:W-:-:S03]  /*0060*/  SHF.R.U32.HI R4, RZ, 0x7, R0 ;  /* 0x00000007ff047819 */ /* 0x000fc60000011600 */
[----:B------:R-:W0:Y:S02]  /*0070*/  SHFL.IDX PT, R3, R2, RZ, 0x1f ;  /* 0x00001fff02037589 */ /* 0x000e2400000e0000 */
[----:B0-----:R-:W-:-:S13]  /*0080*/  ISETP.EQ.AND P0, PT, R3, RZ, P0 ;  /* 0x000000ff0300720c */ /* 0x001fda0000702270 */
[----:B------:R-:W-:Y:S05]  /*0090*/  @!P0 BRA `(.L_x_469) ;  /* 0x0000000000208947 */ /* 0x000fea0003800000 */
[----:B------:R-:W-:Y:S02]  /*00a0*/  ULDC.64 UR4, c[0x0][0x198] ;  /* 0x0000660000047ab9 */ /* 0x000fe40000000a00 */
[----:B------:R-:W-:Y:S02]  /*00b0*/  UIADD3 UR6, UP0, UR4, 0x570, URZ ;  /* 0x0000057004067890 */ /* 0x000fe4000ff1e03f */
[----:B------:R-:W-:Y:S02]  /*00c0*/  UIADD3 UR4, UP1, UR4, 0x670, URZ ;  /* 0x0000067004047890 */ /* 0x000fe4000ff3e03f */
[----:B------:R-:W-:Y:S02]  /*00d0*/  UIADD3.X UR7, URZ, UR5, URZ, UP0, !UPT ;  /* 0x000000053f077290 */ /* 0x000fe400087fe43f */
[----:B------:R-:W-:-:S07]  /*00e0*/  UIADD3.X UR5, URZ, UR5, URZ, UP1, !UPT ;  /* 0x000000053f057290 */ /* 0x000fce0008ffe43f */
[----:B------:R0:W-:Y:S02]  /*00f0*/  UTMACCTL.PF [UR6] ;  /* 0x00000000060079b9 */ /* 0x0001e40008040000 */
[----:B------:R0:W-:Y:S02]  /*0100*/  UTMACCTL.PF [UR4] ;  /* 0x00000000040079b9 */ /* 0x0001e40008040000 */
[----:B0-----:R-:W-:Y:S01]  /*0110*/  NOP ;  /* 0x0000000000007918 */ /* 0x001fe20000000000 */
.L_x_469:
[----:B------:R-:W-:Y:S05]  /*0120*/  BSYNC B0 ;  /* 0x0000000000007941 */ /* 0x000fea0003800000 */
.L_x_468:
[----:B------:R-:W-:Y:S01]  /*0130*/  VOTEU.ANY UP0, P0 ;  /* 0x00000000003f7886 */ /* 0x000fe20000000100 */
[----:B------:R-:W0:Y:S01]  /*0140*/  SHFL.IDX PT, R4, R4, RZ, 0x1f ;  /* 0x00001fff04047589 */ /* 0x000e2200000e0000 */
[----:B------:R-:W-:Y:S01]  /*0150*/  UMOV UR4, 0x80 ;  /* 0x0000008000047882 */ /* 0x000fe20000000000 */
[----:B------:R-:W-:Y:S01]  /*0160*/  UMOV UR7, 0x100 ;  /* 0x0000010000077882 */ /* 0x000fe20000000000 */
[----:B------:R-:W-:Y:S01]  /*0170*/  VOTEU.ANY UP1, P0 ;  /* 0x00000000003f7886 */ /* 0x000fe20000020100 */
[----:B------:R-:W1:Y:S01]  /*0180*/  @UP0 S2UR UR8, SR_CgaCtaId ;  /* 0x00000000000809c3 */ /* 0x000e620000008800 */
[----:B------:R-:W2:Y:S01]  /*0190*/  SHFL.IDX PT, R3, R2, RZ, 0x1f ;  /* 0x00001fff02037589 */ /* 0x000ea200000e0000 */
[----:B------:R-:W-:Y:S01]  /*01a0*/  @UP0 UMOV UR6, 0x400 ;  /* 0x0000040000060882 */ /* 0x000fe20000000000 */
[----:B------:R-:W-:-:S04]  /*01b0*/  @UP0 UIADD3 UR4, -UR4, 0x100000, URZ ;  /* 0x0010000004040890 */ /* 0x000fc8000fffe13f */
[----:B------:R-:W-:Y:S02]  /*01c0*/  @UP0 USHF.L.U32 UR5, UR4, 0xb, URZ ;  /* 0x0000000b04050899 */ /* 0x000fe4000800063f */
[----:B------:R-:W-:Y:S01]  /*01d0*/  @UP0 USHF.L.U32 UR4, UR4, 0x1, URZ ;  /* 0x0000000104040899 */ /* 0x000fe2000800063f */
[----:B------:R-:W-:Y:S01]  /*01e0*/  VOTEU.ANY UP2, P0 ;  /* 0x00000000003f7886 */ /* 0x000fe20000040100 */
[----:B0-----:R-:W-:Y:S01]  /*01f0*/  R2UR UR9, R4 ;  /* 0x00000000040972ca */ /* 0x001fe200000e0000 */
[----:B-1----:R-:W-:Y:S01]  /*0200*/  @UP0 ULEA UR8, UR8, UR6, 0x18 ;  /* 0x0000000608080291 */ /* 0x002fe2000f8ec03f */
[----:B--2---:R-:W-:Y:S01]  /*0210*/  ISETP.NE.AND P1, PT, R3, RZ, PT ;  /* 0x000000ff0300720c */ /* 0x004fe20003f25270 */
[----:B------:R-:W-:-:S04]  /*0220*/  @UP0 UIADD3 UR6, -UR7, 0x100000, URZ ;  /* 0x0010000007060890 */ /* 0x000fc8000fffe13f */
[----:B------:R-:W-:Y:S02]  /*0230*/  @UP0 USHF.L.U32 UR7, UR6, 0xb, URZ ;  /* 0x0000000b06070899 */ /* 0x000fe4000800063f */
[----:B------:R-:W-:-:S04]  /*0240*/  @UP0 USHF.L.U32 UR6, UR6, 0x1, URZ ;  /* 0x0000000106060899 */ /* 0x000fc8000800063f */
[----:B------:R-:W-:Y:S01]  /*0250*/  UISETP.NE.AND UP0, UPT, UR9, URZ, UPT ;  /* 0x0000003f0900728c */ /* 0x000fe2000bf05270 */
[----:B------:R-:W0:Y:S02]  /*0260*/  FENCE.VIEW.ASYNC.S ;  /* 0x00000000000073c6 */ /* 0x000e240000000000 */
[----:B0-----:R0:W1:Y:S05]  /*0270*/  @UP1 SYNCS.EXCH.64 URZ, [UR8+0x28800], UR4 ;  /* 0x02880004083f15b2 */ /* 0x00106a0008000100 */
[----:B------:R0:W2:Y:S01]  /*0280*/  @UP2 SYNCS.EXCH.64 URZ, [UR8+0x28820], UR6 ;  /* 0x02882006083f25b2 */ /* 0x0000a20008000100 */
        /* <DEDUP_REMOVED lines=14> */
[----:B0-----:R3:W4:Y:S08]  /*0370*/  SYNCS.EXCH.64 URZ, [UR8+0x28830], UR4 ;  /* 0x02883004083f75b2 */ /* 0x0017300008000100 */
[----:B------:R3:W0:Y:S01]  /*0380*/  SYNCS.EXCH.64 URZ, [UR8+0x28840], UR6 ;  /* 0x02884006083f75b2 */ /* 0x0006220008000100 */
[----:B------:R3:W0:Y:S01]  /*0390*/  SYNCS.EXCH.64 URZ, [UR8+0x28838], UR4 ;  /* 0x02883804083f75b2 */ /* 0x0006220008000100 */
[----:B------:R3:W0:Y:S02]  /*03a0*/  SYNCS.EXCH.64 URZ, [UR8+0x28848], UR6 ;  /* 0x02884806083f75b2 */ /* 0x0006240008000100 */
[----:B---3--:R-:W-:Y:S01]  /*03b0*/  NOP ;  /* 0x0000000000007918 */ /* 0x008fe20000000000 */
.L_x_470:
[----:B------:R-:W3:Y:S01]  /*03c0*/  SHFL.IDX PT, R3, R2, RZ, 0x1f ;  /* 0x00001fff02037589 */ /* 0x000ee200000e0000 */
[----:B------:R-:W-:Y:S01]  /*03d0*/  NOP ;  /* 0x0000000000007918 */ /* 0x000fe20000000000 */
[----:B---3--:R-:W-:-:S13]  /*03e0*/  ISETP.NE.AND P0, PT, R3, RZ, PT ;  /* 0x000000ff0300720c */ /* 0x008fda0003f05270 */
        /* <DEDUP_REMOVED lines=17> */
[----:B------:R3:W0:Y:S02]  /*0500*/  SYNCS.EXCH.64 URZ, [UR8+0x28868], UR6 ;  /* 0x02886806083f75b2 */ /* 0x0006240008000100 */
[----:B---3--:R-:W-:Y:S01]  /*0510*/  NOP ;  /* 0x0000000000007918 */ /* 0x008fe20000000000 */
.L_x_471:
[----:B------:R-:W3:Y:S01]  /*0520*/  SHFL.IDX PT, R3, R2, RZ, 0x1f ;  /* 0x00001fff02037589 */ /* 0x000ee200000e0000 */
[----:B------:R-:W-:Y:S01]  /*0530*/  NOP ;  /* 0x0000000000007918 */ /* 0x000fe20000000000 */
[----:B---3--:R-:W-:-:S13]  /*0540*/  ISETP.NE.AND P0, PT, R3, RZ, PT ;  /* 0x000000ff0300720c */ /* 0x008fda0003f05270 */
        /* <DEDUP_REMOVED lines=13> */
[----:B------:R3:W0:Y:S02]  /*0620*/  SYNCS.EXCH.64 URZ, [UR6+0x28888], UR4 ;  /* 0x02888804063f75b2 */ /* 0x0006240008000100 */
[----:B---3--:R-:W-:Y:S01]  /*0630*/  NOP ;  /* 0x0000000000007918 */ /* 0x008fe20000000000 */
.L_x_472:
        /* <DEDUP_REMOVED lines=22> */
.L_x_473:
        /* <DEDUP_REMOVED lines=22> */
.L_x_474:
[----:B------:R-:W-:Y:S01]  /*0900*/  PLOP3.LUT P0, PT, PT, PT, UP0, 0x80, 0x0 ;  /* 0x000000000000781c */ /* 0x000fe20003f0f008 */
[----:B------:R-:W-:Y:S01]  /*0910*/  UMOV UR36, 0x1 ;  /* 0x0000000100247882 */ /* 0x000fe20000000000 */
[----:B------:R-:W-:Y:S01]  /*0920*/  NOP ;  /* 0x0000000000007918 */ /* 0x000fe20000000000 */
[----:B------:R-:W-:Y:S01]  /*0930*/  USEL UR36, UR36, 0x2, !UP0 ;  /* 0x0000000224247887 */ /* 0x000fe2000c000000 */
[----:B------:R-:W-:Y:S01]  /*0940*/  BSSY B9, `(.L_x_475) ;  /* 0x0001bd5000097945 */ /* 0x000fe20003800000 */
[----:B------:R-:W-:Y:S01]  /*0950*/  ULDC.64 UR42, c[0x0][0x208] ;  /* 0x00008200002a7ab9 */ /* 0x000fe20000000a00 */
[----:B012-4-:R-:W-:Y:S07]  /*0960*/  BAR.SYNC.DEFER_BLOCKING 0x0 ;  /* 0x0000000000007b1d */ /* 0x017fee0000010000 */
[----:B------:R-:W-:Y:S05]  /*0970*/  @!P0 BRA `(.L_x_476) ;  /* 0x0000014c00808947 */ /* 0x000fea0003800000 */
.L_x_477:
[----:B------:R-:W-:-:S08]  /*0980*/  NOP ;  /* 0x0000000000007918 */ /* 0x000fd00000000000 */
[----:B------:R-:W0:Y:S02]  /*0990*/  USETMAXREG.TRY_ALLOC.CTAPOOL UP0, 0xe8 ;  /* 0x000000e8000079c8 */ /* 0x000e240008000600 */
[----:B0-----:R-:W-:-:S13]  /*09a0*/  PLOP3.LUT P0, PT, PT, PT, UP0, 0x80, 0x0 ;  /* 0x000000000000781c */ /* 0x001fda0003f0f008 */
[----:B------:R-:W-:Y:S05]  /*09b0*/  @!P0 BRA `(.L_x_477) ;  /* 0xfffffffc00f08947 */ /* 0x000fea000383ffff */
[----:B------:R-:W-:Y:S01]  /*09c0*/  SHF.R.U32.HI R2, RZ, 0x7, R0 ;  /* 0x00000007ff027819 */ /* 0x000fe20000011600 */
[----:B------:R-:W0:Y:S08]  /*09d0*/  S2UR UR38, SR_CgaCtaId ;  /* 0x00000000002679c3 */ /* 0x000e300000008800 */
[----:B------:R-:W-:Y:S06]  /*09e0*/  BAR.ARV 0x8, 0x180 ;  /* 0x0206000000007b1d */ /* 0x000fec0000002000 */
[----:B------:R-:W-:Y:S01]  /*09f0*/  ISETP.NE.AND P0, PT, R2, 0x1, PT ;  /* 0x000000010200780c */ /* 0x000fe20003f05270 */
[----:B------:R-:W-:-:S12]  /*0a00*/  UMOV UR4, 0x400 ;  /* 0x0000040000047882 */ /* 0x000fd80000000000 */
[----:B------:R-:W-:Y:S06]  /*0a10*/  @!P0 BAR.ARV 0x9, 0x100 ;  /* 0x0244000000008b1d */ /* 0x000fec0000002000 */
[----:B0-----:R-:W-:Y:S02]  /*0a20*/  ULEA UR4, UR38, UR4, 0x18 ;  /* 0x0000000426047291 */ /* 0x001fe4000f8ec03f */
[----:B------:R-:W-:Y:S04]  /*0a30*/  BAR.SYNC.DEFER_BLOCKING 0x5, 0x180 ;  /* 0x0146000000007b1d */ /* 0x000fe80000010000 */
[----:B------:R-:W-:-:S02]  /*0a40*/  IMAD.U32 R156, RZ, RZ, UR4 ;  /* 0x00000004ff9c7e24 */ /* 0x000fc4000f8e00ff */
[----:B------:R-:W-:-:S03]  /*0a50*/  ULDC UR4, c[0x0][0xc3c] ;  /* 0x00030f0000047ab9 */ /* 0x000fc60000000800 */
[----:B------:R-:W0:Y:S01]  /*0a60*/  LDS.128 R28, [R156+0x288d0] ;  /* 0x0288d0009c1c7984 */ /* 0x000e220000000c00 */
[----:B------:R-:W-:Y:S06]  /*0a70*/  BAR.ARV 0x4, 0x180 ;  /* 0x0106000000007b1d */ /* 0x000fec0000002000 */
[----:B0-----:R-:W-:-:S13]  /*0a80*/  ISETP.GE.AND P0, PT, R31, UR4, PT ;  /* 0x000000041f007c0c */ /* 0x001fda000bf06270 */
[----:B------:R-:W-:Y:S05]  /*0a90*/  @P0 BRA `(.L_x_478) ;  /* 0x000001b800fc0947 */ /* 0x000fea0003800000 */
[----:B------:R-:W-:Y:S01]  /*0aa0*/  VIADD R12, R0, 0xffffff80 ;  /* 0xffffff80000c7836 */ /* 0x000fe20000000000 */
[----:B------:R-:W-:Y:S02]  /*0ab0*/  R2UR UR40, R156 ;  /* 0x000000009c2872ca */ /* 0x000fe400000e0000 */
[----:B------:R-:W-:Y:S02]  /*0ac0*/  CS2R R154, SRZ ;  /* 0x00000000009a7805 */ /* 0x000fe4000001ff00 */
[----:B------:R-:W-:Y:S01]  /*0ad0*/  MOV R158, RZ ;  /* 0x000000ff009e7202 */ /* 0x000fe20000000f00 */
[----:B------:R-:W-:Y:S01]  /*0ae0*/  IMAD.MOV.U32 R157, RZ, RZ, RZ ;  /* 0x000000ffff9d7224 */ /* 0x000fe200078e00ff */
[----:B------:R-:W-:Y:S01]  /*0af0*/  SHF.R.S32.HI R0, RZ, 0x1f, R12 ;  /* 0x0000001fff007819 */ /* 0x000fe2000001140c */
[----:B------:R-:W-:Y:S01]  /*0b00*/  ULOP3.LUT UR41, UR36, 0x1, URZ, 0xfc, !UPT ;  /* 0x0000000124297892 */ /* 0x000fe2000f8efc3f */
[----:B------:R-:W-:Y:S02]  /*0b10*/  UMOV UR39, URZ ;  /* 0x0000003f00277c82 */ /* 0x000fe40008000000 */
[----:B------:R-:W-:-:S02]  /*0b20*/  LEA.HI R2, R0, R12, RZ, 0x7 ;  /* 0x0000000c00027211 */ /* 0x000fc400078f38ff */
[-C--:B------:R-:W-:Y:S02]  /*0b30*/  LEA.HI R4, R0, R12.reuse, RZ, 0x5 ;  /* 0x0000000c00047211 */ /* 0x080fe400078f28ff */
[----:B------:R-:W-:Y:S01]  /*0b40*/  LOP3.LUT R218, R2, 0xffffff80, RZ, 0xc0, !PT ;  /* 0xffffff8002da7812 */ /* 0x000fe200078ec0ff */
[----:B------:R-:W-:Y:S01]  /*0b50*/  UIADD3 UR40, UR40, 0x10400, URZ ;  /* 0x0001040028287890 */ /* 0x000fe2000fffe03f */
[----:B------:R-:W-:Y:S01]  /*0b60*/  LEA.HI R3, R0, R12, RZ, 0x4 ;  /* 0x0000000c00037211 */ /* 0x000fe200078f20ff */
[----:B------:R-:W-:Y:S01]  /*0b70*/  IMAD.SHL.U32 R5, R4, 0x20, RZ ;  /* 0x0000002004057824 */ /* 0x000fe200078e00ff */
[----:B------:R-:W-:Y:S02]  /*0b80*/  IADD3 R218, R12, -R218, RZ ;  /* 0x800000da0cda7210 */ /* 0x000fe40007ffe0ff */
[----:B------:R-:W-:Y:S02]  /*0b90*/  LOP3.LUT R4, R3, 0x3fffff0, RZ, 0xc0, !PT ;  /* 0x03fffff003047812 */ /* 0x000fe400078ec0ff */
[----:B------:R-:W-:-:S02]  /*0ba0*/  SHF.R.S32.HI R7, RZ, 0x1f, R218 ;  /* 0x0000001fff077819 */ /* 0x000fc400000114da */
[----:B------:R-:W-:Y:S01]  /*0bb0*/  LOP3.LUT R5, R5, 0xfffffc00, RZ, 0xc0, !PT ;  /* 0xfffffc0005057812 */ /* 0x000fe200078ec0ff */
[----:B------:R-:W-:Y:S01]  /*0bc0*/  IMAD.IADD R4, R12, 0x1, -R4 ;  /* 0x000000010c047824 */ /* 0x000fe200078e0a04 */
[CC--:B------:R-:W-:Y:S02]  /*0bd0*/  LEA.HI R8, R7.reuse, R218.reuse, RZ, 0x2 ;  /* 0x000000da07087211 */ /* 0x0c0fe400078f10ff */
[----:B------:R-:W-:Y:S02]  /*0be0*/  LEA.HI R7, R7, R218, RZ, 0x5 ;  /* 0x000000da07077211 */ /* 0x000fe400078f28ff */
[--C-:B------:R-:W-:Y:S02]  /*0bf0*/  SHF.R.S32.HI R9, RZ, 0x2, R8.reuse ;  /* 0x00000002ff097819 */ /* 0x100fe40000011408 */
[----:B------:R-:W-:Y:S02]  /*0c00*/  SHF.R.S32.HI R6, RZ, 0x1f, R8 ;  /* 0x0000001fff067819 */ /* 0x000fe40000011408 */
[----:B------:R-:W-:-:S02]  /*0c10*/  LEA.HI R153, R0, R12, RZ, 0x3 ;  /* 0x0000000c00997211 */ /* 0x000fc400078f18ff */
[----:B------:R-:W-:Y:S02]  /*0c20*/  LEA.HI R6, R6, R9, RZ, 0x3 ;  /* 0x0000000906067211 */ /* 0x000fe400078f18ff */
[----:B------:R-:W-:Y:S02]  /*0c30*/  LEA.HI R11, R0, R12, RZ, 0x2 ;  /* 0x0000000c000b7211 */ /* 0x000fe400078f10ff */
[----:B------:R-:W-:Y:S01]  /*0c40*/  LOP3.LUT R10, R6, 0xfffffff8, RZ, 0xc0, !PT ;  /* 0xfffffff8060a7812 */ /* 0x000fe200078ec0ff */
[----:B------:R-:W-:Y:S01]  /*0c50*/  IMAD R6, R4, 0x40, R5 ;  /* 0x0000004004067824 */ /* 0x000fe200078e0205 */
[----:B------:R-:W-:Y:S02]  /*0c60*/  SHF.R.S32.HI R7, RZ, 0x5, R7 ;  /* 0x00000005ff077819 */ /* 0x000fe40000011407 */
[----:B------:R-:W-:Y:S02]  /*0c70*/  IADD3 R10, R9, -R10, RZ ;  /* 0x8000000a090a7210 */ /* 0x000fe40007ffe0ff */
[----:B------:R-:W-:-:S02]  /*0c80*/  LEA.HI R0, R0, R12, RZ, 0x6 ;  /* 0x0000000c00007211 */ /* 0x000fc400078f30ff */
[----:B------:R-:W-:Y:S01]  /*0c90*/  LOP3.LUT R203, R153, 0xfffffff8, RZ, 0xc0, !PT ;  /* 0xfffffff899cb7812 */ /* 0x000fe200078ec0ff */
[----:B------:R-:W-:Y:S01]  /*0ca0*/  IMAD R7, R7, 0x10, R10 ;  /* 0x0000001007077824 */ /* 0x000fe200078e020a */
[----:B------:R-:W-:Y:S01]  /*0cb0*/  SHF.R.S32.HI R153, RZ, 0x3, R153 ;  /* 0x00000003ff997819 */ /* 0x000fe20000011499 */
[----:B------:R-:W-:Y:S01]  /*0cc0*/  IMAD.SHL.U32 R0, R0, 0x8, RZ ;  /* 0x0000000800007824 */ /* 0x000fe200078e00ff */
[----:B------:R-:W-:Y:S01]  /*0cd0*/  SHF.R.S32.HI R4, RZ, 0x4, R3 ;  /* 0x00000004ff047819 */ /* 0x000fe20000011403 */
[C---:B------:R-:W-:Y:S01]  /*0ce0*/  IMAD.IADD R203, R12.reuse, 0x1, -R203 ;  /* 0x000000010ccb7824 */ /* 0x040fe200078e0acb */
[----:B------:R-:W-:Y:S01]  /*0cf0*/  LOP3.LUT R11, R11, 0xfffffffc, RZ, 0xc0, !PT ;  /* 0xfffffffc0b0b7812 */ /* 0x000fe200078ec0ff */
[----:B------:R-:W-:Y:S01]  /*0d00*/  VIADD R10, R153, 0x20 ;  /* 0x00000020990a7836 */ /* 0x000fe20000000000 */
[----:B------:R-:W-:Y:S02]  /*0d10*/  SHF.R.S32.HI R13, RZ, 0x7, R2 ;  /* 0x00000007ff0d7819 */ /* 0x000fe40000011402 */
[----:B------:R-:W-:Y:S01]  /*0d20*/  LEA.HI R3, R3, R4, RZ, 0x1 ;  /* 0x0000000403037211 */ /* 0x000fe200078f08ff */
[----:B------:R-:W-:Y:S01]  /*0d30*/  IMAD.IADD R11, R12, 0x1, -R11 ;  /* 0x000000010c0b7824 */ /* 0x000fe200078e0a0b */
[----:B------:R-:W-:Y:S01]  /*0d40*/  LEA.HI R2, R2, R13, RZ, 0x1 ;  /* 0x0000000d02027211 */ /* 0x000fe200078f08ff */
[----:B------:R-:W-:Y:S01]  /*0d50*/  IMAD.SHL.U32 R193, R10, 0x40, RZ ;  /* 0x000000400ac17824 */ /* 0x000fe200078e00ff */
[----:B------:R-:W-:-:S02]  /*0d60*/  LOP3.LUT R3, R3, 0x1ffffffe, RZ, 0xc0, !PT ;  /* 0x1ffffffe03037812 */ /* 0x000fc400078ec0ff */
[----:B------:R-:W-:Y:S02]  /*0d70*/  LOP3.LUT R201, R0, 0xfffffe00, RZ, 0xc0, !PT ;  /* 0xfffffe0000c97812 */ /* 0x000fe400078ec0ff */
[----:B------:R-:W-:Y:S01]  /*0d80*/  SHF.R.S32.HI R0, RZ, 0x1f, R10 ;  /* 0x0000001fff007819 */ /* 0x000fe2000001140a */
[----:B------:R-:W-:Y:S01]  /*0d90*/  IMAD.IADD R3, R4, 0x1, -R3 ;  /* 0x0000000104037824 */ /* 0x000fe200078e0a03 */
[----:B------:R-:W-:Y:S02]  /*0da0*/  LEA.HI R5, R11, R11, RZ, 0x1 ;  /* 0x0000000b0b057211 */ /* 0x000fe400078f08ff */
[----:B------:R-:W-:Y:S01]  /*0db0*/  LOP3.LUT R2, R2, 0x3fffffe, RZ, 0xc0, !PT ;  /* 0x03fffffe02027812 */ /* 0x000fe200078ec0ff */
[----:B------:R-:W-:Y:S01]  /*0dc0*/  IMAD R3, R3, 0x8, R6 ;  /* 0x0000000803037824 */ /* 0x000fe200078e0206 */
[----:B------:R-:W-:Y:S01]  /*0dd0*/  LEA.HI R0, R0, R10, RZ, 0x3 ;  /* 0x0000000a00007211 */ /* 0x000fe200078f18ff */
[----:B------:R-:W-:Y:S01]  /*0de0*/  VIADD R6, R153, 0x60 ;  /* 0x0000006099067836 */ /* 0x000fe20000000000 */
[----:B------:R-:W-:-:S02]  /*0df0*/  LOP3.LUT R4, R5, 0x1ffffffe, RZ, 0xc0, !PT ;  /* 0x1ffffffe05047812 */ /* 0x000fc400078ec0ff */
[----:B------:R-:W-:Y:S01]  /*0e00*/  IADD3 R2, R13, -R2, RZ ;  /* 0x800000020d027210 */ /* 0x000fe20007ffe0ff */
[----:B------:R-:W-:Y:S01]  /*0e10*/  IMAD.SHL.U32 R0, R0, 0x40, RZ ;  /* 0x0000004000007824 */ /* 0x000fe200078e00ff */
[----:B------:R0:W-:Y:S01]  /*0e20*/  STL [R1+0x1c], R3 ;  /* 0x00001c0301007387 */ /* 0x0001e20000100800 */
[----:B------:R-:W-:Y:S01]  /*0e30*/  IMAD.IADD R4, R11, 0x1, -R4 ;  /* 0x000000010b047824 */ /* 0x000fe200078e0a04 */
[----:B------:R-:W-:Y:S01]  /*0e40*/  SHF.L.U32 R16, R203, 0x3, RZ ;  /* 0x00000003cb107819 */ /* 0x000fe200000006ff */
[----:B------:R-:W-:Y:S01]  /*0e50*/  IMAD R9, R2, 0x40, R7 ;  /* 0x0000004002097824 */ /* 0x000fe200078e0207 */
[C---:B------:R-:W-:Y:S01]  /*0e60*/  SHF.L.U32 R2, R153.reuse, 0x6, RZ ;  /* 0x0000000699027819 */ /* 0x040fe200000006ff */
[----:B------:R-:W-:Y:S01]  /*0e70*/  VIADD R7, R153, 0x40 ;  /* 0x0000004099077836 */ /* 0x000fe20000000000 */
[----:B------:R-:W-:Y:S01]  /*0e80*/  LOP3.LUT R199, R0, 0xfffffe00, RZ, 0xc0, !PT ;  /* 0xfffffe0000c77812 */ /* 0x000fe200078ec0ff */
[----:B------:R-:W-:Y:S01]  /*0e90*/  IMAD.SHL.U32 R159, R6, 0x40, RZ ;  /* 0x00000040069f7824 */ /* 0x000fe200078e00ff */
[----:B------:R-:W-:Y:S01]  /*0ea0*/  LEA R0, R4, R9, 0x3 ;  /* 0x0000000904007211 */ /* 0x000fe200078e18ff */
[----:B------:R1:W-:Y:S01]  /*0eb0*/  STL [R1+0x14], R9 ;  /* 0x0000140901007387 */ /* 0x0003e20000100800 */
[----:B0-----:R-:W-:Y:S01]  /*0ec0*/  LOP3.LUT R3, R2, 0x1c0, RZ, 0xc0, !PT ;  /* 0x000001c002037812 */ /* 0x001fe200078ec0ff */
[----:B------:R-:W-:Y:S01]  /*0ed0*/  IMAD.SHL.U32 R192, R7, 0x40, RZ ;  /* 0x0000004007c07824 */ /* 0x000fe200078e00ff */
[----:B------:R-:W-:Y:S01]  /*0ee0*/  SHF.R.S32.HI R5, RZ, 0x1f, R6 ;  /* 0x0000001fff057819 */ /* 0x000fe20000011406 */
[----:B------:R1:W-:Y:S01]  /*0ef0*/  STL [R1+0x18], R0 ;  /* 0x0000180001007387 */ /* 0x0003e20000100800 */
[----:B------:R-:W-:Y:S01]  /*0f00*/  SHF.R.U32.HI R200, RZ, 0x3, R3 ;  /* 0x00000003ffc87819 */ /* 0x000fe20000011603 */
[----:B------:R-:W-:Y:S01]  /*0f10*/  VIADD R23, R16, 0x40 ;  /* 0x0000004010177836 */ /* 0x000fe20000000000 */
[----:B------:R-:W-:-:S02]  /*0f20*/  LOP3.LUT R196, R3, 0x38, R16, 0xf8, !PT ;  /* 0x0000003803c47812 */ /* 0x000fc400078ef810 */
[----:B------:R-:W-:Y:S02]  /*0f30*/  SHF.R.S32.HI R2, RZ, 0x1f, R7 ;  /* 0x0000001fff027819 */ /* 0x000fe40000011407 */
[----:B------:R-:W-:Y:S02]  /*0f40*/  LOP3.LUT R3, R8, 0x7ffffffc, RZ, 0xc0, !PT ;  /* 0x7ffffffc08037812 */ /* 0x000fe400078ec0ff */
[----:B------:R-:W-:Y:S02]  /*0f50*/  LEA.HI R5, R5, R6, RZ, 0x3 ;  /* 0x0000000605057211 */ /* 0x000fe400078f18ff */
[----:B------:R-:W-:Y:S01]  /*0f60*/  LEA.HI R2, R2, R7, RZ, 0x3 ;  /* 0x0000000702027211 */ /* 0x000fe200078f18ff */
[----:B------:R-:W-:Y:S01]  /*0f70*/  IMAD.IADD R3, R218, 0x1, -R3 ;  /* 0x00000001da037824 */ /* 0x000fe200078e0a03 */
[----:B------:R-:W-:Y:S01]  /*0f80*/  SHF.L.U32 R18, R203, 0x2, RZ ;  /* 0x00000002cb127819 */ /* 0x000fe200000006ff */
[----:B------:R-:W-:Y:S01]  /*0f90*/  IMAD.SHL.U32 R5, R5, 0x40, RZ ;  /* 0x0000004005057824 */ /* 0x000fe200078e00ff */
[----:B------:R-:W-:-:S02]  /*0fa0*/  LOP3.LUT R193, R193, 0x1c0, RZ, 0xc0, !PT ;  /* 0x000001c0c1c17812 */ /* 0x000fc400078ec0ff */
[----:B------:R-:W-:Y:S01]  /*0fb0*/  LOP3.LUT R192, R192, 0x1c0, RZ, 0xc0, !PT ;  /* 0x000001c0c0c07812 */ /* 0x000fe200078ec0ff */
[----:B------:R-:W-:Y:S01]  /*0fc0*/  VIADD R152, R18, 0x20 ;  /* 0x0000002012987836 */ /* 0x000fe20000000000 */
[----:B------:R-:W-:Y:S02]  /*0fd0*/  LOP3.LUT R159, R159, 0x1c0, RZ, 0xc0, !PT ;  /* 0x000001c09f9f7812 */ /* 0x000fe400078ec0ff */
[----:B------:R-:W-:Y:S01]  /*0fe0*/  SHF.L.U32 R2, R2, 0x6, RZ ;  /* 0x0000000602027819 */ /* 0x000fe200000006ff */
[----:B------:R-:W-:Y:S01]  /*0ff0*/  IMAD.SHL.U32 R220, R152, 0x2, RZ ;  /* 0x0000000298dc7824 */ /* 0x000fe200078e00ff */
[----:B------:R-:W-:Y:S02]  /*1000*/  SHF.L.U32 R202, R3, 0x1, RZ ;  /* 0x0000000103ca7819 */ /* 0x000fe400000006ff */
[----:B------:R-:W-:Y:S02]  /*1010*/  SHF.R.U32.HI R12, RZ, 0x3, R193 ;  /* 0x00000003ff0c7819 */ /* 0x000fe400000116c1 */
[----:B------:R-:W-:Y:S01]  /*1020*/  LOP3.LUT R6, R193, 0x38, R16, 0xf8, !PT ;  /* 0x00000038c1067812 */ /* 0x000fe200078ef810 */
[C---:B------:R-:W-:Y:S01]  /*1030*/  VIADD R216, R202.reuse, 0x50 ;  /* 0x00000050cad87836 */ /* 0x040fe20000000000 */
[----:B------:R-:W-:Y:S01]  /*1040*/  SHF.R.U32.HI R11, RZ, 0x3, R192 ;  /* 0x00000003ff0b7819 */ /* 0x000fe200000116c0 */
[----:B------:R-:W-:Y:S01]  /*1050*/  VIADD R215, R202, 0x58 ;  /* 0x00000058cad77836 */ /* 0x000fe20000000000 */
[--C-:B------:R-:W-:Y:S01]  /*1060*/  LOP3.LUT R7, R192, 0x38, R16.reuse, 0xf8, !PT ;  /* 0x00000038c0077812 */ /* 0x100fe200078ef810 */
[C---:B------:R-:W-:Y:S01]  /*1070*/  VIADD R213, R202.reuse, 0x68 ;  /* 0x00000068cad57836 */ /* 0x040fe20000000000 */
[----:B------:R-:W-:Y:S01]  /*1080*/  SHF.R.U32.HI R10, RZ, 0x3, R159 ;  /* 0x00000003ff0a7819 */ /* 0x000fe2000001169f */
[C---:B------:R-:W-:Y:S01]  /*1090*/  VIADD R212, R202.reuse, 0x70 ;  /* 0x00000070cad47836 */ /* 0x040fe20000000000 */
[----:B------:R-:W-:Y:S01]  /*10a0*/  LOP3.LUT R8, R159, 0x38, R16, 0xf8, !PT ;  /* 0x000000389f087812 */ /* 0x000fe200078ef810 */
[----:B------:R-:W-:Y:S01]  /*10b0*/  VIADD R211, R202, 0x78 ;  /* 0x00000078cad37836 */ /* 0x000fe20000000000 */
[----:B------:R-:W-:Y:S01]  /*10c0*/  LOP3.LUT R198, R2, 0xfffffe00, RZ, 0xc0, !PT ;  /* 0xfffffe0002c67812 */ /* 0x000fe200078ec0ff */
[----:B------:R-:W-:Y:S01]  /*10d0*/  VIADD R210, R202, 0x48 ;  /* 0x00000048cad27836 */ /* 0x000fe20000000000 */
[----:B------:R-:W-:-:S02]  /*10e0*/  LOP3.LUT R197, R5, 0xfffffe00, RZ, 0xc0, !PT ;  /* 0xfffffe0005c57812 */ /* 0x000fc400078ec0ff */
[----:B------:R-:W-:Y:S02]  /*10f0*/  SHF.R.S32.HI R219, RZ, 0x1f, R152 ;  /* 0x0000001fffdb7819 */ /* 0x000fe40000011498 */
[----:B------:R-:W-:Y:S02]  /*1100*/  LOP3.LUT R6, R199, R6, R12, 0xf6, !PT ;  /* 0x00000006c7067212 */ /* 0x000fe400078ef60c */
[----:B------:R-:W-:Y:S02]  /*1110*/  LOP3.LUT R7, R198, R7, R11, 0xf6, !PT ;  /* 0x00000007c6077212 */ /* 0x000fe400078ef60b */
[----:B------:R-:W-:Y:S02]  /*1120*/  LOP3.LUT R8, R197, R8, R10, 0xf6, !PT ;  /* 0x00000008c5087212 */ /* 0x000fe400078ef60a */
[----:B------:R-:W-:Y:S02]  /*1130*/  IADD3 R214, R202, 0x60, RZ ;  /* 0x00000060cad67810 */ /* 0x000fe40007ffe0ff */
[----:B------:R-:W-:-:S02]  /*1140*/  SHF.R.S32.HI R19, RZ, 0x1f, R18 ;  /* 0x0000001fff137819 */ /* 0x000fc40000011412 */
[----:B------:R-:W-:Y:S02]  /*1150*/  SHF.R.S32.HI R17, RZ, 0x1f, R16 ;  /* 0x0000001fff117819 */ /* 0x000fe40000011410 */
[----:B------:R-:W-:Y:S02]  /*1160*/  LOP3.LUT R196, R201, R196, R200, 0xf6, !PT ;  /* 0x000000c4c9c47212 */ /* 0x000fe400078ef6c8 */
[----:B------:R-:W-:Y:S02]  /*1170*/  SHF.R.S32.HI R22, RZ, 0x1f, R23 ;  /* 0x0000001fff167819 */ /* 0x000fe40000011417 */
[----:B------:R-:W-:Y:S02]  /*1180*/  SHF.L.U64.HI R219, R152, 0x1, R219 ;  /* 0x0000000198db7819 */ /* 0x000fe400000102db */
[----:B------:R-:W-:Y:S02]  /*1190*/  LEA R229, R6, UR40, 0x1 ;  /* 0x0000002806e57c11 */ /* 0x000fe4000f8e08ff */
[----:B------:R-:W-:-:S02]  /*11a0*/  LEA R228, R7, UR40, 0x1 ;  /* 0x0000002807e47c11 */ /* 0x000fc4000f8e08ff */
[----:B------:R-:W-:Y:S02]  /*11b0*/  LEA R227, R8, UR40, 0x1 ;  /* 0x0000002808e37c11 */ /* 0x000fe4000f8e08ff */
[----:B------:R-:W-:Y:S02]  /*11c0*/  SHF.R.S32.HI R226, RZ, 0x1f, R216 ;  /* 0x0000001fffe27819 */ /* 0x000fe400000114d8 */
[----:B------:R-:W-:Y:S02]  /*11d0*/  SHF.R.S32.HI R225, RZ, 0x1f, R215 ;  /* 0x0000001fffe17819 */ /* 0x000fe400000114d7 */
[----:B------:R-:W-:Y:S02]  /*11e0*/  SHF.R.S32.HI R224, RZ, 0x1f, R214 ;  /* 0x0000001fffe07819 */ /* 0x000fe400000114d6 */
[----:B------:R-:W-:Y:S02]  /*11f0*/  SHF.R.S32.HI R223, RZ, 0x1f, R213 ;  /* 0x0000001fffdf7819 */ /* 0x000fe400000114d5 */
[----:B------:R-:W-:-:S02]  /*1200*/  SHF.R.S32.HI R222, RZ, 0x1f, R212 ;  /* 0x0000001fffde7819 */ /* 0x000fc400000114d4 */
[----:B-1----:R-:W-:-:S07]  /*1210*/  SHF.R.S32.HI R221, RZ, 0x1f, R211 ;  /* 0x0000001fffdd7819 */ /* 0x002fce00000114d3 */
.L_x_687:
[----:B0--34-:R-:W0:Y:S02]  /*1220*/  LDC.64 R2, c[0x0][0xc88] ;  /* 0x00032200ff027b82 */ /* 0x019e240000000a00 */
[----:B0-----:R-:W-:-:S05]  /*1230*/  IMAD.WIDE R2, R31, 0x4, R2 ;  /* 0x000000041f027825 */ /* 0x001fca00078e0202 */
[----:B--2---:R-:W2:Y:S01]  /*1240*/  LDG.E R205, desc[UR42][R2.64] ;  /* 0x0000002a02cd7981 */ /* 0x004ea2000c1e1900 */
[----:B------:R-:W-:Y:S05]  /*1250*/  YIELD ;  /* 0x0000000000007946 */ /* 0x000fea0003800000 */
[----:B------:R-:W-:Y:S01]  /*1260*/  ULDC.64 UR4, c[0x0][0xa28] ;  /* 0x00028a0000047ab9 */ /* 0x000fe20000000a00 */
[----:B------:R-:W-:Y:S01]  /*1270*/  ULDC.64 UR8, c[0x0][0xa18] ;  /* 0x0002860000087ab9 */ /* 0x000fe20000000a00 */
[----:B------:R-:W-:Y:S01]  /*1280*/  ISETP.NE.U32.AND P1, PT, RZ, UR4, PT ;  /* 0x00000004ff007c0c */ /* 0x000fe2000bf25070 */
[----:B------:R-:W-:Y:S01]  /*1290*/  ULDC.64 UR6, c[0x0][0xa08] ;  /* 0x0002820000067ab9 */ /* 0x000fe20000000a00 */
[----:B------:R-:W-:Y:S01]  /*12a0*/  IMAD.MOV.U32 R9, RZ, RZ, RZ ;  /* 0x000000ffff097224 */ /* 0x000fe200078e00ff */
[----:B------:R-:W-:Y:S01]  /*12b0*/  ISETP.NE.U32.AND P0, PT, RZ, UR6, PT ;  /* 0x00000006ff007c0c */ /* 0x000fe2000bf05070 */
[----:B------:R-:W-:Y:S01]  /*12c0*/  IMAD.MOV.U32 R31, RZ, RZ, RZ ;  /* 0x000000ffff1f7224 */ /* 0x000fe200078e00ff */
[----:B------:R-:W-:-:S02]  /*12d0*/  ISETP.NE.AND.EX P1, PT, RZ, UR5, PT, P1 ;  /* 0x00000005ff007c0c */ /* 0x000fc4000bf25310 */
[----:B------:R-:W-:Y:S02]  /*12e0*/  ISETP.NE.AND.EX P0, PT, RZ, UR7, PT, P0 ;  /* 0x00000007ff007c0c */ /* 0x000fe4000bf05300 */
[----:B--2---:R-:W-:Y:S01]  /*12f0*/  SHF.R.S32.HI R217, RZ, 0x1f, R205 ;  /* 0x0000001fffd97819 */ /* 0x004fe200000114cd */
[----:B------:R-:W-:-:S08]  /*1300*/  IMAD.SHL.U32 R206, R205, 0x4, RZ ;  /* 0x00000004cdce7824 */ /* 0x000fd000078e00ff */
[C---:B------:R-:W-:Y:S02]  /*1310*/  @P1 LEA R4, P2, R205.reuse, UR4, 0x2 ;  /* 0x00000004cd041c11 */ /* 0x040fe4000f8410ff */
[C-C-:B------:R-:W-:Y:S02]  /*1320*/  SHF.L.U64.HI R207, R205.reuse, 0x2, R217.reuse ;  /* 0x00000002cdcf7819 */ /* 0x140fe400000102d9 */
[----:B------:R-:W-:Y:S02]  /*1330*/  @P1 LEA.HI.X R5, R205, UR5, R217, 0x2, P2 ;  /* 0x00000005cd051c11 */ /* 0x000fe400090f14d9 */
[----:B------:R-:W-:Y:S01]  /*1340*/  ISETP.NE.U32.AND P2, PT, RZ, UR8, PT ;  /* 0x00000008ff007c0c */ /* 0x000fe2000bf45070 */
[----:B------:R-:W-:Y:S01]  /*1350*/  ULDC UR4, c[0x0][0x288] ;  /* 0x0000a20000047ab9 */ /* 0x000fe20000000800 */
[----:B------:R-:W-:Y:S01]  /*1360*/  IADD3 R6, P3, R206, UR6, RZ ;  /* 0x00000006ce067c10 */ /* 0x000fe2000ff7e0ff */
[----:B------:R0:W5:Y:S01]  /*1370*/  @P1 LDG.E R9, desc[UR42][R4.64] ;  /* 0x0000002a04091981 */ /* 0x000162000c1e1900 */
[----:B------:R-:W-:-:S02]  /*1380*/  ISETP.NE.AND.EX P2, PT, RZ, UR9, PT, P2 ;  /* 0x00000009ff007c0c */ /* 0x000fc4000bf45320 */
[----:B------:R-:W-:Y:S01]  /*1390*/  MOV R94, UR4 ;  /* 0x00000004005e7c02 */ /* 0x000fe20008000f00 */
[----:B------:R-:W-:Y:S01]  /*13a0*/  ULDC.64 UR4, c[0x0][0x418] ;  /* 0x0001060000047ab9 */ /* 0x000fe20000000a00 */
[----:B------:R-:W-:-:S05]  /*13b0*/  IADD3.X R7, R207, UR7, RZ, P3, !PT ;  /* 0x00000007cf077c10 */ /* 0x000fca0009ffe4ff */
[----:B------:R0:W5:Y:S04]  /*13c0*/  @P0 LDG.E R31, desc[UR42][R6.64] ;  /* 0x0000002a061f0981 */ /* 0x000168000c1e1900 */
[----:B------:R-:W-:-:S04]  /*13d0*/  @P2 IADD3 R2, P1, R206, UR8, RZ ;  /* 0x00000008ce022c10 */ /* 0x000fc8000ff3e0ff */
[----:B------:R-:W-:-:S05]  /*13e0*/  @P2 IADD3.X R3, R207, UR9, RZ, P1, !PT ;  /* 0x00000009cf032c10 */ /* 0x000fca0008ffe4ff */
[----:B------:R0:W5:Y:S01]  /*13f0*/  @P2 LDG.E R94, desc[UR42][R2.64] ;  /* 0x0000002a025e2981 */ /* 0x000162000c1e1900 */
[----:B------:R-:W-:-:S03]  /*1400*/  UISETP.NE.U32.AND UP0, UPT, UR4, URZ, UPT ;  /* 0x0000003f0400728c */ /* 0x000fc6000bf05070 */
[----:B------:R-:W-:Y:S01]  /*1410*/  ULDC UR4, c[0x0][0x424] ;  /* 0x0001090000047ab9 */ /* 0x000fe20000000800 */
[----:B------:R-:W-:-:S03]  /*1420*/  UISETP.NE.AND.EX UP0, UPT, UR5, URZ, UPT, UP0 ;  /* 0x0000003f0500728c */ /* 0x000fc6000bf05300 */
[----:B------:R-:W-:Y:S01]  /*1430*/  ULDC UR5, c[0x0][0x2f0] ;  /* 0x0000bc0000057ab9 */ /* 0x000fe20000000800 */
[----:B------:R-:W-:-:S04]  /*1440*/  USEL UR4, UR4, 0x1, UP0 ;  /* 0x0000000104047887 */ /* 0x000fc80008000000 */
[----:B------:R-:W-:-:S03]  /*1450*/  UIMAD UR4, UR4, UR5, URZ ;  /* 0x00000005040472a4 */ /* 0x000fc6000f8e023f */
[----:B------:R-:W-:Y:S02]  /*1460*/  ULDC UR5, c[0x0][0x348] ;  /* 0x0000d20000057ab9 */ /* 0x000fe40000000800 */
[----:B------:R-:W-:Y:S02]  /*1470*/  IMAD.U32 R25, RZ, RZ, UR5 ;  /* 0x00000005ff197e24 */ /* 0x000fe4000f8e00ff */
[----:B------:R-:W-:Y:S01]  /*1480*/  IMAD.U32 R28, RZ, RZ, UR4 ;  /* 0x00000004ff1c7e24 */ /* 0x000fe2000f8e00ff */
[----:B0-----:R-:W-:Y:S06]  /*1490*/  @P2 BRA `(.L_x_479) ;  /* 0x0000000000242947 */ /* 0x001fec0003800000 */
[----:B------:R-:W-:Y:S02]  /*14a0*/  ULDC.64 UR4, c[0x0][0xa00] ;  /* 0x0002800000047ab9 */ /* 0x000fe40000000a00 */
[----:B------:R-:W-:-:S04]  /*14b0*/  ISETP.NE.U32.AND P1, PT, RZ, UR4, PT ;  /* 0x00000004ff007c0c */ /* 0x000fc8000bf25070 */
[----:B------:R-:W-:-:S13]  /*14c0*/  ISETP.NE.AND.EX P1, PT, RZ, UR5, PT, P1 ;  /* 0x00000005ff007c0c */ /* 0x000fda000bf25310 */
[----:B------:R-:W-:Y:S05]  /*14d0*/  @!P1 BRA `(.L_x_479) ;  /* 0x0000000000149947 */ /* 0x000fea0003800000 */
[----:B------:R-:W0:Y:S02]  /*14e0*/  LDC.64 R2, c[0x0][0xa00] ;  /* 0x00028000ff027b82 */ /* 0x000e240000000a00 */
[----:B0-----:R-:W-:-:S05]  /*14f0*/  IMAD.WIDE R2, R205, 0x4, R2 ;  /* 0x00000004cd027825 */ /* 0x001fca00078e0202 */
[----:B-----5:R-:W2:Y:S04]  /*1500*/  LDG.E R94, desc[UR42][R2.64] ;  /* 0x0000002a025e7981 */ /* 0x020ea8000c1e1900 */
[----:B------:R-:W2:Y:S02]  /*1510*/  LDG.E R5, desc[UR42][R2.64+0x4] ;  /* 0x0000042a02057981 */ /* 0x000ea4000c1e1900 */
[----:B--2---:R-:W-:-:S07]  /*1520*/  IMAD.IADD R94, R5, 0x1, -R94 ;  /* 0x00000001055e7824 */ /* 0x004fce00078e0a5e */
.L_x_479:
[----:B------:R-:W-:Y:S01]  /*1530*/  ULDC.64 UR4, c[0x0][0xa20] ;  /* 0x0002880000047ab9 */ /* 0x000fe20000000a00 */
[C---:B------:R-:W-:Y:S02]  /*1540*/  LOP3.LUT R2, R30.reuse, 0xff000000, RZ, 0xc0, !PT ;  /* 0xff0000001e027812 */ /* 0x040fe400078ec0ff */
[----:B------:R-:W-:Y:S02]  /*1550*/  ISETP.NE.U32.AND P1, PT, RZ, UR4, PT ;  /* 0x00000004ff007c0c */ /* 0x000fe4000bf25070 */
[C---:B------:R-:W-:Y:S02]  /*1560*/  LOP3.LUT R0, R30.reuse, 0xff0000, RZ, 0xc0, !PT ;  /* 0x00ff00001e007812 */ /* 0x040fe400078ec0ff */
[----:B------:R-:W-:Y:S02]  /*1570*/  ISETP.NE.AND.EX P1, PT, RZ, UR5, PT, P1 ;  /* 0x00000005ff007c0c */ /* 0x000fe4000bf25310 */
[----:B------:R-:W-:Y:S02]  /*1580*/  SHF.R.U32.HI R3, RZ, 0x8, R2 ;  /* 0x00000008ff037819 */ /* 0x000fe40000011602 */
[----:B------:R-:W-:-:S02]  /*1590*/  LOP3.LUT R2, R30, 0xffff, RZ, 0xc0, !PT ;  /* 0x0000ffff1e027812 */ /* 0x000fc400078ec0ff */
[----:B------:R-:W-:Y:S02]  /*15a0*/  LEA.HI R204, R0, R3, RZ, 0x10 ;  /* 0x0000000300cc7211 */ /* 0x000fe400078f80ff */
[----:B------:R-:W-:-:S05]  /*15b0*/  MOV R208, R29 ;  /* 0x0000001d00d07202 */ /* 0x000fca0000000f00 */
[----:B------:R-:W-:Y:S05]  /*15c0*/  @!P1 BRA `(.L_x_480) ;  /* 0x0000000000109947 */ /* 0x000fea0003800000 */
[----:B------:R-:W-:-:S04]  /*15d0*/  IADD3 R4, P0, R206, UR4, RZ ;  /* 0x00000004ce047c10 */ /* 0x000fc8000ff1e0ff */
[----:B------:R-:W-:-:S05]  /*15e0*/  IADD3.X R5, R207, UR5, RZ, P0, !PT ;  /* 0x00000005cf057c10 */ /* 0x000fca00087fe4ff */
[----:B------:R0:W5:Y:S01]  /*15f0*/  LDG.E R28, desc[UR42][R4.64] ;  /* 0x0000002a041c7981 */ /* 0x000162000c1e1900 */
[----:B------:R-:W-:Y:S05]  /*1600*/  BRA `(.L_x_481) ;  /* 0x0000000000107947 */ /* 0x000fea0003800000 */
.L_x_480:
[----:B------:R-:W-:Y:S05]  /*1610*/  @!P0 BRA `(.L_x_481) ;  /* 0x00000000000c8947 */ /* 0x000fea0003800000 */
[----:B------:R-:W2:Y:S04]  /*1620*/  LDG.E R3, desc[UR42][R6.64] ;  /* 0x0000002a06037981 */ /* 0x000ea8000c1e1900 */
[----:B------:R-:W2:Y:S02]  /*1630*/  LDG.E R28, desc[UR42][R6.64+0x4] ;  /* 0x0000042a061c7981 */ /* 0x000ea4000c1e1900 */
[----:B--2---:R-:W-:-:S07]  /*1640*/  IMAD.IADD R28, R28, 0x1, -R3 ;  /* 0x000000011c1c7824 */ /* 0x004fce00078e0a03 */
.L_x_481:
[----:B------:R-:W-:Y:S02]  /*1650*/  ULDC.64 UR4, c[0x0][0xa10] ;  /* 0x0002840000047ab9 */ /* 0x000fe40000000a00 */
[----:B------:R-:W-:-:S04]  /*1660*/  ISETP.NE.U32.AND P0, PT, RZ, UR4, PT ;  /* 0x00000004ff007c0c */ /* 0x000fc8000bf05070 */
[----:B------:R-:W-:Y:S01]  /*1670*/  ISETP.NE.AND.EX P0, PT, RZ, UR5, PT, P0 ;  /* 0x00000005ff007c0c */ /* 0x000fe2000bf05300 */
[----:B------:R-:W-:Y:S02]  /*1680*/  ULDC.64 UR4, c[0x0][0xa30] ;  /* 0x00028c0000047ab9 */ /* 0x000fe40000000a00 */
[----:B------:R-:W-:-:S10]  /*1690*/  ISETP.NE.U32.AND P1, PT, RZ, UR4, PT ;  /* 0x00000004ff007c0c */ /* 0x000fd4000bf25070 */
[----:B0-----:R-:W0:Y:S01]  /*16a0*/  @P0 LDC.64 R4, c[0x0][0xa10] ;  /* 0x00028400ff040b82 */ /* 0x001e220000000a00 */
[----:B------:R-:W-:Y:S01]  /*16b0*/  ISETP.NE.AND.EX P1, PT, RZ, UR5, PT, P1 ;  /* 0x00000005ff007c0c */ /* 0x000fe2000bf25310 */
[----:B0-----:R-:W-:-:S05]  /*16c0*/  @P0 IMAD.WIDE R4, R205, 0x4, R4 ;  /* 0x00000004cd040825 */ /* 0x001fca00078e0204 */
[----:B------:R-:W2:Y:S04]  /*16d0*/  @P0 LDG.E R0, desc[UR42][R4.64] ;  /* 0x0000002a04000981 */ /* 0x000ea8000c1e1900 */
[----:B------:R-:W2:Y:S03]  /*16e0*/  @P0 LDG.E R3, desc[UR42][R4.64+0x4] ;  /* 0x0000042a04030981 */ /* 0x000ea6000c1e1900 */
[----:B------:R-:W-:Y:S01]  /*16f0*/  @P1 IADD3 R6, P2, R206, UR4, RZ ;  /* 0x00000004ce061c10 */ /* 0x000fe2000ff5e0ff */
[----:B-----5:R-:W-:-:S03]  /*1700*/  IMAD.MOV.U32 R24, RZ, RZ, R28 ;  /* 0x000000ffff187224 */ /* 0x020fc600078e001c */
[----:B------:R-:W-:-:S05]  /*1710*/  @P1 IADD3.X R7, R207, UR5, RZ, P2, !PT ;  /* 0x00000005cf071c10 */ /* 0x000fca00097fe4ff */
[----:B------:R0:W5:Y:S01]  /*1720*/  @P1 LDG.E R24, desc[UR42][R6.64] ;  /* 0x0000002a06181981 */ /* 0x000162000c1e1900 */
[----:B------:R-:W-:Y:S01]  /*1730*/  IMAD.IADD R10, R28, 0x1, -R9 ;  /* 0x000000011c0a7824 */ /* 0x000fe200078e0a09 */
[----:B------:R-:W-:Y:S01]  /*1740*/  BSSY B0, `(.L_x_482) ;  /* 0x000002a000007945 */ /* 0x000fe20003800000 */
[----:B------:R-:W-:Y:S02]  /*1750*/  LOP3.LUT R209, R204, 0xff, RZ, 0xc0, !PT ;  /* 0x000000ffccd17812 */ /* 0x000fe400078ec0ff */
[----:B------:R-:W-:Y:S02]  /*1760*/  SHF.R.U32.HI R204, RZ, 0x10, R204 ;  /* 0x00000010ffcc7819 */ /* 0x000fe400000116cc */
[----:B--2---:R-:W-:-:S05]  /*1770*/  @P0 IADD3 R25, -R0, R3, RZ ;  /* 0x0000000300190210 */ /* 0x004fca0007ffe1ff */
[----:B------:R-:W-:-:S04]  /*1780*/  IMAD.IADD R96, R10, 0x1, R25 ;  /* 0x000000010a607824 */ /* 0x000fc800078e0219 */
[C---:B------:R-:W-:Y:S01]  /*1790*/  VIADD R0, R96.reuse, 0x7f ;  /* 0x0000007f60007836 */ /* 0x040fe20000000000 */
[----:B------:R-:W-:-:S04]  /*17a0*/  ISETP.GE.AND P3, PT, R96, 0x1, PT ;  /* 0x000000016000780c */ /* 0x000fc80003f66270 */
[----:B------:R-:W-:Y:S02]  /*17b0*/  SHF.R.S32.HI R3, RZ, 0x1f, R0 ;  /* 0x0000001fff037819 */ /* 0x000fe40000011400 */
[----:B------:R-:W-:Y:S02]  /*17c0*/  P2R R97, PR, RZ, 0x8 ;  /* 0x00000008ff617803 */ /* 0x000fe40000000000 */
[----:B------:R-:W-:Y:S01]  /*17d0*/  LEA.HI R3, R3, R0, RZ, 0x7 ;  /* 0x0000000003037211 */ /* 0x000fe200078f38ff */
[----:B------:R-:W-:-:S03]  /*17e0*/  IMAD.MOV.U32 R0, RZ, RZ, RZ ;  /* 0x000000ffff007224 */ /* 0x000fc600078e00ff */
[----:B------:R-:W-:Y:S01]  /*17f0*/  SHF.R.S32.HI R93, RZ, 0x7, R3 ;  /* 0x00000007ff5d7819 */ /* 0x000fe20000011403 */
[----:B0-----:R-:W-:Y:S06]  /*1800*/  @!P3 BRA `(.L_x_483) ;  /* 0x000000000074b947 */ /* 0x001fec0003800000 */
[----:B------:R-:W-:Y:S01]  /*1810*/  ISETP.NE.AND P0, PT, R204, RZ, PT ;  /* 0x000000ffcc00720c */ /* 0x000fe20003f05270 */
[----:B------:R-:W-:-:S03]  /*1820*/  ULDC UR4, c[0x0][0x9f0] ;  /* 0x00027c0000047ab9 */ /* 0x000fc60000000800 */
[----:B------:R-:W-:-:S04]  /*1830*/  SEL R9, R204, UR4, P0 ;  /* 0x00000004cc097c07 */ /* 0x000fc80008000000 */
[-C--:B------:R-:W-:Y:S02]  /*1840*/  IABS R6, R9.reuse ;  /* 0x0000000900067213 */ /* 0x080fe40000000000 */
[----:B------:R-:W-:Y:S02]  /*1850*/  IADD3 R0, R93, -0x1, R9 ;  /* 0xffffffff5d007810 */ /* 0x000fe40007ffe009 */
[----:B------:R-:W0:Y:S01]  /*1860*/  I2F.RP R3, R6 ;  /* 0x0000000600037306 */ /* 0x000e220000209400 */
[-C--:B------:R-:W-:Y:S02]  /*1870*/  IABS R11, R9.reuse ;  /* 0x00000009000b7213 */ /* 0x080fe40000000000 */
[----:B------:R-:W-:Y:S02]  /*1880*/  IABS R8, R0 ;  /* 0x0000000000087213 */ /* 0x000fe40000000000 */
[----:B------:R-:W-:-:S04]  /*1890*/  LOP3.LUT R0, R0, R9, RZ, 0x3c, !PT ;  /* 0x0000000900007212 */ /* 0x000fc800078e3cff */
[----:B------:R-:W-:Y:S01]  /*18a0*/  ISETP.GE.AND P2, PT, R0, RZ, PT ;  /* 0x000000ff0000720c */ /* 0x000fe20003f46270 */
[----:B0-----:R-:W0:Y:S02]  /*18b0*/  MUFU.RCP R3, R3 ;  /* 0x0000000300037308 */ /* 0x001e240000001000 */
[----:B0-----:R-:W-:Y:S01]  /*18c0*/  IADD3 R4, R3, 0xffffffe, RZ ;  /* 0x0ffffffe03047810 */ /* 0x001fe20007ffe0ff */
[----:B------:R-:W-:-:S05]  /*18d0*/  IMAD.MOV R3, RZ, RZ, -R11 ;  /* 0x000000ffff037224 */ /* 0x000fca00078e0a0b */
[----:B------:R0:W1:Y:S02]  /*18e0*/  F2I.FTZ.U32.TRUNC.NTZ R5, R4 ;  /* 0x0000000400057305 */ /* 0x000064000021f000 */
[----:B0-----:R-:W-:Y:S02]  /*18f0*/  IMAD.MOV.U32 R4, RZ, RZ, RZ ;  /* 0x000000ffff047224 */ /* 0x001fe400078e00ff */
[----:B-1----:R-:W-:-:S04]  /*1900*/  IMAD.MOV R7, RZ, RZ, -R5 ;  /* 0x000000ffff077224 */ /* 0x002fc800078e0a05 */
[----:B------:R-:W-:-:S04]  /*1910*/  IMAD R7, R7, R6, RZ ;  /* 0x0000000607077224 */ /* 0x000fc800078e02ff */
[----:B------:R-:W-:-:S06]  /*1920*/  IMAD.HI.U32 R5, R5, R7, R4 ;  /* 0x0000000705057227 */ /* 0x000fcc00078e0004 */
[----:B------:R-:W-:-:S04]  /*1930*/  IMAD.HI.U32 R5, R5, R8, RZ ;  /* 0x0000000805057227 */ /* 0x000fc800078e00ff */
[----:B------:R-:W-:-:S05]  /*1940*/  IMAD R3, R5, R3, R8 ;  /* 0x0000000305037224 */ /* 0x000fca00078e0208 */
[----:B------:R-:W-:-:S13]  /*1950*/  ISETP.GT.U32.AND P1, PT, R6, R3, PT ;  /* 0x000000030600720c */ /* 0x000fda0003f24070 */
[-C--:B------:R-:W-:Y:S01]  /*1960*/  @!P1 IADD3 R3, R3, -R6.reuse, RZ ;  /* 0x8000000603039210 */ /* 0x080fe20007ffe0ff */
[----:B------:R-:W-:Y:S01]  /*1970*/  @!P1 VIADD R5, R5, 0x1 ;  /* 0x0000000105059836 */ /* 0x000fe20000000000 */
[----:B------:R-:W-:Y:S02]  /*1980*/  ISETP.NE.AND P1, PT, R9, RZ, PT ;  /* 0x000000ff0900720c */ /* 0x000fe40003f25270 */
[----:B------:R-:W-:-:S13]  /*1990*/  ISETP.GE.U32.AND P0, PT, R3, R6, PT ;  /* 0x000000060300720c */ /* 0x000fda0003f06070 */
[----:B------:R-:W-:-:S04]  /*19a0*/  @P0 VIADD R5, R5, 0x1 ;  /* 0x0000000105050836 */ /* 0x000fc80000000000 */
[----:B------:R-:W-:-:S05]  /*19b0*/  IMAD.MOV.U32 R0, RZ, RZ, R5 ;  /* 0x000000ffff007224 */ /* 0x000fca00078e0005 */
[----:B------:R-:W-:Y:S02]  /*19c0*/  @!P2 IADD3 R0, -R0, RZ, RZ ;  /* 0x000000ff0000a210 */ /* 0x000fe40007ffe1ff */
[----:B------:R-:W-:-:S07]  /*19d0*/  @!P1 LOP3.LUT R0, RZ, R9, RZ, 0x33, !PT ;  /* 0x00000009ff009212 */ /* 0x000fce00078e33ff */
.L_x_483:
[----:B------:R-:W-:Y:S05]  /*19e0*/  BSYNC B0 ;  /* 0x0000000000007941 */ /* 0x000fea0003800000 */
.L_x_482:
[----:B------:R-:W-:-:S05]  /*19f0*/  IMAD R3, R209, R0, RZ ;  /* 0x00000000d1037224 */ /* 0x000fca00078e02ff */
[C---:B------:R-:W-:Y:S01]  /*1a00*/  VIADDMNMX R0, R3.reuse, R0, R93, PT ;  /* 0x0000000003007246 */ /* 0x040fe2000380015d */
[----:B------:R-:W-:-:S04]  /*1a10*/  IMAD R3, R3, 0x80, -R10 ;  /* 0x0000008003037824 */ /* 0x000fc800078e0a0a */
[----:B------:R-:W-:Y:S01]  /*1a20*/  IMAD R0, R0, 0x80, -R10 ;  /* 0x0000008000007824 */ /* 0x000fe200078e0a0a */
[----:B------:R-:W-:-:S04]  /*1a30*/  VIMNMX R3, RZ, R3, !PT ;  /* 0x00000003ff037248 */ /* 0x000fc80007fe0100 */
[----:B------:R-:W-:Y:S02]  /*1a40*/  VIMNMX R0, R0, R25, PT ;  /* 0x0000001900007248 */ /* 0x000fe40003fe0100 */
[----:B------:R-:W-:Y:S02]  /*1a50*/  SHF.R.U32.HI R26, RZ, 0x7, R3 ;  /* 0x00000007ff1a7819 */ /* 0x000fe40000011603 */
[----:B------:R-:W-:Y:S02]  /*1a60*/  ISETP.GT.AND P0, PT, R0, R3, PT ;  /* 0x000000030000720c */ /* 0x000fe40003f04270 */
[----:B------:R-:W-:-:S11]  /*1a70*/  MOV R27, R26 ;  /* 0x0000001a001b7202 */ /* 0x000fd60000000f00 */
[----:B------:R-:W-:-:S05]  /*1a80*/  @P0 VIADD R0, R0, 0x7f ;  /* 0x0000007f00000836 */ /* 0x000fca0000000000 */
[----:B------:R-:W-:-:S04]  /*1a90*/  @P0 SHF.R.S32.HI R3, RZ, 0x1f, R0 ;  /* 0x0000001fff030819 */ /* 0x000fc80000011400 */
[----:B------:R-:W-:-:S04]  /*1aa0*/  @P0 LEA.HI R3, R3, R0, RZ, 0x7 ;  /* 0x0000000003030211 */ /* 0x000fc800078f38ff */
[----:B------:R-:W-:Y:S02]  /*1ab0*/  @P0 SHF.R.S32.HI R27, RZ, 0x7, R3 ;  /* 0x00000007ff1b0819 */ /* 0x000fe40000011403 */
[----:B------:R-:W-:Y:S02]  /*1ac0*/  PLOP3.LUT P0, PT, PT, PT, PT, 0x80, 0x0 ;  /* 0x000000000000781c */ /* 0x000fe40003f0f070 */
[----:B------:R-:W-:-:S13]  /*1ad0*/  ISETP.GT.AND P1, PT, R27, R26, PT ;  /* 0x0000001a1b00720c */ /* 0x000fda0003f24270 */
[----:B------:R-:W-:Y:S05]  /*1ae0*/  @!P1 BRA `(.L_x_484) ;  /* 0x0000006800749947 */ /* 0x000fea0003800000 */
[----:B------:R-:W-:Y:S01]  /*1af0*/  VIADD R0, R156, 0x18400 ;  /* 0x000184009c007836 */ /* 0x000fe20000000000 */
[----:B------:R-:W-:Y:S04]  /*1b00*/  BSSY B6, `(.L_x_485) ;  /* 0x0000013000067945 */ /* 0x000fe80003800000 */
[----:B------:R-:W-:-:S13]  /*1b10*/  LOP3.LUT P0, RZ, R0, 0x3ff, RZ, 0xc0, !PT ;  /* 0x000003ff00ff7812 */ /* 0x000fda000780c0ff */
        /* <DEDUP_REMOVED lines=8> */
[----:B------:R-:W-:Y:S01]  /*1ba0*/  IMAD.U32 R10, RZ, RZ, UR6 ;  /* 0x00000006ff0a7e24 */ /* 0x000fe2000f8e00ff */
[----:B------:R-:W-:Y:S01]  /*1bb0*/  MOV R6, UR4 ;  /* 0x0000000400067c02 */ /* 0x000fe20008000f00 */
[----:B------:R-:W-:Y:S01]  /*1bc0*/  IMAD.U32 R7, RZ, RZ, UR5 ;  /* 0x00000005ff077e24 */ /* 0x000fe2000f8e00ff */
[----:B------:R-:W-:Y:S01]  /*1bd0*/  MOV R8, 0x70 ;  /* 0x0000007000087802 */ /* 0x000fe20000000f00 */
[----:B------:R-:W-:-:S02]  /*1be0*/  IMAD.U32 R11, RZ, RZ, UR7 ;  /* 0x00000007ff0b7e24 */ /* 0x000fc4000f8e00ff */
[----:B------:R-:W-:Y:S02]  /*1bf0*/  IMAD.MOV.U32 R12, RZ, RZ, 0x1 ;  /* 0x00000001ff0c7424 */ /* 0x000fe400078e00ff */
[----:B0-----:R-:W-:-:S07]  /*1c00*/  IMAD.MOV.U32 R13, RZ, RZ, RZ ;  /* 0x000000ffff0d7224 */ /* 0x001fce00078e00ff */
[----:B------:R-:W-:-:S07]  /*1c10*/  LEPC R20, `(.L_x_486) ;  /* 0x000000001014794e */ /* 0x000fce0000000000 */
[----:B-1---5:R-:W-:Y:S05]  /*1c20*/  CALL.ABS.NOINC R14 ;  /* 0x000000000e007343 */ /* 0x022fea0003c00000 */
.L_x_486:
[----:B------:R-:W-:Y:S05]  /*1c30*/  BSYNC B6 ;  /* 0x0000000000067941 */ /* 0x000fea0003800000 */
.L_x_485:
[----:B------:R-:W-:Y:S01]  /*1c40*/  VIADD R0, R156, 0x400 ;  /* 0x000004009c007836 */ /* 0x000fe20000000000 */
[----:B------:R-:W-:Y:S04]  /*1c50*/  BSSY B6, `(.L_x_487) ;  /* 0x0000013000067945 */ /* 0x000fe80003800000 */
[----:B------:R-:W-:-:S13]  /*1c60*/  LOP3.LUT P0, RZ, R0, 0x3ff, RZ, 0xc0, !PT ;  /* 0x000003ff00ff7812 */ /* 0x000fda000780c0ff */
[----:B------:R-:W-:Y:S05]  /*1c70*/  @!P0 BRA `(.L_x_488) ;  /* 0x0000000000408947 */ /* 0x000fea0003800000 */
[----:B------:R-:W-:Y:S01]  /*1c80*/  MOV R0, 0x0 ;  /* 0x0000000000007802 */ /* 0x000fe20000000f00 */
[----:B------:R-:W-:Y:S01]  /*1c90*/  ULDC.64 UR4, c[0x4][0x80] ;  /* 0x0100200000047ab9 */ /* 0x000fe20000000a00 */
[----:B------:R-:W-:Y:S01]  /*1ca0*/  ULDC.64 UR6, c[0x4][0x18] ;  /* 0x0100060000067ab9 */ /* 0x000fe20000000a00 */
[----:B------:R-:W-:Y:S01]  /*1cb0*/  MOV R4, UR4 ;  /* 0x0000000400047c02 */ /* 0x000fe20008000f00 */
[----:B------:R0:W1:Y:S01]  /*1cc0*/  LDC.64 R14, c[0x4][R0] ;  /* 0x01000000000e7b82 */ /* 0x0000620000000a00 */
[----:B------:R-:W-:Y:S01]  /*1cd0*/  IMAD.U32 R5, RZ, RZ, UR5 ;  /* 0x00000005ff057e24 */ /* 0x000fe2000f8e00ff */
[----:B------:R-:W-:Y:S01]  /*1ce0*/  ULDC.64 UR4, c[0x4][0x88] ;  /* 0x0100220000047ab9 */ /* 0x000fe20000000a00 */
[----:B------:R-:W-:Y:S01]  /*1cf0*/  MOV R10, UR6 ;  /* 0x00000006000a7c02 */ /* 0x000fe20008000f00 */
[----:B------:R-:W-:Y:S01]  /*1d00*/  IMAD.U32 R6, RZ, RZ, UR4 ;  /* 0x00000004ff067e24 */ /* 0x000fe2000f8e00ff */
[----:B------:R-:W-:Y:S01]  /*1d10*/  MOV R13, RZ ;  /* 0x000000ff000d7202 */ /* 0x000fe20000000f00 */
[----:B------:R-:W-:-:S02]  /*1d20*/  IMAD.U32 R7, RZ, RZ, UR5 ;  /* 0x00000005ff077e24 */ /* 0x000fc4000f8e00ff */
[----:B------:R-:W-:Y:S02]  /*1d30*/  IMAD.U32 R11, RZ, RZ, UR7 ;  /* 0x00000007ff0b7e24 */ /* 0x000fe4000f8e00ff */
[----:B------:R-:W-:Y:S02]  /*1d40*/  IMAD.MOV.U32 R8, RZ, RZ, 0x70 ;  /* 0x00000070ff087424 */ /* 0x000fe400078e00ff */
[----:B0-----:R-:W-:-:S07]  /*1d50*/  IMAD.MOV.U32 R12, RZ, RZ, 0x1 ;  /* 0x00000001ff0c7424 */ /* 0x001fce00078e00ff */
[----:B------:R-:W-:-:S07]  /*1d60*/  LEPC R20, `(.L_x_488) ;  /* 0x000000001014794e */ /* 0x000fce0000000000 */
[----:B-1---5:R-:W-:Y:S05]  /*1d70*/  CALL.ABS.NOINC R14 ;  /* 0x000000000e007343 */ /* 0x022fea0003c00000 */
.L_x_488:
[----:B------:R-:W-:Y:S05]  /*1d80*/  BSYNC B6 ;  /* 0x0000000000067941 */ /* 0x000fea0003800000 */
.L_x_487:
[----:B------:R-:W-:Y:S01]  /*1d90*/  ULDC.64 UR4, c[0x0][0x9f8] ;  /* 0x00027e0000047ab9 */ /* 0x000fe20000000a00 */
[----:B------:R-:W-:Y:S01]  /*1da0*/  IMAD.MOV.U32 R0, RZ, RZ, R205 ;  /* 0x000000ffff007224 */ /* 0x000fe200078e00cd */
[----:B------:R-:W-:Y:S01]  /*1db0*/  ISETP.NE.U32.AND P0, PT, RZ, UR4, PT ;  /* 0x00000004ff007c0c */ /* 0x000fe2000bf05070 */
[----:B------:R-:W0:Y:S03]  /*1dc0*/  LDC R37, c[0x0][0x3f4] ;  /* 0x0000fd00ff257b82 */ /* 0x000e260000000800 */
[----:B------:R-:W-:-:S05]  /*1dd0*/  ISETP.NE.AND.EX P0, PT, RZ, UR5, PT, P0 ;  /* 0x00000005ff007c0c */ /* 0x000fca000bf05300 */
[----:B------:R-:W1:Y:S08]  /*1de0*/  LDC.64 R14, c[0x0][0x3f8] ;  /* 0x0000fe00ff0e7b82 */ /* 0x000e700000000a00 */
[----:B------:R-:W-:Y:S01]  /*1df0*/  @P0 IADD3 R4, P1, R206, UR4, RZ ;  /* 0x00000004ce040c10 */ /* 0x000fe2000ff3e0ff */
[----:B------:R-:W2:Y:S03]  /*1e00*/  LDC.64 R12, c[0x0][0x408] ;  /* 0x00010200ff0c7b82 */ /* 0x000ea60000000a00 */
[----:B------:R-:W-:-:S05]  /*1e10*/  @P0 IADD3.X R5, R207, UR5, RZ, P1, !PT ;  /* 0x00000005cf050c10 */ /* 0x000fca0008ffe4ff */
[----:B------:R3:W4:Y:S01]  /*1e20*/  @P0 LDG.E R0, desc[UR42][R4.64] ;  /* 0x0000002a04000981 */ /* 0x000722000c1e1900 */
[----:B0-----:R-:W-:Y:S01]  /*1e30*/  ISETP.GE.AND P0, PT, R16, R37, PT ;  /* 0x000000251000720c */ /* 0x001fe20003f06270 */
[----:B------:R-:W-:Y:S01]  /*1e40*/  IMAD.SHL.U32 R33, R153, 0x40, RZ ;  /* 0x0000004099217824 */ /* 0x000fe200078e00ff */
[----:B------:R-:W-:Y:S01]  /*1e50*/  SHF.R.S32.HI R9, RZ, 0x1f, R153 ;  /* 0x0000001fff097819 */ /* 0x000fe20000011499 */
[----:B------:R-:W0:Y:S01]  /*1e60*/  S2R R38, SR_TID.X ;  /* 0x0000000000267919 */ /* 0x000e220000002100 */
[----:B-----5:R-:W-:Y:S01]  /*1e70*/  SHF.R.S32.HI R11, RZ, 0x1f, R24 ;  /* 0x0000001fff0b7819 */ /* 0x020fe20000011418 */
[----:B------:R-:W-:Y:S01]  /*1e80*/  IMAD.IADD R3, R31, 0x1, R28 ;  /* 0x000000011f037824 */ /* 0x000fe200078e021c */
[----:B------:R-:W-:Y:S01]  /*1e90*/  SHF.R.U32.HI R32, RZ, 0x3, R193 ;  /* 0x00000003ff207819 */ /* 0x000fe200000116c1 */
[-C--:B-1----:R-:W-:Y:S01]  /*1ea0*/  IMAD R6, R9, R14.reuse, RZ ;  /* 0x0000000e09067224 */ /* 0x082fe200078e02ff */
[----:B------:R-:W-:Y:S01]  /*1eb0*/  SHF.R.U32.HI R30, RZ, 0x3, R192 ;  /* 0x00000003ff1e7819 */ /* 0x000fe200000116c0 */
[----:B------:R-:W-:Y:S01]  /*1ec0*/  IMAD.WIDE.U32 R82, R153, R14, R18 ;  /* 0x0000000e99527225 */ /* 0x000fe200078e0012 */
[----:B---3--:R-:W-:-:S02]  /*1ed0*/  SEL R5, R37, RZ, P0 ;  /* 0x000000ff25057207 */ /* 0x008fc40000000000 */
[----:B------:R-:W-:Y:S01]  /*1ee0*/  SHF.R.U32.HI R21, RZ, 0x3, R159 ;  /* 0x00000003ff157819 */ /* 0x000fe2000001169f */
[----:B------:R-:W-:Y:S02]  /*1ef0*/  IMAD R85, R153, R15, R6 ;  /* 0x0000000f99557224 */ /* 0x000fe400078e0206 */
[----:B--2---:R-:W-:Y:S01]  /*1f00*/  IMAD R4, R9, R12, RZ ;  /* 0x0000000c09047224 */ /* 0x004fe200078e02ff */
[----:B------:R-:W-:Y:S01]  /*1f10*/  SHF.L.U64.HI R31, R12, 0x6, R13 ;  /* 0x000000060c1f7819 */ /* 0x000fe2000001020d */
[----:B------:R-:W-:Y:S01]  /*1f20*/  IMAD.IADD R5, R16, 0x1, R5 ;  /* 0x0000000110057824 */ /* 0x000fe200078e0205 */
[----:B------:R-:W-:Y:S01]  /*1f30*/  SHF.L.U32 R35, R12, 0x7, RZ ;  /* 0x000000070c237819 */ /* 0x000fe200000006ff */
[C---:B------:R-:W-:Y:S02]  /*1f40*/  IMAD R9, R153.reuse, R13, R4 ;  /* 0x0000000d99097224 */ /* 0x040fe400078e0204 */
[----:B------:R-:W-:Y:S01]  /*1f50*/  IMAD.WIDE.U32 R6, R153, R14, R16 ;  /* 0x0000000e99067225 */ /* 0x000fe200078e0010 */
[----:B------:R-:W-:-:S03]  /*1f60*/  SHF.R.S32.HI R4, RZ, 0x1f, R5 ;  /* 0x0000001fff047819 */ /* 0x000fc60000011405 */
[----:B------:R-:W-:Y:S01]  /*1f70*/  IMAD.MOV.U32 R84, RZ, RZ, R6 ;  /* 0x000000ffff547224 */ /* 0x000fe200078e0006 */
[CC--:B------:R-:W-:Y:S01]  /*1f80*/  LEA.HI R40, R4.reuse, R5.reuse, RZ, 0x3 ;  /* 0x0000000504287211 */ /* 0x0c0fe200078f18ff */
[CC--:B------:R-:W-:Y:S01]  /*1f90*/  IMAD.WIDE.U32 R88, R153.reuse, R12.reuse, R16 ;  /* 0x0000000c99587225 */ /* 0x0c0fe200078e0010 */
[----:B------:R-:W-:Y:S02]  /*1fa0*/  LEA.HI R6, R4, R5, RZ, 0x6 ;  /* 0x0000000504067211 */ /* 0x000fe400078f30ff */
[----:B------:R-:W-:Y:S01]  /*1fb0*/  LOP3.LUT R4, R40, 0x38, RZ, 0xc0, !PT ;  /* 0x0000003828047812 */ /* 0x000fe200078ec0ff */
[----:B------:R-:W-:Y:S01]  /*1fc0*/  IMAD.WIDE.U32 R86, R153, R12, R18 ;  /* 0x0000000c99567225 */ /* 0x000fe200078e0012 */
[----:B------:R-:W-:Y:S02]  /*1fd0*/  IADD3 R89, R9, R89, RZ ;  /* 0x0000005909597210 */ /* 0x000fe40007ffe0ff */
[----:B------:R-:W-:Y:S01]  /*1fe0*/  LOP3.LUT R10, R159, 0x38, R40, 0xf8, !PT ;  /* 0x000000389f0a7812 */ /* 0x000fe200078ef828 */
[----:B------:R-:W-:Y:S01]  /*1ff0*/  IMAD.IADD R83, R83, 0x1, R85 ;  /* 0x0000000153537824 */ /* 0x000fe200078e0255 */
[----:B0-----:R-:W-:Y:S01]  /*2000*/  SHF.R.U32.HI R38, RZ, 0x7, R38 ;  /* 0x00000007ff267819 */ /* 0x001fe20000011626 */
[----:B------:R-:W-:Y:S01]  /*2010*/  IMAD.SHL.U32 R6, R6, 0x80, RZ ;  /* 0x0000008006067824 */ /* 0x000fe200078e00ff */
[----:B------:R-:W-:Y:S01]  /*2020*/  IADD3 R85, R85, R7, RZ ;  /* 0x0000000755557210 */ /* 0x000fe20007ffe0ff */
[----:B------:R-:W-:Y:S01]  /*2030*/  IMAD.IADD R87, R87, 0x1, R9 ;  /* 0x0000000157577824 */ /* 0x000fe200078e0209 */
[----:B------:R-:W-:Y:S01]  /*2040*/  ISETP.NE.AND P6, PT, R38, 0x1, PT ;  /* 0x000000012600780c */ /* 0x000fe20003fc5270 */
[----:B------:R-:W-:Y:S01]  /*2050*/  IMAD R20, R11, R14, RZ ;  /* 0x0000000e0b147224 */ /* 0x000fe200078e02ff */
[--C-:B------:R-:W-:Y:S01]  /*2060*/  LOP3.LUT R7, R193, 0x38, R40.reuse, 0xf8, !PT ;  /* 0x00000038c1077812 */ /* 0x100fe200078ef828 */
[----:B------:R-:W-:Y:S01]  /*2070*/  IMAD R11, R11, R12, RZ ;  /* 0x0000000c0b0b7224 */ /* 0x000fe200078e02ff */
[----:B------:R-:W-:Y:S01]  /*2080*/  LOP3.LUT R9, R192, 0x38, R40, 0xf8, !PT ;  /* 0x00000038c0097812 */ /* 0x000fe200078ef828 */
[----:B------:R-:W-:Y:S01]  /*2090*/  IMAD R39, R24, R15, R20 ;  /* 0x0000000f18277224 */ /* 0x000fe200078e0214 */
[----:B------:R-:W-:Y:S01]  /*20a0*/  LOP3.LUT R5, R4, 0x1c0, R33, 0xf8, !PT ;  /* 0x000001c004057812 */ /* 0x000fe200078ef821 */
[----:B------:R-:W-:Y:S01]  /*20b0*/  IMAD.WIDE.U32 R82, R24, R14, R82 ;  /* 0x0000000e18527225 */ /* 0x000fe200078e0052 */
[----:B------:R-:W-:-:S02]  /*20c0*/  LOP3.LUT R8, R6, 0xffffe000, RZ, 0xc0, !PT ;  /* 0xffffe00006087812 */ /* 0x000fc400078ec0ff */
[----:B------:R-:W-:Y:S01]  /*20d0*/  LOP3.LUT R4, R7, R32, RZ, 0x3c, !PT ;  /* 0x0000002007047212 */ /* 0x000fe200078e3cff */
[----:B------:R-:W-:Y:S01]  /*20e0*/  IMAD.WIDE.U32 R84, R24, R14, R84 ;  /* 0x0000000e18547225 */ /* 0x000fe200078e0054 */
[----:B------:R-:W-:Y:S01]  /*20f0*/  LOP3.LUT R9, R9, R30, RZ, 0x3c, !PT ;  /* 0x0000001e09097212 */ /* 0x000fe200078e3cff */
[----:B------:R-:W-:Y:S05]  /*2100*/  @!P6 WARPSYNC.ALL ;  /* 0x000000000000e948 */ /* 0x000fea0003800000 */
[----:B------:R-:W-:Y:S01]  /*2110*/  LOP3.LUT R6, R10, R21, RZ, 0x3c, !PT ;  /* 0x000000150a067212 */ /* 0x000fe200078e3cff */
[C---:B------:R-:W-:Y:S01]  /*2120*/  IMAD R11, R24.reuse, R13, R11 ;  /* 0x0000000d180b7224 */ /* 0x040fe200078e020b */
[----:B------:R-:W-:Y:S01]  /*2130*/  LOP3.LUT R7, R5, R200, RZ, 0x3c, !PT ;  /* 0x000000c805077212 */ /* 0x000fe200078e3cff */
[----:B------:R-:W-:Y:S01]  /*2140*/  IMAD.WIDE.U32 R86, R24, R12, R86 ;  /* 0x0000000c18567225 */ /* 0x000fe200078e0056 */
[----:B------:R-:W-:Y:S01]  /*2150*/  LOP3.LUT R77, R40, 0xfffffff8, RZ, 0xc0, !PT ;  /* 0xfffffff8284d7812 */ /* 0x000fe200078ec0ff */
[----:B------:R-:W-:Y:S01]  /*2160*/  ULDC UR4, c[0x0][0x2f4] ;  /* 0x0000bd0000047ab9 */ /* 0x000fe20000000800 */
[----:B------:R-:W-:Y:S01]  /*2170*/  IADD3 R4, R4, R8, R199 ;  /* 0x0000000804047210 */ /* 0x000fe20007ffe0c7 */
[----:B------:R-:W-:Y:S01]  /*2180*/  IMAD.WIDE.U32 R88, R24, R12, R88 ;  /* 0x0000000c18587225 */ /* 0x000fe200078e0058 */
[----:B------:R-:W-:-:S02]  /*2190*/  IADD3 R5, R9, R8, R198 ;  /* 0x0000000809057210 */ /* 0x000fc40007ffe0c6 */
[-C--:B------:R-:W-:Y:S01]  /*21a0*/  IADD3 R6, R6, R8.reuse, R197 ;  /* 0x0000000806067210 */ /* 0x080fe20007ffe0c5 */
[----:B------:R-:W-:Y:S01]  /*21b0*/  VIADD R95, R38, 0x8 ;  /* 0x00000008265f7836 */ /* 0x000fe20000000000 */
[----:B------:R-:W-:Y:S01]  /*21c0*/  IADD3 R7, R7, R8, R201 ;  /* 0x0000000807077210 */ /* 0x000fe20007ffe0c9 */
[C---:B------:R-:W-:Y:S01]  /*21d0*/  IMAD.SHL.U32 R20, R14.reuse, 0x20, RZ ;  /* 0x000000200e147824 */ /* 0x040fe200078e00ff */
[----:B------:R-:W-:Y:S01]  /*21e0*/  IADD3 R38, R83, R39, RZ ;  /* 0x0000002753267210 */ /* 0x000fe20007ffe0ff */
[C---:B------:R-:W-:Y:S01]  /*21f0*/  IMAD.SHL.U32 R28, R14.reuse, 0x80, RZ ;  /* 0x000000800e1c7824 */ /* 0x040fe200078e00ff */
[--C-:B------:R-:W-:Y:S01]  /*2200*/  SHF.L.U64.HI R8, R14, 0x5, R15.reuse ;  /* 0x000000050e087819 */ /* 0x100fe2000001020f */
[----:B------:R-:W-:Y:S01]  /*2210*/  IMAD.SHL.U32 R33, R12, 0x20, RZ ;  /* 0x000000200c217824 */ /* 0x000fe200078e00ff */
[--C-:B------:R-:W-:Y:S01]  /*2220*/  SHF.L.U64.HI R9, R14, 0x6, R15.reuse ;  /* 0x000000060e097819 */ /* 0x100fe2000001020f */
[----:B------:R-:W-:Y:S01]  /*2230*/  IMAD.SHL.U32 R34, R12, 0x40, RZ ;  /* 0x000000400c227824 */ /* 0x000fe200078e00ff */
[C---:B------:R-:W-:Y:S01]  /*2240*/  SHF.L.U64.HI R10, R14.reuse, 0x7, R15 ;  /* 0x000000070e0a7819 */ /* 0x040fe2000001020f */
[----:B------:R-:W-:Y:S01]  /*2250*/  IMAD R36, R203, 0x20, R153 ;  /* 0x00000020cb247824 */ /* 0x000fe200078e0299 */
[----:B------:R-:W-:Y:S01]  /*2260*/  SHF.L.U32 R21, R14, 0x6, RZ ;  /* 0x000000060e157819 */ /* 0x000fe200000006ff */
[----:B------:R-:W-:Y:S01]  /*2270*/  IMAD.SHL.U32 R37, R37, 0x2, RZ ;  /* 0x0000000225257824 */ /* 0x000fe200078e00ff */
[C---:B------:R-:W-:Y:S01]  /*2280*/  SHF.L.U64.HI R30, R12.reuse, 0x5, R13 ;  /* 0x000000050c1e7819 */ /* 0x040fe2000001020d */
[----:B------:R-:W-:Y:S01]  /*2290*/  IMAD.IADD R39, R39, 0x1, R85 ;  /* 0x0000000127277824 */ /* 0x000fe200078e0255 */
[----:B------:R-:W-:Y:S01]  /*22a0*/  SHF.L.U64.HI R32, R12, 0x7, R13 ;  /* 0x000000070c207819 */ /* 0x000fe2000001020d */
[----:B------:R-:W-:Y:S01]  /*22b0*/  IMAD.IADD R76, R87, 0x1, R11 ;  /* 0x00000001574c7824 */ /* 0x000fe200078e020b */
[----:B------:R-:W-:Y:S01]  /*22c0*/  @!P6 BAR.SYNC.DEFER_BLOCKING 0x9, 0x100 ;  /* 0x024400000000eb1d */ /* 0x000fe20000010000 */
[----:B------:R-:W-:Y:S01]  /*22d0*/  ISETP.GE.AND P1, PT, R16, UR4, PT ;  /* 0x0000000410007c0c */ /* 0x000fe2000bf26270 */
[----:B------:R-:W-:Y:S01]  /*22e0*/  IMAD.IADD R78, R11, 0x1, R89 ;  /* 0x000000010b4e7824 */ /* 0x000fe200078e0259 */
[----:B------:R-:W-:-:S02]  /*22f0*/  ISETP.GE.AND P2, PT, R23, UR4, PT ;  /* 0x0000000417007c0c */ /* 0x000fc4000bf46270 */
[----:B------:R-:W-:Y:S02]  /*2300*/  SHF.R.S32.HI R79, RZ, 0x3, R40 ;  /* 0x00000003ff4f7819 */ /* 0x000fe40000011428 */
[----:B------:R-:W-:Y:S02]  /*2310*/  SHF.R.S32.HI R81, RZ, 0x1f, R77 ;  /* 0x0000001fff517819 */ /* 0x000fe4000001144d */
[----:B----4-:R-:W-:-:S07]  /*2320*/  SHF.R.S32.HI R80, RZ, 0x1f, R0 ;  /* 0x0000001fff507819 */ /* 0x010fce0000011400 */
.L_x_586:
[----:B0-----:R-:W0:Y:S01]  /*2330*/  LDC R101, c[0x0][0x430] ;  /* 0x00010c00ff657b82 */ /* 0x001e220000000800 */
[----:B------:R-:W-:Y:S01]  /*2340*/  IADD3 R27, R27, -0x1, RZ ;  /* 0xffffffff1b1b7810 */ /* 0x000fe20007ffe0ff */
[----:B------:R-:W-:-:S04]  /*2350*/  IMAD.MOV.U32 R102, RZ, RZ, RZ ;  /* 0x000000ffff667224 */ /* 0x000fc800078e00ff */
[----:B------:R-:W-:Y:S02]  /*2360*/  IMAD R12, R27, 0x80, R36 ;  /* 0x000000801b0c7824 */ /* 0x000fe400078e0224 */
[----:B-1----:R-:W1:Y:S02]  /*2370*/  LDC R104, c[0x0][0x3f4] ;  /* 0x0000fd00ff687b82 */ /* 0x002e640000000800 */
[----:B------:R-:W-:Y:S01]  /*2380*/  IMAD.IADD R44, R3, 0x1, R12 ;  /* 0x00000001032c7824 */ /* 0x000fe200078e020c */
[----:B------:R-:W-:-:S03]  /*2390*/  ISETP.GE.AND P3, PT, R12, R25, PT ;  /* 0x000000190c00720c */ /* 0x000fc60003f66270 */
[----:B------:R-:W-:Y:S01]  /*23a0*/  IMAD.MOV.U32 R40, RZ, RZ, R44 ;  /* 0x000000ffff287224 */ /* 0x000fe200078e002c */
[----:B------:R-:W-:Y:S02]  /*23b0*/  ISETP.GT.OR P3, PT, R36, 0x7f, P3 ;  /* 0x0000007f2400780c */ /* 0x000fe40001f64670 */
[----:B0-----:R-:W-:-:S11]  /*23c0*/  ISETP.NE.AND P4, PT, R101, 0x1, PT ;  /* 0x000000016500780c */ /* 0x001fd60003f85270 */
[----:B------:R-:W0:Y:S08]  /*23d0*/  @!P3 LDC.64 R14, c[0x0][0x428] ;  /* 0x00010a00ff0ebb82 */ /* 0x000e300000000a00 */
[----:B--2---:R-:W2:Y:S08]  /*23e0*/  @!P3 LDC.64 R12, c[0x0][0x418] ;  /* 0x00010600ff0cbb82 */ /* 0x004eb00000000a00 */
[----:B------:R-:W3:Y:S08]  /*23f0*/  @P4 LDC R11, c[0x0][0x434] ;  /* 0x00010d00ff0b4b82 */ /* 0x000ef00000000800 */
[----:B----4-:R-:W4:Y:S01]  /*2400*/  @P4 LDC R42, c[0x0][0x438] ;  /* 0x00010e00ff2a4b82 */ /* 0x010f220000000800 */
[----:B---3--:R-:W-:-:S05]  /*2410*/  @P4 IMAD.HI.U32 R11, R44, R11, RZ ;  /* 0x0000000b2c0b4227 */ /* 0x008fca00078e00ff */
[----:B----4-:R-:W-:Y:S01]  /*2420*/  @P4 SHF.R.U32.HI R40, RZ, R42, R11 ;  /* 0x0000002aff284219 */ /* 0x010fe2000001160b */
[----:B0-----:R-:W-:-:S03]  /*2430*/  @!P3 IMAD R11, R80, R14, RZ ;  /* 0x0000000e500bb224 */ /* 0x001fc600078e02ff */
[--C-:B------:R-:W-:Y:S01]  /*2440*/  @!P3 SHF.R.S32.HI R41, RZ, 0x1f, R40.reuse ;  /* 0x0000001fff29b819 */ /* 0x100fe20000011428 */
[C---:B------:R-:W-:Y:S02]  /*2450*/  @!P3 IMAD R11, R0.reuse, R15, R11 ;  /* 0x0000000f000bb224 */ /* 0x040fe400078e020b */
[----:B------:R-:W-:-:S05]  /*2460*/  @!P3 IMAD.WIDE.U32 R14, R0, R14, R40 ;  /* 0x0000000e000eb225 */ /* 0x000fca00078e0028 */
[----:B------:R-:W-:Y:S02]  /*2470*/  @!P3 IADD3 R11, R15, R11, RZ ;  /* 0x0000000b0f0bb210 */ /* 0x000fe40007ffe0ff */
[----:B--2---:R-:W-:-:S04]  /*2480*/  @!P3 LEA R12, P4, R14, R12, 0x2 ;  /* 0x0000000c0e0cb211 */ /* 0x004fc800078810ff */
[----:B------:R-:W-:-:S05]  /*2490*/  @!P3 LEA.HI.X R13, R14, R13, R11, 0x2, P4 ;  /* 0x0000000d0e0db211 */ /* 0x000fca00020f140b */
[----:B------:R0:W5:Y:S01]  /*24a0*/  @!P3 LDG.E R102, desc[UR42][R12.64] ;  /* 0x0000002a0c66b981 */ /* 0x000162000c1e1900 */
[----:B-1----:R-:W-:Y:S01]  /*24b0*/  ISETP.GE.AND P3, PT, R104, 0x1, PT ;  /* 0x000000016800780c */ /* 0x002fe20003f66270 */
[----:B------:R-:W-:Y:S01]  /*24c0*/  IMAD R11, R155, 0x4000, R196 ;  /* 0x000040009b0b7824 */ /* 0x000fe200078e02c4 */
[----:B------:R-:W-:Y:S01]  /*24d0*/  ISETP.GT.AND P4, PT, R27, R26, PT ;  /* 0x0000001a1b00720c */ /* 0x000fe20003f84270 */
[----:B------:R-:W-:Y:S01]  /*24e0*/  IMAD.MOV R14, RZ, RZ, -R40 ;  /* 0x000000ffff0e7224 */ /* 0x000fe200078e0a28 */
[----:B------:R-:W-:Y:S05]  /*24f0*/  YIELD ;  /* 0x0000000000007946 */ /* 0x000fea0003800000 */
[----:B------:R-:W-:Y:S01]  /*2500*/  BSSY B0, `(.L_x_489) ;  /* 0x000057d000007945 */ /* 0x000fe20003800000 */
[----:B------:R-:W-:Y:S01]  /*2510*/  IMAD R101, R101, R14, R44 ;  /* 0x0000000e65657224 */ /* 0x000fe200078e022c */
[----:B------:R-:W-:-:S02]  /*2520*/  LEA R92, R11, R156, 0x1 ;  /* 0x0000009c0b5c7211 */ /* 0x000fc400078e08ff */
[----:B------:R-:W-:Y:S01]  /*2530*/  P2R R91, PR, RZ, 0x10 ;  /* 0x00000010ff5b7803 */ /* 0x000fe20000000000 */
[----:B0-----:R-:W-:Y:S06]  /*2540*/  @!P3 BRA `(.L_x_490) ;  /* 0x00000050003cb947 */ /* 0x001fec0003800000 */
[----:B------:R-:W-:Y:S01]  /*2550*/  SHF.R.S32.HI R100, RZ, 0x1f, R101 ;  /* 0x0000001fff647819 */ /* 0x000fe20000011465 */
[----:B------:R-:W-:Y:S01]  /*2560*/  ULDC.64 UR4, c[0x0][0x300] ;  /* 0x0000c00000047ab9 */ /* 0x000fe20000000a00 */
[----:B-----5:R-:W-:Y:S01]  /*2570*/  SHF.R.S32.HI R99, RZ, 0x1f, R102 ;  /* 0x0000001fff637819 */ /* 0x020fe20000011466 */
[----:B------:R-:W-:-:S04]  /*2580*/  IMAD.WIDE.U32 R12, R101, UR4, RZ ;  /* 0x00000004650c7c25 */ /* 0x000fc8000f8e00ff */
[----:B------:R-:W-:Y:S02]  /*2590*/  IMAD R14, R100, UR4, RZ ;  /* 0x00000004640e7c24 */ /* 0x000fe4000f8e02ff */
[----:B------:R-:W-:Y:S02]  /*25a0*/  IMAD R98, R27, -0x80, R25 ;  /* 0xffffff801b627824 */ /* 0x000fe400078e0219 */
[----:B------:R-:W-:Y:S01]  /*25b0*/  IMAD R11, R101, UR5, R14 ;  /* 0x00000005650b7c24 */ /* 0x000fe2000f8e020e */
[----:B------:R-:W-:Y:S01]  /*25c0*/  ULDC.64 UR4, c[0x0][0x310] ;  /* 0x0000c40000047ab9 */ /* 0x000fe20000000a00 */
[----:B------:R-:W-:Y:S01]  /*25d0*/  IMAD R14, R32, R27, RZ ;  /* 0x0000001b200e7224 */ /* 0x000fe200078e02ff */
[----:B------:R-:W-:Y:S01]  /*25e0*/  VIMNMX R98, R98, 0x80, PT ;  /* 0x0000008062627848 */ /* 0x000fe20003fe0100 */
[----:B------:R-:W-:Y:S02]  /*25f0*/  IMAD R15, R99, UR4, RZ ;  /* 0x00000004630f7c24 */ /* 0x000fe4000f8e02ff */
[----:B------:R-:W-:Y:S01]  /*2600*/  IMAD.IADD R13, R13, 0x1, R11 ;  /* 0x000000010d0d7824 */ /* 0x000fe200078e020b */
[----:B------:R-:W-:Y:S01]  /*2610*/  SHF.R.S32.HI R11, RZ, 0x1f, R27 ;  /* 0x0000001fff0b7819 */ /* 0x000fe2000001141b */
[----:B------:R-:W-:-:S02]  /*2620*/  IMAD R15, R102, UR5, R15 ;  /* 0x00000005660f7c24 */ /* 0x000fc4000f8e020f */
[----:B------:R-:W-:Y:S01]  /*2630*/  IMAD.WIDE.U32 R12, R102, UR4, R12 ;  /* 0x00000004660c7c25 */ /* 0x000fe2000f8e000c */
[----:B------:R-:W-:-:S03]  /*2640*/  ULDC.64 UR4, c[0x0][0x308] ;  /* 0x0000c20000047ab9 */ /* 0x000fc60000000a00 */
[----:B------:R-:W-:Y:S02]  /*2650*/  IMAD.IADD R13, R13, 0x1, R15 ;  /* 0x000000010d0d7824 */ /* 0x000fe400078e020f */
[----:B------:R-:W-:-:S04]  /*2660*/  IMAD.WIDE.U32 R108, R2, UR4, R12 ;  /* 0x00000004026c7c25 */ /* 0x000fc8000f8e000c */
[----:B------:R-:W-:Y:S01]  /*2670*/  IMAD R13, R2, UR5, R109 ;  /* 0x00000005020d7c24 */ /* 0x000fe2000f8e026d */
[----:B------:R-:W-:Y:S01]  /*2680*/  ULDC.64 UR4, c[0x0][0x2e8] ;  /* 0x0000ba0000047ab9 */ /* 0x000fe20000000a00 */
[----:B------:R-:W-:Y:S01]  /*2690*/  IMAD R12, R10, R27, RZ ;  /* 0x0000001b0a0c7224 */ /* 0x000fe200078e02ff */
[C---:B------:R-:W-:Y:S01]  /*26a0*/  LEA R109, P3, R108.reuse, UR4, 0x1 ;  /* 0x000000046c6d7c11 */ /* 0x040fe2000f8608ff */
[----:B------:R-:W-:Y:S02]  /*26b0*/  ULDC.U8 UR4, c[0x0][0x410] ;  /* 0x0001040000047ab9 */ /* 0x000fe40000000000 */
[C---:B------:R-:W-:Y:S01]  /*26c0*/  IMAD R41, R11.reuse, R28, R12 ;  /* 0x0000001c0b297224 */ /* 0x040fe200078e020c */
[----:B------:R-:W-:Y:S01]  /*26d0*/  LEA.HI.X R108, R108, UR5, R13, 0x1, P3 ;  /* 0x000000056c6c7c11 */ /* 0x000fe200098f0c0d */
[----:B------:R-:W-:Y:S01]  /*26e0*/  IMAD R11, R11, R35, R14 ;  /* 0x000000230b0b7224 */ /* 0x000fe200078e020e */
[----:B------:R-:W-:Y:S01]  /*26f0*/  ISETP.NE.AND P3, PT, RZ, UR4, PT ;  /* 0x00000004ff007c0c */ /* 0x000fe2000bf65270 */
[----:B------:R-:W-:-:S04]  /*2700*/  IMAD.WIDE.U32 R12, R35, R27, RZ ;  /* 0x0000001b230c7225 */ /* 0x000fc800078e00ff */
[----:B------:R-:W-:Y:S01]  /*2710*/  IMAD.WIDE.U32 R14, R28, R27, RZ ;  /* 0x0000001b1c0e7225 */ /* 0x000fe200078e00ff */
[----:B------:R-:W-:-:S03]  /*2720*/  IADD3 R11, R13, R11, RZ ;  /* 0x0000000b0d0b7210 */ /* 0x000fc60007ffe0ff */
[----:B------:R-:W-:-:S04]  /*2730*/  IMAD.IADD R90, R15, 0x1, R41 ;  /* 0x000000010f5a7824 */ /* 0x000fc800078e0229 */
[----:B------:R-:W-:Y:S05]  /*2740*/  @!P3 BRA `(.L_x_491) ;  /* 0x0000002400a4b947 */ /* 0x000fea0003800000 */
[----:B------:R-:W-:Y:S01]  /*2750*/  ISETP.GE.AND P3, PT, R153, R98, PT ;  /* 0x000000629900720c */ /* 0x000fe20003f66270 */
[----:B------:R-:W-:Y:S01]  /*2760*/  BSSY B1, `(.L_x_492) ;  /* 0x000001c000017945 */ /* 0x000fe20003800000 */
[----:B------:R-:W-:Y:S02]  /*2770*/  CS2R R56, SRZ ;  /* 0x0000000000387805 */ /* 0x000fe4000001ff00 */
[----:B------:R-:W-:Y:S02]  /*2780*/  CS2R R64, SRZ ;  /* 0x0000000000407805 */ /* 0x000fe4000001ff00 */
[----:B------:R-:W-:Y:S02]  /*2790*/  CS2R R68, SRZ ;  /* 0x0000000000447805 */ /* 0x000fe4000001ff00 */
[----:B------:R-:W-:Y:S02]  /*27a0*/  P2R R124, PR, RZ, 0x8 ;  /* 0x00000008ff7c7803 */ /* 0x000fe40000000000 */
[----:B------:R-:W-:-:S02]  /*27b0*/  CS2R R66, SRZ ;  /* 0x0000000000427805 */ /* 0x000fc4000001ff00 */
[----:B------:R-:W-:Y:S01]  /*27c0*/  CS2R R70, SRZ ;  /* 0x0000000000467805 */ /* 0x000fe2000001ff00 */
[----:B------:R-:W-:Y:S06]  /*27d0*/  @P3 BRA `(.L_x_493) ;  /* 0x0000000000503947 */ /* 0x000fec0003800000 */
[----:B------:R-:W-:Y:S01]  /*27e0*/  IADD3 R41, P3, R82, R14, RZ ;  /* 0x0000000e52297210 */ /* 0x000fe20007f7e0ff */
[----:B------:R-:W-:Y:S01]  /*27f0*/  ULDC.64 UR4, c[0x0][0x3e8] ;  /* 0x0000fa0000047ab9 */ /* 0x000fe20000000a00 */
[----:B------:R-:W-:Y:S02]  /*2800*/  CS2R R68, SRZ ;  /* 0x0000000000447805 */ /* 0x000fe4000001ff00 */
[----:B------:R-:W-:Y:S01]  /*2810*/  CS2R R70, SRZ ;  /* 0x0000000000467805 */ /* 0x000fe2000001ff00 */
[----:B------:R-:W-:Y:S01]  /*2820*/  IMAD.X R42, R90, 0x1, R38, P3 ;  /* 0x000000015a2a7824 */ /* 0x000fe200018e0626 */
[----:B------:R-:W-:-:S05]  /*2830*/  IADD3 R43, P3, R86, R12, RZ ;  /* 0x0000000c562b7210 */ /* 0x000fca0007f7e0ff */
[----:B------:R-:W-:Y:S01]  /*2840*/  IMAD.X R44, R11, 0x1, R76, P3 ;  /* 0x000000010b2c7824 */ /* 0x000fe200018e064c */
[----:B------:R-:W-:-:S04]  /*2850*/  LEA R40, P3, R41, UR4, 0x1 ;  /* 0x0000000429287c11 */ /* 0x000fc8000f8608ff */
[----:B------:R-:W-:Y:S01]  /*2860*/  LEA.HI.X R41, R41, UR5, R42, 0x1, P3 ;  /* 0x0000000529297c11 */ /* 0x000fe200098f0c2a */
[----:B------:R-:W-:Y:S02]  /*2870*/  ULDC.64 UR4, c[0x0][0x400] ;  /* 0x0001000000047ab9 */ /* 0x000fe40000000a00 */
[----:B------:R-:W-:-:S04]  /*2880*/  LEA R42, P3, R43, UR4, 0x1 ;  /* 0x000000042b2a7c11 */ /* 0x000fc8000f8608ff */
[----:B------:R-:W-:Y:S02]  /*2890*/  LEA.HI.X R43, R43, UR5, R44, 0x1, P3 ;  /* 0x000000052b2b7c11 */ /* 0x000fe400098f0c2c */
[----:B------:R-:W-:Y:S02]  /*28a0*/  ISETP.GE.AND P3, PT, R18, R104, PT ;  /* 0x000000681200720c */ /* 0x000fe40003f66270 */
[----:B------:R-:W-:Y:S02]  /*28b0*/  CS2R R64, SRZ ;  /* 0x0000000000407805 */ /* 0x000fe4000001ff00 */
[----:B------:R-:W-:-:S09]  /*28c0*/  CS2R R66, SRZ ;  /* 0x0000000000427805 */ /* 0x000fd2000001ff00 */
[----:B------:R0:W5:Y:S04]  /*28d0*/  @!P3 LDG.E.64 R68, desc[UR42][R40.64] ;  /* 0x0000002a2844b981 */ /* 0x000168000c1e1b00 */
[----:B------:R0:W5:Y:S01]  /*28e0*/  @!P3 LDG.E.64 R70, desc[UR42][R42.64] ;  /* 0x0000002a2a46b981 */ /* 0x000162000c1e1b00 */
[----:B------:R-:W-:-:S13]  /*28f0*/  ISETP.GE.AND P3, PT, R152, R104, PT ;  /* 0x000000689800720c */ /* 0x000fda0003f66270 */
[----:B------:R0:W5:Y:S04]  /*2900*/  @!P3 LDG.E.64 R64, desc[UR42][R40.64+0x40] ;  /* 0x0000402a2840b981 */ /* 0x000168000c1e1b00 */
[----:B------:R0:W5:Y:S02]  /*2910*/  @!P3 LDG.E.64 R66, desc[UR42][R42.64+0x40] ;  /* 0x0000402a2a42b981 */ /* 0x000164000c1e1b00 */
.L_x_493:
[----:B------:R-:W-:Y:S05]  /*2920*/  BSYNC B1 ;  /* 0x0000000000017941 */ /* 0x000fea0003800000 */
.L_x_492:
[----:B------:R-:W-:Y:S01]  /*2930*/  VIADD R44, R153, 0x20 ;  /* 0x00000020992c7836 */ /* 0x000fe20000000000 */
[----:B0----5:R-:W-:Y:S01]  /*2940*/  MOV R41, R65 ;  /* 0x0000004100297202 */ /* 0x021fe20000000f00 */
[----:B------:R-:W-:Y:S01]  /*2950*/  IMAD.MOV.U32 R40, RZ, RZ, R64 ;  /* 0x000000ffff287224 */ /* 0x000fe200078e0040 */
[----:B------:R-:W-:Y:S01]  /*2960*/  BSSY B1, `(.L_x_494) ;  /* 0x0000027000017945 */ /* 0x000fe20003800000 */
[----:B------:R-:W-:Y:S01]  /*2970*/  IMAD.MOV.U32 R42, RZ, RZ, R68 ;  /* 0x000000ffff2a7224 */ /* 0x000fe200078e0044 */
[----:B------:R-:W-:Y:S01]  /*2980*/  ISETP.GE.AND P3, PT, R44, R98, PT ;  /* 0x000000622c00720c */ /* 0x000fe20003f66270 */
[----:B------:R-:W-:Y:S01]  /*2990*/  IMAD.MOV.U32 R43, RZ, RZ, R69 ;  /* 0x000000ffff2b7224 */ /* 0x000fe200078e0045 */
[----:B------:R-:W-:Y:S01]  /*29a0*/  PRMT R115, R40, 0x5410, R41 ;  /* 0x0000541028737816 */ /* 0x000fe20000000029 */
[----:B------:R-:W-:Y:S01]  /*29b0*/  IMAD.MOV.U32 R40, RZ, RZ, R66 ;  /* 0x000000ffff287224 */ /* 0x000fe200078e0042 */
[----:B------:R-:W-:Y:S01]  /*29c0*/  PRMT R123, R123, 0x5410, R42 ;  /* 0x000054107b7b7816 */ /* 0x000fe2000000002a */
[----:B------:R-:W-:Y:S01]  /*29d0*/  IMAD.MOV.U32 R42, RZ, RZ, R70 ;  /* 0x000000ffff2a7224 */ /* 0x000fe200078e0046 */
[----:B------:R-:W-:Y:S01]  /*29e0*/  PRMT R120, R43, 0x7610, R120 ;  /* 0x000076102b787816 */ /* 0x000fe20000000078 */
[----:B------:R-:W-:Y:S01]  /*29f0*/  IMAD.MOV.U32 R43, RZ, RZ, R71 ;  /* 0x000000ffff2b7224 */ /* 0x000fe200078e0047 */
[----:B------:R-:W-:-:S02]  /*2a00*/  MOV R41, R67 ;  /* 0x0000004300297202 */ /* 0x000fc40000000f00 */
[----:B------:R-:W-:Y:S02]  /*2a10*/  CS2R R60, SRZ ;  /* 0x00000000003c7805 */ /* 0x000fe4000001ff00 */
[----:B------:R-:W-:Y:S02]  /*2a20*/  PRMT R123, R42, 0x7610, R123 ;  /* 0x000076102a7b7816 */ /* 0x000fe4000000007b */
[----:B------:R-:W-:Y:S02]  /*2a30*/  CS2R R58, SRZ ;  /* 0x00000000003a7805 */ /* 0x000fe4000001ff00 */
[----:B------:R-:W-:Y:S02]  /*2a40*/  PRMT R116, R40, 0x5410, R41 ;  /* 0x0000541028747816 */ /* 0x000fe40000000029 */
[----:B------:R-:W-:Y:S02]  /*2a50*/  CS2R R62, SRZ ;  /* 0x00000000003e7805 */ /* 0x000fe4000001ff00 */
[----:B------:R-:W-:-:S02]  /*2a60*/  PRMT R122, R122, 0x5410, R43 ;  /* 0x000054107a7a7816 */ /* 0x000fc4000000002b */
[----:B------:R-:W-:Y:S01]  /*2a70*/  P2R R118, PR, RZ, 0x8 ;  /* 0x00000008ff767803 */ /* 0x000fe20000000000 */
[----:B------:R-:W-:Y:S06]  /*2a80*/  @P3 BRA `(.L_x_495) ;  /* 0x0000000000503947 */ /* 0x000fec0003800000 */
[----:B------:R-:W-:Y:S01]  /*2a90*/  IADD3 R41, P3, P4, R82, R14, R20 ;  /* 0x0000000e52297210 */ /* 0x000fe20007c7e014 */
[----:B------:R-:W-:Y:S01]  /*2aa0*/  ULDC.64 UR4, c[0x0][0x3e8] ;  /* 0x0000fa0000047ab9 */ /* 0x000fe20000000a00 */
[----:B------:R-:W-:Y:S02]  /*2ab0*/  CS2R R60, SRZ ;  /* 0x00000000003c7805 */ /* 0x000fe4000001ff00 */
[----:B------:R-:W-:Y:S02]  /*2ac0*/  CS2R R62, SRZ ;  /* 0x00000000003e7805 */ /* 0x000fe4000001ff00 */
[----:B------:R-:W-:Y:S02]  /*2ad0*/  IADD3.X R42, R38, R90, R8, P3, P4 ;  /* 0x0000005a262a7210 */ /* 0x000fe40001fe8408 */
[----:B------:R-:W-:-:S04]  /*2ae0*/  IADD3 R43, P3, P4, R86, R12, R33 ;  /* 0x0000000c562b7210 */ /* 0x000fc80007c7e021 */
[----:B------:R-:W-:Y:S02]  /*2af0*/  IADD3.X R44, R76, R11, R30, P3, P4 ;  /* 0x0000000b4c2c7210 */ /* 0x000fe40001fe841e */
        /* <DEDUP_REMOVED lines=13> */
.L_x_495:
[----:B------:R-:W-:Y:S05]  /*2bd0*/  BSYNC B1 ;  /* 0x0000000000017941 */ /* 0x000fea0003800000 */
.L_x_494:
[----:B------:R-:W-:Y:S01]  /*2be0*/  IADD3 R72, R153, 0x40, RZ ;  /* 0x0000004099487810 */ /* 0x000fe20007ffe0ff */
[----:B0----5:R-:W-:Y:S01]  /*2bf0*/  IMAD.MOV.U32 R41, RZ, RZ, R57 ;  /* 0x000000ffff297224 */ /* 0x021fe200078e0039 */
[----:B------:R-:W-:Y:S01]  /*2c00*/  MOV R40, R56 ;  /* 0x0000003800287202 */ /* 0x000fe20000000f00 */
[----:B------:R-:W-:Y:S01]  /*2c10*/  IMAD.MOV.U32 R42, RZ, RZ, R60 ;  /* 0x000000ffff2a7224 */ /* 0x000fe200078e003c */
[----:B------:R-:W-:Y:S01]  /*2c20*/  ISETP.GE.AND P3, PT, R72, R98, PT ;  /* 0x000000624800720c */ /* 0x000fe20003f66270 */
[----:B------:R-:W-:Y:S01]  /*2c30*/  IMAD.MOV.U32 R43, RZ, RZ, R61 ;  /* 0x000000ffff2b7224 */ /* 0x000fe200078e003d */
[----:B------:R-:W-:Y:S01]  /*2c40*/  PRMT R110, R41, 0x5410, R40 ;  /* 0x00005410296e7816 */ /* 0x000fe20000000028 */
[----:B------:R-:W-:Y:S01]  /*2c50*/  IMAD.MOV.U32 R41, RZ, RZ, R59 ;  /* 0x000000ffff297224 */ /* 0x000fe200078e003b */
[----:B------:R-:W-:Y:S01]  /*2c60*/  MOV R40, R58 ;  /* 0x0000003a00287202 */ /* 0x000fe20000000f00 */
[----:B------:R-:W-:Y:S01]  /*2c70*/  BSSY B1, `(.L_x_496) ;  /* 0x0000023000017945 */ /* 0x000fe20003800000 */
[----:B------:R-:W-:Y:S01]  /*2c80*/  PRMT R113, R42, 0x5410, R43 ;  /* 0x000054102a717816 */ /* 0x000fe2000000002b */
[----:B------:R-:W-:Y:S01]  /*2c90*/  IMAD.MOV.U32 R42, RZ, RZ, R62 ;  /* 0x000000ffff2a7224 */ /* 0x000fe200078e003e */
[----:B------:R-:W-:Y:S01]  /*2ca0*/  PRMT R107, R41, 0x5410, R40 ;  /* 0x00005410296b7816 */ /* 0x000fe20000000028 */
[----:B------:R-:W-:Y:S01]  /*2cb0*/  IMAD.MOV.U32 R43, RZ, RZ, R63 ;  /* 0x000000ffff2b7224 */ /* 0x000fe200078e003f */
[----:B------:R-:W-:-:S02]  /*2cc0*/  CS2R R40, SRZ ;  /* 0x0000000000287805 */ /* 0x000fc4000001ff00 */
[----:B------:R-:W-:Y:S02]  /*2cd0*/  CS2R R48, SRZ ;  /* 0x0000000000307805 */ /* 0x000fe4000001ff00 */
[----:B------:R-:W-:Y:S02]  /*2ce0*/  CS2R R52, SRZ ;  /* 0x0000000000347805 */ /* 0x000fe4000001ff00 */
[----:B------:R-:W-:Y:S02]  /*2cf0*/  CS2R R50, SRZ ;  /* 0x0000000000327805 */ /* 0x000fe4000001ff00 */
[----:B------:R-:W-:Y:S02]  /*2d00*/  PRMT R114, R42, 0x5410, R43 ;  /* 0x000054102a727816 */ /* 0x000fe4000000002b */
[----:B------:R-:W-:Y:S02]  /*2d10*/  CS2R R54, SRZ ;  /* 0x0000000000367805 */ /* 0x000fe4000001ff00 */
[----:B------:R-:W-:-:S02]  /*2d20*/  CS2R R44, SRZ ;  /* 0x00000000002c7805 */ /* 0x000fc4000001ff00 */
[----:B------:R-:W-:Y:S02]  /*2d30*/  CS2R R42, SRZ ;  /* 0x00000000002a7805 */ /* 0x000fe4000001ff00 */
[----:B------:R-:W-:Y:S01]  /*2d40*/  CS2R R46, SRZ ;  /* 0x00000000002e7805 */ /* 0x000fe2000001ff00 */
        /* <DEDUP_REMOVED lines=21> */
.L_x_497:
[----:B------:R-:W-:Y:S05]  /*2ea0*/  BSYNC B1 ;  /* 0x0000000000017941 */ /* 0x000fea0003800000 */
.L_x_496:
[----:B0-----:R-:W-:Y:S01]  /*2eb0*/  VIADD R72, R153, 0x60 ;  /* 0x0000006099487836 */ /* 0x001fe20000000000 */
[----:B------:R-:W-:Y:S04]  /*2ec0*/  BSSY B1, `(.L_x_498) ;  /* 0x000001f000017945 */ /* 0x000fe80003800000 */
[----:B------:R-:W-:-:S13]  /*2ed0*/  ISETP.GE.AND P4, PT, R72, R98, PT ;  /* 0x000000624800720c */ /* 0x000fda0003f86270 */
[----:B------:R-:W-:Y:S05]  /*2ee0*/  @P4 BRA `(.L_x_499) ;  /* 0x0000000000704947 */ /* 0x000fea0003800000 */
[----:B------:R-:W0:Y:S01]  /*2ef0*/  LDC.64 R40, c[0x0][0x3f8] ;  /* 0x0000fe00ff287b82 */ /* 0x000e220000000a00 */
[----:B------:R-:W-:Y:S01]  /*2f00*/  IMAD.MOV.U32 R15, RZ, RZ, R90 ;  /* 0x000000ffff0f7224 */ /* 0x000fe200078e005a */
[----:B------:R-:W-:Y:S01]  /*2f10*/  ULDC.64 UR4, c[0x0][0x3e8] ;  /* 0x0000fa0000047ab9 */ /* 0x000fe20000000a00 */
[----:B------:R-:W-:Y:S02]  /*2f20*/  CS2R R44, SRZ ;  /* 0x00000000002c7805 */ /* 0x000fe4000001ff00 */
[----:B------:R-:W-:Y:S01]  /*2f30*/  CS2R R46, SRZ ;  /* 0x00000000002e7805 */ /* 0x000fe2000001ff00 */
[----:B0-----:R-:W-:-:S04]  /*2f40*/  IMAD.WIDE.U32 R14, R40, 0x60, R14 ;  /* 0x00000060280e7825 */ /* 0x001fc800078e000e */
[----:B------:R-:W-:Y:S01]  /*2f50*/  IMAD R13, R41, 0x60, RZ ;  /* 0x00000060290d7824 */ /* 0x000fe200078e02ff */
[----:B------:R-:W-:-:S04]  /*2f60*/  IADD3 R41, P5, R82, R14, RZ ;  /* 0x0000000e52297210 */ /* 0x000fc80007fbe0ff */
[----:B------:R-:W-:Y:S01]  /*2f70*/  IADD3.X R42, R38, R15, R13, P5, !PT ;  /* 0x0000000f262a7210 */ /* 0x000fe20002ffe40d */
[----:B------:R-:W-:Y:S01]  /*2f80*/  IMAD.MOV.U32 R13, RZ, RZ, R11 ;  /* 0x000000ffff0d7224 */ /* 0x000fe200078e000b */
[----:B------:R-:W0:Y:S02]  /*2f90*/  LDC.64 R14, c[0x0][0x408] ;  /* 0x00010200ff0e7b82 */ /* 0x000e240000000a00 */
[----:B0-----:R-:W-:-:S04]  /*2fa0*/  IMAD.WIDE.U32 R12, R14, 0x60, R12 ;  /* 0x000000600e0c7825 */ /* 0x001fc800078e000c */
[----:B------:R-:W-:Y:S01]  /*2fb0*/  IMAD R15, R15, 0x60, RZ ;  /* 0x000000600f0f7824 */ /* 0x000fe200078e02ff */
[----:B------:R-:W-:-:S04]  /*2fc0*/  IADD3 R11, P5, R86, R12, RZ ;  /* 0x0000000c560b7210 */ /* 0x000fc80007fbe0ff */
[----:B------:R-:W-:Y:S02]  /*2fd0*/  IADD3.X R40, R76, R13, R15, P5, !PT ;  /* 0x0000000d4c287210 */ /* 0x000fe40002ffe40f */
        /* <DEDUP_REMOVED lines=13> */
.L_x_499:
[----:B------:R-:W-:Y:S05]  /*30b0*/  BSYNC B1 ;  /* 0x0000000000017941 */ /* 0x000fea0003800000 */
.L_x_498:
[----:B0----5:R-:W-:Y:S01]  /*30c0*/  IMAD.MOV.U32 R12, RZ, RZ, R49 ;  /* 0x000000ffff0c7224 */ /* 0x021fe200078e0031 */
[----:B------:R-:W-:Y:S01]  /*30d0*/  MOV R11, R48 ;  /* 0x00000030000b7202 */ /* 0x000fe20000000f00 */
[----:B------:R-:W-:Y:S01]  /*30e0*/  IMAD.MOV.U32 R13, RZ, RZ, R52 ;  /* 0x000000ffff0d7224 */ /* 0x000fe200078e0034 */
[----:B------:R-:W-:Y:S01]  /*30f0*/  UISETP.NE.AND UP0, UPT, UR41, 0x3, UPT ;  /* 0x000000032900788c */ /* 0x000fe2000bf05270 */
        /* <DEDUP_REMOVED lines=8> */
[----:B------:R-:W-:Y:S02]  /*3180*/  PLOP3.LUT P5, PT, PT, PT, UP0, 0x80, 0x0 ;  /* 0x000000000000781c */ /* 0x000fe40003faf008 */
[----:B------:R-:W-:Y:S01]  /*3190*/  PRMT R119, R11, 0x5410, R12 ;  /* 0x000054100b777816 */ /* 0x000fe2000000000c */
[----:B------:R-:W-:Y:S01]  /*31a0*/  IMAD.MOV.U32 R12, RZ, RZ, R41 ;  /* 0x000000ffff0c7224 */ /* 0x000fe200078e0029 */
[----:B------:R-:W-:Y:S01]  /*31b0*/  PRMT R121, R121, 0x5410, R13 ;  /* 0x0000541079797816 */ /* 0x000fe2000000000d */
[----:B------:R-:W-:Y:S01]  /*31c0*/  IMAD.MOV.U32 R13, RZ, RZ, R44 ;  /* 0x000000ffff0d7224 */ /* 0x000fe200078e002c */
[----:B------:R-:W-:Y:S01]  /*31d0*/  PRMT R122, R14, 0x7610, R122 ;  /* 0x000076100e7a7816 */ /* 0x000fe2000000007a */
[----:B------:R-:W-:Y:S01]  /*31e0*/  IMAD.MOV.U32 R14, RZ, RZ, R45 ;  /* 0x000000ffff0e7224 */ /* 0x000fe200078e002d */
[----:B------:R-:W-:-:S04]  /*31f0*/  MOV R11, R40 ;  /* 0x00000028000b7202 */ /* 0x000fc80000000f00 */
[----:B------:R-:W-:Y:S01]  /*3200*/  PRMT R105, R11, 0x5410, R12 ;  /* 0x000054100b697816 */ /* 0x000fe2000000000c */
[----:B------:R-:W-:Y:S01]  /*3210*/  IMAD.MOV.U32 R12, RZ, RZ, R43 ;  /* 0x000000ffff0c7224 */ /* 0x000fe200078e002b */
[----:B------:R-:W-:Y:S01]  /*3220*/  PRMT R112, R14, 0x5410, R13 ;  /* 0x000054100e707816 */ /* 0x000fe2000000000d */
[----:B------:R-:W-:Y:S01]  /*3230*/  IMAD.MOV.U32 R13, RZ, RZ, R46 ;  /* 0x000000ffff0d7224 */ /* 0x000fe200078e002e */
[----:B------:R-:W-:Y:S01]  /*3240*/  MOV R11, R42 ;  /* 0x0000002a000b7202 */ /* 0x000fe20000000f00 */
[----:B------:R-:W-:-:S03]  /*3250*/  IMAD.MOV.U32 R14, RZ, RZ, R47 ;  /* 0x000000ffff0e7224 */ /* 0x000fc600078e002f */
[----:B------:R-:W-:Y:S02]  /*3260*/  PRMT R106, R11, 0x5410, R12 ;  /* 0x000054100b6a7816 */ /* 0x000fe4000000000c */
[----:B------:R-:W-:Y:S01]  /*3270*/  PRMT R111, R14, 0x5410, R13 ;  /* 0x000054100e6f7816 */ /* 0x000fe2000000000d */
[----:B------:R-:W-:Y:S06]  /*3280*/  @!P5 BRA `(.L_x_500) ;  /* 0x000000000004d947 */ /* 0x000fec0003800000 */
[----:B------:R-:W-:Y:S01]  /*3290*/  BPT.TRAP 0x1 ;  /* 0x000000040000795c */ /* 0x000fe20000300000 */
.L_x_500:
[----:B------:R-:W-:Y:S01]  /*32a0*/  LEA R90, R155, R156, 0x3 ;  /* 0x0000009c9b5a7211 */ /* 0x000fe200078e18ff */
[----:B------:R-:W-:Y:S01]  /*32b0*/  BSSY B1, `(.L_x_501) ;  /* 0x0000004000017945 */ /* 0x000fe20003800000 */
[----:B------:R-:W-:-:S04]  /*32c0*/  SHF.L.U32 R103, R154, 0x1f, RZ ;  /* 0x0000001f9a677819 */ /* 0x000fc800000006ff */
[----:B------:R-:W0:Y:S02]  /*32d0*/  SYNCS.PHASECHK.TRANS64.TRYWAIT P6, [R90+URZ+0x28890], R103 ;  /* 0x028890675a0075a7 */ /* 0x000e2400080c017f */
[----:B0-----:R-:W-:Y:S05]  /*32e0*/  @!P6 BRA `(.L_x_502) ;  /* 0x0000019000f0e947 */ /* 0x001fea0003800000 */
.L_x_808:
[----:B------:R-:W-:Y:S05]  /*32f0*/  BSYNC B1 ;  /* 0x0000000000017941 */ /* 0x000fea0003800000 */
.L_x_501:
[----:B------:R-:W-:-:S03]  /*3300*/  UMOV UR4, 0xffffffff ;  /* 0xffffffff00047882 */ /* 0x000fc60000000000 */
[----:B------:R-:W-:Y:S05]  /*3310*/  BRA.DIV UR4, `(.L_x_503) ;  /* 0x0000019204f87947 */ /* 0x000fea000b800000 */
[----:B------:R1:W2:Y:S04]  /*3320*/  SHFL.IDX PT, R75, R108, RZ, 0x181f ;  /* 0x00181fff6c4b7589 */ /* 0x0002a800000e0000 */
[----:B------:R1:W3:Y:S02]  /*3330*/  SHFL.IDX PT, R74, R109, RZ, 0x181f ;  /* 0x00181fff6d4a7589 */ /* 0x0002e400000e0000 */
.L_x_812:
[----:B------:R-:W-:Y:S01]  /*3340*/  ISETP.NE.AND P6, PT, R124, RZ, PT ;  /* 0x000000ff7c00720c */ /* 0x000fe20003fc5270 */
[----:B------:R-:W-:-:S12]  /*3350*/  BSSY B1, `(.L_x_504) ;  /* 0x0000066000017945 */ /* 0x000fd80003800000 */
[----:B------:R-:W-:Y:S05]  /*3360*/  @P6 BRA `(.L_x_505) ;  /* 0x0000000400906947 */ /* 0x000fea0003800000 */
[----:B------:R-:W-:Y:S04]  /*3370*/  BSSY B2, `(.L_x_506) ;  /* 0x0000032000027945 */ /* 0x000fe80003800000 */
[----:B------:R-:W-:Y:S05]  /*3380*/  @P1 BRA `(.L_x_507) ;  /* 0x0000000000c01947 */ /* 0x000fea0003800000 */
[----:B------:R4:W0:Y:S01]  /*3390*/  LDS.128 R12, [R92+0x18400] ;  /* 0x018400005c0c7984 */ /* 0x0008220000000c00 */
[C---:B---3--:R-:W-:Y:S01]  /*33a0*/  LEA R72, P6, R16.reuse, R74, 0x1 ;  /* 0x0000004a10487211 */ /* 0x048fe200078c08ff */
[----:B------:R-:W-:Y:S03]  /*33b0*/  BSSY B3, `(.L_x_508) ;  /* 0x000002c000037945 */ /* 0x000fe60003800000 */
[----:B--2---:R-:W-:Y:S02]  /*33c0*/  LEA.HI.X R73, R16, R75, R17, 0x1, P6 ;  /* 0x0000004b10497211 */ /* 0x004fe400030f0c11 */
[----:B------:R-:W-:-:S13]  /*33d0*/  ISETP.GE.AND P6, PT, R18, R104, PT ;  /* 0x000000681200720c */ /* 0x000fda0003fc6270 */
[----:B----4-:R-:W-:Y:S05]  /*33e0*/  @P6 BRA `(.L_x_509) ;  /* 0x0000000000a06947 */ /* 0x010fea0003800000 */
[----:B------:R-:W-:Y:S01]  /*33f0*/  SHF.R.U64 R11, R68, 0x10, R69 ;  /* 0x00000010440b7819 */ /* 0x000fe20000001245 */
[--C-:B0-----:R-:W-:Y:S01]  /*3400*/  HADD2.F32 R68, -RZ, R15.reuse.H1_H1 ;  /* 0x3000000fff447230 */ /* 0x101fe20000004100 */
[--C-:B------:R-:W-:Y:S01]  /*3410*/  SHF.R.U64 R124, R70, 0x10, R71.reuse ;  /* 0x00000010467c7819 */ /* 0x100fe20000001247 */
[----:B------:R-:W-:Y:S01]  /*3420*/  HADD2.F32 R15, -RZ, R15.H0_H0 ;  /* 0x2000000fff0f7230 */ /* 0x000fe20000004100 */
[----:B------:R-:W-:Y:S01]  /*3430*/  SHF.R.U32.HI R71, RZ, 0x10, R71 ;  /* 0x00000010ff477819 */ /* 0x000fe20000011647 */
[----:B------:R-:W-:Y:S01]  /*3440*/  HADD2.F32 R70, -RZ, R11.H0_H0 ;  /* 0x2000000bff467230 */ /* 0x000fe20000004100 */
[----:B------:R-:W-:Y:S01]  /*3450*/  SHF.R.U32.HI R69, RZ, 0x10, R69 ;  /* 0x00000010ff457819 */ /* 0x000fe20000011645 */
[----:B------:R-:W-:Y:S02]  /*3460*/  HADD2.F32 R124, -RZ, R124.H0_H0 ;  /* 0x2000007cff7c7230 */ /* 0x000fe40000004100 */
[----:B------:R-:W-:Y:S02]  /*3470*/  HADD2.F32 R11, -RZ, R13.H1_H1 ;  /* 0x3000000dff0b7230 */ /* 0x000fe40000004100 */
[----:B------:R-:W-:-:S02]  /*3480*/  HADD2.F32 R71, -RZ, R71.H0_H0 ;  /* 0x20000047ff477230 */ /* 0x000fc40000004100 */
[----:B------:R-:W-:Y:S02]  /*3490*/  HADD2.F32 R13, -RZ, R13.H0_H0 ;  /* 0x2000000dff0d7230 */ /* 0x000fe40000004100 */
[-C--:B------:R-:W-:Y:S01]  /*34a0*/  FMUL.FTZ R126, R11, R124.reuse ;  /* 0x0000007c0b7e7220 */ /* 0x080fe20000410000 */
[----:B------:R-:W-:Y:S02]  /*34b0*/  HADD2.F32 R69, -RZ, R69.H0_H0 ;  /* 0x20000045ff457230 */ /* 0x000fe40000004100 */
[-C--:B------:R-:W-:Y:S01]  /*34c0*/  FMUL.FTZ R128, R68, R71.reuse ;  /* 0x0000004744807220 */ /* 0x080fe20000410000 */
[----:B------:R-:W-:Y:S01]  /*34d0*/  FMUL.FTZ R71, R15, R71 ;  /* 0x000000470f477220 */ /* 0x000fe20000410000 */
[C---:B------:R-:W-:Y:S01]  /*34e0*/  FMUL.FTZ R124, R13.reuse, R124 ;  /* 0x0000007c0d7c7220 */ /* 0x040fe20000410000 */
[----:B------:R-:W-:Y:S01]  /*34f0*/  FFMA.FTZ R126, R13, R70, -R126 ;  /* 0x000000460d7e7223 */ /* 0x000fe2000001087e */
[----:B------:R-:W-:Y:S01]  /*3500*/  FFMA.FTZ R128, R15, R69, -R128 ;  /* 0x000000450f807223 */ /* 0x000fe20000010880 */
[----:B------:R-:W-:-:S02]  /*3510*/  HADD2.F32 R15, -RZ, R123.H1_H1 ;  /* 0x3000007bff0f7230 */ /* 0x000fc40000004100 */
[----:B------:R-:W-:Y:S01]  /*3520*/  FFMA.FTZ R125, R11, R70, R124 ;  /* 0x000000460b7d7223 */ /* 0x000fe2000001007c */
[--C-:B------:R-:W-:Y:S02]  /*3530*/  HADD2.F32 R11, -RZ, R12.reuse.H1_H1 ;  /* 0x3000000cff0b7230 */ /* 0x100fe40000004100 */
[----:B------:R-:W-:Y:S01]  /*3540*/  FFMA.FTZ R127, R68, R69, R71 ;  /* 0x00000045447f7223 */ /* 0x000fe20000010047 */
[----:B------:R-:W-:Y:S02]  /*3550*/  HADD2.F32 R123, -RZ, R123.H0_H0 ;  /* 0x2000007bff7b7230 */ /* 0x000fe40000004100 */
[----:B------:R-:W-:Y:S02]  /*3560*/  HADD2.F32 R12, -RZ, R12.H0_H0 ;  /* 0x2000000cff0c7230 */ /* 0x000fe40000004100 */
[----:B------:R-:W-:Y:S02]  /*3570*/  HADD2.F32 R13, -RZ, R14.H1_H1 ;  /* 0x3000000eff0d7230 */ /* 0x000fe40000004100 */
[----:B------:R-:W-:Y:S01]  /*3580*/  FMUL.FTZ R71, R11, R123 ;  /* 0x0000007b0b477220 */ /* 0x000fe20000410000 */
[----:B------:R-:W-:-:S02]  /*3590*/  HADD2.F32 R69, -RZ, R122.H1_H1 ;  /* 0x3000007aff457230 */ /* 0x000fc40000004100 */
[C---:B------:R-:W-:Y:S01]  /*35a0*/  FMUL.FTZ R70, R12.reuse, R123 ;  /* 0x0000007b0c467220 */ /* 0x040fe20000410000 */
[----:B------:R-:W-:Y:S02]  /*35b0*/  HADD2.F32 R14, -RZ, R14.H0_H0 ;  /* 0x2000000eff0e7230 */ /* 0x000fe40000004100 */
[----:B------:R-:W-:Y:S01]  /*35c0*/  FFMA.FTZ R71, R12, R15, -R71 ;  /* 0x0000000f0c477223 */ /* 0x000fe20000010847 */
[----:B------:R-:W-:Y:S02]  /*35d0*/  HADD2.F32 R68, -RZ, R120.H0_H0 ;  /* 0x20000078ff447230 */ /* 0x000fe40000004100 */
[----:B------:R-:W-:Y:S01]  /*35e0*/  FMUL.FTZ R123, R13, R69 ;  /* 0x000000450d7b7220 */ /* 0x000fe20000410000 */
[----:B------:R-:W-:Y:S01]  /*35f0*/  FFMA.FTZ R70, R11, R15, R70 ;  /* 0x0000000f0b467223 */ /* 0x000fe20000010046 */
[C---:B------:R-:W-:Y:S01]  /*3600*/  FMUL.FTZ R124, R14.reuse, R69 ;  /* 0x000000450e7c7220 */ /* 0x040fe20000410000 */
[----:B------:R-:W-:Y:S01]  /*3610*/  F2FP.F16.F32.PACK_AB R15, R127, R128 ;  /* 0x000000807f0f723e */ /* 0x000fe200000000ff */
[----:B------:R-:W-:-:S02]  /*3620*/  FFMA.FTZ R123, R14, R68, -R123 ;  /* 0x000000440e7b7223 */ /* 0x000fc4000001087b */
[----:B------:R-:W-:Y:S01]  /*3630*/  FFMA.FTZ R124, R13, R68, R124 ;  /* 0x000000440d7c7223 */ /* 0x000fe2000001007c */
[----:B------:R-:W-:Y:S02]  /*3640*/  F2FP.F16.F32.PACK_AB R13, R125, R126 ;  /* 0x0000007e7d0d723e */ /* 0x000fe400000000ff */
[----:B------:R-:W-:Y:S02]  /*3650*/  F2FP.F16.F32.PACK_AB R12, R70, R71 ;  /* 0x00000047460c723e */ /* 0x000fe400000000ff */
[----:B------:R-:W-:-:S07]  /*3660*/  F2FP.F16.F32.PACK_AB R14, R124, R123 ;  /* 0x0000007b7c0e723e */ /* 0x000fce00000000ff */
.L_x_509:
[----:B------:R-:W-:Y:S05]  /*3670*/  BSYNC B3 ;  /* 0x0000000000037941 */ /* 0x000fea0003800000 */
.L_x_508:
[----:B0-----:R4:W-:Y:S02]  /*3680*/  ST.E.128 desc[UR42][R72.64], R12 ;  /* 0x0000000c48007985 */ /* 0x0019e4000c101d2a */
.L_x_507:
[----:B------:R-:W-:Y:S05]  /*3690*/  BSYNC B2 ;  /* 0x0000000000027941 */ /* 0x000fea0003800000 */
.L_x_506:
[----:B------:R-:W-:Y:S05]  /*36a0*/  @P2 BRA `(.L_x_505) ;  /* 0x0000000000c02947 */ /* 0x000fea0003800000 */
[----:B----4-:R4:W0:Y:S01]  /*36b0*/  LDS.128 R12, [R92+0x1c400] ;  /* 0x01c400005c0c7984 */ /* 0x0108220000000c00 */
        /* <DEDUP_REMOVED lines=13> */
[----:B------:R-:W-:Y:S02]  /*3790*/  HADD2.F32 R67, -RZ, R67.H0_H0 ;  /* 0x20000043ff437230 */ /* 0x000fe40000004100 */
[----:B------:R-:W-:-:S02]  /*37a0*/  HADD2.F32 R11, -RZ, R13.H1_H1 ;  /* 0x3000000dff0b7230 */ /* 0x000fc40000004100 */
[----:B------:R-:W-:Y:S02]  /*37b0*/  HADD2.F32 R13, -RZ, R13.H0_H0 ;  /* 0x2000000dff0d7230 */ /* 0x000fe40000004100 */
[-C--:B------:R-:W-:Y:S01]  /*37c0*/  FMUL.FTZ R71, R15, R67.reuse ;  /* 0x000000430f477220 */ /* 0x080fe20000410000 */
[----:B------:R-:W-:Y:S02]  /*37d0*/  HADD2.F32 R65, -RZ, R65.H0_H0 ;  /* 0x20000041ff417230 */ /* 0x000fe40000004100 */
[-C--:B------:R-:W-:Y:S01]  /*37e0*/  FMUL.FTZ R72, R11, R70.reuse ;  /* 0x000000460b487220 */ /* 0x080fe20000410000 */
[C---:B------:R-:W-:Y:S01]  /*37f0*/  FMUL.FTZ R74, R64.reuse, R67 ;  /* 0x00000043404a7220 */ /* 0x040fe20000410000 */
[C---:B------:R-:W-:Y:S01]  /*3800*/  FMUL.FTZ R70, R13.reuse, R70 ;  /* 0x000000460d467220 */ /* 0x040fe20000410000 */
[----:B------:R-:W-:Y:S01]  /*3810*/  FFMA.FTZ R73, R64, R65, R71 ;  /* 0x0000004140497223 */ /* 0x000fe20000010047 */
[-C--:B------:R-:W-:Y:S02]  /*3820*/  FFMA.FTZ R72, R13, R66.reuse, -R72 ;  /* 0x000000420d487223 */ /* 0x080fe40000010848 */
[----:B------:R-:W-:Y:S01]  /*3830*/  FFMA.FTZ R67, R11, R66, R70 ;  /* 0x000000420b437223 */ /* 0x000fe20000010046 */
[----:B------:R-:W-:-:S02]  /*3840*/  HADD2.F32 R64, -RZ, R116.H0_H0 ;  /* 0x20000074ff407230 */ /* 0x000fc40000004100 */
[----:B------:R-:W-:Y:S01]  /*3850*/  FFMA.FTZ R74, R15, R65, -R74 ;  /* 0x000000410f4a7223 */ /* 0x000fe2000001084a */
[----:B------:R-:W-:Y:S02]  /*3860*/  HADD2.F32 R116, -RZ, R116.H1_H1 ;  /* 0x30000074ff747230 */ /* 0x000fe40000004100 */
[----:B------:R-:W-:Y:S02]  /*3870*/  HADD2.F32 R11, -RZ, R12.H1_H1 ;  /* 0x3000000cff0b7230 */ /* 0x000fe40000004100 */
[----:B------:R-:W-:Y:S02]  /*3880*/  HADD2.F32 R13, -RZ, R14.H1_H1 ;  /* 0x3000000eff0d7230 */ /* 0x000fe40000004100 */
[----:B------:R-:W-:Y:S02]  /*3890*/  HADD2.F32 R12, -RZ, R12.H0_H0 ;  /* 0x2000000cff0c7230 */ /* 0x000fe40000004100 */
[----:B------:R-:W-:Y:S01]  /*38a0*/  FMUL.FTZ R65, R11, R64 ;  /* 0x000000400b417220 */ /* 0x000fe20000410000 */
[----:B------:R-:W-:-:S02]  /*38b0*/  HADD2.F32 R14, -RZ, R14.H0_H0 ;  /* 0x2000000eff0e7230 */ /* 0x000fc40000004100 */
[----:B------:R-:W-:Y:S01]  /*38c0*/  FMUL.FTZ R71, R13, R116 ;  /* 0x000000740d477220 */ /* 0x000fe20000410000 */
[--C-:B------:R-:W-:Y:S02]  /*38d0*/  HADD2.F32 R15, -RZ, R115.reuse.H0_H0 ;  /* 0x20000073ff0f7230 */ /* 0x100fe40000004100 */
[----:B------:R-:W-:Y:S01]  /*38e0*/  FMUL.FTZ R64, R12, R64 ;  /* 0x000000400c407220 */ /* 0x000fe20000410000 */
[----:B------:R-:W-:Y:S02]  /*38f0*/  HADD2.F32 R115, -RZ, R115.H1_H1 ;  /* 0x30000073ff737230 */ /* 0x000fe40000004100 */
[----:B------:R-:W-:Y:S01]  /*3900*/  FMUL.FTZ R116, R14, R116 ;  /* 0x000000740e747220 */ /* 0x000fe20000410000 */
[-C--:B------:R-:W-:Y:S01]  /*3910*/  FFMA.FTZ R65, R12, R15.reuse, -R65 ;  /* 0x0000000f0c417223 */ /* 0x080fe20000010841 */
[----:B------:R-:W-:Y:S01]  /*3920*/  FFMA.FTZ R64, R11, R15, R64 ;  /* 0x0000000f0b407223 */ /* 0x000fe20000010040 */
[-C--:B------:R-:W-:Y:S01]  /*3930*/  FFMA.FTZ R71, R14, R115.reuse, -R71 ;  /* 0x000000730e477223 */ /* 0x080fe20000010847 */
[----:B------:R-:W-:Y:S01]  /*3940*/  FFMA.FTZ R116, R13, R115, R116 ;  /* 0x000000730d747223 */ /* 0x000fe20000010074 */
[----:B------:R-:W-:-:S02]  /*3950*/  F2FP.F16.F32.PACK_AB R13, R67, R72 ;  /* 0x00000048430d723e */ /* 0x000fc400000000ff */
[----:B------:R-:W-:Y:S02]  /*3960*/  F2FP.F16.F32.PACK_AB R15, R73, R74 ;  /* 0x0000004a490f723e */ /* 0x000fe400000000ff */
[----:B------:R-:W-:Y:S02]  /*3970*/  F2FP.F16.F32.PACK_AB R12, R64, R65 ;  /* 0x00000041400c723e */ /* 0x000fe400000000ff */
[----:B------:R-:W-:-:S07]  /*3980*/  F2FP.F16.F32.PACK_AB R14, R116, R71 ;  /* 0x00000047740e723e */ /* 0x000fce00000000ff */
.L_x_511:
[----:B------:R-:W-:Y:S05]  /*3990*/  BSYNC B2 ;  /* 0x0000000000027941 */ /* 0x000fea0003800000 */
.L_x_510:
[----:B0-----:R0:W-:Y:S02]  /*39a0*/  ST.E.128 desc[UR42][R68.64], R12 ;  /* 0x0000000c44007985 */ /* 0x0011e4000c101d2a */
.L_x_505:
[----:B------:R-:W-:Y:S05]  /*39b0*/  BSYNC B1 ;  /* 0x0000000000017941 */ /* 0x000fea0003800000 */
.L_x_504:
[----:B------:R-:W-:-:S03]  /*39c0*/  UMOV UR4, 0xffffffff ;  /* 0xffffffff00047882 */ /* 0x000fc60000000000 */
[----:B------:R-:W-:Y:S05]  /*39d0*/  BRA.DIV UR4, `(.L_x_512) ;  /* 0x0000018e04947947 */ /* 0x000fea000b800000 */
[----:B------:R0:W0:Y:S04]  /*39e0*/  SHFL.IDX PT, R67, R108, 0x1, 0x181f ;  /* 0x00381f006c437f89 */ /* 0x00002800000e0000 */
[----:B------:R0:W0:Y:S02]  /*39f0*/  SHFL.IDX PT, R66, R109, 0x1, 0x181f ;  /* 0x00381f006d427f89 */ /* 0x00002400000e0000 */
.L_x_816:
[----:B------:R-:W-:Y:S01]  /*3a00*/  ISETP.NE.AND P6, PT, R118, RZ, PT ;  /* 0x000000ff7600720c */ /* 0x000fe20003fc5270 */
[----:B------:R-:W-:-:S12]  /*3a10*/  BSSY B1, `(.L_x_513) ;  /* 0x0000066000017945 */ /* 0x000fd80003800000 */
[----:B------:R-:W-:Y:S05]  /*3a20*/  @P6 BRA `(.L_x_514) ;  /* 0x0000000400906947 */ /* 0x000fea0003800000 */
[----:B------:R-:W-:Y:S04]  /*3a30*/  BSSY B2, `(.L_x_515) ;  /* 0x0000032000027945 */ /* 0x000fe80003800000 */
[----:B------:R-:W-:Y:S05]  /*3a40*/  @P1 BRA `(.L_x_516) ;  /* 0x0000000000c01947 */ /* 0x000fea0003800000 */
[----:B0---4-:R0:W4:Y:S01]  /*3a50*/  LDS.128 R12, [R92+0x19400] ;  /* 0x019400005c0c7984 */ /* 0x0111220000000c00 */
[C---:B------:R-:W-:Y:S01]  /*3a60*/  LEA R64, P6, R16.reuse, R66, 0x1 ;  /* 0x0000004210407211 */ /* 0x040fe200078c08ff */
[----:B------:R-:W-:Y:S03]  /*3a70*/  BSSY B3, `(.L_x_517) ;  /* 0x000002c000037945 */ /* 0x000fe60003800000 */
[----:B------:R-:W-:Y:S02]  /*3a80*/  LEA.HI.X R65, R16, R67, R17, 0x1, P6 ;  /* 0x0000004310417211 */ /* 0x000fe400030f0c11 */
[----:B------:R-:W-:-:S13]  /*3a90*/  ISETP.GE.AND P6, PT, R18, R104, PT ;  /* 0x000000681200720c */ /* 0x000fda0003fc6270 */
[----:B0-----:R-:W-:Y:S05]  /*3aa0*/  @P6 BRA `(.L_x_518) ;  /* 0x0000000000a06947 */ /* 0x001fea0003800000 */
[----:B------:R-:W-:Y:S01]  /*3ab0*/  SHF.R.U64 R11, R60, 0x10, R61 ;  /* 0x000000103c0b7819 */ /* 0x000fe2000000123d */
[--C-:B----4-:R-:W-:Y:S01]  /*3ac0*/  HADD2.F32 R60, -RZ, R15.reuse.H1_H1 ;  /* 0x3000000fff3c7230 */ /* 0x110fe20000004100 */
        /* <DEDUP_REMOVED lines=38> */
.L_x_518:
[----:B------:R-:W-:Y:S05]  /*3d30*/  BSYNC B3 ;  /* 0x0000000000037941 */ /* 0x000fea0003800000 */
.L_x_517:
[----:B----4-:R0:W-:Y:S02]  /*3d40*/  ST.E.128 desc[UR42][R64.64], R12 ;  /* 0x0000000c40007985 */ /* 0x0101e4000c101d2a */
.L_x_516:
[----:B------:R-:W-:Y:S05]  /*3d50*/  BSYNC B2 ;  /* 0x0000000000027941 */ /* 0x000fea0003800000 */
.L_x_515:
        /* <DEDUP_REMOVED lines=21> */
[C---:B------:R-:W-:Y:S01]  /*3eb0*/  FMUL.FTZ R66, R56.reuse, R59 ;  /* 0x0000003b38427220 */ /* 0x040fe20000410000 */
[C---:B------:R-:W-:Y:S01]  /*3ec0*/  FMUL.FTZ R62, R13.reuse, R62 ;  /* 0x0000003e0d3e7220 */ /* 0x040fe20000410000 */
[----:B------:R-:W-:Y:S01]  /*3ed0*/  FFMA.FTZ R64, R13, R58, -R64 ;  /* 0x0000003a0d407223 */ /* 0x000fe20000010840 */
[----:B------:R-:W-:Y:S01]  /*3ee0*/  FFMA.FTZ R65, R56, R57, R63 ;  /* 0x0000003938417223 */ /* 0x000fe2000001003f */
[----:B------:R-:W-:-:S02]  /*3ef0*/  HADD2.F32 R56, -RZ, R107.H1_H1 ;  /* 0x3000006bff387230 */ /* 0x000fc40000004100 */
[----:B------:R-:W-:Y:S01]  /*3f00*/  FFMA.FTZ R59, R11, R58, R62 ;  /* 0x0000003a0b3b7223 */ /* 0x000fe2000001003e */
[----:B------:R-:W-:Y:S02]  /*3f10*/  HADD2.F32 R11, -RZ, R12.H1_H1 ;  /* 0x3000000cff0b7230 */ /* 0x000fe40000004100 */
[----:B------:R-:W-:Y:S01]  /*3f20*/  FFMA.FTZ R66, R15, R57, -R66 ;  /* 0x000000390f427223 */ /* 0x000fe20000010842 */
[----:B------:R-:W-:Y:S02]  /*3f30*/  HADD2.F32 R13, -RZ, R14.H1_H1 ;  /* 0x3000000eff0d7230 */ /* 0x000fe40000004100 */
[----:B------:R-:W-:Y:S02]  /*3f40*/  HADD2.F32 R107, -RZ, R107.H0_H0 ;  /* 0x2000006bff6b7230 */ /* 0x000fe40000004100 */
[----:B------:R-:W-:Y:S01]  /*3f50*/  FMUL.FTZ R57, R11, R56 ;  /* 0x000000380b397220 */ /* 0x000fe20000410000 */
[----:B------:R-:W-:Y:S02]  /*3f60*/  HADD2.F32 R12, -RZ, R12.H0_H0 ;  /* 0x2000000cff0c7230 */ /* 0x000fe40000004100 */
[----:B------:R-:W-:-:S02]  /*3f70*/  HADD2.F32 R14, -RZ, R14.H0_H0 ;  /* 0x2000000eff0e7230 */ /* 0x000fc40000004100 */
[-C--:B------:R-:W-:Y:S01]  /*3f80*/  FMUL.FTZ R63, R13, R107.reuse ;  /* 0x0000006b0d3f7220 */ /* 0x080fe20000410000 */
[--C-:B------:R-:W-:Y:S02]  /*3f90*/  HADD2.F32 R15, -RZ, R110.reuse.H1_H1 ;  /* 0x3000006eff0f7230 */ /* 0x100fe40000004100 */
[----:B------:R-:W-:Y:S01]  /*3fa0*/  FMUL.FTZ R56, R12, R56 ;  /* 0x000000380c387220 */ /* 0x000fe20000410000 */
[----:B------:R-:W-:Y:S02]  /*3fb0*/  HADD2.F32 R110, -RZ, R110.H0_H0 ;  /* 0x2000006eff6e7230 */ /* 0x000fe40000004100 */
        /* <DEDUP_REMOVED lines=9> */
.L_x_520:
[----:B------:R-:W-:Y:S05]  /*4050*/  BSYNC B2 ;  /* 0x0000000000027941 */ /* 0x000fea0003800000 */
.L_x_519:
[----:B----4-:R0:W-:Y:S02]  /*4060*/  ST.E.128 desc[UR42][R60.64], R12 ;  /* 0x0000000c3c007985 */ /* 0x0101e4000c101d2a */
.L_x_514:
[----:B------:R-:W-:Y:S05]  /*4070*/  BSYNC B1 ;  /* 0x0000000000017941 */ /* 0x000fea0003800000 */
.L_x_513:
[----:B------:R-:W-:-:S03]  /*4080*/  UMOV UR4, 0xffffffff ;  /* 0xffffffff00047882 */ /* 0x000fc60000000000 */
[----:B------:R-:W-:Y:S05]  /*4090*/  BRA.DIV UR4, `(.L_x_521) ;  /* 0x0000018a04307947 */ /* 0x000fea000b800000 */
[----:B------:R0:W0:Y:S04]  /*40a0*/  SHFL.IDX PT, R59, R108, 0x2, 0x181f ;  /* 0x00581f006c3b7f89 */ /* 0x00002800000e0000 */
[----:B------:R0:W0:Y:S02]  /*40b0*/  SHFL.IDX PT, R58, R109, 0x2, 0x181f ;  /* 0x00581f006d3a7f89 */ /* 0x00002400000e0000 */
.L_x_820:
[----:B------:R-:W-:Y:S04]  /*40c0*/  BSSY B1, `(.L_x_522) ;  /* 0x0000067000017945 */ /* 0x000fe80003800000 */
        /* <DEDUP_REMOVED lines=17> */
[--C-:B------:R-:W-:Y:S02]  /*41e0*/  HADD2.F32 R11, -RZ, R13.reuse.H1_H1 ;  /* 0x3000000dff0b7230 */ /* 0x100fe40000004100 */
[----:B------:R-:W-:-:S02]  /*41f0*/  HADD2.F32 R13, -RZ, R13.H0_H0 ;  /* 0x2000000dff0d7230 */ /* 0x000fc40000004100 */
[----:B------:R-:W-:Y:S02]  /*4200*/  HADD2.F32 R55, -RZ, R55.H0_H0 ;  /* 0x20000037ff377230 */ /* 0x000fe40000004100 */
[-C--:B------:R-:W-:Y:S01]  /*4210*/  FMUL.FTZ R62, R11, R60.reuse ;  /* 0x0000003c0b3e7220 */ /* 0x080fe20000410000 */
[----:B------:R-:W-:Y:S02]  /*4220*/  HADD2.F32 R53, -RZ, R53.H0_H0 ;  /* 0x20000035ff357230 */ /* 0x000fe40000004100 */
[----:B------:R-:W-:Y:S01]  /*4230*/  FMUL.FTZ R60, R13, R60 ;  /* 0x0000003c0d3c7220 */ /* 0x000fe20000410000 */
[----:B------:R-:W-:Y:S02]  /*4240*/  HADD2.F32 R122, -RZ, R122.H0_H0 ;  /* 0x2000007aff7a7230 */ /* 0x000fe40000004100 */
[-C--:B------:R-:W-:Y:S01]  /*4250*/  FMUL.FTZ R64, R52, R55.reuse ;  /* 0x0000003734407220 */ /* 0x080fe20000410000 */
[----:B------:R-:W-:Y:S01]  /*4260*/  FMUL.FTZ R61, R15, R55 ;  /* 0x000000370f3d7220 */ /* 0x000fe20000410000 */
[----:B------:R-:W-:Y:S01]  /*4270*/  FFMA.FTZ R55, R11, R54, R60 ;  /* 0x000000360b377223 */ /* 0x000fe2000001003c */
[----:B------:R-:W-:-:S02]  /*4280*/  HADD2.F32 R11, -RZ, R12.H1_H1 ;  /* 0x3000000cff0b7230 */ /* 0x000fc40000004100 */
[-C--:B------:R-:W-:Y:S01]  /*4290*/  FFMA.FTZ R64, R15, R53.reuse, -R64 ;  /* 0x000000350f407223 */ /* 0x080fe20000010840 */
[----:B------:R-:W-:Y:S01]  /*42a0*/  FFMA.FTZ R62, R13, R54, -R62 ;  /* 0x000000360d3e7223 */ /* 0x000fe2000001083e */
[----:B------:R-:W-:Y:S02]  /*42b0*/  HADD2.F32 R15, -RZ, R121.H1_H1 ;  /* 0x30000079ff0f7230 */ /* 0x000fe40000004100 */
[----:B------:R-:W-:Y:S01]  /*42c0*/  FFMA.FTZ R61, R52, R53, R61 ;  /* 0x00000035343d7223 */ /* 0x000fe2000001003d */
[----:B------:R-:W-:Y:S02]  /*42d0*/  HADD2.F32 R12, -RZ, R12.H0_H0 ;  /* 0x2000000cff0c7230 */ /* 0x000fe40000004100 */
[--C-:B------:R-:W-:Y:S02]  /*42e0*/  HADD2.F32 R13, -RZ, R14.reuse.H1_H1 ;  /* 0x3000000eff0d7230 */ /* 0x100fe40000004100 */
[----:B------:R-:W-:Y:S01]  /*42f0*/  FMUL.FTZ R53, R11, R15 ;  /* 0x0000000f0b357220 */ /* 0x000fe20000410000 */
[----:B------:R-:W-:-:S02]  /*4300*/  HADD2.F32 R14, -RZ, R14.H0_H0 ;  /* 0x2000000eff0e7230 */ /* 0x000fc40000004100 */
[----:B------:R-:W-:Y:S01]  /*4310*/  FMUL.FTZ R52, R12, R15 ;  /* 0x0000000f0c347220 */ /* 0x000fe20000410000 */
[----:B------:R-:W-:Y:S02]  /*4320*/  HADD2.F32 R121, -RZ, R121.H0_H0 ;  /* 0x20000079ff797230 */ /* 0x000fe40000004100 */
[-C--:B------:R-:W-:Y:S01]  /*4330*/  FMUL.FTZ R15, R13, R122.reuse ;  /* 0x0000007a0d0f7220 */ /* 0x080fe20000410000 */
[----:B------:R-:W-:Y:S02]  /*4340*/  HADD2.F32 R120, -RZ, R120.H1_H1 ;  /* 0x30000078ff787230 */ /* 0x000fe40000004100 */
[C---:B------:R-:W-:Y:S01]  /*4350*/  FMUL.FTZ R122, R14.reuse, R122 ;  /* 0x0000007a0e7a7220 */ /* 0x040fe20000410000 */
[----:B------:R-:W-:Y:S01]  /*4360*/  F2FP.F16.F32.PACK_AB R61, R61, R64 ;  /* 0x000000403d3d723e */ /* 0x000fe200000000ff */
[-C--:B------:R-:W-:Y:S02]  /*4370*/  FFMA.FTZ R15, R14, R121.reuse, -R15 ;  /* 0x000000790e0f7223 */ /* 0x080fe4000001080f */
[----:B------:R-:W-:Y:S01]  /*4380*/  FFMA.FTZ R122, R13, R121, R122 ;  /* 0x000000790d7a7223 */ /* 0x000fe2000001007a */
[-C--:B------:R-:W-:Y:S01]  /*4390*/  FFMA.FTZ R53, R12, R120.reuse, -R53 ;  /* 0x000000780c357223 */ /* 0x080fe20000010835 */
[----:B------:R-:W-:Y:S01]  /*43a0*/  FFMA.FTZ R52, R11, R120, R52 ;  /* 0x000000780b347223 */ /* 0x000fe20000010034 */
[----:B------:R-:W-:-:S02]  /*43b0*/  F2FP.F16.F32.PACK_AB R13, R55, R62 ;  /* 0x0000003e370d723e */ /* 0x000fc400000000ff */
[----:B------:R-:W-:Y:S01]  /*43c0*/  F2FP.F16.F32.PACK_AB R14, R122, R15 ;  /* 0x0000000f7a0e723e */ /* 0x000fe200000000ff */
[----:B------:R-:W-:Y:S01]  /*43d0*/  IMAD.MOV.U32 R15, RZ, RZ, R61 ;  /* 0x000000ffff0f7224 */ /* 0x000fe200078e003d */
[----:B------:R-:W-:-:S07]  /*43e0*/  F2FP.F16.F32.PACK_AB R12, R52, R53 ;  /* 0x00000035340c723e */ /* 0x000fce00000000ff */
.L_x_527:
[----:B------:R-:W-:Y:S05]  /*43f0*/  BSYNC B3 ;  /* 0x0000000000037941 */ /* 0x000fea0003800000 */
.L_x_526:
[----:B----4-:R0:W-:Y:S02]  /*4400*/  ST.E.128 desc[UR42][R56.64], R12 ;  /* 0x0000000c38007985 */ /* 0x0101e4000c101d2a */
.L_x_525:
[----:B------:R-:W-:Y:S05]  /*4410*/  BSYNC B2 ;  /* 0x0000000000027941 */ /* 0x000fea0003800000 */
.L_x_524:
        /* <DEDUP_REMOVED lines=25> */
[----:B------:R-:W-:-:S02]  /*45b0*/  HADD2.F32 R48, -RZ, R119.H0_H0 ;  /* 0x20000077ff307230 */ /* 0x000fc40000004100 */
[----:B------:R-:W-:Y:S01]  /*45c0*/  FFMA.FTZ R51, R11, R50, R54 ;  /* 0x000000320b337223 */ /* 0x000fe20000010036 */
[----:B------:R-:W-:Y:S02]  /*45d0*/  HADD2.F32 R11, -RZ, R12.H1_H1 ;  /* 0x3000000cff0b7230 */ /* 0x000fe40000004100 */
[----:B------:R-:W-:Y:S01]  /*45e0*/  FFMA.FTZ R58, R15, R49, -R58 ;  /* 0x000000310f3a7223 */ /* 0x000fe2000001083a */
[----:B------:R-:W-:Y:S02]  /*45f0*/  HADD2.F32 R13, -RZ, R14.H1_H1 ;  /* 0x3000000eff0d7230 */ /* 0x000fe40000004100 */
[----:B------:R-:W-:Y:S02]  /*4600*/  HADD2.F32 R119, -RZ, R119.H1_H1 ;  /* 0x30000077ff777230 */ /* 0x000fe40000004100 */
[----:B------:R-:W-:Y:S01]  /*4610*/  FMUL.FTZ R49, R11, R48 ;  /* 0x000000300b317220 */ /* 0x000fe20000410000 */
[----:B------:R-:W-:Y:S02]  /*4620*/  HADD2.F32 R12, -RZ, R12.H0_H0 ;  /* 0x2000000cff0c7230 */ /* 0x000fe40000004100 */
[----:B------:R-:W-:-:S02]  /*4630*/  HADD2.F32 R14, -RZ, R14.H0_H0 ;  /* 0x2000000eff0e7230 */ /* 0x000fc40000004100 */
[-C--:B------:R-:W-:Y:S01]  /*4640*/  FMUL.FTZ R55, R13, R119.reuse ;  /* 0x000000770d377220 */ /* 0x080fe20000410000 */
        /* <DEDUP_REMOVED lines=12> */
.L_x_529:
[----:B------:R-:W-:Y:S05]  /*4710*/  BSYNC B2 ;  /* 0x0000000000027941 */ /* 0x000fea0003800000 */
.L_x_528:
[----:B----4-:R0:W-:Y:S02]  /*4720*/  ST.E.128 desc[UR42][R52.64], R12 ;  /* 0x0000000c34007985 */ /* 0x0101e4000c101d2a */
.L_x_523:
[----:B------:R-:W-:Y:S05]  /*4730*/  BSYNC B1 ;  /* 0x0000000000017941 */ /* 0x000fea0003800000 */
.L_x_522:
[----:B------:R-:W-:-:S03]  /*4740*/  UMOV UR4, 0xffffffff ;  /* 0xffffffff00047882 */ /* 0x000fc60000000000 */
[----:B------:R-:W-:Y:S05]  /*4750*/  BRA.DIV UR4, `(.L_x_530) ;  /* 0x0000018204cc7947 */ /* 0x000fea000b800000 */
[----:B------:R2:W2:Y:S04]  /*4760*/  SHFL.IDX PT, R51, R108, 0x3, 0x181f ;  /* 0x00781f006c337f89 */ /* 0x0004a800000e0000 */
[----:B01----:R-:W0:Y:S02]  /*4770*/  SHFL.IDX PT, R109, R109, 0x3, 0x181f ;  /* 0x00781f006d6d7f89 */ /* 0x003e2400000e0000 */
.L_x_824:
[----:B------:R-:W-:Y:S05]  /*4780*/  @P4 BRA `(.L_x_531) ;  /* 0x0000003400504947 */ /* 0x000fea0003800000 */
[----:B------:R-:W-:Y:S04]  /*4790*/  BSSY B1, `(.L_x_532) ;  /* 0x0000032000017945 */ /* 0x000fe80003800000 */
[----:B------:R-:W-:Y:S05]  /*47a0*/  @P1 BRA `(.L_x_533) ;  /* 0x0000000000c01947 */ /* 0x000fea0003800000 */
[----:B----4-:R1:W4:Y:S01]  /*47b0*/  LDS.128 R12, [R92+0x1b400] ;  /* 0x01b400005c0c7984 */ /* 0x0103220000000c00 */
[C---:B0-----:R-:W-:Y:S01]  /*47c0*/  LEA R48, P3, R16.reuse, R109, 0x1 ;  /* 0x0000006d10307211 */ /* 0x041fe200078608ff */
[----:B------:R-:W-:Y:S03]  /*47d0*/  BSSY B2, `(.L_x_534) ;  /* 0x000002c000027945 */ /* 0x000fe60003800000 */
[----:B--2---:R-:W-:Y:S02]  /*47e0*/  LEA.HI.X R49, R16, R51, R17, 0x1, P3 ;  /* 0x0000003310317211 */ /* 0x004fe400018f0c11 */
[----:B------:R-:W-:-:S13]  /*47f0*/  ISETP.GE.AND P3, PT, R18, R104, PT ;  /* 0x000000681200720c */ /* 0x000fda0003f66270 */
[----:B-1----:R-:W-:Y:S05]  /*4800*/  @P3 BRA `(.L_x_535) ;  /* 0x0000000000a03947 */ /* 0x002fea0003800000 */
        /* <DEDUP_REMOVED lines=40> */
.L_x_535:
[----:B------:R-:W-:Y:S05]  /*4a90*/  BSYNC B2 ;  /* 0x0000000000027941 */ /* 0x000fea0003800000 */
.L_x_534:
[----:B----4-:R1:W-:Y:S02]  /*4aa0*/  ST.E.128 desc[UR42][R48.64], R12 ;  /* 0x0000000c30007985 */ /* 0x0103e4000c101d2a */
.L_x_533:
[----:B------:R-:W-:Y:S05]  /*4ab0*/  BSYNC B1 ;  /* 0x0000000000017941 */ /* 0x000fea0003800000 */
.L_x_532:
[----:B------:R-:W-:Y:S05]  /*4ac0*/  @P2 BRA `(.L_x_531) ;  /* 0x0000003000802947 */ /* 0x000fea0003800000 */
[----:B-1--4-:R1:W4:Y:S01]  /*4ad0*/  LDS.128 R12, [R92+0x1f400] ;  /* 0x01f400005c0c7984 */ /* 0x0123220000000c00 */
        /* <DEDUP_REMOVED lines=45> */
.L_x_537:
[----:B------:R-:W-:Y:S05]  /*4db0*/  BSYNC B1 ;  /* 0x0000000000017941 */ /* 0x000fea0003800000 */
.L_x_536:
[----:B----4-:R0:W-:Y:S01]  /*4dc0*/  ST.E.128 desc[UR42][R44.64], R12 ;  /* 0x0000000c2c007985 */ /* 0x0101e2000c101d2a */
[----:B------:R-:W-:Y:S05]  /*4dd0*/  BRA `(.L_x_531) ;  /* 0x0000002c00bc7947 */ /* 0x000fea0003800000 */
.L_x_491:
[----:B------:R-:W-:-:S05]  /*4de0*/  VIADD R40, R153, 0x20 ;  /* 0x0000002099287836 */ /* 0x000fca0000000000 */
[----:B------:R-:W-:Y:S01]  /*4df0*/  ISETP.GE.AND P4, PT, R40, R98, PT ;  /* 0x000000622800720c */ /* 0x000fe20003f86270 */
[----:B------:R-:W-:-:S03]  /*4e00*/  VIADD R40, R153, 0x40 ;  /* 0x0000004099287836 */ /* 0x000fc60000000000 */
[----:B------:R-:W-:-:S13]  /*4e10*/  ISETP.GE.OR P4, PT, R16, R104, P4 ;  /* 0x000000681000720c */ /* 0x000fda0002786670 */
[----:B------:R-:W-:Y:S01]  /*4e20*/  @!P4 IADD3 R46, P3, P5, R84, R14, R20 ;  /* 0x0000000e542ec210 */ /* 0x000fe20007d7e014 */
[----:B------:R-:W0:Y:S03]  /*4e30*/  @!P4 LDC.64 R56, c[0x0][0x3e8] ;  /* 0x0000fa00ff38cb82 */ /* 0x000e260000000a00 */
[----:B------:R-:W-:Y:S02]  /*4e40*/  @!P4 IADD3.X R47, R39, R90, R8, P3, P5 ;  /* 0x0000005a272fc210 */ /* 0x000fe40001fea408 */
[----:B------:R-:W-:-:S03]  /*4e50*/  @!P4 IADD3 R44, P3, P5, R88, R12, R33 ;  /* 0x0000000c582cc210 */ /* 0x000fc60007d7e021 */
[----:B------:R-:W1:Y:S01]  /*4e60*/  @!P4 LDC.64 R58, c[0x0][0x400] ;  /* 0x00010000ff3acb82 */ /* 0x000e620000000a00 */
[----:B------:R-:W-:Y:S02]  /*4e70*/  @!P4 IADD3.X R45, R78, R11, R30, P3, P5 ;  /* 0x0000000b4e2dc210 */ /* 0x000fe40001fea41e */
[----:B------:R-:W-:-:S04]  /*4e80*/  ISETP.GE.AND P3, PT, R40, R98, PT ;  /* 0x000000622800720c */ /* 0x000fc80003f66270 */
[----:B------:R-:W-:-:S13]  /*4e90*/  ISETP.GE.OR P3, PT, R16, R104, P3 ;  /* 0x000000681000720c */ /* 0x000fda0001f66670 */
[----:B------:R-:W-:Y:S01]  /*4ea0*/  @!P3 IADD3 R42, P5, P6, R84, R21, R14 ;  /* 0x00000015542ab210 */ /* 0x000fe20007ebe00e */
[----:B------:R-:W2:Y:S03]  /*4eb0*/  @!P3 LDC.64 R64, c[0x0][0x3e8] ;  /* 0x0000fa00ff40bb82 */ /* 0x000ea60000000a00 */
[----:B------:R-:W-:Y:S02]  /*4ec0*/  @!P3 IADD3.X R43, R39, R9, R90, P5, P6 ;  /* 0x00000009272bb210 */ /* 0x000fe40002fec45a */
[----:B------:R-:W-:-:S03]  /*4ed0*/  @!P3 IADD3 R40, P5, P6, R88, R34, R12 ;  /* 0x000000225828b210 */ /* 0x000fc60007ebe00c */
[----:B------:R-:W3:Y:S01]  /*4ee0*/  @!P3 LDC.64 R66, c[0x0][0x400] ;  /* 0x00010000ff42bb82 */ /* 0x000ee20000000a00 */
[----:B------:R-:W-:Y:S02]  /*4ef0*/  @!P3 IADD3.X R41, R78, R31, R11, P5, P6 ;  /* 0x0000001f4e29b210 */ /* 0x000fe40002fec40b */
[----:B------:R-:W-:-:S04]  /*4f00*/  ISETP.GE.AND P5, PT, R153, R98, PT ;  /* 0x000000629900720c */ /* 0x000fc80003fa6270 */
[----:B------:R-:W-:-:S13]  /*4f10*/  ISETP.GE.OR P5, PT, R16, R104, P5 ;  /* 0x000000681000720c */ /* 0x000fda0002fa6670 */
[----:B------:R-:W4:Y:S01]  /*4f20*/  @!P5 LDC.64 R48, c[0x0][0x3e8] ;  /* 0x0000fa00ff30db82 */ /* 0x000f220000000a00 */
[----:B------:R-:W-:-:S04]  /*4f30*/  @!P5 IADD3 R50, P6, R84, R14, RZ ;  /* 0x0000000e5432d210 */ /* 0x000fc80007fde0ff */
[----:B------:R-:W-:Y:S02]  /*4f40*/  @!P5 IADD3.X R51, R90, R39, RZ, P6, !PT ;  /* 0x000000275a33d210 */ /* 0x000fe400037fe4ff */
[----:B----4-:R-:W-:-:S04]  /*4f50*/  @!P5 LEA R48, P6, R50, R48, 0x1 ;  /* 0x000000303230d211 */ /* 0x010fc800078c08ff */
[----:B------:R-:W-:Y:S02]  /*4f60*/  @!P5 LEA.HI.X R49, R50, R49, R51, 0x1, P6 ;  /* 0x000000313231d211 */ /* 0x000fe400030f0c33 */
[----:B------:R-:W4:Y:S01]  /*4f70*/  @!P5 LDC.64 R50, c[0x0][0x400] ;  /* 0x00010000ff32db82 */ /* 0x000f220000000a00 */
[----:B------:R-:W-:-:S05]  /*4f80*/  @!P5 IADD3 R52, P6, R88, R12, RZ ;  /* 0x0000000c5834d210 */ /* 0x000fca0007fde0ff */
[----:B------:R-:W-:Y:S01]  /*4f90*/  @!P5 IMAD.X R53, R11, 0x1, R78, P6 ;  /* 0x000000010b35d824 */ /* 0x000fe200030e064e */
[----:B----4-:R-:W-:-:S04]  /*4fa0*/  @!P5 LEA R50, P6, R52, R50, 0x1 ;  /* 0x000000323432d211 */ /* 0x010fc800078c08ff */
[----:B------:R-:W-:Y:S02]  /*4fb0*/  @!P5 LEA.HI.X R51, R52, R51, R53, 0x1, P6 ;  /* 0x000000333433d211 */ /* 0x000fe400030f0c35 */
[----:B0-----:R-:W-:-:S04]  /*4fc0*/  @!P4 LEA R56, P6, R46, R56, 0x1 ;  /* 0x000000382e38c211 */ /* 0x001fc800078c08ff */
[----:B------:R-:W-:Y:S02]  /*4fd0*/  @!P4 LEA.HI.X R57, R46, R57, R47, 0x1, P6 ;  /* 0x000000392e39c211 */ /* 0x000fe400030f0c2f */
[----:B------:R-:W-:Y:S02]  /*4fe0*/  CS2R R46, SRZ ;  /* 0x00000000002e7805 */ /* 0x000fe4000001ff00 */
[----:B-1----:R-:W-:-:S04]  /*4ff0*/  @!P4 LEA R58, P6, R44, R58, 0x1 ;  /* 0x0000003a2c3ac211 */ /* 0x002fc800078c08ff */
[----:B------:R-:W-:Y:S02]  /*5000*/  @!P4 LEA.HI.X R59, R44, R59, R45, 0x1, P6 ;  /* 0x0000003b2c3bc211 */ /* 0x000fe400030f0c2d */
[----:B------:R-:W-:Y:S02]  /*5010*/  CS2R R44, SRZ ;  /* 0x00000000002c7805 */ /* 0x000fe4000001ff00 */
[----:B--2---:R-:W-:-:S04]  /*5020*/  @!P3 LEA R64, P6, R42, R64, 0x1 ;  /* 0x000000402a40b211 */ /* 0x004fc800078c08ff */
[----:B------:R-:W-:Y:S02]  /*5030*/  @!P3 LEA.HI.X R65, R42, R65, R43, 0x1, P6 ;  /* 0x000000412a41b211 */ /* 0x000fe400030f0c2b */
[----:B------:R-:W-:Y:S02]  /*5040*/  CS2R R42, SRZ ;  /* 0x00000000002a7805 */ /* 0x000fe4000001ff00 */
[C---:B---3--:R-:W-:Y:S01]  /*5050*/  @!P3 LEA R66, P6, R40.reuse, R66, 0x1 ;  /* 0x000000422842b211 */ /* 0x048fe200078c08ff */
[----:B------:R0:W5:Y:S03]  /*5060*/  @!P5 LDG.E.128 R44, desc[UR42][R50.64] ;  /* 0x0000002a322cd981 */ /* 0x000166000c1e1d00 */
[----:B------:R-:W-:Y:S02]  /*5070*/  @!P3 LEA.HI.X R67, R40, R67, R41, 0x1, P6 ;  /* 0x000000432843b211 */ /* 0x000fe400030f0c29 */
[----:B------:R-:W-:-:S02]  /*5080*/  CS2R R40, SRZ ;  /* 0x0000000000287805 */ /* 0x000fc4000001ff00 */
[----:B------:R-:W-:Y:S02]  /*5090*/  CS2R R54, SRZ ;  /* 0x0000000000367805 */ /* 0x000fe4000001ff00 */
[----:B------:R-:W-:Y:S01]  /*50a0*/  CS2R R52, SRZ ;  /* 0x0000000000347805 */ /* 0x000fe2000001ff00 */
[----:B------:R-:W-:Y:S01]  /*50b0*/  VIADD R68, R153, 0x60 ;  /* 0x0000006099447836 */ /* 0x000fe20000000000 */
[----:B------:R1:W5:Y:S01]  /*50c0*/  @!P5 LDG.E.128 R40, desc[UR42][R48.64] ;  /* 0x0000002a3028d981 */ /* 0x000362000c1e1d00 */
[----:B0-----:R-:W-:-:S03]  /*50d0*/  CS2R R50, SRZ ;  /* 0x0000000000327805 */ /* 0x001fc6000001ff00 */
[----:B------:R0:W5:Y:S01]  /*50e0*/  @!P4 LDG.E.128 R52, desc[UR42][R58.64] ;  /* 0x0000002a3a34c981 */ /* 0x000162000c1e1d00 */
[----:B-1----:R-:W-:-:S06]  /*50f0*/  CS2R R48, SRZ ;  /* 0x0000000000307805 */ /* 0x002fcc000001ff00 */
[----:B------:R1:W5:Y:S01]  /*5100*/  @!P4 LDG.E.128 R48, desc[UR42][R56.64] ;  /* 0x0000002a3830c981 */ /* 0x000362000c1e1d00 */
[----:B------:R-:W-:-:S04]  /*5110*/  ISETP.GE.AND P4, PT, R68, R98, PT ;  /* 0x000000624400720c */ /* 0x000fc80003f86270 */
[----:B------:R-:W-:Y:S02]  /*5120*/  ISETP.GE.OR P4, PT, R16, R104, P4 ;  /* 0x000000681000720c */ /* 0x000fe40002786670 */
[----:B0-----:R-:W-:Y:S02]  /*5130*/  CS2R R58, SRZ ;  /* 0x00000000003a7805 */ /* 0x001fe4000001ff00 */
[----:B------:R-:W-:Y:S02]  /*5140*/  CS2R R62, SRZ ;  /* 0x00000000003e7805 */ /* 0x000fe4000001ff00 */
[----:B------:R-:W-:Y:S02]  /*5150*/  CS2R R60, SRZ ;  /* 0x00000000003c7805 */ /* 0x000fe4000001ff00 */
[----:B-1----:R-:W-:Y:S01]  /*5160*/  CS2R R56, SRZ ;  /* 0x0000000000387805 */ /* 0x002fe2000001ff00 */
[----:B------:R-:W-:Y:S01]  /*5170*/  BSSY B1, `(.L_x_538) ;  /* 0x000001d000017945 */ /* 0x000fe20003800000 */
[----:B------:R-:W-:-:S02]  /*5180*/  CS2R R70, SRZ ;  /* 0x0000000000467805 */ /* 0x000fc4000001ff00 */
[----:B------:R-:W-:Y:S01]  /*5190*/  CS2R R68, SRZ ;  /* 0x0000000000447805 */ /* 0x000fe2000001ff00 */
[----:B------:R0:W5:Y:S04]  /*51a0*/  @!P3 LDG.E.128 R60, desc[UR42][R66.64] ;  /* 0x0000002a423cb981 */ /* 0x000168000c1e1d00 */
[----:B------:R1:W5:Y:S01]  /*51b0*/  @!P3 LDG.E.128 R56, desc[UR42][R64.64] ;  /* 0x0000002a4038b981 */ /* 0x000362000c1e1d00 */
[----:B------:R-:W-:Y:S02]  /*51c0*/  ISETP.GE.AND P3, PT, R16, R104, PT ;  /* 0x000000681000720c */ /* 0x000fe40003f66270 */
[----:B0-----:R-:W-:Y:S02]  /*51d0*/  CS2R R66, SRZ ;  /* 0x0000000000427805 */ /* 0x001fe4000001ff00 */
[----:B-1----:R-:W-:Y:S01]  /*51e0*/  CS2R R64, SRZ ;  /* 0x0000000000407805 */ /* 0x002fe2000001ff00 */
[----:B------:R-:W-:Y:S08]  /*51f0*/  @P4 BRA `(.L_x_539) ;  /* 0x0000000000504947 */ /* 0x000ff00003800000 */
[----:B------:R-:W0:Y:S01]  /*5200*/  LDC.64 R64, c[0x0][0x3f8] ;  /* 0x0000fe00ff407b82 */ /* 0x000e220000000a00 */
[----:B------:R-:W-:Y:S01]  /*5210*/  IMAD.MOV.U32 R15, RZ, RZ, R90 ;  /* 0x000000ffff0f7224 */ /* 0x000fe200078e005a */
[----:B------:R-:W-:Y:S01]  /*5220*/  MOV R13, R11 ;  /* 0x0000000b000d7202 */ /* 0x000fe20000000f00 */
[----:B------:R-:W-:Y:S01]  /*5230*/  ULDC.64 UR4, c[0x0][0x3e8] ;  /* 0x0000fa0000047ab9 */ /* 0x000fe20000000a00 */
[----:B0-----:R-:W-:-:S04]  /*5240*/  IMAD.WIDE.U32 R14, R64, 0x60, R14 ;  /* 0x00000060400e7825 */ /* 0x001fc800078e000e */
[----:B------:R-:W-:Y:S01]  /*5250*/  IMAD R66, R65, 0x60, RZ ;  /* 0x0000006041427824 */ /* 0x000fe200078e02ff */
[----:B------:R-:W-:-:S04]  /*5260*/  IADD3 R65, P4, R84, R14, RZ ;  /* 0x0000000e54417210 */ /* 0x000fc80007f9e0ff */
[----:B------:R-:W-:Y:S02]  /*5270*/  IADD3.X R66, R39, R15, R66, P4, !PT ;  /* 0x0000000f27427210 */ /* 0x000fe400027fe442 */
        /* <DEDUP_REMOVED lines=8> */
[----:B------:R-:W-:-:S03]  /*5300*/  LEA R68, P4, R11, UR4, 0x1 ;  /* 0x000000040b447c11 */ /* 0x000fc6000f8808ff */
[----:B------:R-:W5:Y:S01]  /*5310*/  LDG.E.128 R64, desc[UR42][R64.64] ;  /* 0x0000002a40407981 */ /* 0x000f62000c1e1d00 */
[----:B------:R-:W-:-:S06]  /*5320*/  LEA.HI.X R69, R11, UR5, R12, 0x1, P4 ;  /* 0x000000050b457c11 */ /* 0x000fcc000a0f0c0c */
[----:B------:R-:W5:Y:S03]  /*5330*/  LDG.E.128 R68, desc[UR42][R68.64] ;  /* 0x0000002a44447981 */ /* 0x000f66000c1e1d00 */
.L_x_539:
[----:B------:R-:W-:Y:S05]  /*5340*/  BSYNC B1 ;  /* 0x0000000000017941 */ /* 0x000fea0003800000 */
.L_x_538:
[----:B-----5:R-:W-:Y:S01]  /*5350*/  IMAD.MOV.U32 R11, RZ, RZ, R66 ;  /* 0x000000ffff0b7224 */ /* 0x020fe200078e0042 */
[----:B------:R-:W-:Y:S01]  /*5360*/  MOV R14, R65 ;  /* 0x00000041000e7202 */ /* 0x000fe20000000f00 */
[----:B------:R-:W-:Y:S01]  /*5370*/  IMAD.MOV.U32 R12, RZ, RZ, R67 ;  /* 0x000000ffff0c7224 */ /* 0x000fe200078e0043 */
[----:B------:R-:W-:Y:S01]  /*5380*/  UISETP.NE.AND UP0, UPT, UR41, 0x3, UPT ;  /* 0x000000032900788c */ /* 0x000fe2000bf05270 */
[----:B------:R-:W-:-:S03]  /*5390*/  IMAD.MOV.U32 R13, RZ, RZ, R64 ;  /* 0x000000ffff0d7224 */ /* 0x000fc600078e0040 */
[----:B------:R-:W-:Y:S01]  /*53a0*/  PRMT R115, R12, 0x5410, R11 ;  /* 0x000054100c737816 */ /* 0x000fe2000000000b */
[----:B------:R-:W-:Y:S01]  /*53b0*/  IMAD.MOV.U32 R11, RZ, RZ, R70 ;  /* 0x000000ffff0b7224 */ /* 0x000fe200078e0046 */
[----:B------:R-:W-:Y:S01]  /*53c0*/  PRMT R114, R14, 0x5410, R13 ;  /* 0x000054100e727816 */ /* 0x000fe2000000000d */
[----:B------:R-:W-:Y:S01]  /*53d0*/  IMAD.MOV.U32 R12, RZ, RZ, R71 ;  /* 0x000000ffff0c7224 */ /* 0x000fe200078e0047 */
[----:B------:R-:W-:Y:S01]  /*53e0*/  MOV R14, R69 ;  /* 0x00000045000e7202 */ /* 0x000fe20000000f00 */
[----:B------:R-:W-:Y:S01]  /*53f0*/  IMAD.MOV.U32 R13, RZ, RZ, R68 ;  /* 0x000000ffff0d7224 */ /* 0x000fe200078e0044 */
[----:B------:R-:W-:Y:S02]  /*5400*/  PLOP3.LUT P5, PT, PT, PT, UP0, 0x80, 0x0 ;  /* 0x000000000000781c */ /* 0x000fe40003faf008 */
[----:B------:R-:W-:Y:S01]  /*5410*/  PRMT R113, R12, 0x5410, R11 ;  /* 0x000054100c717816 */ /* 0x000fe2000000000b */
[----:B------:R-:W-:Y:S01]  /*5420*/  IMAD.MOV.U32 R11, RZ, RZ, R42 ;  /* 0x000000ffff0b7224 */ /* 0x000fe200078e002a */
[----:B------:R-:W-:Y:S01]  /*5430*/  PRMT R111, R14, 0x5410, R13 ;  /* 0x000054100e6f7816 */ /* 0x000fe2000000000d */
[----:B------:R-:W-:Y:S01]  /*5440*/  IMAD.MOV.U32 R12, RZ, RZ, R43 ;  /* 0x000000ffff0c7224 */ /* 0x000fe200078e002b */
[----:B------:R-:W-:Y:S01]  /*5450*/  MOV R14, R41 ;  /* 0x00000029000e7202 */ /* 0x000fe20000000f00 */
[----:B------:R-:W-:Y:S01]  /*5460*/  IMAD.MOV.U32 R13, RZ, RZ, R40 ;  /* 0x000000ffff0d7224 */ /* 0x000fe200078e0028 */
[----:B------:R-:W-:Y:S01]  /*5470*/  PRMT R124, R11, 0x7610, R124 ;  /* 0x000076100b7c7816 */ /* 0x000fe2000000007c */
[----:B------:R-:W-:Y:S01]  /*5480*/  IMAD.MOV.U32 R11, RZ, RZ, R46 ;  /* 0x000000ffff0b7224 */ /* 0x000fe200078e002e */
[----:B------:R-:W-:Y:S01]  /*5490*/  PRMT R126, R12, 0x7610, R126 ;  /* 0x000076100c7e7816 */ /* 0x000fe2000000007e */
[----:B------:R-:W-:Y:S01]  /*54a0*/  IMAD.MOV.U32 R12, RZ, RZ, R47 ;  /* 0x000000ffff0c7224 */ /* 0x000fe200078e002f */
[----:B------:R-:W-:Y:S01]  /*54b0*/  PRMT R125, R13, 0x7610, R125 ;  /* 0x000076100d7d7816 */ /* 0x000fe2000000007d */
[----:B------:R-:W-:Y:S01]  /*54c0*/  IMAD.MOV.U32 R13, RZ, RZ, R44 ;  /* 0x000000ffff0d7224 */ /* 0x000fe200078e002c */
[----:B------:R-:W-:-:S02]  /*54d0*/  PRMT R127, R14, 0x7610, R127 ;  /* 0x000076100e7f7816 */ /* 0x000fc4000000007f */
[----:B------:R-:W-:Y:S02]  /*54e0*/  MOV R14, R45 ;  /* 0x0000002d000e7202 */ /* 0x000fe40000000f00 */
[----:B------:R-:W-:Y:S01]  /*54f0*/  PRMT R124, R124, 0x5410, R11 ;  /* 0x000054107c7c7816 */ /* 0x000fe2000000000b */
[----:B------:R-:W-:Y:S01]  /*5500*/  IMAD.MOV.U32 R11, RZ, RZ, R50 ;  /* 0x000000ffff0b7224 */ /* 0x000fe200078e0032 */
[----:B------:R-:W-:Y:S01]  /*5510*/  PRMT R126, R126, 0x5410, R12 ;  /* 0x000054107e7e7816 */ /* 0x000fe2000000000c */
[----:B------:R-:W-:Y:S01]  /*5520*/  IMAD.MOV.U32 R12, RZ, RZ, R51 ;  /* 0x000000ffff0c7224 */ /* 0x000fe200078e0033 */
[----:B------:R-:W-:Y:S01]  /*5530*/  PRMT R125, R125, 0x5410, R13 ;  /* 0x000054107d7d7816 */ /* 0x000fe2000000000d */
[----:B------:R-:W-:Y:S01]  /*5540*/  IMAD.MOV.U32 R13, RZ, RZ, R48 ;  /* 0x000000ffff0d7224 */ /* 0x000fe200078e0030 */
[----:B------:R-:W-:Y:S02]  /*5550*/  PRMT R127, R127, 0x5410, R14 ;  /* 0x000054107f7f7816 */ /* 0x000fe4000000000e */
[----:B------:R-:W-:-:S02]  /*5560*/  MOV R14, R49 ;  /* 0x00000031000e7202 */ /* 0x000fc40000000f00 */
[----:B------:R-:W-:Y:S01]  /*5570*/  PRMT R121, R11, 0x7610, R121 ;  /* 0x000076100b797816 */ /* 0x000fe20000000079 */
[----:B------:R-:W-:Y:S01]  /*5580*/  IMAD.MOV.U32 R11, RZ, RZ, R54 ;  /* 0x000000ffff0b7224 */ /* 0x000fe200078e0036 */
[----:B------:R-:W-:Y:S01]  /*5590*/  PRMT R120, R13, 0x5410, R12 ;  /* 0x000054100d787816 */ /* 0x000fe2000000000c */
[----:B------:R-:W-:Y:S01]  /*55a0*/  IMAD.MOV.U32 R12, RZ, RZ, R55 ;  /* 0x000000ffff0c7224 */ /* 0x000fe200078e0037 */
[----:B------:R-:W-:Y:S01]  /*55b0*/  PRMT R123, R14, 0x7610, R123 ;  /* 0x000076100e7b7816 */ /* 0x000fe2000000007b */
[----:B------:R-:W-:Y:S01]  /*55c0*/  IMAD.MOV.U32 R13, RZ, RZ, R52 ;  /* 0x000000ffff0d7224 */ /* 0x000fe200078e0034 */
[----:B------:R-:W-:Y:S02]  /*55d0*/  MOV R14, R53 ;  /* 0x00000035000e7202 */ /* 0x000fe40000000f00 */
[----:B------:R-:W-:Y:S01]  /*55e0*/  PRMT R121, R121, 0x5410, R11 ;  /* 0x0000541079797816 */ /* 0x000fe2000000000b */
[----:B------:R-:W-:Y:S01]  /*55f0*/  IMAD.MOV.U32 R11, RZ, RZ, R58 ;  /* 0x000000ffff0b7224 */ /* 0x000fe200078e003a */
[----:B------:R-:W-:Y:S01]  /*5600*/  PRMT R122, R13, 0x5410, R12 ;  /* 0x000054100d7a7816 */ /* 0x000fe2000000000c */
[----:B------:R-:W-:Y:S01]  /*5610*/  IMAD.MOV.U32 R12, RZ, RZ, R59 ;  /* 0x000000ffff0c7224 */ /* 0x000fe200078e003b */
[----:B------:R-:W-:Y:S01]  /*5620*/  PRMT R123, R123, 0x5410, R14 ;  /* 0x000054107b7b7816 */ /* 0x000fe2000000000e */
[----:B------:R-:W-:Y:S01]  /*5630*/  IMAD.MOV.U32 R13, RZ, RZ, R56 ;  /* 0x000000ffff0d7224 */ /* 0x000fe200078e0038 */
[----:B------:R-:W-:-:S02]  /*5640*/  MOV R14, R57 ;  /* 0x00000039000e7202 */ /* 0x000fc40000000f00 */
        /* <DEDUP_REMOVED lines=10> */
.L_x_540:
[----:B------:R-:W-:Y:S01]  /*56f0*/  IMAD R90, R155, 0x8, R156 ;  /* 0x000000089b5a7824 */ /* 0x000fe200078e029c */
[----:B------:R-:W-:Y:S01]  /*5700*/  SHF.L.U32 R103, R154, 0x1f, RZ ;  /* 0x0000001f9a677819 */ /* 0x000fe200000006ff */
[----:B------:R-:W0:Y:S01]  /*5710*/  LDC R110, c[0x0][0x2f4] ;  /* 0x0000bd00ff6e7b82 */ /* 0x000e220000000800 */
[----:B------:R-:W-:Y:S02]  /*5720*/  BSSY B1, `(.L_x_541) ;  /* 0x0000003000017945 */ /* 0x000fe40003800000 */
[----:B------:R-:W1:Y:S02]  /*5730*/  SYNCS.PHASECHK.TRANS64.TRYWAIT P4, [R90+URZ+0x28890], R103 ;  /* 0x028890675a0075a7 */ /* 0x000e64000808017f */
[----:B-1----:R-:W-:Y:S05]  /*5740*/  @!P4 BRA `(.L_x_542) ;  /* 0x00000174001cc947 */ /* 0x002fea0003800000 */
.L_x_825:
[----:B------:R-:W-:Y:S05]  /*5750*/  BSYNC B1 ;  /* 0x0000000000017941 */ /* 0x000fea0003800000 */
.L_x_541:
[----:B------:R-:W-:Y:S01]  /*5760*/  UMOV UR4, 0xffffffff ;  /* 0xffffffff00047882 */ /* 0x000fe20000000000 */
[----:B0-----:R-:W-:Y:S02]  /*5770*/  IMAD.IADD R112, R110, 0x1, -R37 ;  /* 0x000000016e707824 */ /* 0x001fe400078e0a25 */
[----:B------:R-:W-:Y:S05]  /*5780*/  BRA.DIV UR4, `(.L_x_543) ;  /* 0x0000017604207947 */ /* 0x000fea000b800000 */
[----:B------:R0:W2:Y:S04]  /*5790*/  SHFL.IDX PT, R107, R108, RZ, 0x181f ;  /* 0x00181fff6c6b7589 */ /* 0x0000a800000e0000 */
[----:B------:R0:W3:Y:S02]  /*57a0*/  SHFL.IDX PT, R106, R109, RZ, 0x181f ;  /* 0x00181fff6d6a7589 */ /* 0x0000e400000e0000 */
.L_x_829:
[----:B------:R-:W-:Y:S01]  /*57b0*/  ISETP.GE.OR P4, PT, R153, R98, P1 ;  /* 0x000000629900720c */ /* 0x000fe20000f86670 */
[----:B------:R-:W-:-:S12]  /*57c0*/  BSSY B1, `(.L_x_544) ;  /* 0x0000073000017945 */ /* 0x000fd80003800000 */
[----:B------:R-:W-:Y:S05]  /*57d0*/  @P4 BRA `(.L_x_545) ;  /* 0x0000000400c44947 */ /* 0x000fea0003800000 */
[----:B------:R-:W-:Y:S01]  /*57e0*/  SEL R11, R37, R112, !P0 ;  /* 0x00000070250b7207 */ /* 0x000fe20004000000 */
[----:B------:R-:W-:Y:S01]  /*57f0*/  IMAD.SHL.U32 R15, R153, 0x40, RZ ;  /* 0x00000040990f7824 */ /* 0x000fe200078e00ff */
[C---:B---3--:R-:W-:Y:S01]  /*5800*/  LEA R104, P4, R77.reuse, R106, 0x1 ;  /* 0x0000006a4d687211 */ /* 0x048fe200078808ff */
[----:B------:R-:W-:Y:S01]  /*5810*/  BSSY B2, `(.L_x_546) ;  /* 0x0000069000027945 */ /* 0x000fe20003800000 */
[----:B------:R-:W-:Y:S02]  /*5820*/  SHF.R.S32.HI R12, RZ, 0x1f, R11 ;  /* 0x0000001fff0c7819 */ /* 0x000fe4000001140b */
[----:B--2---:R-:W-:Y:S02]  /*5830*/  LEA.HI.X R105, R77, R107, R81, 0x1, P4 ;  /* 0x0000006b4d697211 */ /* 0x004fe400020f0c51 */
[----:B------:R-:W-:-:S04]  /*5840*/  LEA.HI R12, R12, R11, RZ, 0x4 ;  /* 0x0000000b0c0c7211 */ /* 0x000fc800078f20ff */
[----:B------:R-:W-:-:S04]  /*5850*/  LEA.HI.SX32 R12, R12, R79, 0x1c ;  /* 0x0000004f0c0c7211 */ /* 0x000fc800078fe2ff */
[----:B------:R-:W-:Y:S02]  /*5860*/  SHF.R.S32.HI R13, RZ, 0x1f, R12 ;  /* 0x0000001fff0d7819 */ /* 0x000fe4000001140c */
[----:B------:R-:W-:Y:S02]  /*5870*/  SHF.L.U32 R11, R12, 0x3, RZ ;  /* 0x000000030c0b7819 */ /* 0x000fe400000006ff */
[----:B------:R-:W-:Y:S02]  /*5880*/  LEA.HI R13, R13, R12, RZ, 0x3 ;  /* 0x0000000c0d0d7211 */ /* 0x000fe400078f18ff */
[----:B------:R-:W-:-:S03]  /*5890*/  LOP3.LUT R12, R11, 0x38, RZ, 0xc0, !PT ;  /* 0x000000380b0c7812 */ /* 0x000fc600078ec0ff */
[----:B------:R-:W-:Y:S01]  /*58a0*/  IMAD.SHL.U32 R14, R13, 0x400, RZ ;  /* 0x000004000d0e7824 */ /* 0x000fe200078e00ff */
[----:B------:R-:W-:-:S04]  /*58b0*/  LOP3.LUT R13, R12, 0x1c0, R15, 0xf8, !PT ;  /* 0x000001c00c0d7812 */ /* 0x000fc800078ef80f */
[----:B------:R-:W-:Y:S02]  /*58c0*/  LOP3.LUT R14, R14, 0x7fffe000, RZ, 0xc0, !PT ;  /* 0x7fffe0000e0e7812 */ /* 0x000fe400078ec0ff */
[----:B------:R-:W-:-:S04]  /*58d0*/  LOP3.LUT R13, R13, R200, RZ, 0x3c, !PT ;  /* 0x000000c80d0d7212 */ /* 0x000fc800078e3cff */
[----:B------:R-:W-:Y:S02]  /*58e0*/  IADD3 R14, R13, R14, R201 ;  /* 0x0000000e0d0e7210 */ /* 0x000fe40007ffe0c9 */
[----:B------:R-:W-:-:S03]  /*58f0*/  LEA R13, R155, R7, 0xe ;  /* 0x000000079b0d7211 */ /* 0x000fc600078e70ff */
[----:B------:R-:W-:Y:S02]  /*5900*/  IMAD R15, R155, 0x4000, R14 ;  /* 0x000040009b0f7824 */ /* 0x000fe400078e020e */
[----:B------:R-:W-:-:S03]  /*5910*/  IMAD R13, R13, 0x2, R156 ;  /* 0x000000020d0d7824 */ /* 0x000fc600078e029c */
[----:B------:R-:W-:-:S03]  /*5920*/  LEA R72, R15, R156, 0x1 ;  /* 0x0000009c0f487211 */ /* 0x000fc600078e08ff */
[----:B------:R-:W2:Y:S04]  /*5930*/  LDS.128 R12, [R13+0x18400] ;  /* 0x018400000d0c7984 */ /* 0x000ea80000000c00 */
[----:B------:R-:W3:Y:S01]  /*5940*/  LDS.128 R72, [R72+0x18400] ;  /* 0x0184000048487984 */ /* 0x000ee20000000c00 */
[----:B------:R-:W-:Y:S05]  /*5950*/  @P3 BRA `(.L_x_547) ;  /* 0x0000000400503947 */ /* 0x000fea0003800000 */
[----:B------:R-:W-:Y:S01]  /*5960*/  SHF.R.U32.HI R131, RZ, 0x10, R45 ;  /* 0x00000010ff837819 */ /* 0x000fe2000001162d */
[----:B---3--:R-:W-:Y:S01]  /*5970*/  IMAD.MOV.U32 R129, RZ, RZ, R75 ;  /* 0x000000ffff817224 */ /* 0x008fe200078e004b */
[--C-:B------:R-:W-:Y:S01]  /*5980*/  SHF.R.U64 R40, R40, 0x10, R41.reuse ;  /* 0x0000001028287819 */ /* 0x100fe20000001229 */
[----:B------:R-:W-:Y:S01]  /*5990*/  HADD2.F32 R130, -RZ, R127.H1_H1 ;  /* 0x3000007fff827230 */ /* 0x000fe20000004100 */
[----:B------:R-:W-:Y:S01]  /*59a0*/  SHF.R.U32.HI R132, RZ, 0x10, R41 ;  /* 0x00000010ff847819 */ /* 0x000fe20000011629 */
[----:B------:R-:W-:Y:S01]  /*59b0*/  HADD2.F32 R75, -RZ, R73.H0_H0 ;  /* 0x20000049ff4b7230 */ /* 0x000fe20000004100 */
[----:B------:R-:W-:Y:S01]  /*59c0*/  SHF.R.U64 R44, R44, 0x10, R45 ;  /* 0x000000102c2c7819 */ /* 0x000fe2000000122d */
[----:B--2---:R-:W-:Y:S01]  /*59d0*/  IMAD.MOV.U32 R45, RZ, RZ, R15 ;  /* 0x000000ffff2d7224 */ /* 0x004fe200078e000f */
[----:B------:R-:W-:Y:S01]  /*59e0*/  SHF.R.U64 R41, R42, 0x10, R43 ;  /* 0x000000102a297819 */ /* 0x000fe2000000122b */
[----:B------:R-:W-:Y:S01]  /*59f0*/  HADD2.F32 R15, -RZ, R13.H0_H0 ;  /* 0x2000000dff0f7230 */ /* 0x000fe20000004100 */
[--C-:B------:R-:W-:Y:S01]  /*5a00*/  SHF.R.U64 R42, R46, 0x10, R47.reuse ;  /* 0x000000102e2a7819 */ /* 0x100fe2000000122f */
[----:B------:R-:W-:Y:S01]  /*5a10*/  HADD2.F32 R131, -RZ, R131.H0_H0 ;  /* 0x20000083ff837230 */ /* 0x000fe20000004100 */
[----:B------:R-:W-:Y:S01]  /*5a20*/  SHF.R.U32.HI R47, RZ, 0x10, R47 ;  /* 0x00000010ff2f7819 */ /* 0x000fe2000001162f */
[----:B------:R-:W-:Y:S01]  /*5a30*/  HADD2.F32 R46, -RZ, R13.H1_H1 ;  /* 0x3000000dff2e7230 */ /* 0x000fe20000004100 */
[----:B------:R-:W-:Y:S01]  /*5a40*/  SHF.R.U32.HI R43, RZ, 0x10, R43 ;  /* 0x00000010ff2b7819 */ /* 0x000fe2000001162b */
[----:B------:R-:W-:-:S02]  /*5a50*/  HADD2.F32 R128, -RZ, R127.H0_H0 ;  /* 0x2000007fff807230 */ /* 0x000fc40000004100 */
[----:B------:R-:W-:Y:S02]  /*5a60*/  HADD2.F32 R73, -RZ, R73.H1_H1 ;  /* 0x30000049ff497230 */ /* 0x000fe40000004100 */
[-C--:B------:R-:W-:Y:S01]  /*5a70*/  FMUL.FTZ R134, R46, R131.reuse ;  /* 0x000000832e867220 */ /* 0x080fe20000410000 */
[----:B------:R-:W-:Y:S02]  /*5a80*/  HADD2.F32 R127, -RZ, R132.H0_H0 ;  /* 0x20000084ff7f7230 */ /* 0x000fe40000004100 */
[-C--:B------:R-:W-:Y:S01]  /*5a90*/  FMUL.FTZ R132, R75, R130.reuse ;  /* 0x000000824b847220 */ /* 0x080fe20000410000 */
[----:B------:R-:W-:Y:S01]  /*5aa0*/  FMUL.FTZ R130, R15, R130 ;  /* 0x000000820f827220 */ /* 0x000fe20000410000 */
[----:B------:R-:W-:Y:S01]  /*5ab0*/  FMUL.FTZ R133, R73, R131 ;  /* 0x0000008349857220 */ /* 0x000fe20000410000 */
[----:B------:R-:W-:Y:S02]  /*5ac0*/  HADD2.F32 R41, -RZ, R41.H0_H0 ;  /* 0x20000029ff297230 */ /* 0x000fe40000004100 */
[-C--:B------:R-:W-:Y:S01]  /*5ad0*/  FFMA.FTZ R13, R15, R128.reuse, -R132 ;  /* 0x000000800f0d7223 */ /* 0x080fe20000010884 */
[----:B------:R-:W-:Y:S01]  /*5ae0*/  FFMA.FTZ R15, R75, R128, R130 ;  /* 0x000000804b0f7223 */ /* 0x000fe20000010082 */
[----:B------:R-:W-:Y:S01]  /*5af0*/  FFMA.FTZ R128, R73, R127, R134 ;  /* 0x0000007f49807223 */ /* 0x000fe20000010086 */
[----:B------:R-:W-:-:S02]  /*5b00*/  HADD2.F32 R132, -RZ, R126.H1_H1 ;  /* 0x3000007eff847230 */ /* 0x000fc40000004100 */
[----:B------:R-:W-:Y:S01]  /*5b10*/  FFMA.FTZ R46, R46, R127, -R133 ;  /* 0x0000007f2e2e7223 */ /* 0x000fe20000010885 */
[----:B------:R-:W-:Y:S02]  /*5b20*/  HADD2.F32 R75, -RZ, R129.H0_H0 ;  /* 0x20000081ff4b7230 */ /* 0x000fe40000004100 */
[----:B------:R-:W-:Y:S01]  /*5b30*/  HADD2.F32 R130, -RZ, R126.H0_H0 ;  /* 0x2000007eff827230 */ /* 0x000fe20000004100 */
[----:B------:R-:W-:Y:S01]  /*5b40*/  F2FP.F16.F32.PACK_AB R15, R128, R15 ;  /* 0x0000000f800f723e */ /* 0x000fe200000000ff */
[----:B------:R-:W-:Y:S02]  /*5b50*/  HADD2.F32 R73, -RZ, R45.H0_H0 ;  /* 0x2000002dff497230 */ /* 0x000fe40000004100 */
[----:B------:R-:W-:Y:S01]  /*5b60*/  FMUL.FTZ R134, R75, R132 ;  /* 0x000000844b867220 */ /* 0x000fe20000410000 */
[----:B------:R-:W-:Y:S01]  /*5b70*/  HADD2.F32 R129, -RZ, R129.H1_H1 ;  /* 0x30000081ff817230 */ /* 0x000fe20000004100 */
[----:B------:R-:W-:Y:S01]  /*5b80*/  F2FP.F16.F32.PACK_AB R13, R46, R13 ;  /* 0x0000000d2e0d723e */ /* 0x000fe200000000ff */
[----:B------:R-:W-:-:S02]  /*5b90*/  HADD2.F32 R127, -RZ, R47.H0_H0 ;  /* 0x2000002fff7f7230 */ /* 0x000fc40000004100 */
[----:B------:R-:W-:Y:S01]  /*5ba0*/  FMUL.FTZ R132, R73, R132 ;  /* 0x0000008449847220 */ /* 0x000fe20000410000 */
[----:B------:R-:W-:Y:S02]  /*5bb0*/  HADD2.F32 R126, -RZ, R45.H1_H1 ;  /* 0x3000002dff7e7230 */ /* 0x000fe40000004100 */
[----:B------:R-:W-:Y:S02]  /*5bc0*/  HADD2.F32 R47, -RZ, R43.H0_H0 ;  /* 0x2000002bff2f7230 */ /* 0x000fe40000004100 */
[-C--:B------:R-:W-:Y:S01]  /*5bd0*/  FMUL.FTZ R131, R129, R127.reuse ;  /* 0x0000007f81837220 */ /* 0x080fe20000410000 */
[-C--:B------:R-:W-:Y:S01]  /*5be0*/  FFMA.FTZ R43, R73, R130.reuse, -R134 ;  /* 0x00000082492b7223 */ /* 0x080fe20000010886 */
[C---:B------:R-:W-:Y:S01]  /*5bf0*/  FMUL.FTZ R136, R126.reuse, R127 ;  /* 0x0000007f7e887220 */ /* 0x040fe20000410000 */
[----:B------:R-:W-:Y:S01]  /*5c00*/  FFMA.FTZ R45, R75, R130, R132 ;  /* 0x000000824b2d7223 */ /* 0x000fe20000010084 */
[----:B------:R-:W-:Y:S01]  /*5c10*/  FFMA.FTZ R126, R126, R47, -R131 ;  /* 0x0000002f7e7e7223 */ /* 0x000fe20000010883 */
[----:B------:R-:W-:-:S02]  /*5c20*/  HADD2.F32 R73, -RZ, R125.H0_H0 ;  /* 0x2000007dff497230 */ /* 0x000fc40000004100 */
[----:B------:R-:W-:Y:S01]  /*5c30*/  FFMA.FTZ R130, R129, R47, R136 ;  /* 0x0000002f81827223 */ /* 0x000fe20000010088 */
[----:B------:R-:W-:Y:S02]  /*5c40*/  HADD2.F32 R127, -RZ, R44.H0_H0 ;  /* 0x2000002cff7f7230 */ /* 0x000fe40000004100 */
[----:B------:R-:W-:Y:S01]  /*5c50*/  HADD2.F32 R125, -RZ, R125.H1_H1 ;  /* 0x3000007dff7d7230 */ /* 0x000fe20000004100 */
[----:B------:R-:W-:Y:S01]  /*5c60*/  F2FP.F16.F32.PACK_AB R43, R126, R43 ;  /* 0x0000002b7e2b723e */ /* 0x000fe200000000ff */
[----:B------:R-:W-:Y:S02]  /*5c70*/  HADD2.F32 R47, -RZ, R72.H0_H0 ;  /* 0x20000048ff2f7230 */ /* 0x000fe40000004100 */
[----:B------:R-:W-:Y:S02]  /*5c80*/  HADD2.F32 R44, -RZ, R12.H0_H0 ;  /* 0x2000000cff2c7230 */ /* 0x000fe40000004100 */
[----:B------:R-:W-:Y:S02]  /*5c90*/  HADD2.F32 R72, -RZ, R72.H1_H1 ;  /* 0x30000048ff487230 */ /* 0x000fe40000004100 */
[----:B------:R-:W-:Y:S01]  /*5ca0*/  FMUL.FTZ R129, R47, R125 ;  /* 0x0000007d2f817220 */ /* 0x000fe20000410000 */
[----:B------:R-:W-:-:S02]  /*5cb0*/  HADD2.F32 R12, -RZ, R12.H1_H1 ;  /* 0x3000000cff0c7230 */ /* 0x000fc40000004100 */
[----:B------:R-:W-:Y:S02]  /*5cc0*/  HADD2.F32 R75, -RZ, R40.H0_H0 ;  /* 0x20000028ff4b7230 */ /* 0x000fe40000004100 */
[----:B------:R-:W-:Y:S01]  /*5cd0*/  FMUL.FTZ R40, R44, R125 ;  /* 0x0000007d2c287220 */ /* 0x000fe20000410000 */
[-C--:B------:R-:W-:Y:S01]  /*5ce0*/  FMUL.FTZ R125, R72, R127.reuse ;  /* 0x0000007f487d7220 */ /* 0x080fe20000410000 */
[----:B------:R-:W-:Y:S01]  /*5cf0*/  FMUL.FTZ R127, R12, R127 ;  /* 0x0000007f0c7f7220 */ /* 0x000fe20000410000 */
[-C--:B------:R-:W-:Y:S01]  /*5d00*/  FFMA.FTZ R129, R44, R73.reuse, -R129 ;  /* 0x000000492c817223 */ /* 0x080fe20000010881 */
[----:B------:R-:W-:Y:S01]  /*5d10*/  FFMA.FTZ R44, R47, R73, R40 ;  /* 0x000000492f2c7223 */ /* 0x000fe20000010028 */
[-C--:B------:R-:W-:Y:S01]  /*5d20*/  FFMA.FTZ R132, R12, R75.reuse, -R125 ;  /* 0x0000004b0c847223 */ /* 0x080fe2000001087d */
[----:B------:R-:W-:Y:S01]  /*5d30*/  FFMA.FTZ R127, R72, R75, R127 ;  /* 0x0000004b487f7223 */ /* 0x000fe2000001007f */
[----:B------:R-:W-:Y:S02]  /*5d40*/  HADD2.F32 R40, -RZ, R74.H0_H0 ;  /* 0x2000004aff287230 */ /* 0x000fe40000004100 */
[----:B------:R-:W-:-:S02]  /*5d50*/  HADD2.F32 R73, -RZ, R124.H1_H1 ;  /* 0x3000007cff497230 */ /* 0x000fc40000004100 */
[----:B------:R-:W-:Y:S01]  /*5d60*/  HADD2.F32 R75, -RZ, R42.H0_H0 ;  /* 0x2000002aff4b7230 */ /* 0x000fe20000004100 */
[----:B------:R-:W-:Y:S01]  /*5d70*/  F2FP.F16.F32.PACK_AB R72, R127, R44 ;  /* 0x0000002c7f48723e */ /* 0x000fe200000000ff */
[----:B------:R-:W-:Y:S02]  /*5d80*/  HADD2.F32 R12, -RZ, R14.H0_H0 ;  /* 0x2000000eff0c7230 */ /* 0x000fe40000004100 */
[-C--:B------:R-:W-:Y:S01]  /*5d90*/  FMUL.FTZ R125, R40, R73.reuse ;  /* 0x00000049287d7220 */ /* 0x080fe20000410000 */
[----:B------:R-:W-:Y:S02]  /*5da0*/  HADD2.F32 R74, -RZ, R74.H1_H1 ;  /* 0x3000004aff4a7230 */ /* 0x000fe40000004100 */
[----:B------:R-:W-:Y:S02]  /*5db0*/  HADD2.F32 R14, -RZ, R14.H1_H1 ;  /* 0x3000000eff0e7230 */ /* 0x000fe40000004100 */
[----:B------:R-:W-:Y:S01]  /*5dc0*/  FMUL.FTZ R73, R12, R73 ;  /* 0x000000490c497220 */ /* 0x000fe20000410000 */
[----:B------:R-:W-:-:S02]  /*5dd0*/  HADD2.F32 R47, -RZ, R124.H0_H0 ;  /* 0x2000007cff2f7230 */ /* 0x000fc40000004100 */
[-C--:B------:R-:W-:Y:S01]  /*5de0*/  FMUL.FTZ R131, R74, R75.reuse ;  /* 0x0000004b4a837220 */ /* 0x080fe20000410000 */
[----:B------:R-:W-:Y:S02]  /*5df0*/  FMUL.FTZ R75, R14, R75 ;  /* 0x0000004b0e4b7220 */ /* 0x000fe40000410000 */
[-C--:B------:R-:W-:Y:S01]  /*5e00*/  FFMA.FTZ R73, R40, R47.reuse, R73 ;  /* 0x0000002f28497223 */ /* 0x080fe20000010049 */
[----:B------:R-:W-:Y:S01]  /*5e10*/  FFMA.FTZ R125, R12, R47, -R125 ;  /* 0x0000002f0c7d7223 */ /* 0x000fe2000001087d */
[-C--:B------:R-:W-:Y:S01]  /*5e20*/  FFMA.FTZ R74, R74, R41.reuse, R75 ;  /* 0x000000294a4a7223 */ /* 0x080fe2000001004b */
[----:B------:R-:W-:Y:S01]  /*5e30*/  FFMA.FTZ R14, R14, R41, -R131 ;  /* 0x000000290e0e7223 */ /* 0x000fe20000010883 */
[----:B------:R-:W-:Y:S02]  /*5e40*/  F2FP.F16.F32.PACK_AB R75, R130, R45 ;  /* 0x0000002d824b723e */ /* 0x000fe400000000ff */
[----:B------:R-:W-:Y:S02]  /*5e50*/  F2FP.F16.F32.PACK_AB R12, R132, R129 ;  /* 0x00000081840c723e */ /* 0x000fe400000000ff */
[----:B------:R-:W-:-:S02]  /*5e60*/  F2FP.F16.F32.PACK_AB R74, R74, R73 ;  /* 0x000000494a4a723e */ /* 0x000fc400000000ff */
[----:B------:R-:W-:Y:S01]  /*5e70*/  MOV R73, R15 ;  /* 0x0000000f00497202 */ /* 0x000fe20000000f00 */
[----:B------:R-:W-:Y:S01]  /*5e80*/  IMAD.MOV.U32 R15, RZ, RZ, R43 ;  /* 0x000000ffff0f7224 */ /* 0x000fe200078e002b */
[----:B------:R-:W-:-:S07]  /*5e90*/  F2FP.F16.F32.PACK_AB R14, R14, R125 ;  /* 0x0000007d0e0e723e */ /* 0x000fce00000000ff */
.L_x_547:
[----:B------:R-:W-:Y:S05]  /*5ea0*/  BSYNC B2 ;  /* 0x0000000000027941 */ /* 0x000fea0003800000 */
.L_x_546:
[----:B------:R-:W-:Y:S01]  /*5eb0*/  ISETP.GE.AND P4, PT, R11, R110, PT ;  /* 0x0000006e0b00720c */ /* 0x000fe20003f86270 */
[----:B--2---:R4:W-:-:S12]  /*5ec0*/  ST.E.128 desc[UR42][R104.64], R12 ;  /* 0x0000000c68007985 */ /* 0x0049d8000c101d2a */
[----:B------:R-:W-:-:S05]  /*5ed0*/  @!P4 IMAD.WIDE R106, R11, 0x2, R106 ;  /* 0x000000020b6ac825 */ /* 0x000fca00078e026a */
[----:B---3--:R4:W-:Y:S02]  /*5ee0*/  @!P4 ST.E.128 desc[UR42][R106.64], R72 ;  /* 0x000000486a00c985 */ /* 0x0089e4000c101d2a */
.L_x_545:
[----:B------:R-:W-:Y:S05]  /*5ef0*/  BSYNC B1 ;  /* 0x0000000000017941 */ /* 0x000fea0003800000 */
.L_x_544:
[----:B------:R-:W-:-:S03]  /*5f00*/  UMOV UR4, 0xffffffff ;  /* 0xffffffff00047882 */ /* 0x000fc60000000000 */
[----:B------:R-:W-:Y:S05]  /*5f10*/  BRA.DIV UR4, `(.L_x_548) ;  /* 0x0000016e04887947 */ /* 0x000fea000b800000 */
[----:B------:R0:W0:Y:S04]  /*5f20*/  SHFL.IDX PT, R47, R108, 0x1, 0x181f ;  /* 0x00381f006c2f7f89 */ /* 0x00002800000e0000 */
[----:B------:R0:W0:Y:S02]  /*5f30*/  SHFL.IDX PT, R46, R109, 0x1, 0x181f ;  /* 0x00381f006d2e7f89 */ /* 0x00002400000e0000 */
.L_x_833:
[----:B------:R-:W-:Y:S01]  /*5f40*/  VIADD R11, R153, 0x20 ;  /* 0x00000020990b7836 */ /* 0x000fe20000000000 */
[----:B------:R-:W-:Y:S04]  /*5f50*/  BSSY B1, `(.L_x_549) ;  /* 0x0000076000017945 */ /* 0x000fe80003800000 */
[----:B------:R-:W-:-:S13]  /*5f60*/  ISETP.GE.OR P4, PT, R11, R98, P1 ;  /* 0x000000620b00720c */ /* 0x000fda0000f86670 */
[----:B------:R-:W-:Y:S05]  /*5f70*/  @P4 BRA `(.L_x_550) ;  /* 0x0000000400cc4947 */ /* 0x000fea0003800000 */
[----:B------:R-:W-:Y:S01]  /*5f80*/  SEL R11, R37, R112, !P0 ;  /* 0x00000070250b7207 */ /* 0x000fe20004000000 */
[----:B------:R-:W-:Y:S01]  /*5f90*/  BSSY B2, `(.L_x_551) ;  /* 0x000006d000027945 */ /* 0x000fe20003800000 */
[----:B----4-:R-:W-:Y:S02]  /*5fa0*/  SHF.R.U32.HI R14, RZ, 0x3, R193 ;  /* 0x00000003ff0e7819 */ /* 0x010fe400000116c1 */
[----:B------:R-:W-:Y:S02]  /*5fb0*/  SHF.R.S32.HI R12, RZ, 0x1f, R11 ;  /* 0x0000001fff0c7819 */ /* 0x000fe4000001140b */
[C---:B0-----:R-:W-:Y:S02]  /*5fc0*/  LEA R44, P4, R77.reuse, R46, 0x1 ;  /* 0x0000002e4d2c7211 */ /* 0x041fe400078808ff */
[----:B------:R-:W-:Y:S02]  /*5fd0*/  LEA.HI R12, R12, R11, RZ, 0x4 ;  /* 0x0000000b0c0c7211 */ /* 0x000fe400078f20ff */
[----:B------:R-:W-:-:S02]  /*5fe0*/  LEA.HI.X R45, R77, R47, R81, 0x1, P4 ;  /* 0x0000002f4d2d7211 */ /* 0x000fc400020f0c51 */
[----:B------:R-:W-:-:S04]  /*5ff0*/  LEA.HI.SX32 R12, R12, R79, 0x1c ;  /* 0x0000004f0c0c7211 */ /* 0x000fc800078fe2ff */
[----:B------:R-:W-:Y:S02]  /*6000*/  SHF.R.S32.HI R13, RZ, 0x1f, R12 ;  /* 0x0000001fff0d7819 */ /* 0x000fe4000001140c */
[----:B------:R-:W-:Y:S02]  /*6010*/  SHF.L.U32 R11, R12, 0x3, RZ ;  /* 0x000000030c0b7819 */ /* 0x000fe400000006ff */
[----:B------:R-:W-:Y:S02]  /*6020*/  LEA.HI R13, R13, R12, RZ, 0x3 ;  /* 0x0000000c0d0d7211 */ /* 0x000fe400078f18ff */
[----:B------:R-:W-:-:S03]  /*6030*/  LOP3.LUT R12, R193, 0x38, R11, 0xf8, !PT ;  /* 0x00000038c10c7812 */ /* 0x000fc600078ef80b */
[----:B------:R-:W-:Y:S01]  /*6040*/  IMAD.SHL.U32 R13, R13, 0x400, RZ ;  /* 0x000004000d0d7824 */ /* 0x000fe200078e00ff */
[----:B------:R-:W-:-:S04]  /*6050*/  LOP3.LUT R12, R12, R14, RZ, 0x3c, !PT ;  /* 0x0000000e0c0c7212 */ /* 0x000fc800078e3cff */
[----:B------:R-:W-:-:S04]  /*6060*/  LOP3.LUT R13, R13, 0x7fffe000, RZ, 0xc0, !PT ;  /* 0x7fffe0000d0d7812 */ /* 0x000fc800078ec0ff */
[----:B------:R-:W-:Y:S01]  /*6070*/  IADD3 R12, R12, R13, R199 ;  /* 0x0000000d0c0c7210 */ /* 0x000fe20007ffe0c7 */
[----:B------:R-:W-:-:S03]  /*6080*/  IMAD R13, R155, 0x4000, R4 ;  /* 0x000040009b0d7824 */ /* 0x000fc600078e0204 */
[----:B------:R-:W-:Y:S01]  /*6090*/  LEA R15, R155, R12, 0xe ;  /* 0x0000000c9b0f7211 */ /* 0x000fe200078e70ff */
[----:B------:R-:W-:-:S04]  /*60a0*/  IMAD R13, R13, 0x2, R156 ;  /* 0x000000020d0d7824 */ /* 0x000fc800078e029c */
[----:B------:R-:W-:Y:S02]  /*60b0*/  IMAD R40, R15, 0x2, R156 ;  /* 0x000000020f287824 */ /* 0x000fe400078e029c */
[----:B------:R-:W0:Y:S04]  /*60c0*/  LDS.128 R12, [R13+0x18400] ;  /* 0x018400000d0c7984 */ /* 0x000e280000000c00 */
[----:B------:R-:W4:Y:S01]  /*60d0*/  LDS.128 R40, [R40+0x18400] ;  /* 0x0184000028287984 */ /* 0x000f220000000c00 */
[----:B------:R-:W-:Y:S05]  /*60e0*/  @P3 BRA `(.L_x_552) ;  /* 0x00000004005c3947 */ /* 0x000fea0003800000 */
[----:B------:R-:W-:Y:S02]  /*60f0*/  SHF.R.U64 R72, R48, 0x10, R49 ;  /* 0x0000001030487819 */ /* 0x000fe40000001231 */
[----:B------:R-:W-:Y:S02]  /*6100*/  SHF.R.U64 R48, R50, 0x10, R51 ;  /* 0x0000001032307819 */ /* 0x000fe40000001233 */
[----:B0-----:R-:W-:Y:S01]  /*6110*/  MOV R50, R12 ;  /* 0x0000000c00327202 */ /* 0x001fe20000000f00 */
[----:B----4-:R-:W-:Y:S01]  /*6120*/  IMAD.MOV.U32 R12, RZ, RZ, R41 ;  /* 0x000000ffff0c7224 */ /* 0x010fe200078e0029 */
[----:B------:R-:W-:Y:S01]  /*6130*/  SHF.R.U32.HI R74, RZ, 0x10, R53 ;  /* 0x00000010ff4a7819 */ /* 0x000fe20000011635 */
[----:B------:R-:W-:Y:S01]  /*6140*/  HADD2.F32 R72, -RZ, R72.H0_H0 ;  /* 0x20000048ff487230 */ /* 0x000fe20000004100 */
[----:B------:R-:W-:Y:S02]  /*6150*/  SHF.R.U32.HI R73, RZ, 0x10, R49 ;  /* 0x00000010ff497819 */ /* 0x000fe40000011631 */
[----:B------:R-:W-:Y:S01]  /*6160*/  SHF.R.U64 R52, R52, 0x10, R53 ;  /* 0x0000001034347819 */ /* 0x000fe20000001235 */
[----:B------:R-:W-:Y:S01]  /*6170*/  IMAD.MOV.U32 R53, RZ, RZ, R43 ;  /* 0x000000ffff357224 */ /* 0x000fe200078e002b */
[----:B------:R-:W-:Y:S01]  /*6180*/  SHF.R.U32.HI R105, RZ, 0x10, R51 ;  /* 0x00000010ff697819 */ /* 0x000fe20000011633 */
[----:B------:R-:W-:Y:S01]  /*6190*/  IMAD.MOV.U32 R51, RZ, RZ, R40 ;  /* 0x000000ffff337224 */ /* 0x000fe200078e0028 */
[--C-:B------:R-:W-:Y:S01]  /*61a0*/  SHF.R.U64 R49, R54, 0x10, R55.reuse ;  /* 0x0000001036317819 */ /* 0x100fe20000001237 */
[----:B------:R-:W-:Y:S01]  /*61b0*/  HADD2.F32 R40, -RZ, R12.H0_H0 ;  /* 0x2000000cff287230 */ /* 0x000fe20000004100 */
[----:B------:R-:W-:Y:S01]  /*61c0*/  SHF.R.U32.HI R75, RZ, 0x10, R55 ;  /* 0x00000010ff4b7819 */ /* 0x000fe20000011637 */
[--C-:B------:R-:W-:Y:S01]  /*61d0*/  HADD2.F32 R55, -RZ, R123.reuse.H0_H0 ;  /* 0x2000007bff377230 */ /* 0x100fe20000004100 */
[----:B------:R-:W-:Y:S01]  /*61e0*/  MOV R41, R15 ;  /* 0x0000000f00297202 */ /* 0x000fe20000000f00 */
[----:B------:R-:W-:-:S02]  /*61f0*/  HADD2.F32 R123, -RZ, R123.H1_H1 ;  /* 0x3000007bff7b7230 */ /* 0x000fc40000004100 */
[----:B------:R-:W-:Y:S02]  /*6200*/  HADD2.F32 R43, -RZ, R12.H1_H1 ;  /* 0x3000000cff2b7230 */ /* 0x000fe40000004100 */
[--C-:B------:R-:W-:Y:S02]  /*6210*/  HADD2.F32 R12, -RZ, R13.reuse.H0_H0 ;  /* 0x2000000dff0c7230 */ /* 0x100fe40000004100 */
[----:B------:R-:W-:Y:S02]  /*6220*/  HADD2.F32 R74, -RZ, R74.H0_H0 ;  /* 0x2000004aff4a7230 */ /* 0x000fe40000004100 */
[----:B------:R-:W-:Y:S02]  /*6230*/  HADD2.F32 R15, -RZ, R13.H1_H1 ;  /* 0x3000000dff0f7230 */ /* 0x000fe40000004100 */
[-C--:B------:R-:W-:Y:S01]  /*6240*/  FMUL.FTZ R13, R40, R123.reuse ;  /* 0x0000007b280d7220 */ /* 0x080fe20000410000 */
[----:B------:R-:W-:Y:S02]  /*6250*/  HADD2.F32 R54, -RZ, R73.H0_H0 ;  /* 0x20000049ff367230 */ /* 0x000fe40000004100 */
[C---:B------:R-:W-:Y:S01]  /*6260*/  FMUL.FTZ R123, R12.reuse, R123 ;  /* 0x0000007b0c7b7220 */ /* 0x040fe20000410000 */
[-C--:B------:R-:W-:Y:S01]  /*6270*/  FMUL.FTZ R104, R43, R74.reuse ;  /* 0x0000004a2b687220 */ /* 0x080fe20000410000 */
[C---:B------:R-:W-:Y:S01]  /*6280*/  FMUL.FTZ R74, R15.reuse, R74 ;  /* 0x0000004a0f4a7220 */ /* 0x040fe20000410000 */
[-C--:B------:R-:W-:Y:S01]  /*6290*/  FFMA.FTZ R12, R12, R55.reuse, -R13 ;  /* 0x000000370c0c7223 */ /* 0x080fe2000001080d */
[----:B------:R-:W-:Y:S01]  /*62a0*/  FFMA.FTZ R13, R40, R55, R123 ;  /* 0x00000037280d7223 */ /* 0x000fe2000001007b */
[-C--:B------:R-:W-:Y:S01]  /*62b0*/  FFMA.FTZ R15, R15, R54.reuse, -R104 ;  /* 0x000000360f0f7223 */ /* 0x080fe20000010868 */
[----:B------:R-:W-:Y:S01]  /*62c0*/  FFMA.FTZ R40, R43, R54, R74 ;  /* 0x000000362b287223 */ /* 0x000fe2000001004a */
[----:B------:R-:W-:-:S02]  /*62d0*/  HADD2.F32 R73, -RZ, R122.H1_H1 ;  /* 0x3000007aff497230 */ /* 0x000fc40000004100 */
[--C-:B------:R-:W-:Y:S01]  /*62e0*/  HADD2.F32 R54, -RZ, R53.reuse.H0_H0 ;  /* 0x20000035ff367230 */ /* 0x100fe20000004100 */
[----:B------:R-:W-:Y:S01]  /*62f0*/  F2FP.F16.F32.PACK_AB R15, R15, R12 ;  /* 0x0000000c0f0f723e */ /* 0x000fe200000000ff */
[----:B------:R-:W-:Y:S02]  /*6300*/  HADD2.F32 R53, -RZ, R53.H1_H1 ;  /* 0x30000035ff357230 */ /* 0x000fe40000004100 */
[----:B------:R-:W-:Y:S02]  /*6310*/  HADD2.F32 R104, -RZ, R75.H0_H0 ;  /* 0x2000004bff687230 */ /* 0x000fe40000004100 */
[----:B---3--:R-:W-:Y:S01]  /*6320*/  FMUL.FTZ R106, R54, R73 ;  /* 0x00000049366a7220 */ /* 0x008fe20000410000 */
[----:B------:R-:W-:Y:S02]  /*6330*/  HADD2.F32 R55, -RZ, R120.H1_H1 ;  /* 0x30000078ff377230 */ /* 0x000fe40000004100 */
[--C-:B------:R-:W-:Y:S02]  /*6340*/  HADD2.F32 R43, -RZ, R41.reuse.H0_H0 ;  /* 0x20000029ff2b7230 */ /* 0x100fe40000004100 */
[----:B------:R-:W-:Y:S01]  /*6350*/  FMUL.FTZ R124, R53, R104 ;  /* 0x00000068357c7220 */ /* 0x000fe20000410000 */
[----:B------:R-:W-:-:S02]  /*6360*/  HADD2.F32 R41, -RZ, R41.H1_H1 ;  /* 0x30000029ff297230 */ /* 0x000fc40000004100 */
[----:B------:R-:W-:Y:S02]  /*6370*/  HADD2.F32 R74, -RZ, R105.H0_H0 ;  /* 0x20000069ff4a7230 */ /* 0x000fe40000004100 */
[C---:B------:R-:W-:Y:S01]  /*6380*/  FMUL.FTZ R73, R43.reuse, R73 ;  /* 0x000000492b497220 */ /* 0x040fe20000410000 */
[-C--:B------:R-:W-:Y:S01]  /*6390*/  FFMA.FTZ R106, R43, R55.reuse, -R106 ;  /* 0x000000372b6a7223 */ /* 0x080fe2000001086a */
[C---:B------:R-:W-:Y:S01]  /*63a0*/  FMUL.FTZ R104, R41.reuse, R104 ;  /* 0x0000006829687220 */ /* 0x040fe20000410000 */
[----:B------:R-:W-:Y:S02]  /*63b0*/  HADD2.F32 R122, -RZ, R122.H0_H0 ;  /* 0x2000007aff7a7230 */ /* 0x000fe40000004100 */
[----:B------:R-:W-:Y:S01]  /*63c0*/  FFMA.FTZ R105, R41, R74, -R124 ;  /* 0x0000004a29697223 */ /* 0x000fe2000001087c */
[----:B------:R-:W-:Y:S02]  /*63d0*/  HADD2.F32 R43, -RZ, R51.H0_H0 ;  /* 0x20000033ff2b7230 */ /* 0x000fe40000004100 */
[----:B------:R-:W-:Y:S01]  /*63e0*/  FFMA.FTZ R75, R54, R55, R73 ;  /* 0x00000037364b7223 */ /* 0x000fe20000010049 */
[----:B------:R-:W-:-:S02]  /*63f0*/  HADD2.F32 R52, -RZ, R52.H0_H0 ;  /* 0x20000034ff347230 */ /* 0x000fc40000004100 */
[----:B------:R-:W-:Y:S01]  /*6400*/  FFMA.FTZ R104, R53, R74, R104 ;  /* 0x0000004a35687223 */ /* 0x000fe20000010068 */
[--C-:B------:R-:W-:Y:S02]  /*6410*/  HADD2.F32 R41, -RZ, R50.reuse.H0_H0 ;  /* 0x20000032ff297230 */ /* 0x100fe40000004100 */
[----:B------:R-:W-:Y:S01]  /*6420*/  FMUL.FTZ R54, R43, R122 ;  /* 0x0000007a2b367220 */ /* 0x000fe20000410000 */
[----:B------:R-:W-:Y:S01]  /*6430*/  HADD2.F32 R51, -RZ, R51.H1_H1 ;  /* 0x30000033ff337230 */ /* 0x000fe20000004100 */
[----:B------:R-:W-:Y:S01]  /*6440*/  F2FP.F16.F32.PACK_AB R105, R105, R106 ;  /* 0x0000006a6969723e */ /* 0x000fe200000000ff */
[----:B------:R-:W-:Y:S02]  /*6450*/  HADD2.F32 R50, -RZ, R50.H1_H1 ;  /* 0x30000032ff327230 */ /* 0x000fe40000004100 */
[----:B------:R-:W-:Y:S01]  /*6460*/  FMUL.FTZ R122, R41, R122 ;  /* 0x0000007a297a7220 */ /* 0x000fe20000410000 */
[----:B------:R-:W-:Y:S02]  /*6470*/  HADD2.F32 R120, -RZ, R120.H0_H0 ;  /* 0x20000078ff787230 */ /* 0x000fe40000004100 */
[-C--:B------:R-:W-:Y:S01]  /*6480*/  FMUL.FTZ R53, R51, R52.reuse ;  /* 0x0000003433357220 */ /* 0x080fe20000410000 */
[----:B------:R-:W-:-:S02]  /*6490*/  FMUL.FTZ R52, R50, R52 ;  /* 0x0000003432347220 */ /* 0x000fc40000410000 */
[-C--:B------:R-:W-:Y:S01]  /*64a0*/  FFMA.FTZ R122, R43, R120.reuse, R122 ;  /* 0x000000782b7a7223 */ /* 0x080fe2000001007a */
[----:B------:R-:W-:Y:S01]  /*64b0*/  FFMA.FTZ R54, R41, R120, -R54 ;  /* 0x0000007829367223 */ /* 0x000fe20000010836 */
[-C--:B------:R-:W-:Y:S01]  /*64c0*/  FFMA.FTZ R55, R51, R72.reuse, R52 ;  /* 0x0000004833377223 */ /* 0x080fe20000010034 */
[----:B------:R-:W-:Y:S02]  /*64d0*/  HADD2.F32 R43, -RZ, R42.H0_H0 ;  /* 0x2000002aff2b7230 */ /* 0x000fe40000004100 */
[----:B------:R-:W-:Y:S01]  /*64e0*/  FFMA.FTZ R53, R50, R72, -R53 ;  /* 0x0000004832357223 */ /* 0x000fe20000010835 */
[----:B------:R-:W-:Y:S02]  /*64f0*/  HADD2.F32 R52, -RZ, R121.H1_H1 ;  /* 0x30000079ff347230 */ /* 0x000fe40000004100 */
[----:B------:R-:W-:Y:S02]  /*6500*/  HADD2.F32 R51, -RZ, R49.H0_H0 ;  /* 0x20000031ff337230 */ /* 0x000fe40000004100 */
[----:B------:R-:W-:Y:S01]  /*6510*/  HADD2.F32 R41, -RZ, R14.H0_H0 ;  /* 0x2000000eff297230 */ /* 0x000fe20000004100 */
[----:B------:R-:W-:Y:S01]  /*6520*/  F2FP.F16.F32.PACK_AB R12, R53, R54 ;  /* 0x00000036350c723e */ /* 0x000fe200000000ff */
[----:B------:R-:W-:-:S02]  /*6530*/  HADD2.F32 R42, -RZ, R42.H1_H1 ;  /* 0x3000002aff2a7230 */ /* 0x000fc40000004100 */
[----:B------:R-:W-:Y:S02]  /*6540*/  HADD2.F32 R14, -RZ, R14.H1_H1 ;  /* 0x3000000eff0e7230 */ /* 0x000fe40000004100 */
[----:B------:R-:W-:Y:S02]  /*6550*/  HADD2.F32 R49, -RZ, R48.H0_H0 ;  /* 0x20000030ff317230 */ /* 0x000fe40000004100 */
[-C--:B------:R-:W-:Y:S01]  /*6560*/  FMUL.FTZ R48, R43, R52.reuse ;  /* 0x000000342b307220 */ /* 0x080fe20000410000 */
[----:B------:R-:W-:Y:S02]  /*6570*/  HADD2.F32 R50, -RZ, R121.H0_H0 ;  /* 0x20000079ff327230 */ /* 0x000fe40000004100 */
[-C--:B------:R-:W-:Y:S01]  /*6580*/  FMUL.FTZ R73, R42, R51.reuse ;  /* 0x000000332a497220 */ /* 0x080fe20000410000 */
[C---:B------:R-:W-:Y:S01]  /*6590*/  FMUL.FTZ R52, R41.reuse, R52 ;  /* 0x0000003429347220 */ /* 0x040fe20000410000 */
[----:B------:R-:W-:Y:S01]  /*65a0*/  FMUL.FTZ R51, R14, R51 ;  /* 0x000000330e337220 */ /* 0x000fe20000410000 */
[----:B------:R-:W-:-:S02]  /*65b0*/  FFMA.FTZ R48, R41, R50, -R48 ;  /* 0x0000003229307223 */ /* 0x000fc40000010830 */
[----:B------:R-:W-:Y:S01]  /*65c0*/  FFMA.FTZ R52, R43, R50, R52 ;  /* 0x000000322b347223 */ /* 0x000fe20000010034 */
[-C--:B------:R-:W-:Y:S01]  /*65d0*/  FFMA.FTZ R73, R14, R49.reuse, -R73 ;  /* 0x000000310e497223 */ /* 0x080fe20000010849 */
[----:B------:R-:W-:Y:S01]  /*65e0*/  FFMA.FTZ R51, R42, R49, R51 ;  /* 0x000000312a337223 */ /* 0x000fe20000010033 */
[----:B------:R-:W-:Y:S01]  /*65f0*/  F2FP.F16.F32.PACK_AB R41, R40, R13 ;  /* 0x0000000d2829723e */ /* 0x000fe200000000ff */
[----:B------:R-:W-:Y:S01]  /*6600*/  IMAD.MOV.U32 R13, RZ, RZ, R15 ;  /* 0x000000ffff0d7224 */ /* 0x000fe200078e000f */
[----:B------:R-:W-:Y:S02]  /*6610*/  F2FP.F16.F32.PACK_AB R43, R104, R75 ;  /* 0x0000004b682b723e */ /* 0x000fe400000000ff */
[----:B------:R-:W-:Y:S02]  /*6620*/  F2FP.F16.F32.PACK_AB R40, R55, R122 ;  /* 0x0000007a3728723e */ /* 0x000fe400000000ff */
[----:B------:R-:W-:Y:S02]  /*6630*/  F2FP.F16.F32.PACK_AB R14, R73, R48 ;  /* 0x00000030490e723e */ /* 0x000fe400000000ff */
[----:B------:R-:W-:-:S02]  /*6640*/  F2FP.F16.F32.PACK_AB R42, R51, R52 ;  /* 0x00000034332a723e */ /* 0x000fc400000000ff */
[----:B------:R-:W-:-:S07]  /*6650*/  MOV R15, R105 ;  /* 0x00000069000f7202 */ /* 0x000fce0000000f00 */
.L_x_552:
[----:B------:R-:W-:Y:S05]  /*6660*/  BSYNC B2 ;  /* 0x0000000000027941 */ /* 0x000fea0003800000 */
.L_x_551:
[----:B------:R-:W-:Y:S01]  /*6670*/  ISETP.GE.AND P4, PT, R11, R110, PT ;  /* 0x0000006e0b00720c */ /* 0x000fe20003f86270 */
[----:B0-----:R0:W-:-:S12]  /*6680*/  ST.E.128 desc[UR42][R44.64], R12 ;  /* 0x0000000c2c007985 */ /* 0x0011d8000c101d2a */
[----:B------:R-:W-:-:S05]  /*6690*/  @!P4 IMAD.WIDE R46, R11, 0x2, R46 ;  /* 0x000000020b2ec825 */ /* 0x000fca00078e022e */
[----:B----4-:R0:W-:Y:S02]  /*66a0*/  @!P4 ST.E.128 desc[UR42][R46.64], R40 ;  /* 0x000000282e00c985 */ /* 0x0101e4000c101d2a */
.L_x_550:
[----:B------:R-:W-:Y:S05]  /*66b0*/  BSYNC B1 ;  /* 0x0000000000017941 */ /* 0x000fea0003800000 */
.L_x_549:
[----:B------:R-:W-:-:S03]  /*66c0*/  UMOV UR4, 0xffffffff ;  /* 0xffffffff00047882 */ /* 0x000fc60000000000 */
[----:B------:R-:W-:Y:S05]  /*66d0*/  BRA.DIV UR4, `(.L_x_553) ;  /* 0x0000016604e47947 */ /* 0x000fea000b800000 */
[----:B0-----:R0:W0:Y:S04]  /*66e0*/  SHFL.IDX PT, R47, R108, 0x2, 0x181f ;  /* 0x00581f006c2f7f89 */ /* 0x00102800000e0000 */
[----:B------:R0:W0:Y:S02]  /*66f0*/  SHFL.IDX PT, R46, R109, 0x2, 0x181f ;  /* 0x00581f006d2e7f89 */ /* 0x00002400000e0000 */
.L_x_837:
        /* <DEDUP_REMOVED lines=12> */
[----:B------:R-:W-:Y:S01]  /*67c0*/  SHF.R.S32.HI R13, RZ, 0x1f, R12 ;  /* 0x0000001fff0d7819 */ /* 0x000fe2000001140c */
[----:B------:R-:W-:-:S03]  /*67d0*/  IMAD.SHL.U32 R11, R12, 0x8, RZ ;  /* 0x000000080c0b7824 */ /* 0x000fc600078e00ff */
[----:B------:R-:W-:Y:S02]  /*67e0*/  LEA.HI R13, R13, R12, RZ, 0x3 ;  /* 0x0000000c0d0d7211 */ /* 0x000fe400078f18ff */
[----:B------:R-:W-:Y:S02]  /*67f0*/  LOP3.LUT R12, R192, 0x38, R11, 0xf8, !PT ;  /* 0x00000038c00c7812 */ /* 0x000fe400078ef80b */
[----:B------:R-:W-:Y:S02]  /*6800*/  SHF.L.U32 R14, R13, 0xa, RZ ;  /* 0x0000000a0d0e7819 */ /* 0x000fe400000006ff */
[----:B------:R-:W-:Y:S02]  /*6810*/  LOP3.LUT R13, R12, R15, RZ, 0x3c, !PT ;  /* 0x0000000f0c0d7212 */ /* 0x000fe400078e3cff */
[----:B------:R-:W-:-:S04]  /*6820*/  LOP3.LUT R12, R14, 0x7fffe000, RZ, 0xc0, !PT ;  /* 0x7fffe0000e0c7812 */ /* 0x000fc800078ec0ff */
[----:B------:R-:W-:Y:S01]  /*6830*/  IADD3 R12, R13, R12, R198 ;  /* 0x0000000c0d0c7210 */ /* 0x000fe20007ffe0c6 */
[----:B------:R-:W-:-:S04]  /*6840*/  IMAD R13, R155, 0x4000, R5 ;  /* 0x000040009b0d7824 */ /* 0x000fc800078e0205 */
[----:B------:R-:W-:Y:S01]  /*6850*/  IMAD R15, R155, 0x4000, R12 ;  /* 0x000040009b0f7824 */ /* 0x000fe200078e020c */
[----:B------:R-:W-:-:S03]  /*6860*/  LEA R13, R13, R156, 0x1 ;  /* 0x0000009c0d0d7211 */ /* 0x000fc600078e08ff */
[----:B------:R-:W-:-:S03]  /*6870*/  IMAD R40, R15, 0x2, R156 ;  /* 0x000000020f287824 */ /* 0x000fc600078e029c */
[----:B------:R-:W0:Y:S04]  /*6880*/  LDS.128 R12, [R13+0x18400] ;  /* 0x018400000d0c7984 */ /* 0x000e280000000c00 */
[----:B------:R-:W4:Y:S01]  /*6890*/  LDS.128 R40, [R40+0x18400] ;  /* 0x0184000028287984 */ /* 0x000f220000000c00 */
[----:B------:R-:W-:Y:S05]  /*68a0*/  @P3 BRA `(.L_x_557) ;  /* 0x0000000400583947 */ /* 0x000fea0003800000 */
[----:B------:R-:W-:Y:S01]  /*68b0*/  SHF.R.U32.HI R54, RZ, 0x10, R61 ;  /* 0x00000010ff367819 */ /* 0x000fe2000001163d */
[----:B----4-:R-:W-:Y:S01]  /*68c0*/  IMAD.MOV.U32 R49, RZ, RZ, R40 ;  /* 0x000000ffff317224 */ /* 0x010fe200078e0028 */
[----:B0-----:R-:W-:Y:S01]  /*68d0*/  MOV R40, R14 ;  /* 0x0000000e00287202 */ /* 0x001fe20000000f00 */
[----:B------:R-:W-:Y:S01]  /*68e0*/  IMAD.MOV.U32 R50, RZ, RZ, R42 ;  /* 0x000000ffff327224 */ /* 0x000fe200078e002a */
[--C-:B------:R-:W-:Y:S01]  /*68f0*/  SHF.R.U32.HI R52, RZ, 0x10, R57.reuse ;  /* 0x00000010ff347819 */ /* 0x100fe20000011639 */
[----:B------:R-:W-:Y:S01]  /*6900*/  HADD2.F32 R53, -RZ, R119.H1_H1 ;  /* 0x30000077ff357230 */ /* 0x000fe20000004100 */
[----:B------:R-:W-:Y:S01]  /*6910*/  SHF.R.U64 R73, R56, 0x10, R57 ;  /* 0x0000001038497819 */ /* 0x000fe20000001239 */
[----:B------:R-:W-:Y:S01]  /*6920*/  HADD2.F32 R42, -RZ, R41.H0_H0 ;  /* 0x20000029ff2a7230 */ /* 0x000fe20000004100 */
[----:B------:R-:W-:Y:S01]  /*6930*/  SHF.R.U64 R72, R60, 0x10, R61 ;  /* 0x000000103c487819 */ /* 0x000fe2000000123d */
[----:B------:R-:W-:Y:S01]  /*6940*/  HADD2.F32 R14, -RZ, R13.H0_H0 ;  /* 0x2000000dff0e7230 */ /* 0x000fe20000004100 */
[----:B------:R-:W-:Y:S01]  /*6950*/  SHF.R.U64 R48, R58, 0x10, R59 ;  /* 0x000000103a307819 */ /* 0x000fe2000000123b */
[----:B------:R-:W-:-:S02]  /*6960*/  HADD2.F32 R41, -RZ, R41.H1_H1 ;  /* 0x30000029ff297230 */ /* 0x000fc40000004100 */
[-C--:B------:R-:W-:Y:S01]  /*6970*/  FMUL.FTZ R55, R42, R53.reuse ;  /* 0x000000352a377220 */ /* 0x080fe20000410000 */
[----:B------:R-:W-:Y:S02]  /*6980*/  HADD2.F32 R54, -RZ, R54.H0_H0 ;  /* 0x20000036ff367230 */ /* 0x000fe40000004100 */
[----:B------:R-:W-:Y:S01]  /*6990*/  FMUL.FTZ R53, R14, R53 ;  /* 0x000000350e357220 */ /* 0x000fe20000410000 */
[----:B------:R-:W-:Y:S01]  /*69a0*/  HADD2.F32 R51, -RZ, R117.H1_H1 ;  /* 0x30000075ff337230 */ /* 0x000fe20000004100 */
[----:B------:R-:W-:Y:S01]  /*69b0*/  SHF.R.U32.HI R58, RZ, 0x10, R59 ;  /* 0x00000010ff3a7819 */ /* 0x000fe2000001163b */
[----:B------:R-:W-:Y:S02]  /*69c0*/  HADD2.F32 R13, -RZ, R13.H1_H1 ;  /* 0x3000000dff0d7230 */ /* 0x000fe40000004100 */
[-C--:B------:R-:W-:Y:S01]  /*69d0*/  FMUL.FTZ R56, R41, R54.reuse ;  /* 0x0000003629387220 */ /* 0x080fe20000410000 */
[----:B------:R-:W-:Y:S01]  /*69e0*/  HADD2.F32 R52, -RZ, R52.H0_H0 ;  /* 0x20000034ff347230 */ /* 0x000fe20000004100 */
[----:B------:R-:W-:Y:S01]  /*69f0*/  SHF.R.U64 R61, R62, 0x10, R63 ;  /* 0x000000103e3d7819 */ /* 0x000fe2000000123f */
[-C--:B------:R-:W-:Y:S01]  /*6a00*/  FFMA.FTZ R55, R14, R51.reuse, -R55 ;  /* 0x000000330e377223 */ /* 0x080fe20000010837 */
[----:B------:R-:W-:Y:S01]  /*6a10*/  FFMA.FTZ R53, R42, R51, R53 ;  /* 0x000000332a357223 */ /* 0x000fe20000010035 */
[----:B------:R-:W-:Y:S01]  /*6a20*/  SHF.R.U32.HI R62, RZ, 0x10, R63 ;  /* 0x00000010ff3e7819 */ /* 0x000fe2000001163f */
[C---:B------:R-:W-:Y:S01]  /*6a30*/  FMUL.FTZ R54, R13.reuse, R54 ;  /* 0x000000360d367220 */ /* 0x040fe20000410000 */
[----:B------:R-:W-:Y:S01]  /*6a40*/  FFMA.FTZ R56, R13, R52, -R56 ;  /* 0x000000340d387223 */ /* 0x000fe20000010838 */
[----:B------:R-:W-:-:S02]  /*6a50*/  HADD2.F32 R51, -RZ, R118.H1_H1 ;  /* 0x30000076ff337230 */ /* 0x000fc40000004100 */
[----:B------:R-:W-:Y:S02]  /*6a60*/  HADD2.F32 R14, -RZ, R43.H0_H0 ;  /* 0x2000002bff0e7230 */ /* 0x000fe40000004100 */
[----:B------:R-:W-:Y:S01]  /*6a70*/  FFMA.FTZ R54, R41, R52, R54 ;  /* 0x0000003429367223 */ /* 0x000fe20000010036 */
[----:B------:R-:W-:Y:S02]  /*6a80*/  HADD2.F32 R13, -RZ, R15.H0_H0 ;  /* 0x2000000fff0d7230 */ /* 0x000fe40000004100 */
[----:B------:R-:W-:Y:S02]  /*6a90*/  HADD2.F32 R42, -RZ, R58.H0_H0 ;  /* 0x2000003aff2a7230 */ /* 0x000fe40000004100 */
[-C--:B------:R-:W-:Y:S01]  /*6aa0*/  FMUL.FTZ R58, R14, R51.reuse ;  /* 0x000000330e3a7220 */ /* 0x080fe20000410000 */
[----:B------:R-:W-:Y:S02]  /*6ab0*/  HADD2.F32 R41, -RZ, R116.H1_H1 ;  /* 0x30000074ff297230 */ /* 0x000fe40000004100 */
[----:B------:R-:W-:Y:S01]  /*6ac0*/  FMUL.FTZ R51, R13, R51 ;  /* 0x000000330d337220 */ /* 0x000fe20000410000 */
[----:B------:R-:W-:Y:S01]  /*6ad0*/  HADD2.F32 R43, -RZ, R43.H1_H1 ;  /* 0x3000002bff2b7230 */ /* 0x000fe20000004100 */
[----:B------:R-:W-:Y:S01]  /*6ae0*/  F2FP.F16.F32.PACK_AB R53, R54, R53 ;  /* 0x000000353635723e */ /* 0x000fe200000000ff */
[----:B------:R-:W-:-:S02]  /*6af0*/  HADD2.F32 R52, -RZ, R62.H0_H0 ;  /* 0x2000003eff347230 */ /* 0x000fc40000004100 */
[-C--:B------:R-:W-:Y:S01]  /*6b00*/  FFMA.FTZ R57, R14, R41.reuse, R51 ;  /* 0x000000290e397223 */ /* 0x080fe20000010033 */
[----:B------:R-:W-:Y:S02]  /*6b10*/  HADD2.F32 R15, -RZ, R15.H1_H1 ;  /* 0x3000000fff0f7230 */ /* 0x000fe40000004100 */
[----:B------:R-:W-:Y:S01]  /*6b20*/  FFMA.FTZ R58, R13, R41, -R58 ;  /* 0x000000290d3a7223 */ /* 0x000fe2000001083a */
[----:B------:R-:W-:Y:S02]  /*6b30*/  HADD2.F32 R119, -RZ, R119.H0_H0 ;  /* 0x20000077ff777230 */ /* 0x000fe40000004100 */
[-C--:B------:R-:W-:Y:S01]  /*6b40*/  FMUL.FTZ R60, R43, R52.reuse ;  /* 0x000000342b3c7220 */ /* 0x080fe20000410000 */
[----:B------:R-:W-:Y:S02]  /*6b50*/  HADD2.F32 R14, -RZ, R49.H0_H0 ;  /* 0x20000031ff0e7230 */ /* 0x000fe40000004100 */
[----:B------:R-:W-:Y:S01]  /*6b60*/  FMUL.FTZ R52, R15, R52 ;  /* 0x000000340f347220 */ /* 0x000fe20000410000 */
[----:B------:R-:W-:-:S02]  /*6b70*/  HADD2.F32 R41, -RZ, R72.H0_H0 ;  /* 0x20000048ff297230 */ /* 0x000fc40000004100 */
[-C--:B------:R-:W-:Y:S01]  /*6b80*/  FFMA.FTZ R59, R15, R42.reuse, -R60 ;  /* 0x0000002a0f3b7223 */ /* 0x080fe2000001083c */
[----:B------:R-:W-:Y:S02]  /*6b90*/  HADD2.F32 R49, -RZ, R49.H1_H1 ;  /* 0x30000031ff317230 */ /* 0x000fe40000004100 */
[----:B------:R-:W-:Y:S01]  /*6ba0*/  FFMA.FTZ R60, R43, R42, R52 ;  /* 0x0000002a2b3c7223 */ /* 0x000fe20000010034 */
[----:B------:R-:W-:Y:S02]  /*6bb0*/  HADD2.F32 R117, -RZ, R117.H0_H0 ;  /* 0x20000075ff757230 */ /* 0x000fe40000004100 */
[----:B------:R-:W-:Y:S01]  /*6bc0*/  FMUL.FTZ R42, R14, R119 ;  /* 0x000000770e2a7220 */ /* 0x000fe20000410000 */
[--C-:B------:R-:W-:Y:S02]  /*6bd0*/  HADD2.F32 R13, -RZ, R12.reuse.H0_H0 ;  /* 0x2000000cff0d7230 */ /* 0x100fe40000004100 */
[----:B------:R-:W-:Y:S01]  /*6be0*/  FMUL.FTZ R43, R49, R41 ;  /* 0x00000029312b7220 */ /* 0x000fe20000410000 */
[----:B------:R-:W-:Y:S01]  /*6bf0*/  HADD2.F32 R12, -RZ, R12.H1_H1 ;  /* 0x3000000cff0c7230 */ /* 0x000fe20000004100 */
[----:B------:R-:W-:Y:S01]  /*6c00*/  F2FP.F16.F32.PACK_AB R57, R60, R57 ;  /* 0x000000393c39723e */ /* 0x000fe200000000ff */
[----:B------:R-:W-:-:S02]  /*6c10*/  HADD2.F32 R15, -RZ, R73.H0_H0 ;  /* 0x20000049ff0f7230 */ /* 0x000fc40000004100 */
[C---:B------:R-:W-:Y:S01]  /*6c20*/  FMUL.FTZ R119, R13.reuse, R119 ;  /* 0x000000770d777220 */ /* 0x040fe20000410000 */
[----:B------:R-:W-:Y:S01]  /*6c30*/  FFMA.FTZ R42, R13, R117, -R42 ;  /* 0x000000750d2a7223 */ /* 0x000fe2000001082a */
[C---:B------:R-:W-:Y:S01]  /*6c40*/  FMUL.FTZ R52, R12.reuse, R41 ;  /* 0x000000290c347220 */ /* 0x040fe20000410000 */
[----:B------:R-:W-:Y:S02]  /*6c50*/  HADD2.F32 R13, -RZ, R50.H0_H0 ;  /* 0x20000032ff0d7230 */ /* 0x000fe40000004100 */
[-C--:B------:R-:W-:Y:S01]  /*6c60*/  FFMA.FTZ R43, R12, R15.reuse, -R43 ;  /* 0x0000000f0c2b7223 */ /* 0x080fe2000001082b */
[----:B------:R-:W-:Y:S02]  /*6c70*/  HADD2.F32 R118, -RZ, R118.H0_H0 ;  /* 0x20000076ff767230 */ /* 0x000fe40000004100 */
[----:B------:R-:W-:Y:S01]  /*6c80*/  FFMA.FTZ R52, R49, R15, R52 ;  /* 0x0000000f31347223 */ /* 0x000fe20000010034 */
[----:B------:R-:W-:Y:S02]  /*6c90*/  HADD2.F32 R41, -RZ, R61.H0_H0 ;  /* 0x2000003dff297230 */ /* 0x000fe40000004100 */
[----:B------:R-:W-:Y:S01]  /*6ca0*/  FFMA.FTZ R119, R14, R117, R119 ;  /* 0x000000750e777223 */ /* 0x000fe20000010077 */
[----:B------:R-:W-:-:S02]  /*6cb0*/  HADD2.F32 R12, -RZ, R40.H0_H0 ;  /* 0x20000028ff0c7230 */ /* 0x000fc40000004100 */
[CC--:B------:R-:W-:Y:S01]  /*6cc0*/  FMUL.FTZ R49, R13.reuse, R118.reuse ;  /* 0x000000760d317220 */ /* 0x0c0fe20000410000 */
[----:B------:R-:W-:Y:S02]  /*6cd0*/  HADD2.F32 R50, -RZ, R50.H1_H1 ;  /* 0x30000032ff327230 */ /* 0x000fe40000004100 */
[----:B------:R-:W-:Y:S02]  /*6ce0*/  HADD2.F32 R40, -RZ, R40.H1_H1 ;  /* 0x30000028ff287230 */ /* 0x000fe40000004100 */
[----:B------:R-:W-:Y:S01]  /*6cf0*/  FMUL.FTZ R118, R12, R118 ;  /* 0x000000760c767220 */ /* 0x000fe20000410000 */
[----:B------:R-:W-:Y:S02]  /*6d00*/  HADD2.F32 R116, -RZ, R116.H0_H0 ;  /* 0x20000074ff747230 */ /* 0x000fe40000004100 */
[-C--:B------:R-:W-:Y:S01]  /*6d10*/  FMUL.FTZ R51, R50, R41.reuse ;  /* 0x0000002932337220 */ /* 0x080fe20000410000 */
[----:B------:R-:W-:Y:S02]  /*6d20*/  HADD2.F32 R15, -RZ, R48.H0_H0 ;  /* 0x20000030ff0f7230 */ /* 0x000fe40000004100 */
[----:B------:R-:W-:Y:S01]  /*6d30*/  FMUL.FTZ R41, R40, R41 ;  /* 0x0000002928297220 */ /* 0x000fe20000410000 */
[----:B------:R-:W-:Y:S01]  /*6d40*/  F2FP.F16.F32.PACK_AB R52, R52, R119 ;  /* 0x000000773434723e */ /* 0x000fe200000000ff */
[-C--:B------:R-:W-:Y:S01]  /*6d50*/  FFMA.FTZ R49, R12, R116.reuse, -R49 ;  /* 0x000000740c317223 */ /* 0x080fe20000010831 */
[----:B------:R-:W-:Y:S01]  /*6d60*/  FFMA.FTZ R118, R13, R116, R118 ;  /* 0x000000740d767223 */ /* 0x000fe20000010076 */
[-C--:B------:R-:W-:Y:S01]  /*6d70*/  FFMA.FTZ R40, R40, R15.reuse, -R51 ;  /* 0x0000000f28287223 */ /* 0x080fe20000010833 */
[----:B------:R-:W-:Y:S01]  /*6d80*/  FFMA.FTZ R41, R50, R15, R41 ;  /* 0x0000000f32297223 */ /* 0x000fe20000010029 */
[----:B------:R-:W-:Y:S01]  /*6d90*/  F2FP.F16.F32.PACK_AB R12, R43, R42 ;  /* 0x0000002a2b0c723e */ /* 0x000fe200000000ff */
[----:B------:R-:W-:Y:S01]  /*6da0*/  IMAD.MOV.U32 R43, RZ, RZ, R57 ;  /* 0x000000ffff2b7224 */ /* 0x000fe200078e0039 */
[----:B------:R-:W-:-:S02]  /*6db0*/  F2FP.F16.F32.PACK_AB R13, R56, R55 ;  /* 0x00000037380d723e */ /* 0x000fc400000000ff */
[----:B------:R-:W-:Y:S01]  /*6dc0*/  F2FP.F16.F32.PACK_AB R14, R40, R49 ;  /* 0x00000031280e723e */ /* 0x000fe200000000ff */
[----:B------:R-:W-:Y:S01]  /*6dd0*/  IMAD.MOV.U32 R40, RZ, RZ, R52 ;  /* 0x000000ffff287224 */ /* 0x000fe200078e0034 */
[----:B------:R-:W-:Y:S02]  /*6de0*/  F2FP.F16.F32.PACK_AB R42, R41, R118 ;  /* 0x00000076292a723e */ /* 0x000fe400000000ff */
[----:B------:R-:W-:Y:S02]  /*6df0*/  F2FP.F16.F32.PACK_AB R15, R59, R58 ;  /* 0x0000003a3b0f723e */ /* 0x000fe400000000ff */
[----:B------:R-:W-:-:S07]  /*6e00*/  MOV R41, R53 ;  /* 0x0000003500297202 */ /* 0x000fce0000000f00 */
.L_x_557:
[----:B------:R-:W-:Y:S05]  /*6e10*/  BSYNC B2 ;  /* 0x0000000000027941 */ /* 0x000fea0003800000 */
.L_x_556:
[----:B------:R-:W-:Y:S01]  /*6e20*/  ISETP.GE.AND P4, PT, R11, R110, PT ;  /* 0x0000006e0b00720c */ /* 0x000fe20003f86270 */
[----:B0-----:R0:W-:-:S12]  /*6e30*/  ST.E.128 desc[UR42][R44.64], R12 ;  /* 0x0000000c2c007985 */ /* 0x0011d8000c101d2a */
[----:B------:R-:W-:-:S05]  /*6e40*/  @!P4 IMAD.WIDE R46, R11, 0x2, R46 ;  /* 0x000000020b2ec825 */ /* 0x000fca00078e022e */
[----:B----4-:R0:W-:Y:S02]  /*6e50*/  @!P4 ST.E.128 desc[UR42][R46.64], R40 ;  /* 0x000000282e00c985 */ /* 0x0101e4000c101d2a */
.L_x_555:
[----:B------:R-:W-:Y:S05]  /*6e60*/  BSYNC B1 ;  /* 0x0000000000017941 */ /* 0x000fea0003800000 */
.L_x_554:
[----:B------:R-:W-:-:S03]  /*6e70*/  UMOV UR4, 0xffffffff ;  /* 0xffffffff00047882 */ /* 0x000fc60000000000 */
[----:B------:R-:W-:Y:S05]  /*6e80*/  BRA.DIV UR4, `(.L_x_558) ;  /* 0x0000016204447947 */ /* 0x000fea000b800000 */
[----:B0-----:R-:W0:Y:S04]  /*6e90*/  SHFL.IDX PT, R108, R108, 0x3, 0x181f ;  /* 0x00781f006c6c7f89 */ /* 0x001e2800000e0000 */
[----:B------:R-:W0:Y:S02]  /*6ea0*/  SHFL.IDX PT, R109, R109, 0x3, 0x181f ;  /* 0x00781f006d6d7f89 */ /* 0x000e2400000e0000 */
.L_x_841:
[----:B------:R-:W-:-:S05]  /*6eb0*/  VIADD R11, R153, 0x60 ;  /* 0x00000060990b7836 */ /* 0x000fca0000000000 */
[----:B------:R-:W-:-:S13]  /*6ec0*/  ISETP.GE.OR P4, PT, R11, R98, P1 ;  /* 0x000000620b00720c */ /* 0x000fda0000f86670 */
[----:B------:R-:W-:Y:S05]  /*6ed0*/  @P4 BRA `(.L_x_531) ;  /* 0x0000000c007c4947 */ /* 0x000fea0003800000 */
[----:B------:R-:W-:Y:S01]  /*6ee0*/  SEL R112, R37, R112, !P0 ;  /* 0x0000007025707207 */ /* 0x000fe20004000000 */
[----:B------:R-:W-:Y:S01]  /*6ef0*/  BSSY B1, `(.L_x_559) ;  /* 0x000006c000017945 */ /* 0x000fe20003800000 */
[----:B----4-:R-:W-:Y:S02]  /*6f00*/  SHF.R.U32.HI R14, RZ, 0x3, R159 ;  /* 0x00000003ff0e7819 */ /* 0x010fe4000001169f */
[----:B------:R-:W-:Y:S02]  /*6f10*/  SHF.R.S32.HI R11, RZ, 0x1f, R112 ;  /* 0x0000001fff0b7819 */ /* 0x000fe40000011470 */
[----:B0-----:R-:W-:Y:S02]  /*6f20*/  LEA R44, P4, R77, R109, 0x1 ;  /* 0x0000006d4d2c7211 */ /* 0x001fe400078808ff */
        /* <DEDUP_REMOVED lines=18> */
[----:B------:R-:W-:Y:S01]  /*7050*/  SHF.R.U32.HI R50, RZ, 0x10, R69 ;  /* 0x00000010ff327819 */ /* 0x000fe20000011645 */
[----:B----4-:R-:W-:Y:S01]  /*7060*/  IMAD.MOV.U32 R47, RZ, RZ, R42 ;  /* 0x000000ffff2f7224 */ /* 0x010fe200078e002a */
[----:B------:R-:W-:Y:S01]  /*7070*/  MOV R46, R40 ;  /* 0x00000028002e7202 */ /* 0x000fe20000000f00 */
[----:B0-----:R-:W-:Y:S01]  /*7080*/  IMAD.MOV.U32 R40, RZ, RZ, R14 ;  /* 0x000000ffff287224 */ /* 0x001fe200078e000e */
[----:B------:R-:W-:Y:S01]  /*7090*/  SHF.R.U32.HI R48, RZ, 0x10, R65 ;  /* 0x00000010ff307819 */ /* 0x000fe20000011641 */
[--C-:B------:R-:W-:Y:S01]  /*70a0*/  HADD2.F32 R42, -RZ, R41.reuse.H0_H0 ;  /* 0x20000029ff2a7230 */ /* 0x100fe20000004100 */
[--C-:B------:R-:W-:Y:S01]  /*70b0*/  SHF.R.U64 R59, R70, 0x10, R71.reuse ;  /* 0x00000010463b7819 */ /* 0x100fe20000001247 */
[----:B------:R-:W-:Y:S01]  /*70c0*/  HADD2.F32 R41, -RZ, R41.H1_H1 ;  /* 0x30000029ff297230 */ /* 0x000fe20000004100 */
[----:B------:R-:W-:Y:S01]  /*70d0*/  SHF.R.U32.HI R70, RZ, 0x10, R71 ;  /* 0x00000010ff467819 */ /* 0x000fe20000011647 */
[--C-:B------:R-:W-:Y:S01]  /*70e0*/  HADD2.F32 R14, -RZ, R13.reuse.H0_H0 ;  /* 0x2000000dff0e7230 */ /* 0x100fe20000004100 */
[--C-:B------:R-:W-:Y:S01]  /*70f0*/  SHF.R.U64 R61, R66, 0x10, R67.reuse ;  /* 0x00000010423d7819 */ /* 0x100fe20000001243 */
[----:B------:R-:W-:Y:S01]  /*7100*/  HADD2.F32 R50, -RZ, R50.H0_H0 ;  /* 0x20000032ff327230 */ /* 0x000fe20000004100 */
[----:B------:R-:W-:Y:S01]  /*7110*/  SHF.R.U32.HI R66, RZ, 0x10, R67 ;  /* 0x00000010ff427819 */ /* 0x000fe20000011643 */
[----:B------:R-:W-:Y:S01]  /*7120*/  HADD2.F32 R13, -RZ, R13.H1_H1 ;  /* 0x3000000dff0d7230 */ /* 0x000fe20000004100 */
[----:B------:R-:W-:Y:S01]  /*7130*/  SHF.R.U64 R60, R68, 0x10, R69 ;  /* 0x00000010443c7819 */ /* 0x000fe20000001245 */
[----:B------:R-:W-:-:S02]  /*7140*/  HADD2.F32 R51, -RZ, R111.H0_H0 ;  /* 0x2000006fff337230 */ /* 0x000fc40000004100 */
[-C--:B------:R-:W-:Y:S01]  /*7150*/  FMUL.FTZ R52, R41, R50.reuse ;  /* 0x0000003229347220 */ /* 0x080fe20000410000 */
[----:B------:R-:W-:Y:S02]  /*7160*/  HADD2.F32 R48, -RZ, R48.H0_H0 ;  /* 0x20000030ff307230 */ /* 0x000fe40000004100 */
[C---:B------:R-:W-:Y:S01]  /*7170*/  FMUL.FTZ R50, R13.reuse, R50 ;  /* 0x000000320d327220 */ /* 0x040fe20000410000 */
[----:B------:R-:W-:Y:S02]  /*7180*/  HADD2.F32 R49, -RZ, R114.H0_H0 ;  /* 0x20000072ff317230 */ /* 0x000fe40000004100 */
[-C--:B------:R-:W-:Y:S01]  /*7190*/  FMUL.FTZ R53, R42, R51.reuse ;  /* 0x000000332a357220 */ /* 0x080fe20000410000 */
[C---:B------:R-:W-:Y:S01]  /*71a0*/  FMUL.FTZ R51, R14.reuse, R51 ;  /* 0x000000330e337220 */ /* 0x040fe20000410000 */
[-C--:B------:R-:W-:Y:S01]  /*71b0*/  FFMA.FTZ R52, R13, R48.reuse, -R52 ;  /* 0x000000300d347223 */ /* 0x080fe20000010834 */
[----:B------:R-:W-:Y:S01]  /*71c0*/  FFMA.FTZ R54, R41, R48, R50 ;  /* 0x0000003029367223 */ /* 0x000fe20000010032 */
[----:B------:R-:W-:Y:S01]  /*71d0*/  FFMA.FTZ R53, R14, R49, -R53 ;  /* 0x000000310e357223 */ /* 0x000fe20000010835 */
[----:B------:R-:W-:-:S02]  /*71e0*/  HADD2.F32 R48, -RZ, R113.H0_H0 ;  /* 0x20000071ff307230 */ /* 0x000fc40000004100 */
[----:B------:R-:W-:Y:S01]  /*71f0*/  FFMA.FTZ R51, R42, R49, R51 ;  /* 0x000000312a337223 */ /* 0x000fe20000010033 */
[----:B------:R-:W-:Y:S01]  /*7200*/  HADD2.F32 R13, -RZ, R15.H0_H0 ;  /* 0x2000000fff0d7230 */ /* 0x000fe20000004100 */
[----:B------:R-:W-:Y:S01]  /*7210*/  SHF.R.U64 R62, R64, 0x10, R65 ;  /* 0x00000010403e7819 */ /* 0x000fe20000001241 */
[----:B------:R-:W-:Y:S02]  /*7220*/  HADD2.F32 R14, -RZ, R43.H0_H0 ;  /* 0x2000002bff0e7230 */ /* 0x000fe40000004100 */
[----:B------:R-:W-:Y:S02]  /*7230*/  HADD2.F32 R41, -RZ, R115.H0_H0 ;  /* 0x20000073ff297230 */ /* 0x000fe40000004100 */
[-C--:B------:R-:W-:Y:S01]  /*7240*/  FMUL.FTZ R49, R13, R48.reuse ;  /* 0x000000300d317220 */ /* 0x080fe20000410000 */
[----:B------:R-:W-:Y:S02]  /*7250*/  HADD2.F32 R43, -RZ, R43.H1_H1 ;  /* 0x3000002bff2b7230 */ /* 0x000fe40000004100 */
[----:B------:R-:W-:Y:S01]  /*7260*/  FMUL.FTZ R56, R14, R48 ;  /* 0x000000300e387220 */ /* 0x000fe20000410000 */
        /* <DEDUP_REMOVED lines=8> */
[----:B------:R-:W-:-:S02]  /*72f0*/  HADD2.F32 R111, -RZ, R111.H1_H1 ;  /* 0x3000006fff6f7230 */ /* 0x000fc40000004100 */
[-C--:B------:R-:W-:Y:S01]  /*7300*/  FFMA.FTZ R57, R15, R42.reuse, -R48 ;  /* 0x0000002a0f397223 */ /* 0x080fe20000010830 */
[----:B------:R-:W-:Y:S02]  /*7310*/  HADD2.F32 R41, -RZ, R60.H0_H0 ;  /* 0x2000003cff297230 */ /* 0x000fe40000004100 */
[----:B------:R-:W-:Y:S01]  /*7320*/  FFMA.FTZ R58, R43, R42, R50 ;  /* 0x0000002a2b3a7223 */ /* 0x000fe20000010032 */
[----:B------:R-:W-:Y:S02]  /*7330*/  HADD2.F32 R13, -RZ, R12.H0_H0 ;  /* 0x2000000cff0d7230 */ /* 0x000fe40000004100 */
[----:B------:R-:W-:Y:S01]  /*7340*/  FMUL.FTZ R42, R14, R111 ;  /* 0x0000006f0e2a7220 */ /* 0x000fe20000410000 */
[----:B------:R-:W-:Y:S01]  /*7350*/  HADD2.F32 R46, -RZ, R46.H1_H1 ;  /* 0x3000002eff2e7230 */ /* 0x000fe20000004100 */
[----:B------:R-:W-:Y:S01]  /*7360*/  F2FP.F16.F32.PACK_AB R51, R54, R51 ;  /* 0x000000333633723e */ /* 0x000fe200000000ff */
[----:B------:R-:W-:Y:S02]  /*7370*/  HADD2.F32 R12, -RZ, R12.H1_H1 ;  /* 0x3000000cff0c7230 */ /* 0x000fe40000004100 */
[----:B------:R-:W-:Y:S01]  /*7380*/  FMUL.FTZ R111, R13, R111 ;  /* 0x0000006f0d6f7220 */ /* 0x000fe20000410000 */
[----:B------:R-:W-:-:S02]  /*7390*/  HADD2.F32 R114, -RZ, R114.H1_H1 ;  /* 0x30000072ff727230 */ /* 0x000fc40000004100 */
[-C--:B------:R-:W-:Y:S01]  /*73a0*/  FMUL.FTZ R43, R46, R41.reuse ;  /* 0x000000292e2b7220 */ /* 0x080fe20000410000 */
[----:B------:R-:W-:Y:S02]  /*73b0*/  HADD2.F32 R15, -RZ, R62.H0_H0 ;  /* 0x2000003eff0f7230 */ /* 0x000fe40000004100 */
[C---:B------:R-:W-:Y:S01]  /*73c0*/  FMUL.FTZ R41, R12.reuse, R41 ;  /* 0x000000290c297220 */ /* 0x040fe20000410000 */
[----:B------:R-:W-:Y:S02]  /*73d0*/  HADD2.F32 R113, -RZ, R113.H1_H1 ;  /* 0x30000071ff717230 */ /* 0x000fe40000004100 */
[----:B------:R-:W-:Y:S01]  /*73e0*/  FFMA.FTZ R42, R13, R114, -R42 ;  /* 0x000000720d2a7223 */ /* 0x000fe2000001082a */
[----:B------:R-:W-:Y:S02]  /*73f0*/  HADD2.F32 R13, -RZ, R47.H0_H0 ;  /* 0x2000002fff0d7230 */ /* 0x000fe40000004100 */
[-C--:B------:R-:W-:Y:S01]  /*7400*/  FFMA.FTZ R43, R12, R15.reuse, -R43 ;  /* 0x0000000f0c2b7223 */ /* 0x080fe2000001082b */
        /* <DEDUP_REMOVED lines=9> */
[----:B------:R-:W-:Y:S02]  /*74a0*/  HADD2.F32 R115, -RZ, R115.H1_H1 ;  /* 0x30000073ff737230 */ /* 0x000fe40000004100 */
[----:B------:R-:W-:Y:S01]  /*74b0*/  FMUL.FTZ R49, R47, R15 ;  /* 0x0000000f2f317220 */ /* 0x000fe20000410000 */
[----:B------:R-:W-:-:S02]  /*74c0*/  HADD2.F32 R14, -RZ, R61.H0_H0 ;  /* 0x2000003dff0e7230 */ /* 0x000fc40000004100 */
[----:B------:R-:W-:Y:S01]  /*74d0*/  FMUL.FTZ R50, R40, R15 ;  /* 0x0000000f28327220 */ /* 0x000fe20000410000 */
[----:B------:R-:W-:Y:S01]  /*74e0*/  F2FP.F16.F32.PACK_AB R15, R57, R56 ;  /* 0x00000038390f723e */ /* 0x000fe200000000ff */
[-C--:B------:R-:W-:Y:S01]  /*74f0*/  FFMA.FTZ R41, R12, R115.reuse, -R41 ;  /* 0x000000730c297223 */ /* 0x080fe20000010829 */
[----:B------:R-:W-:Y:S01]  /*7500*/  FFMA.FTZ R48, R13, R115, R48 ;  /* 0x000000730d307223 */ /* 0x000fe20000010030 */
[-C--:B------:R-:W-:Y:S01]  /*7510*/  FFMA.FTZ R40, R40, R14.reuse, -R49 ;  /* 0x0000000e28287223 */ /* 0x080fe20000010831 */
[----:B------:R-:W-:Y:S01]  /*7520*/  FFMA.FTZ R47, R47, R14, R50 ;  /* 0x0000000e2f2f7223 */ /* 0x000fe20000010032 */
[----:B------:R-:W-:Y:S02]  /*7530*/  F2FP.F16.F32.PACK_AB R50, R46, R111 ;  /* 0x0000006f2e32723e */ /* 0x000fe400000000ff */
[----:B------:R-:W-:Y:S01]  /*7540*/  F2FP.F16.F32.PACK_AB R12, R43, R42 ;  /* 0x0000002a2b0c723e */ /* 0x000fe200000000ff */
[----:B------:R-:W-:Y:S01]  /*7550*/  IMAD.MOV.U32 R43, RZ, RZ, R55 ;  /* 0x000000ffff2b7224 */ /* 0x000fe200078e0037 */
[----:B------:R-:W-:Y:S01]  /*7560*/  F2FP.F16.F32.PACK_AB R14, R40, R41 ;  /* 0x00000029280e723e */ /* 0x000fe200000000ff */
[----:B------:R-:W-:Y:S01]  /*7570*/  IMAD.MOV.U32 R41, RZ, RZ, R51 ;  /* 0x000000ffff297224 */ /* 0x000fe200078e0033 */
[----:B------:R-:W-:-:S02]  /*7580*/  F2FP.F16.F32.PACK_AB R13, R52, R53 ;  /* 0x00000035340d723e */ /* 0x000fc400000000ff */
[----:B------:R-:W-:Y:S02]  /*7590*/  F2FP.F16.F32.PACK_AB R42, R47, R48 ;  /* 0x000000302f2a723e */ /* 0x000fe400000000ff */
[----:B------:R-:W-:-:S07]  /*75a0*/  MOV R40, R50 ;  /* 0x0000003200287202 */ /* 0x000fce0000000f00 */
.L_x_560:
[----:B------:R-:W-:Y:S05]  /*75b0*/  BSYNC B1 ;  /* 0x0000000000017941 */ /* 0x000fea0003800000 */
.L_x_559:
[----:B------:R-:W-:Y:S01]  /*75c0*/  ISETP.GE.AND P3, PT, R11, R110, PT ;  /* 0x0000006e0b00720c */ /* 0x000fe20003f66270 */
[----:B0-----:R0:W-:Y:S02]  /*75d0*/  ST.E.128 desc[UR42][R44.64], R12 ;  /* 0x0000000c2c007985 */ /* 0x0011e4000c101d2a */
[----:B0-----:R-:W-:Y:S01]  /*75e0*/  MOV R12, R109 ;  /* 0x0000006d000c7202 */ /* 0x001fe20000000f00 */
[----:B------:R-:W-:-:S09]  /*75f0*/  IMAD.MOV.U32 R13, RZ, RZ, R108 ;  /* 0x000000ffff0d7224 */ /* 0x000fd200078e006c */
[----:B------:R-:W-:Y:S05]  /*7600*/  @P3 BRA `(.L_x_531) ;  /* 0x0000000400b03947 */ /* 0x000fea0003800000 */
[----:B------:R-:W-:-:S05]  /*7610*/  IMAD.WIDE R12, R11, 0x2, R12 ;  /* 0x000000020b0c7825 */ /* 0x000fca00078e020c */
[----:B----4-:R0:W-:Y:S01]  /*7620*/  ST.E.128 desc[UR42][R12.64], R40 ;  /* 0x000000280c007985 */ /* 0x0101e2000c101d2a */
[----:B------:R-:W-:Y:S05]  /*7630*/  BRA `(.L_x_531) ;  /* 0x0000000400a47947 */ /* 0x000fea0003800000 */
.L_x_490:
[----:B------:R-:W-:-:S06]  /*7640*/  UISETP.NE.AND UP0, UPT, UR41, 0x3, UPT ;  /* 0x000000032900788c */ /* 0x000fcc000bf05270 */
[----:B------:R-:W-:-:S13]  /*7650*/  PLOP3.LUT P5, PT, PT, PT, UP0, 0x80, 0x0 ;  /* 0x000000000000781c */ /* 0x000fda0003faf008 */
[----:B------:R-:W-:Y:S05]  /*7660*/  @!P5 BRA `(.L_x_561) ;  /* 0x000000000004d947 */ /* 0x000fea0003800000 */
[----:B------:R-:W-:Y:S01]  /*7670*/  BPT.TRAP 0x1 ;  /* 0x000000040000795c */ /* 0x000fe20000300000 */
.L_x_561:
[----:B------:R-:W-:Y:S01]  /*7680*/  IMAD R90, R155, 0x8, R156 ;  /* 0x000000089b5a7824 */ /* 0x000fe200078e029c */
[----:B------:R-:W-:Y:S01]  /*7690*/  SHF.L.U32 R103, R154, 0x1f, RZ ;  /* 0x0000001f9a677819 */ /* 0x000fe200000006ff */
[----:B------:R-:W-:Y:S01]  /*76a0*/  BSSY B1, `(.L_x_562) ;  /* 0x0000004000017945 */ /* 0x000fe20003800000 */
[----:B------:R-:W-:Y:S02]  /*76b0*/  SHF.R.S32.HI R100, RZ, 0x1f, R101 ;  /* 0x0000001fff647819 */ /* 0x000fe40000011465 */
[----:B------:R-:W0:Y:S02]  /*76c0*/  SYNCS.PHASECHK.TRANS64.TRYWAIT P3, [R90+URZ+0x28890], R103 ;  /* 0x028890675a0075a7 */ /* 0x000e24000806017f */
[----:B0-----:R-:W-:Y:S05]  /*76d0*/  @!P3 BRA `(.L_x_563) ;  /* 0x00000158007cb947 */ /* 0x001fea0003800000 */
.L_x_842:
[----:B------:R-:W-:Y:S05]  /*76e0*/  BSYNC B1 ;  /* 0x0000000000017941 */ /* 0x000fea0003800000 */
.L_x_562:
[----:B------:R-:W-:Y:S01]  /*76f0*/  ULDC.64 UR4, c[0x0][0x300] ;  /* 0x0000c00000047ab9 */ /* 0x000fe20000000a00 */
[----:B-----5:R-:W-:Y:S01]  /*7700*/  SHF.R.S32.HI R99, RZ, 0x1f, R102 ;  /* 0x0000001fff637819 */ /* 0x020fe20000011466 */
[----:B------:R-:W-:Y:S01]  /*7710*/  IMAD R14, R100, UR4, RZ ;  /* 0x00000004640e7c24 */ /* 0x000fe2000f8e02ff */
[----:B------:R-:W-:Y:S01]  /*7720*/  ULDC.64 UR6, c[0x0][0x2e8] ;  /* 0x0000ba0000067ab9 */ /* 0x000fe20000000a00 */
[----:B------:R-:W-:-:S04]  /*7730*/  IMAD.WIDE.U32 R12, R101, UR4, RZ ;  /* 0x00000004650c7c25 */ /* 0x000fc8000f8e00ff */
[----:B------:R-:W-:Y:S01]  /*7740*/  IMAD R11, R101, UR5, R14 ;  /* 0x00000005650b7c24 */ /* 0x000fe2000f8e020e */
[----:B------:R-:W-:Y:S01]  /*7750*/  ULDC.64 UR4, c[0x0][0x310] ;  /* 0x0000c40000047ab9 */ /* 0x000fe20000000a00 */
[----:B------:R-:W-:Y:S02]  /*7760*/  IMAD R98, R27, -0x80, R25 ;  /* 0xffffff801b627824 */ /* 0x000fe400078e0219 */
[----:B------:R-:W-:Y:S01]  /*7770*/  IMAD R15, R99, UR4, RZ ;  /* 0x00000004630f7c24 */ /* 0x000fe2000f8e02ff */
[----:B------:R-:W-:Y:S02]  /*7780*/  IADD3 R13, R13, R11, RZ ;  /* 0x0000000b0d0d7210 */ /* 0x000fe40007ffe0ff */
[----:B------:R-:W-:Y:S01]  /*7790*/  VIMNMX R98, R98, 0x80, PT ;  /* 0x0000008062627848 */ /* 0x000fe20003fe0100 */
[C---:B------:R-:W-:Y:S02]  /*77a0*/  IMAD R15, R102.reuse, UR5, R15 ;  /* 0x00000005660f7c24 */ /* 0x040fe4000f8e020f */
[----:B------:R-:W-:Y:S01]  /*77b0*/  IMAD.WIDE.U32 R12, R102, UR4, R12 ;  /* 0x00000004660c7c25 */ /* 0x000fe2000f8e000c */
[----:B------:R-:W-:-:S03]  /*77c0*/  ULDC.64 UR4, c[0x0][0x308] ;  /* 0x0000c20000047ab9 */ /* 0x000fc60000000a00 */
[----:B------:R-:W-:Y:S02]  /*77d0*/  IMAD.IADD R13, R13, 0x1, R15 ;  /* 0x000000010d0d7824 */ /* 0x000fe400078e020f */
[----:B------:R-:W-:Y:S02]  /*77e0*/  IMAD.IADD R46, R98, 0x1, -R153 ;  /* 0x00000001622e7824 */ /* 0x000fe400078e0a99 */
[----:B------:R-:W-:Y:S01]  /*77f0*/  IMAD.WIDE.U32 R12, R2, UR4, R12 ;  /* 0x00000004020c7c25 */ /* 0x000fe2000f8e000c */
[----:B------:R-:W-:-:S03]  /*7800*/  UMOV UR4, 0xffffffff ;  /* 0xffffffff00047882 */ /* 0x000fc60000000000 */
[----:B------:R-:W-:Y:S01]  /*7810*/  IMAD R45, R2, UR5, R13 ;  /* 0x00000005022d7c24 */ /* 0x000fe2000f8e020d */
[----:B------:R-:W-:-:S04]  /*7820*/  LEA R44, P3, R12, UR6, 0x1 ;  /* 0x000000060c2c7c11 */ /* 0x000fc8000f8608ff */
[----:B------:R-:W-:Y:S02]  /*7830*/  LEA.HI.X R45, R12, UR7, R45, 0x1, P3 ;  /* 0x000000070c2d7c11 */ /* 0x000fe400098f0c2d */
[----:B------:R-:W-:Y:S01]  /*7840*/  ISETP.GE.AND P3, PT, R46, 0x1, PT ;  /* 0x000000012e00780c */ /* 0x000fe20003f66270 */
[----:B------:R-:W-:-:S12]  /*7850*/  BRA.DIV UR4, `(.L_x_564) ;  /* 0x0000015a04307947 */ /* 0x000fd8000b800000 */
[----:B------:R1:W2:Y:S04]  /*7860*/  SHFL.IDX PT, R41, R45, RZ, 0x181f ;  /* 0x00181fff2d297589 */ /* 0x0002a800000e0000 */
[----:B------:R1:W3:Y:S02]  /*7870*/  SHFL.IDX PT, R14, R44, RZ, 0x181f ;  /* 0x00181fff2c0e7589 */ /* 0x0002e400000e0000 */
.L_x_846:
[----:B------:R-:W-:Y:S04]  /*7880*/  BSSY B1, `(.L_x_565) ;  /* 0x000000d000017945 */ /* 0x000fe80003800000 */
[----:B------:R-:W-:Y:S05]  /*7890*/  @!P3 BRA `(.L_x_566) ;  /* 0x00000000002cb947 */ /* 0x000fea0003800000 */
[----:B------:R-:W-:Y:S02]  /*78a0*/  ULDC UR4, c[0x0][0x2f4] ;  /* 0x0000bd0000047ab9 */ /* 0x000fe40000000800 */
[----:B------:R-:W-:-:S13]  /*78b0*/  ISETP.GE.AND P3, PT, R16, UR4, PT ;  /* 0x0000000410007c0c */ /* 0x000fda000bf66270 */
[----:B---3--:R-:W-:-:S04]  /*78c0*/  @!P3 LEA R42, P4, R16, R14, 0x1 ;  /* 0x0000000e102ab211 */ /* 0x008fc800078808ff */
[----:B--2---:R-:W-:Y:S02]  /*78d0*/  @!P3 LEA.HI.X R43, R16, R41, R17, 0x1, P4 ;  /* 0x00000029102bb211 */ /* 0x004fe400020f0c11 */
[----:B------:R-:W-:-:S13]  /*78e0*/  ISETP.GE.AND P4, PT, R23, UR4, PT ;  /* 0x0000000417007c0c */ /* 0x000fda000bf86270 */
[C---:B------:R-:W-:Y:S02]  /*78f0*/  @!P4 LEA R40, P6, R23.reuse, R14, 0x1 ;  /* 0x0000000e1728c211 */ /* 0x040fe400078c08ff */
[----:B------:R-:W2:Y:S02]  /*7900*/  @!P3 LDS.128 R12, [R92+0x18400] ;  /* 0x018400005c0cb984 */ /* 0x000ea40000000c00 */
[----:B------:R-:W-:Y:S02]  /*7910*/  @!P4 LEA.HI.X R41, R23, R41, R22, 0x1, P6 ;  /* 0x000000291729c211 */ /* 0x000fe400030f0c16 */
[----:B--2---:R-:W-:Y:S04]  /*7920*/  @!P3 ST.E.128 desc[UR42][R42.64], R12 ;  /* 0x0000000c2a00b985 */ /* 0x004fe8000c101d2a */
[----:B------:R-:W2:Y:S04]  /*7930*/  @!P4 LDS.128 R12, [R92+0x1c400] ;  /* 0x01c400005c0cc984 */ /* 0x000ea80000000c00 */
[----:B--2---:R4:W-:Y:S02]  /*7940*/  @!P4 ST.E.128 desc[UR42][R40.64], R12 ;  /* 0x0000000c2800c985 */ /* 0x0049e4000c101d2a */
.L_x_566:
[----:B------:R-:W-:Y:S05]  /*7950*/  BSYNC B1 ;  /* 0x0000000000017941 */ /* 0x000fea0003800000 */
.L_x_565:
[----:B------:R-:W-:-:S03]  /*7960*/  UMOV UR4, 0xffffffff ;  /* 0xffffffff00047882 */ /* 0x000fc60000000000 */
[----:B------:R-:W-:Y:S05]  /*7970*/  BRA.DIV UR4, `(.L_x_567) ;  /* 0x0000015a04307947 */ /* 0x000fea000b800000 */
[----:B--2-4-:R2:W4:Y:S04]  /*7980*/  SHFL.IDX PT, R41, R45, 0x1, 0x181f ;  /* 0x00381f002d297f89 */ /* 0x01452800000e0000 */
[----:B---3--:R2:W3:Y:S02]  /*7990*/  SHFL.IDX PT, R14, R44, 0x1, 0x181f ;  /* 0x00381f002c0e7f89 */ /* 0x0084e400000e0000 */
.L_x_850:
[----:B------:R-:W-:Y:S01]  /*79a0*/  ISETP.GE.AND P3, PT, R46, 0x21, PT ;  /* 0x000000212e00780c */ /* 0x000fe20003f66270 */
[----:B------:R-:W-:-:S12]  /*79b0*/  BSSY B1, `(.L_x_568) ;  /* 0x000000d000017945 */ /* 0x000fd80003800000 */
[----:B------:R-:W-:Y:S05]  /*79c0*/  @!P3 BRA `(.L_x_569) ;  /* 0x00000000002cb947 */ /* 0x000fea0003800000 */
[----:B------:R-:W-:Y:S02]  /*79d0*/  ULDC UR4, c[0x0][0x2f4] ;  /* 0x0000bd0000047ab9 */ /* 0x000fe40000000800 */
[----:B------:R-:W-:-:S13]  /*79e0*/  ISETP.GE.AND P3, PT, R16, UR4, PT ;  /* 0x0000000410007c0c */ /* 0x000fda000bf66270 */
[----:B---3--:R-:W-:-:S04]  /*79f0*/  @!P3 LEA R42, P4, R16, R14, 0x1 ;  /* 0x0000000e102ab211 */ /* 0x008fc800078808ff */
[----:B----4-:R-:W-:Y:S02]  /*7a00*/  @!P3 LEA.HI.X R43, R16, R41, R17, 0x1, P4 ;  /* 0x00000029102bb211 */ /* 0x010fe400020f0c11 */
[----:B------:R-:W-:-:S13]  /*7a10*/  ISETP.GE.AND P4, PT, R23, UR4, PT ;  /* 0x0000000417007c0c */ /* 0x000fda000bf86270 */
[C---:B------:R-:W-:Y:S02]  /*7a20*/  @!P4 LEA R40, P6, R23.reuse, R14, 0x1 ;  /* 0x0000000e1728c211 */ /* 0x040fe400078c08ff */
[----:B------:R-:W3:Y:S02]  /*7a30*/  @!P3 LDS.128 R12, [R92+0x19400] ;  /* 0x019400005c0cb984 */ /* 0x000ee40000000c00 */
[----:B------:R-:W-:Y:S02]  /*7a40*/  @!P4 LEA.HI.X R41, R23, R41, R22, 0x1, P6 ;  /* 0x000000291729c211 */ /* 0x000fe400030f0c16 */
[----:B---3--:R-:W-:Y:S04]  /*7a50*/  @!P3 ST.E.128 desc[UR42][R42.64], R12 ;  /* 0x0000000c2a00b985 */ /* 0x008fe8000c101d2a */
[----:B------:R-:W3:Y:S04]  /*7a60*/  @!P4 LDS.128 R12, [R92+0x1d400] ;  /* 0x01d400005c0cc984 */ /* 0x000ee80000000c00 */
[----:B---3--:R3:W-:Y:S02]  /*7a70*/  @!P4 ST.E.128 desc[UR42][R40.64], R12 ;  /* 0x0000000c2800c985 */ /* 0x0087e4000c101d2a */
.L_x_569:
[----:B------:R-:W-:Y:S05]  /*7a80*/  BSYNC B1 ;  /* 0x0000000000017941 */ /* 0x000fea0003800000 */
.L_x_568:
[----:B------:R-:W-:-:S03]  /*7a90*/  UMOV UR4, 0xffffffff ;  /* 0xffffffff00047882 */ /* 0x000fc60000000000 */
[----:B------:R-:W-:Y:S05]  /*7aa0*/  BRA.DIV UR4, `(.L_x_570) ;  /* 0x0000015a042c7947 */ /* 0x000fea000b800000 */
[----:B---34-:R3:W4:Y:S04]  /*7ab0*/  SHFL.IDX PT, R41, R45, 0x2, 0x181f ;  /* 0x00581f002d297f89 */ /* 0x01872800000e0000 */
[----:B------:R3:W0:Y:S02]  /*7ac0*/  SHFL.IDX PT, R14, R44, 0x2, 0x181f ;  /* 0x00581f002c0e7f89 */ /* 0x00062400000e0000 */
.L_x_854:
[----:B------:R-:W-:Y:S01]  /*7ad0*/  ISETP.GE.AND P3, PT, R46, 0x41, PT ;  /* 0x000000412e00780c */ /* 0x000fe20003f66270 */
[----:B------:R-:W-:-:S12]  /*7ae0*/  BSSY B1, `(.L_x_571) ;  /* 0x000000d000017945 */ /* 0x000fd80003800000 */
[----:B------:R-:W-:Y:S05]  /*7af0*/  @!P3 BRA `(.L_x_572) ;  /* 0x00000000002cb947 */ /* 0x000fea0003800000 */
[----:B------:R-:W-:Y:S02]  /*7b00*/  ULDC UR4, c[0x0][0x2f4] ;  /* 0x0000bd0000047ab9 */ /* 0x000fe40000000800 */
[----:B------:R-:W-:-:S13]  /*7b10*/  ISETP.GE.AND P3, PT, R16, UR4, PT ;  /* 0x0000000410007c0c */ /* 0x000fda000bf66270 */
[----:B0-----:R-:W-:-:S04]  /*7b20*/  @!P3 LEA R42, P4, R16, R14, 0x1 ;  /* 0x0000000e102ab211 */ /* 0x001fc800078808ff */
[----:B----4-:R-:W-:Y:S02]  /*7b30*/  @!P3 LEA.HI.X R43, R16, R41, R17, 0x1, P4 ;  /* 0x00000029102bb211 */ /* 0x010fe400020f0c11 */
[----:B------:R-:W-:-:S13]  /*7b40*/  ISETP.GE.AND P4, PT, R23, UR4, PT ;  /* 0x0000000417007c0c */ /* 0x000fda000bf86270 */
[C---:B------:R-:W-:Y:S02]  /*7b50*/  @!P4 LEA R40, P6, R23.reuse, R14, 0x1 ;  /* 0x0000000e1728c211 */ /* 0x040fe400078c08ff */
[----:B------:R-:W0:Y:S02]  /*7b60*/  @!P3 LDS.128 R12, [R92+0x1a400] ;  /* 0x01a400005c0cb984 */ /* 0x000e240000000c00 */
[----:B------:R-:W-:Y:S02]  /*7b70*/  @!P4 LEA.HI.X R41, R23, R41, R22, 0x1, P6 ;  /* 0x000000291729c211 */ /* 0x000fe400030f0c16 */
[----:B0-----:R-:W-:Y:S04]  /*7b80*/  @!P3 ST.E.128 desc[UR42][R42.64], R12 ;  /* 0x0000000c2a00b985 */ /* 0x001fe8000c101d2a */
[----:B------:R-:W0:Y:S04]  /*7b90*/  @!P4 LDS.128 R12, [R92+0x1e400] ;  /* 0x01e400005c0cc984 */ /* 0x000e280000000c00 */
[----:B0-----:R0:W-:Y:S02]  /*7ba0*/  @!P4 ST.E.128 desc[UR42][R40.64], R12 ;  /* 0x0000000c2800c985 */ /* 0x0011e4000c101d2a */
.L_x_572:
[----:B------:R-:W-:Y:S05]  /*7bb0*/  BSYNC B1 ;  /* 0x0000000000017941 */ /* 0x000fea0003800000 */
.L_x_571:
[----:B------:R-:W-:-:S03]  /*7bc0*/  UMOV UR4, 0xffffffff ;  /* 0xffffffff00047882 */ /* 0x000fc60000000000 */
[----:B------:R-:W-:Y:S05]  /*7bd0*/  BRA.DIV UR4, `(.L_x_573) ;  /* 0x0000015a04287947 */ /* 0x000fea000b800000 */
[----:B0---4-:R0:W4:Y:S04]  /*7be0*/  SHFL.IDX PT, R41, R45, 0x3, 0x181f ;  /* 0x00781f002d297f89 */ /* 0x01112800000e0000 */
[----:B------:R0:W0:Y:S02]  /*7bf0*/  SHFL.IDX PT, R14, R44, 0x3, 0x181f ;  /* 0x00781f002c0e7f89 */ /* 0x00002400000e0000 */
.L_x_858:
[----:B------:R-:W-:-:S13]  /*7c00*/  ISETP.GE.AND P3, PT, R46, 0x61, PT ;  /* 0x000000612e00780c */ /* 0x000fda0003f66270 */
        /* <DEDUP_REMOVED lines=12> */
.L_x_531:
[----:B------:R-:W-:Y:S05]  /*7cd0*/  BSYNC B0 ;  /* 0x0000000000007941 */ /* 0x000fea0003800000 */
.L_x_489:
[----:B------:R-:W5:Y:S01]  /*7ce0*/  S2R R11, SR_TID.X ;  /* 0x00000000000b7919 */ /* 0x000f620000002100 */
[----:B------:R-:W-:Y:S01]  /*7cf0*/  @!PT LDS RZ, [RZ] ;  /* 0x00000000fffff984 */ /* 0x000fe20000000800 */
[----:B------:R-:W-:Y:S01]  /*7d00*/  @!PT LDS RZ, [RZ] ;  /* 0x00000000fffff984 */ /* 0x000fe20000000800 */
[----:B------:R-:W-:Y:S01]  /*7d10*/  @!PT LDS RZ, [RZ] ;  /* 0x00000000fffff984 */ /* 0x000fe20000000800 */
[----:B------:R-:W-:Y:S01]  /*7d20*/  @!PT LDS RZ, [RZ] ;  /* 0x00000000fffff984 */ /* 0x000fe20000000800 */
[----:B------:R3:W-:Y:S06]  /*7d30*/  MEMBAR.ALL.CTA ;  /* 0x0000000000007992 */ /* 0x0007ec0000008000 */
[----:B---3--:R-:W3:Y:S01]  /*7d40*/  FENCE.VIEW.ASYNC.S ;  /* 0x00000000000073c6 */ /* 0x008ee20000000000 */
[----:B------:R-:W-:Y:S05]  /*7d50*/  WARPSYNC.ALL ;  /* 0x0000000000007948 */ /* 0x000fea0003800000 */
[----:B------:R-:W-:Y:S01]  /*7d60*/  BSSY B0, `(.L_x_574) ;  /* 0x0000009000007945 */ /* 0x000fe20003800000 */
[----:B-----5:R-:W-:Y:S01]  /*7d70*/  LOP3.LUT R11, R11, 0x7f, RZ, 0xc0, !PT ;  /* 0x0000007f0b0b7812 */ /* 0x020fe200078ec0ff */
[----:B---3--:R3:W-:Y:S03]  /*7d80*/  BAR.SYNC.DEFER_BLOCKING R95, 0x80 ;  /* 0x0002005f0000751d */ /* 0x0087e60000010000 */
[----:B------:R-:W-:-:S13]  /*7d90*/  ISETP.NE.AND P3, PT, R11, RZ, PT ;  /* 0x000000ff0b00720c */ /* 0x000fda0003f65270 */
[----:B------:R-:W-:-:S04]  /*7da0*/  @!P3 IADD3 R11, R90, 0x288a0, RZ ;  /* 0x000288a05a0bb810 */ /* 0x000fc80007ffe0ff */
[----:B------:R-:W-:-:S04]  /*7db0*/  @!P3 PRMT R11, RZ, 0x654, R11 ;  /* 0x00000654ff0bb816 */ /* 0x000fc8000000000b */
[----:B------:R3:W-:Y:S01]  /*7dc0*/  @!P3 SYNCS.ARRIVE.TRANS64.RED.A1T0 RZ, [R11+URZ], RZ ;  /* 0x000000ff0bffb9a7 */ /* 0x0007e2000810043f */
[----:B------:R-:W-:Y:S05]  /*7dd0*/  @!P5 BRA `(.L_x_575) ;  /* 0x000000000004d947 */ /* 0x000fea0003800000 */
[----:B------:R-:W-:Y:S01]  /*7de0*/  BPT.TRAP 0x1 ;  /* 0x000000040000795c */ /* 0x000fe20000300000 */
.L_x_575:
[----:B------:R-:W-:Y:S05]  /*7df0*/  BSYNC B0 ;  /* 0x0000000000007941 */ /* 0x000fea0003800000 */
.L_x_574:
[----:B------:R-:W5:Y:S01]  /*7e00*/  SYNCS.PHASECHK.TRANS64.TRYWAIT P4, [R90+URZ+0x288b0], R103 ;  /* 0x0288b0675a0075a7 */ /* 0x000f62000808017f */
[----:B------:R-:W-:Y:S01]  /*7e10*/  ULDC UR37, c[0x0][0x2f4] ;  /* 0x0000bd0000257ab9 */ /* 0x000fe20000000800 */
[----:B------:R-:W-:Y:S04]  /*7e20*/  BSSY B0, `(.L_x_576) ;  /* 0x0000002000007945 */ /* 0x000fe80003800000 */
[----:B-----5:R-:W-:Y:S05]  /*7e30*/  @!P4 BRA `(.L_x_577) ;  /* 0x0000015400d8c947 */ /* 0x020fea0003800000 */
.L_x_859:
[----:B------:R-:W-:Y:S05]  /*7e40*/  BSYNC B0 ;  /* 0x0000000000007941 */ /* 0x000fea0003800000 */
.L_x_576:
[----:B------:R-:W-:Y:S01]  /*7e50*/  ULDC.64 UR4, c[0x0][0x328] ;  /* 0x0000ca0000047ab9 */ /* 0x000fe20000000a00 */
[----:B------:R-:W-:Y:S01]  /*7e60*/  ULDC.64 UR6, c[0x0][0x318] ;  /* 0x0000c60000067ab9 */ /* 0x000fe20000000a00 */
[----:B------:R-:W-:Y:S01]  /*7e70*/  IMAD R100, R100, UR4, RZ ;  /* 0x0000000464647c24 */ /* 0x000fe2000f8e02ff */
[----:B------:R-:W-:Y:S01]  /*7e80*/  IADD3 R98, -R153, R98, RZ ;  /* 0x0000006299627210 */ /* 0x000fe20007ffe1ff */
[C---:B01--4-:R-:W-:Y:S01]  /*7e90*/  IMAD.WIDE.U32 R12, R101.reuse, UR4, RZ ;  /* 0x00000004650c7c25 */ /* 0x053fe2000f8e00ff */
[----:B------:R-:W-:Y:S03]  /*7ea0*/  BSSY B0, `(.L_x_578) ;  /* 0x000001b000007945 */ /* 0x000fe60003800000 */
[----:B------:R-:W-:Y:S01]  /*7eb0*/  IMAD R101, R101, UR5, R100 ;  /* 0x0000000565657c24 */ /* 0x000fe2000f8e0264 */
[----:B------:R-:W-:Y:S02]  /*7ec0*/  ULDC.64 UR4, c[0x0][0x338] ;  /* 0x0000ce0000047ab9 */ /* 0x000fe40000000a00 */
[----:B------:R-:W-:-:S02]  /*7ed0*/  IMAD R99, R99, UR4, RZ ;  /* 0x0000000463637c24 */ /* 0x000fc4000f8e02ff */
[----:B------:R-:W-:Y:S02]  /*7ee0*/  IMAD.IADD R13, R13, 0x1, R101 ;  /* 0x000000010d0d7824 */ /* 0x000fe400078e0265 */
[C---:B------:R-:W-:Y:S02]  /*7ef0*/  IMAD R99, R102.reuse, UR5, R99 ;  /* 0x0000000566637c24 */ /* 0x040fe4000f8e0263 */
[----:B------:R-:W-:Y:S01]  /*7f00*/  IMAD.WIDE.U32 R102, R102, UR4, R12 ;  /* 0x0000000466667c25 */ /* 0x000fe2000f8e000c */
[----:B------:R-:W-:-:S03]  /*7f10*/  ULDC.64 UR4, c[0x0][0x330] ;  /* 0x0000cc0000047ab9 */ /* 0x000fc60000000a00 */
[----:B------:R-:W-:Y:S02]  /*7f20*/  IMAD.IADD R103, R103, 0x1, R99 ;  /* 0x0000000167677824 */ /* 0x000fe400078e0263 */
[----:B------:R-:W-:-:S04]  /*7f30*/  IMAD.WIDE.U32 R12, R2, UR4, R102 ;  /* 0x00000004020c7c25 */ /* 0x000fc8000f8e0066 */
[----:B---3--:R-:W-:Y:S01]  /*7f40*/  IMAD R11, R2, UR5, R13 ;  /* 0x00000005020b7c24 */ /* 0x008fe2000f8e020d */
[----:B--2---:R-:W-:-:S04]  /*7f50*/  LEA R44, P4, R12, UR6, 0x1 ;  /* 0x000000060c2c7c11 */ /* 0x004fc8000f8808ff */
[----:B------:R-:W-:Y:S01]  /*7f60*/  LEA.HI.X R11, R12, UR7, R11, 0x1, P4 ;  /* 0x000000070c0b7c11 */ /* 0x000fe2000a0f0c0b */
[----:B------:R0:W1:Y:S01]  /*7f70*/  SHFL.IDX PT, R40, R44, RZ, 0x181f ;  /* 0x00181fff2c287589 */ /* 0x00006200000e0000 */
[----:B------:R-:W-:-:S03]  /*7f80*/  ISETP.GE.AND P4, PT, R98, 0x1, PT ;  /* 0x000000016200780c */ /* 0x000fc60003f86270 */
[----:B------:R0:W2:Y:S10]  /*7f90*/  SHFL.IDX PT, R13, R11, RZ, 0x181f ;  /* 0x00181fff0b0d7589 */ /* 0x0000b400000e0000 */
[----:B0-----:R-:W-:Y:S05]  /*7fa0*/  @!P4 BRA `(.L_x_579) ;  /* 0x000000000028c947 */ /* 0x001fea0003800000 */
[----:B------:R-:W-:-:S13]  /*7fb0*/  ISETP.GE.AND P4, PT, R16, UR37, PT ;  /* 0x0000002510007c0c */ /* 0x000fda000bf86270 */
[----:B-1----:R-:W-:-:S04]  /*7fc0*/  @!P4 LEA R42, P5, R16, R40, 0x1 ;  /* 0x00000028102ac211 */ /* 0x002fc800078a08ff */
[----:B--2---:R-:W-:Y:S02]  /*7fd0*/  @!P4 LEA.HI.X R43, R16, R13, R17, 0x1, P5 ;  /* 0x0000000d102bc211 */ /* 0x004fe400028f0c11 */
[----:B------:R-:W-:-:S13]  /*7fe0*/  ISETP.GE.AND P5, PT, R23, UR37, PT ;  /* 0x0000002517007c0c */ /* 0x000fda000bfa6270 */
[----:B------:R-:W-:-:S04]  /*7ff0*/  @!P5 LEA R40, P6, R23, R40, 0x1 ;  /* 0x000000281728d211 */ /* 0x000fc800078c08ff */
[----:B------:R-:W-:Y:S02]  /*8000*/  @!P5 LEA.HI.X R41, R23, R13, R22, 0x1, P6 ;  /* 0x0000000d1729d211 */ /* 0x000fe400030f0c16 */
[----:B------:R-:W0:Y:S04]  /*8010*/  @!P4 LDS.128 R12, [R92+0x400] ;  /* 0x000400005c0cc984 */ /* 0x000e280000000c00 */
[----:B0-----:R-:W-:Y:S04]  /*8020*/  @!P4 ST.E.128 desc[UR42][R42.64], R12 ;  /* 0x0000000c2a00c985 */ /* 0x001fe8000c101d2a */
[----:B------:R-:W0:Y:S04]  /*8030*/  @!P5 LDS.128 R12, [R92+0x4400] ;  /* 0x004400005c0cd984 */ /* 0x000e280000000c00 */
[----:B0-----:R0:W-:Y:S02]  /*8040*/  @!P5 ST.E.128 desc[UR42][R40.64], R12 ;  /* 0x0000000c2800d985 */ /* 0x0011e4000c101d2a */
.L_x_579:
[----:B------:R-:W-:Y:S05]  /*8050*/  BSYNC B0 ;  /* 0x0000000000007941 */ /* 0x000fea0003800000 */
.L_x_578:
[----:B------:R-:W-:Y:S01]  /*8060*/  ISETP.GE.AND P4, PT, R98, 0x21, PT ;  /* 0x000000216200780c */ /* 0x000fe20003f86270 */
[----:B0-2---:R0:W2:Y:S01]  /*8070*/  SHFL.IDX PT, R13, R11, 0x1, 0x181f ;  /* 0x00381f000b0d7f89 */ /* 0x0050a200000e0000 */
[----:B------:R-:W-:Y:S03]  /*8080*/  BSSY B0, `(.L_x_580) ;  /* 0x000000d000007945 */ /* 0x000fe60003800000 */
[----:B-1----:R0:W1:Y:S08]  /*8090*/  SHFL.IDX PT, R40, R44, 0x1, 0x181f ;  /* 0x00381f002c287f89 */ /* 0x00207000000e0000 */
        /* <DEDUP_REMOVED lines=11> */
.L_x_581:
[----:B------:R-:W-:Y:S05]  /*8150*/  BSYNC B0 ;  /* 0x0000000000007941 */ /* 0x000fea0003800000 */
.L_x_580:
        /* <DEDUP_REMOVED lines=15> */
.L_x_583:
[----:B------:R-:W-:Y:S05]  /*8250*/  BSYNC B0 ;  /* 0x0000000000007941 */ /* 0x000fea0003800000 */
.L_x_582:
[----:B------:R-:W-:Y:S01]  /*8260*/  ISETP.GE.AND P4, PT, R98, 0x61, PT ;  /* 0x000000616200780c */ /* 0x000fe20003f86270 */
[----:B------:R-:W3:Y:S01]  /*8270*/  SHFL.IDX PT, R11, R11, 0x3, 0x181f ;  /* 0x00781f000b0b7f89 */ /* 0x000ee200000e0000 */
[----:B------:R-:W-:Y:S03]  /*8280*/  BSSY B0, `(.L_x_584) ;  /* 0x000000d000007945 */ /* 0x000fe60003800000 */
[----:B01----:R0:W1:Y:S08]  /*8290*/  SHFL.IDX PT, R40, R44, 0x3, 0x181f ;  /* 0x00781f002c287f89 */ /* 0x00307000000e0000 */
[----:B0-----:R-:W-:Y:S05]  /*82a0*/  @!P4 BRA `(.L_x_585) ;  /* 0x000000000028c947 */ /* 0x001fea0003800000 */
[----:B------:R-:W-:-:S13]  /*82b0*/  ISETP.GE.AND P4, PT, R16, UR37, PT ;  /* 0x0000002510007c0c */ /* 0x000fda000bf86270 */
[----:B--2---:R-:W0:Y:S01]  /*82c0*/  @!P4 LDS.128 R12, [R92+0x3400] ;  /* 0x003400005c0cc984 */ /* 0x004e220000000c00 */
[----:B-1----:R-:W-:-:S04]  /*82d0*/  @!P4 LEA R42, P5, R16, R40, 0x1 ;  /* 0x00000028102ac211 */ /* 0x002fc800078a08ff */
[----:B---3--:R-:W-:Y:S02]  /*82e0*/  @!P4 LEA.HI.X R43, R16, R11, R17, 0x1, P5 ;  /* 0x0000000b102bc211 */ /* 0x008fe400028f0c11 */
[----:B------:R-:W-:-:S13]  /*82f0*/  ISETP.GE.AND P5, PT, R23, UR37, PT ;  /* 0x0000002517007c0c */ /* 0x000fda000bfa6270 */
[----:B------:R-:W-:-:S04]  /*8300*/  @!P5 LEA R40, P6, R23, R40, 0x1 ;  /* 0x000000281728d211 */ /* 0x000fc800078c08ff */
[----:B------:R-:W-:Y:S01]  /*8310*/  @!P5 LEA.HI.X R41, R23, R11, R22, 0x1, P6 ;  /* 0x0000000b1729d211 */ /* 0x000fe200030f0c16 */
[----:B0-----:R-:W-:Y:S04]  /*8320*/  @!P4 ST.E.128 desc[UR42][R42.64], R12 ;  /* 0x0000000c2a00c985 */ /* 0x001fe8000c101d2a */
[----:B------:R-:W0:Y:S04]  /*8330*/  @!P5 LDS.128 R12, [R92+0x7400] ;  /* 0x007400005c0cd984 */ /* 0x000e280000000c00 */
[----:B0-----:R0:W-:Y:S02]  /*8340*/  @!P5 ST.E.128 desc[UR42][R40.64], R12 ;  /* 0x0000000c2800d985 */ /* 0x0011e4000c101d2a */
.L_x_585:
[----:B------:R-:W-:Y:S05]  /*8350*/  BSYNC B0 ;  /* 0x0000000000007941 */ /* 0x000fea0003800000 */
.L_x_584:
[----:B------:R-:W-:Y:S01]  /*8360*/  @!PT LDS RZ, [RZ] ;  /* 0x00000000fffff984 */ /* 0x000fe20000000800 */
[----:B------:R-:W-:Y:S01]  /*8370*/  @!PT LDS RZ, [RZ] ;  /* 0x00000000fffff984 */ /* 0x000fe20000000800 */
[----:B------:R-:W-:Y:S01]  /*8380*/  @!PT LDS RZ, [RZ] ;  /* 0x00000000fffff984 */ /* 0x000fe20000000800 */
[----:B------:R-:W-:Y:S01]  /*8390*/  @!PT LDS RZ, [RZ] ;  /* 0x00000000fffff984 */ /* 0x000fe20000000800 */
[----:B------:R4:W-:Y:S06]  /*83a0*/  MEMBAR.ALL.CTA ;  /* 0x0000000000007992 */ /* 0x0009ec0000008000 */
[----:B----4-:R-:W4:Y:S01]  /*83b0*/  FENCE.VIEW.ASYNC.S ;  /* 0x00000000000073c6 */ /* 0x010f220000000000 */
[----:B------:R-:W-:Y:S01]  /*83c0*/  @!P3 VIADD R90, R90, 0x288c0 ;  /* 0x000288c05a5ab836 */ /* 0x000fe20000000000 */
[----:B----4-:R4:W-:Y:S01]  /*83d0*/  BAR.SYNC.DEFER_BLOCKING R95, 0x80 ;  /* 0x0002005f0000751d */ /* 0x0109e20000010000 */
[----:B------:R-:W-:Y:S01]  /*83e0*/  ISETP.NE.AND P4, PT, R91, RZ, PT ;  /* 0x000000ff5b00720c */ /* 0x000fe20003f85270 */
[----:B------:R-:W-:-:S02]  /*83f0*/  VIADD R155, R155, 0x1 ;  /* 0x000000019b9b7836 */ /* 0x000fc40000000000 */
[----:B------:R-:W-:-:S04]  /*8400*/  @!P3 PRMT R90, RZ, 0x654, R90 ;  /* 0x00000654ff5ab816 */ /* 0x000fc8000000005a */
[----:B------:R4:W-:Y:S01]  /*8410*/  @!P3 SYNCS.ARRIVE.TRANS64.RED.A1T0 RZ, [R90+URZ], RZ ;  /* 0x000000ff5affb9a7 */ /* 0x0009e2000810043f */
[----:B------:R-:W-:-:S04]  /*8420*/  ISETP.NE.AND P3, PT, R155, 0x2, PT ;  /* 0x000000029b00780c */ /* 0x000fc80003f65270 */
[----:B---3--:R-:W-:Y:S02]  /*8430*/  SEL R11, RZ, 0x1, P3 ;  /* 0x00000001ff0b7807 */ /* 0x008fe40001800000 */
[----:B------:R-:W-:Y:S02]  /*8440*/  SEL R155, R155, RZ, P3 ;  /* 0x000000ff9b9b7207 */ /* 0x000fe40001800000 */
[----:B------:R-:W-:Y:S01]  /*8450*/  LOP3.LUT R154, R154, R11, RZ, 0x3c, !PT ;  /* 0x0000000b9a9a7212 */ /* 0x000fe200078e3cff */
[----:B------:R-:W-:Y:S06]  /*8460*/  @P4 BRA `(.L_x_586) ;  /* 0xffffff9c00b04947 */ /* 0x000fec000383ffff */
[----:B0-----:R-:W0:Y:S01]  /*8470*/  S2R R12, SR_TID.X ;  /* 0x00000000000c7919 */ /* 0x001e220000002100 */
[----:B------:R-:W-:Y:S02]  /*8480*/  PLOP3.LUT P0, PT, PT, PT, PT, 0x8, 0x0 ;  /* 0x000000000000781c */ /* 0x000fe40003f0e170 */
[----:B0-----:R-:W-:-:S04]  /*8490*/  SHF.R.U32.HI R12, RZ, 0x7, R12 ;  /* 0x00000007ff0c7819 */ /* 0x001fc8000001160c */
[----:B------:R-:W-:-:S13]  /*84a0*/  ISETP.NE.AND P4, PT, R12, 0x1, PT ;  /* 0x000000010c00780c */ /* 0x000fda0003f85270 */
[----:B------:R-:W-:Y:S06]  /*84b0*/  @!P4 BAR.ARV 0x9, 0x100 ;  /* 0x024400000000cb1d */ /* 0x000fec0000002000 */
.L_x_484:
[----:B------:R-:W-:Y:S01]  /*84c0*/  MOV R4, RZ ;  /* 0x000000ff00047202 */ /* 0x000fe20000000f00 */
[----:B------:R-:W-:Y:S06]  /*84d0*/  @P0 BRA `(.L_x_587) ;  /* 0x00000000000c0947 */ /* 0x000fec0003800000 */
[----:B------:R-:W0:Y:S01]  /*84e0*/  FENCE.VIEW.ASYNC.G ;  /* 0x00000000000073c6 */ /* 0x000e220000000100 */
[----:B------:R-:W-:Y:S05]  /*84f0*/  WARPSYNC.ALL ;  /* 0x0000000000007948 */ /* 0x000fea0003800000 */
[----:B0-----:R-:W-:Y:S06]  /*8500*/  BAR.ARV 0xc, 0x180 ;  /* 0x0306000000007b1d */ /* 0x001fec0000002000 */
.L_x_587:
[----:B------:R-:W-:Y:S01]  /*8510*/  ISETP.NE.AND P0, PT, R97, RZ, PT ;  /* 0x000000ff6100720c */ /* 0x000fe20003f05270 */
[----:B------:R-:W-:-:S12]  /*8520*/  BSSY B0, `(.L_x_588) ;  /* 0x000001f000007945 */ /* 0x000fd80003800000 */
[----:B------:R-:W-:Y:S05]  /*8530*/  @!P0 BRA `(.L_x_589) ;  /* 0x0000000000748947 */ /* 0x000fea0003800000 */
        /* <DEDUP_REMOVED lines=11> */
[----:B0-----:R-:W-:Y:S01]  /*85f0*/  VIADD R4, R3, 0xffffffe ;  /* 0x0ffffffe03047836 */ /* 0x001fe20000000000 */
[----:B------:R-:W-:-:S05]  /*8600*/  IADD3 R3, RZ, -R10, RZ ;  /* 0x8000000aff037210 */ /* 0x000fca0007ffe0ff */
[----:B------:R0:W3:Y:S02]  /*8610*/  F2I.FTZ.U32.TRUNC.NTZ R5, R4 ;  /* 0x0000000400057305 */ /* 0x0000e4000021f000 */
[----:B0-----:R-:W-:Y:S02]  /*8620*/  IMAD.MOV.U32 R4, RZ, RZ, RZ ;  /* 0x000000ffff047224 */ /* 0x001fe400078e00ff */
[----:B---3--:R-:W-:-:S04]  /*8630*/  IMAD.MOV R7, RZ, RZ, -R5 ;  /* 0x000000ffff077224 */ /* 0x008fc800078e0a05 */
[----:B------:R-:W-:-:S04]  /*8640*/  IMAD R7, R7, R6, RZ ;  /* 0x0000000607077224 */ /* 0x000fc800078e02ff */
[----:B------:R-:W-:-:S06]  /*8650*/  IMAD.HI.U32 R5, R5, R7, R4 ;  /* 0x0000000705057227 */ /* 0x000fcc00078e0004 */
[----:B------:R-:W-:-:S04]  /*8660*/  IMAD.HI.U32 R5, R5, R8, RZ ;  /* 0x0000000805057227 */ /* 0x000fc800078e00ff */
[----:B------:R-:W-:-:S05]  /*8670*/  IMAD R3, R5, R3, R8 ;  /* 0x0000000305037224 */ /* 0x000fca00078e0208 */
[----:B------:R-:W-:-:S13]  /*8680*/  ISETP.GT.U32.AND P1, PT, R6, R3, PT ;  /* 0x000000030600720c */ /* 0x000fda0003f24070 */
[----:B------:R-:W-:Y:S01]  /*8690*/  @!P1 IMAD.IADD R3, R3, 0x1, -R6 ;  /* 0x0000000103039824 */ /* 0x000fe200078e0a06 */
[----:B------:R-:W-:Y:S02]  /*86a0*/  @!P1 IADD3 R5, R5, 0x1, RZ ;  /* 0x0000000105059810 */ /* 0x000fe40007ffe0ff */
[----:B------:R-:W-:Y:S02]  /*86b0*/  ISETP.NE.AND P1, PT, R9, RZ, PT ;  /* 0x000000ff0900720c */ /* 0x000fe40003f25270 */
[----:B------:R-:W-:-:S13]  /*86c0*/  ISETP.GE.U32.AND P0, PT, R3, R6, PT ;  /* 0x000000060300720c */ /* 0x000fda0003f06070 */
[----:B------:R-:W-:-:S04]  /*86d0*/  @P0 VIADD R5, R5, 0x1 ;  /* 0x0000000105050836 */ /* 0x000fc80000000000 */
[----:B------:R-:W-:-:S05]  /*86e0*/  IMAD.MOV.U32 R4, RZ, RZ, R5 ;  /* 0x000000ffff047224 */ /* 0x000fca00078e0005 */
[----:B------:R-:W-:Y:S02]  /*86f0*/  @!P2 IADD3 R4, -R4, RZ, RZ ;  /* 0x000000ff0404a210 */ /* 0x000fe40007ffe1ff */
[----:B------:R-:W-:-:S07]  /*8700*/  @!P1 LOP3.LUT R4, RZ, R9, RZ, 0x33, !PT ;  /* 0x00000009ff049212 */ /* 0x000fce00078e33ff */
.L_x_589:
[----:B------:R-:W-:Y:S05]  /*8710*/  BSYNC B0 ;  /* 0x0000000000007941 */ /* 0x000fea0003800000 */
.L_x_588:
[-C--:B------:R-:W-:Y:S01]  /*8720*/  IMAD R194, R209, R4.reuse, RZ ;  /* 0x00000004d1c27224 */ /* 0x080fe200078e02ff */
[----:B------:R-:W-:Y:S01]  /*8730*/  PLOP3.LUT P0, PT, PT, PT, PT, 0x80, 0x0 ;  /* 0x000000000000781c */ /* 0x000fe20003f0f070 */
[----:B------:R-:W-:Y:S01]  /*8740*/  IMAD.MOV.U32 R0, RZ, RZ, RZ ;  /* 0x000000ffff007224 */ /* 0x000fe200078e00ff */
[----:B------:R-:W-:Y:S01]  /*8750*/  CS2R R150, SRZ ;  /* 0x0000000000967805 */ /* 0x000fe2000001ff00 */
[----:B------:R-:W-:Y:S01]  /*8760*/  IMAD.MOV.U32 R3, RZ, RZ, RZ ;  /* 0x000000ffff037224 */ /* 0x000fe200078e00ff */
[----:B------:R-:W-:Y:S02]  /*8770*/  VIADDMNMX R93, R194, R4, R93, PT ;  /* 0x00000004c25d7246 */ /* 0x000fe4000380015d */
[----:B------:R-:W-:Y:S02]  /*8780*/  CS2R R68, SRZ ;  /* 0x0000000000447805 */ /* 0x000fe4000001ff00 */
[----:B------:R-:W-:Y:S02]  /*8790*/  CS2R R104, SRZ ;  /* 0x0000000000687805 */ /* 0x000fe4000001ff00 */
        /* <DEDUP_REMOVED lines=8> */
[----:B----4-:R-:W-:Y:S02]  /*8820*/  CS2R R90, SRZ ;  /* 0x00000000005a7805 */ /* 0x010fe4000001ff00 */
        /* <DEDUP_REMOVED lines=18> */
[----:B-1----:R-:W-:Y:S02]  /*8950*/  CS2R R40, SRZ ;  /* 0x0000000000287805 */ /* 0x002fe4000001ff00 */
[----:B------:R-:W-:Y:S02]  /*8960*/  CS2R R70, SRZ ;  /* 0x0000000000467805 */ /* 0x000fe4000001ff00 */
[----:B------:R-:W-:Y:S01]  /*8970*/  CS2R R20, SRZ ;  /* 0x0000000000147805 */ /* 0x000fe2000001ff00 */
[----:B------:R-:W-:Y:S06]  /*8980*/  @!P1 BRA `(.L_x_590) ;  /* 0x0000009c00989947 */ /* 0x000fec0003800000 */
[----:B------:R-:W-:-:S03]  /*8990*/  UMOV UR4, 0xffffffff ;  /* 0xffffffff00047882 */ /* 0x000fc60000000000 */
[----:B------:R-:W-:Y:S05]  /*89a0*/  BRA.DIV UR4, `(.L_x_591) ;  /* 0x0000014e04107947 */ /* 0x000fea000b800000 */
[----:B------:R-:W0:Y:S02]  /*89b0*/  S2R R3, SR_TID.X ;  /* 0x0000000000037919 */ /* 0x000e240000002100 */
[----:B0-----:R-:W-:-:S04]  /*89c0*/  IADD3 R3, R3, -0x80, RZ ;  /* 0xffffff8003037810 */ /* 0x001fc80007ffe0ff */
[----:B------:R-:W-:-:S04]  /*89d0*/  SHF.R.S32.HI R0, RZ, 0x1f, R3 ;  /* 0x0000001fff007819 */ /* 0x000fc80000011403 */
[----:B------:R-:W-:-:S04]  /*89e0*/  LEA.HI R0, R0, R3, RZ, 0x7 ;  /* 0x0000000300007211 */ /* 0x000fc800078f38ff */
[----:B------:R-:W-:-:S05]  /*89f0*/  SHF.R.S32.HI R0, RZ, 0x7, R0 ;  /* 0x00000007ff007819 */ /* 0x000fca0000011400 */
[----:B------:R0:W1:Y:S02]  /*8a00*/  SHFL.IDX PT, R195, R0, RZ, 0x1f ;  /* 0x00001fff00c37589 */ /* 0x00006400000e0000 */
.L_x_862:
[----:B01----:R-:W-:Y:S01]  /*8a10*/  LEA.HI R0, R195, R195, RZ, 0x1 ;  /* 0x000000c3c3007211 */ /* 0x003fe200078f08ff */
[----:B------:R-:W-:-:S03]  /*8a20*/  IMAD.U32 R3, RZ, RZ, UR40 ;  /* 0x00000028ff037e24 */ /* 0x000fc6000f8e00ff */
[----:B------:R-:W-:Y:S02]  /*8a30*/  LOP3.LUT R0, R0, 0x1e, RZ, 0xc0, !PT ;  /* 0x0000001e00007812 */ /* 0x000fe400078ec0ff */
[----:B------:R-:W-:-:S03]  /*8a40*/  LOP3.LUT P0, RZ, R3, 0x3ff, RZ, 0xc0, !PT ;  /* 0x000003ff03ff7812 */ /* 0x000fc6000780c0ff */
[----:B------:R-:W-:Y:S01]  /*8a50*/  IMAD.IADD R0, R195, 0x1, -R0 ;  /* 0x00000001c3007824 */ /* 0x000fe200078e0a00 */
[----:B------:R-:W-:-:S04]  /*8a60*/  P2R R26, PR, RZ, 0x1 ;  /* 0x00000001ff1a7803 */ /* 0x000fc80000000000 */
[----:B------:R-:W-:-:S04]  /*8a70*/  LEA R0, R0, UR40, 0xd ;  /* 0x0000002800007c11 */ /* 0x000fc8000f8e68ff */
[----:B------:R-:W-:-:S04]  /*8a80*/  SHF.R.U32.HI R0, RZ, 0x4, R0 ;  /* 0x00000004ff007819 */ /* 0x000fc80000011600 */
[----:B------:R-:W-:Y:S01]  /*8a90*/  LOP3.LUT R25, R0, 0x3fff, RZ, 0xc0, !PT ;  /* 0x00003fff00197812 */ /* 0x000fe200078ec0ff */
[----:B------:R-:W-:Y:S06]  /*8aa0*/  @!P0 BRA `(.L_x_592) ;  /* 0x0000000000408947 */ /* 0x000fec0003800000 */
[----:B------:R-:W-:Y:S01]  /*8ab0*/  MOV R0, 0x0 ;  /* 0x0000000000007802 */ /* 0x000fe20000000f00 */
[----:B------:R-:W-:Y:S01]  /*8ac0*/  ULDC.64 UR4, c[0x4][0x80] ;  /* 0x0100200000047ab9 */ /* 0x000fe20000000a00 */
[----:B------:R-:W-:Y:S01]  /*8ad0*/  ULDC.64 UR6, c[0x4][0x88] ;  /* 0x0100220000067ab9 */ /* 0x000fe20000000a00 */
[----:B------:R-:W-:Y:S01]  /*8ae0*/  MOV R4, UR4 ;  /* 0x0000000400047c02 */ /* 0x000fe20008000f00 */
        /* <DEDUP_REMOVED lines=9> */
[----:B0-2---:R-:W-:-:S07]  /*8b80*/  IMAD.MOV.U32 R13, RZ, RZ, RZ ;  /* 0x000000ffff0d7224 */ /* 0x005fce00078e00ff */
[----:B------:R-:W-:-:S07]  /*8b90*/  LEPC R20, `(.L_x_592) ;  /* 0x000000001014794e */ /* 0x000fce0000000000 */
[----:B-1---5:R-:W-:Y:S05]  /*8ba0*/  CALL.ABS.NOINC R14 ;  /* 0x000000000e007343 */ /* 0x022fea0003c00000 */
.L_x_592:
[----:B------:R-:W-:Y:S02]  /*8bb0*/  ULDC UR4, c[0x0][0x3f4] ;  /* 0x0000fd0000047ab9 */ /* 0x000fe40000000800 */
[----:B------:R-:W-:-:S13]  /*8bc0*/  ISETP.LT.AND P0, PT, RZ, UR4, PT ;  /* 0x00000004ff007c0c */ /* 0x000fda000bf01270 */
[----:B------:R-:W-:Y:S05]  /*8bd0*/  @P0 BRA `(.L_x_593) ;  /* 0x0000000000400947 */ /* 0x000fea0003800000 */
[----:B------:R-:W-:-:S04]  /*8be0*/  ULEA.HI UR4, UR39, UR39, URZ, 0x1 ;  /* 0x0000002727047291 */ /* 0x000fc8000f8f083f */
[----:B------:R-:W-:-:S04]  /*8bf0*/  ULOP3.LUT UR4, UR4, 0xfffffffe, URZ, 0xc0, !UPT ;  /* 0xfffffffe04047892 */ /* 0x000fc8000f8ec03f */
[----:B------:R-:W-:-:S06]  /*8c00*/  UIADD3 UR4, UR39, -UR4, URZ ;  /* 0x8000000427047290 */ /* 0x000fcc000fffe03f */
[----:B------:R-:W-:-:S04]  /*8c10*/  MOV R3, UR4 ;  /* 0x0000000400037c02 */ /* 0x000fc80008000f00 */
[----:B------:R-:W-:-:S04]  /*8c20*/  SHF.L.U32 R3, R3, 0x1f, RZ ;  /* 0x0000001f03037819 */ /* 0x000fc800000006ff */
[----:B------:R0:W1:Y:S03]  /*8c30*/  SYNCS.PHASECHK.TRANS64.TRYWAIT P0, [R156+URZ+0x28800], R3 ;  /* 0x028800039c0075a7 */ /* 0x000066000800017f */
[----:B-1----:R-:W-:Y:S05]  /*8c40*/  @!P0 NANOSLEEP.SYNCS 0x989680 ;  /* 0x009896800000895d */ /* 0x002fea0003900000 */
[----:B------:R-:W1:Y:S01]  /*8c50*/  @!P0 SYNCS.PHASECHK.TRANS64 P0, [R156+URZ+0x28800], R3 ;  /* 0x028800039c0085a7 */ /* 0x000e62000800007f */
[----:B------:R-:W-:Y:S04]  /*8c60*/  BSSY B0, `(.L_x_594) ;  /* 0x0000006000007945 */ /* 0x000fe80003800000 */
[----:B-1----:R-:W-:Y:S05]  /*8c70*/  @P0 BRA `(.L_x_595) ;  /* 0x0000000000100947 */ /* 0x002fea0003800000 */
.L_x_596:
[----:B-1----:R1:W3:Y:S02]  /*8c80*/  SYNCS.PHASECHK.TRANS64.TRYWAIT P0, [R156+URZ+0x28800], R3 ;  /* 0x028800039c0075a7 */ /* 0x0022e4000800017f */
[----:B---3--:R-:W-:Y:S05]  /*8c90*/  @!P0 NANOSLEEP.SYNCS 0x989680 ;  /* 0x009896800000895d */ /* 0x008fea0003900000 */
[----:B------:R-:W3:Y:S02]  /*8ca0*/  @!P0 SYNCS.PHASECHK.TRANS64 P0, [R156+URZ+0x28800], R3 ;  /* 0x028800039c0085a7 */ /* 0x000ee4000800007f */
[----:B---3--:R-:W-:Y:S05]  /*8cb0*/  @!P0 BRA `(.L_x_596) ;  /* 0xfffffffc00f08947 */ /* 0x008fea000383ffff */
.L_x_595:
[----:B------:R-:W-:Y:S05]  /*8cc0*/  BSYNC B0 ;  /* 0x0000000000007941 */ /* 0x000fea0003800000 */
.L_x_594:
[----:B------:R-:W-:Y:S05]  /*8cd0*/  BRA `(.L_x_597) ;  /* 0x00000038001c7947 */ /* 0x000fea0003800000 */
.L_x_593:
[----:B-----5:R-:W-:Y:S01]  /*8ce0*/  SHF.R.S32.HI R0, RZ, 0x1f, R24 ;  /* 0x0000001fff007819 */ /* 0x020fe20000011418 */
[----:B------:R-:W-:Y:S01]  /*8cf0*/  ULDC.64 UR4, c[0x0][0x3f8] ;  /* 0x0000fe0000047ab9 */ /* 0x000fe20000000a00 */
[----:B------:R-:W-:Y:S01]  /*8d00*/  ULDC.64 UR6, c[0x0][0x408] ;  /* 0x0001020000067ab9 */ /* 0x000fe20000000a00 */
[----:B------:R-:W-:Y:S01]  /*8d10*/  ISETP.NE.AND P2, PT, R26, RZ, PT ;  /* 0x000000ff1a00720c */ /* 0x000fe20003f45270 */
[----:B------:R-:W-:-:S04]  /*8d20*/  IMAD.WIDE.U32 R4, R24, UR4, RZ ;  /* 0x0000000418047c25 */ /* 0x000fc8000f8e00ff */
[C---:B------:R-:W-:Y:S02]  /*8d30*/  IMAD R3, R0.reuse, UR4, RZ ;  /* 0x0000000400037c24 */ /* 0x040fe4000f8e02ff */
[----:B------:R-:W-:Y:S02]  /*8d40*/  IMAD R9, R0, UR6, RZ ;  /* 0x0000000600097c24 */ /* 0x000fe4000f8e02ff */
[C---:B------:R-:W-:Y:S01]  /*8d50*/  IMAD R3, R24.reuse, UR5, R3 ;  /* 0x0000000518037c24 */ /* 0x040fe2000f8e0203 */
[----:B------:R-:W-:Y:S01]  /*8d60*/  ULDC.64 UR4, c[0x0][0x3e8] ;  /* 0x0000fa0000047ab9 */ /* 0x000fe20000000a00 */
[----:B------:R-:W-:-:S04]  /*8d70*/  IMAD.WIDE.U32 R6, R24, UR6, RZ ;  /* 0x0000000618067c25 */ /* 0x000fc8000f8e00ff */
[----:B------:R-:W-:Y:S01]  /*8d80*/  IMAD R9, R24, UR7, R9 ;  /* 0x0000000718097c24 */ /* 0x000fe2000f8e0209 */
[----:B------:R-:W-:Y:S01]  /*8d90*/  ULDC.64 UR6, c[0x0][0x400] ;  /* 0x0001000000067ab9 */ /* 0x000fe20000000a00 */
[----:B------:R-:W-:Y:S01]  /*8da0*/  IMAD.IADD R5, R3, 0x1, R5 ;  /* 0x0000000103057824 */ /* 0x000fe200078e0205 */
[----:B------:R-:W-:Y:S01]  /*8db0*/  LEA R24, P0, R4, UR4, 0x1 ;  /* 0x0000000404187c11 */ /* 0x000fe2000f8008ff */
[----:B------:R-:W-:Y:S01]  /*8dc0*/  IMAD.IADD R3, R9, 0x1, R7 ;  /* 0x0000000109037824 */ /* 0x000fe200078e0207 */
[----:B------:R-:W-:Y:S02]  /*8dd0*/  LEA R27, P1, R6, UR6, 0x1 ;  /* 0x00000006061b7c11 */ /* 0x000fe4000f8208ff */
[----:B------:R-:W-:Y:S02]  /*8de0*/  LEA.HI.X R26, R4, UR5, R5, 0x1, P0 ;  /* 0x00000005041a7c11 */ /* 0x000fe400080f0c05 */
[----:B------:R-:W-:Y:S01]  /*8df0*/  LEA.HI.X R28, R6, UR7, R3, 0x1, P1 ;  /* 0x00000007061c7c11 */ /* 0x000fe200088f0c03 */
[----:B------:R-:W-:Y:S08]  /*8e00*/  @!P2 BRA `(.L_x_598) ;  /* 0x000000000040a947 */ /* 0x000ff00003800000 */
        /* <DEDUP_REMOVED lines=15> */
[----:B-1----:R-:W-:Y:S05]  /*8f00*/  CALL.ABS.NOINC R14 ;  /* 0x000000000e007343 */ /* 0x002fea0003c00000 */
.L_x_598:
[----:B------:R-:W-:Y:S01]  /*8f10*/  ULDC.U8 UR4, c[0x0][0x410] ;  /* 0x0001040000047ab9 */ /* 0x000fe20000000000 */
[----:B------:R-:W-:Y:S01]  /*8f20*/  BSSY B0, `(.L_x_599) ;  /* 0x000035a000007945 */ /* 0x000fe20003800000 */
[----:B------:R-:W-:Y:S02]  /*8f30*/  ISETP.NE.AND P0, PT, RZ, UR4, PT ;  /* 0x00000004ff007c0c */ /* 0x000fe4000bf05270 */
[----:B------:R-:W-:Y:S02]  /*8f40*/  LEA R21, R196, UR40, 0x1 ;  /* 0x00000028c4157c11 */ /* 0x000fe4000f8e08ff */
[----:B------:R-:W-:-:S09]  /*8f50*/  LEA R5, R29, R153, 0x7 ;  /* 0x000000991d057211 */ /* 0x000fd200078e38ff */
[----:B------:R-:W-:Y:S05]  /*8f60*/  @!P0 BRA `(.L_x_600) ;  /* 0x0000001800988947 */ /* 0x000fea0003800000 */
[----:B------:R-:W-:-:S03]  /*8f70*/  UMOV UR4, 0xffffffff ;  /* 0xffffffff00047882 */ /* 0x000fc60000000000 */
[----:B------:R-:W-:Y:S05]  /*8f80*/  BRA.DIV UR4, `(.L_x_601) ;  /* 0x0000014604d87947 */ /* 0x000fea000b800000 */
[----:B------:R0:W1:Y:S04]  /*8f90*/  SHFL.IDX PT, R0, R26, RZ, 0x181f ;  /* 0x00181fff1a007589 */ /* 0x00006800000e0000 */
[----:B------:R0:W3:Y:S04]  /*8fa0*/  SHFL.IDX PT, R3, R24, RZ, 0x181f ;  /* 0x00181fff18037589 */ /* 0x0000e800000e0000 */
[----:B------:R0:W4:Y:S04]  /*8fb0*/  SHFL.IDX PT, R4, R28, RZ, 0x181f ;  /* 0x00181fff1c047589 */ /* 0x00012800000e0000 */
[----:B------:R0:W0:Y:S02]  /*8fc0*/  SHFL.IDX PT, R14, R27, RZ, 0x181f ;  /* 0x00181fff1b0e7589 */ /* 0x00002400000e0000 */
.L_x_868:
[----:B------:R-:W-:Y:S01]  /*8fd0*/  ULDC UR4, c[0x0][0x448] ;  /* 0x0001120000047ab9 */ /* 0x000fe20000000800 */
[----:B------:R-:W-:Y:S01]  /*8fe0*/  BSSY B1, `(.L_x_602) ;  /* 0x000001d000017945 */ /* 0x000fe20003800000 */
[----:B------:R-:W-:Y:S01]  /*8ff0*/  IMAD R94, R94, UR4, RZ ;  /* 0x000000045e5e7c24 */ /* 0x000fe2000f8e02ff */
[----:B------:R-:W-:Y:S02]  /*9000*/  CS2R R6, SRZ ;  /* 0x0000000000067805 */ /* 0x000fe4000001ff00 */
[----:B------:R-:W-:Y:S02]  /*9010*/  CS2R R8, SRZ ;  /* 0x0000000000087805 */ /* 0x000fe4000001ff00 */
[----:B------:R-:W-:Y:S02]  /*9020*/  CS2R R10, SRZ ;  /* 0x00000000000a7805 */ /* 0x000fe4000001ff00 */
[----:B--2---:R-:W-:Y:S02]  /*9030*/  CS2R R12, SRZ ;  /* 0x00000000000c7805 */ /* 0x004fe4000001ff00 */
[----:B------:R-:W-:-:S13]  /*9040*/  ISETP.GE.AND P0, PT, R5, R94, PT ;  /* 0x0000005e0500720c */ /* 0x000fda0003f06270 */
[----:B------:R-:W-:Y:S05]  /*9050*/  @P0 BRA `(.L_x_603) ;  /* 0x0000000000540947 */ /* 0x000fea0003800000 */
[----:B------:R-:W-:Y:S01]  /*9060*/  ULDC UR4, c[0x0][0x3f4] ;  /* 0x0000fd0000047ab9 */ /* 0x000fe20000000800 */
[----:B------:R-:W-:Y:S02]  /*9070*/  CS2R R12, SRZ ;  /* 0x00000000000c7805 */ /* 0x000fe4000001ff00 */
[----:B------:R-:W-:Y:S02]  /*9080*/  ISETP.GE.AND P4, PT, R18, UR4, PT ;  /* 0x0000000412007c0c */ /* 0x000fe4000bf86270 */
[----:B------:R-:W-:Y:S02]  /*9090*/  CS2R R8, SRZ ;  /* 0x0000000000087805 */ /* 0x000fe4000001ff00 */
[----:B------:R-:W-:-:S09]  /*90a0*/  ISETP.GE.AND P5, PT, R152, UR4, PT ;  /* 0x0000000498007c0c */ /* 0x000fd2000bfa6270 */
[C---:B------:R-:W-:Y:S01]  /*90b0*/  @!P4 IMAD.SHL.U32 R30, R18.reuse, 0x2, RZ ;  /* 0x00000002121ec824 */ /* 0x040fe200078e00ff */
[----:B------:R-:W-:-:S03]  /*90c0*/  @!P4 SHF.L.U64.HI R5, R18, 0x1, R19 ;  /* 0x000000011205c819 */ /* 0x000fc60000010213 */
[C---:B---3--:R-:W-:Y:S02]  /*90d0*/  @!P5 IADD3 R32, P2, R3.reuse, R220, RZ ;  /* 0x000000dc0320d210 */ /* 0x048fe40007f5e0ff */
[-C--:B0-----:R-:W-:Y:S02]  /*90e0*/  @!P4 IADD3 R26, P0, R3, R30.reuse, RZ ;  /* 0x0000001e031ac210 */ /* 0x081fe40007f1e0ff */
[C---:B------:R-:W-:Y:S02]  /*90f0*/  @!P4 IADD3 R30, P1, R14.reuse, R30, RZ ;  /* 0x0000001e0e1ec210 */ /* 0x040fe40007f3e0ff */
[----:B------:R-:W-:Y:S02]  /*9100*/  CS2R R10, SRZ ;  /* 0x00000000000a7805 */ /* 0x000fe4000001ff00 */
[----:B------:R-:W-:Y:S02]  /*9110*/  @!P5 IADD3 R14, P3, R14, R220, RZ ;  /* 0x000000dc0e0ed210 */ /* 0x000fe40007f7e0ff */
[----:B------:R-:W-:Y:S01]  /*9120*/  CS2R R6, SRZ ;  /* 0x0000000000067805 */ /* 0x000fe2000001ff00 */
[C---:B-1----:R-:W-:Y:S01]  /*9130*/  @!P5 IMAD.X R33, R0.reuse, 0x1, R219, P2 ;  /* 0x000000010021d824 */ /* 0x042fe200010e06db */
[----:B------:R-:W-:Y:S01]  /*9140*/  @!P4 IADD3.X R27, R0, R5, RZ, P0, !PT ;  /* 0x00000005001bc210 */ /* 0x000fe200007fe4ff */
[----:B----4-:R-:W-:-:S02]  /*9150*/  @!P4 IMAD.X R31, R4, 0x1, R5, P1 ;  /* 0x00000001041fc824 */ /* 0x010fc400008e0605 */
[----:B------:R-:W-:Y:S01]  /*9160*/  @!P5 IMAD.X R15, R4, 0x1, R219, P3 ;  /* 0x00000001040fd824 */ /* 0x000fe200018e06db */
[----:B------:R2:W5:Y:S04]  /*9170*/  @!P5 LD.E.64 R12, desc[UR42][R32.64] ;  /* 0x0000002a200cd980 */ /* 0x000568000c101b00 */
[----:B------:R2:W5:Y:S04]  /*9180*/  @!P5 LD.E.64 R8, desc[UR42][R14.64] ;  /* 0x0000002a0e08d980 */ /* 0x000568000c101b00 */
[----:B------:R2:W5:Y:S04]  /*9190*/  @!P4 LD.E.64 R10, desc[UR42][R26.64] ;  /* 0x0000002a1a0ac980 */ /* 0x000568000c101b00 */
[----:B------:R2:W5:Y:S02]  /*91a0*/  @!P4 LD.E.64 R6, desc[UR42][R30.64] ;  /* 0x0000002a1e06c980 */ /* 0x000564000c101b00 */
.L_x_603:
[----:B------:R-:W-:Y:S05]  /*91b0*/  BSYNC B1 ;  /* 0x0000000000017941 */ /* 0x000fea0003800000 */
.L_x_602:
[----:B------:R-:W-:Y:S01]  /*91c0*/  ULEA.HI UR4, UR39, UR39, URZ, 0x1 ;  /* 0x0000002727047291 */ /* 0x000fe2000f8f083f */
[----:B---3--:R-:W-:Y:S01]  /*91d0*/  IMAD R3, R29, -0x80, R94 ;  /* 0xffffff801d037824 */ /* 0x008fe200078e025e */
[--C-:B0-2--5:R-:W-:Y:S01]  /*91e0*/  SHF.R.U64 R26, R12, 0x10, R13.reuse ;  /* 0x000000100c1a7819 */ /* 0x125fe2000000120d */
[--C-:B------:R-:W-:Y:S01]  /*91f0*/  IMAD.MOV.U32 R15, RZ, RZ, R13.reuse ;  /* 0x000000ffff0f7224 */ /* 0x100fe200078e000d */
[----:B------:R-:W-:Y:S01]  /*9200*/  ULOP3.LUT UR4, UR4, 0xfffffffe, URZ, 0xc0, !UPT ;  /* 0xfffffffe04047892 */ /* 0x000fe2000f8ec03f */
[----:B------:R-:W-:Y:S01]  /*9210*/  SHF.R.U32.HI R27, RZ, 0x10, R13 ;  /* 0x00000010ff1b7819 */ /* 0x000fe2000001160d */
[----:B-1----:R-:W-:Y:S01]  /*9220*/  IMAD.MOV.U32 R0, RZ, RZ, R10 ;  /* 0x000000ffff007224 */ /* 0x002fe200078e000a */
[----:B----4-:R-:W-:Y:S01]  /*9230*/  MOV R4, R7 ;  /* 0x0000000700047202 */ /* 0x010fe20000000f00 */
[----:B------:R-:W-:Y:S01]  /*9240*/  UIADD3 UR4, UR39, -UR4, URZ ;  /* 0x8000000427047290 */ /* 0x000fe2000fffe03f */
[----:B------:R-:W-:Y:S01]  /*9250*/  IMAD.MOV.U32 R14, RZ, RZ, R11 ;  /* 0x000000ffff0e7224 */ /* 0x000fe200078e000b */
[--C-:B------:R-:W-:Y:S01]  /*9260*/  SHF.R.U64 R28, R6, 0x10, R7.reuse ;  /* 0x00000010061c7819 */ /* 0x100fe20000001207 */
[----:B------:R-:W-:Y:S01]  /*9270*/  IMAD.MOV.U32 R13, RZ, RZ, R6 ;  /* 0x000000ffff0d7224 */ /* 0x000fe200078e0006 */
[----:B------:R-:W-:Y:S01]  /*9280*/  SHF.R.U32.HI R29, RZ, 0x10, R7 ;  /* 0x00000010ff1d7819 */ /* 0x000fe20000011607 */
[----:B------:R-:W-:Y:S01]  /*9290*/  IMAD.MOV.U32 R6, RZ, RZ, R8 ;  /* 0x000000ffff067224 */ /* 0x000fe200078e0008 */
[----:B------:R-:W-:Y:S01]  /*92a0*/  MOV R5, UR4 ;  /* 0x0000000400057c02 */ /* 0x000fe20008000f00 */
[----:B------:R-:W-:Y:S01]  /*92b0*/  IMAD.MOV.U32 R7, RZ, RZ, R9 ;  /* 0x000000ffff077224 */ /* 0x000fe200078e0009 */
[----:B------:R-:W-:Y:S01]  /*92c0*/  SHF.R.U64 R20, R10, 0x10, R11 ;  /* 0x000000100a147819 */ /* 0x000fe2000000120b */
[----:B------:R-:W-:Y:S01]  /*92d0*/  BSSY B1, `(.L_x_604) ;  /* 0x0000011000017945 */ /* 0x000fe20003800000 */
[----:B------:R-:W-:-:S02]  /*92e0*/  SHF.L.U32 R5, R5, 0x1f, RZ ;  /* 0x0000001f05057819 */ /* 0x000fc400000006ff */
[----:B------:R-:W-:Y:S02]  /*92f0*/  SHF.R.U64 R30, R8, 0x10, R9 ;  /* 0x00000010081e7819 */ /* 0x000fe40000001209 */
[----:B------:R-:W0:Y:S01]  /*9300*/  SYNCS.PHASECHK.TRANS64.TRYWAIT P0, [R156+URZ+0x28800], R5 ;  /* 0x028800059c0075a7 */ /* 0x000e22000800017f */
[----:B------:R-:W-:Y:S02]  /*9310*/  SHF.R.U32.HI R24, RZ, 0x10, R11 ;  /* 0x00000010ff187819 */ /* 0x000fe4000001160b */
[----:B------:R-:W-:Y:S02]  /*9320*/  MOV R10, R12 ;  /* 0x0000000c000a7202 */ /* 0x000fe40000000f00 */
[----:B------:R-:W-:Y:S02]  /*9330*/  VIMNMX R8, R3, 0x80, PT ;  /* 0x0000008003087848 */ /* 0x000fe40003fe0100 */
[----:B------:R-:W-:Y:S02]  /*9340*/  SHF.R.U32.HI R31, RZ, 0x10, R9 ;  /* 0x00000010ff1f7819 */ /* 0x000fe40000011609 */
[----:B------:R-:W-:-:S02]  /*9350*/  PRMT R11, R0, 0x5410, R14 ;  /* 0x00005410000b7816 */ /* 0x000fc4000000000e */
[----:B------:R-:W-:Y:S02]  /*9360*/  PRMT R12, R20, 0x5410, R24 ;  /* 0x00005410140c7816 */ /* 0x000fe40000000018 */
[----:B------:R-:W-:Y:S02]  /*9370*/  PRMT R0, R10, 0x5410, R15 ;  /* 0x000054100a007816 */ /* 0x000fe4000000000f */
[----:B------:R-:W-:Y:S02]  /*9380*/  PRMT R3, R26, 0x5410, R27 ;  /* 0x000054101a037816 */ /* 0x000fe4000000001b */
[----:B------:R-:W-:Y:S02]  /*9390*/  ISETP.GE.AND P1, PT, R153, R8, PT ;  /* 0x000000089900720c */ /* 0x000fe40003f26270 */
[----:B------:R-:W-:Y:S02]  /*93a0*/  PRMT R13, R13, 0x5410, R4 ;  /* 0x000054100d0d7816 */ /* 0x000fe40000000004 */
[----:B------:R-:W-:-:S02]  /*93b0*/  PRMT R14, R28, 0x5410, R29 ;  /* 0x000054101c0e7816 */ /* 0x000fc4000000001d */
[----:B------:R-:W-:Y:S01]  /*93c0*/  PRMT R9, R6, 0x5410, R7 ;  /* 0x0000541006097816 */ /* 0x000fe20000000007 */
[----:B0-----:R-:W-:Y:S06]  /*93d0*/  @!P0 BRA `(.L_x_605) ;  /* 0x0000014400348947 */ /* 0x001fec0003800000 */
.L_x_869:
[----:B------:R-:W-:Y:S05]  /*93e0*/  BSYNC B1 ;  /* 0x0000000000017941 */ /* 0x000fea0003800000 */
.L_x_604:
[----:B------:R-:W-:Y:S01]  /*93f0*/  BSSY B1, `(.L_x_606) ;  /* 0x0000056000017945 */ /* 0x000fe20003800000 */
[----:B------:R-:W-:-:S03]  /*9400*/  PRMT R10, R30, 0x5410, R31 ;  /* 0x000054101e0a7816 */ /* 0x000fc6000000001f */
[----:B------:R-:W-:Y:S05]  /*9410*/  @P1 BRA `(.L_x_607) ;  /* 0x00000004004c1947 */ /* 0x000fea0003800000 */
[----:B0-----:R-:W0:Y:S01]  /*9420*/  LDC R5, c[0x0][0x3f4] ;  /* 0x0000fd00ff057b82 */ /* 0x001e220000000800 */
[----:B------:R-:W-:Y:S01]  /*9430*/  BSSY B2, `(.L_x_608) ;  /* 0x000002a000027945 */ /* 0x000fe20003800000 */
[-C--:B0-----:R-:W-:Y:S02]  /*9440*/  ISETP.GE.AND P0, PT, R18, R5.reuse, PT ;  /* 0x000000051200720c */ /* 0x081fe40003f06270 */
[----:B------:R-:W-:-:S11]  /*9450*/  ISETP.GE.AND P1, PT, R152, R5, PT ;  /* 0x000000059800720c */ /* 0x000fd60003f26270 */
[----:B------:R-:W-:Y:S05]  /*9460*/  @P0 BRA `(.L_x_609) ;  /* 0x0000000000980947 */ /* 0x000fea0003800000 */
[----:B------:R-:W0:Y:S01]  /*9470*/  LDS.128 R4, [R21] ;  /* 0x0000000015047984 */ /* 0x000e220000000c00 */
[----:B------:R-:W-:Y:S02]  /*9480*/  HADD2.F32 R29, -RZ, R13.H0_H0 ;  /* 0x2000000dff1d7230 */ /* 0x000fe40000004100 */
[----:B------:R-:W-:Y:S02]  /*9490*/  HADD2.F32 R27, -RZ, R11.H0_H0 ;  /* 0x2000000bff1b7230 */ /* 0x000fe40000004100 */
[----:B------:R-:W-:Y:S02]  /*94a0*/  HADD2.F32 R28, -RZ, R12.H0_H0 ;  /* 0x2000000cff1c7230 */ /* 0x000fe40000004100 */
[----:B------:R-:W-:Y:S02]  /*94b0*/  HADD2.F32 R30, -RZ, R14.H0_H0 ;  /* 0x2000000eff1e7230 */ /* 0x000fe40000004100 */
[--C-:B0-----:R-:W-:Y:S02]  /*94c0*/  HADD2.F32 R15, -RZ, R4.reuse.H0_H0 ;  /* 0x20000004ff0f7230 */ /* 0x101fe40000004100 */
[----:B------:R-:W-:-:S02]  /*94d0*/  HADD2.F32 R4, -RZ, R4.H1_H1 ;  /* 0x30000004ff047230 */ /* 0x000fc40000004100 */
[--C-:B------:R-:W-:Y:S02]  /*94e0*/  HADD2.F32 R20, -RZ, R5.reuse.H0_H0 ;  /* 0x20000005ff147230 */ /* 0x100fe40000004100 */
[----:B------:R-:W-:Y:S02]  /*94f0*/  HADD2.F32 R5, -RZ, R5.H1_H1 ;  /* 0x30000005ff057230 */ /* 0x000fe40000004100 */
[C---:B------:R-:W-:Y:S01]  /*9500*/  FMUL.FTZ R32, R4.reuse, R29 ;  /* 0x0000001d04207220 */ /* 0x040fe20000410000 */
[-C--:B------:R-:W-:Y:S01]  /*9510*/  FMUL.FTZ R4, R4, R27.reuse ;  /* 0x0000001b04047220 */ /* 0x080fe20000410000 */
[--C-:B------:R-:W-:Y:S02]  /*9520*/  HADD2.F32 R24, -RZ, R6.reuse.H0_H0 ;  /* 0x20000006ff187230 */ /* 0x100fe40000004100 */
[----:B------:R-:W-:Y:S02]  /*9530*/  HADD2.F32 R26, -RZ, R7.H0_H0 ;  /* 0x20000007ff1a7230 */ /* 0x000fe40000004100 */
[----:B------:R-:W-:Y:S01]  /*9540*/  FMUL.FTZ R31, R5, R30 ;  /* 0x0000001e051f7220 */ /* 0x000fe20000410000 */
[C---:B------:R-:W-:Y:S01]  /*9550*/  FFMA.FTZ R32, R15.reuse, R27, -R32 ;  /* 0x0000001b0f207223 */ /* 0x040fe20000010820 */
[----:B------:R-:W-:Y:S01]  /*9560*/  FFMA.FTZ R29, R15, R29, R4 ;  /* 0x0000001d0f1d7223 */ /* 0x000fe20000010004 */
[----:B------:R-:W-:Y:S01]  /*9570*/  FMUL.FTZ R33, R5, R28 ;  /* 0x0000001c05217220 */ /* 0x000fe20000410000 */
[----:B------:R-:W-:-:S02]  /*9580*/  HADD2.F32 R6, -RZ, R6.H1_H1 ;  /* 0x30000006ff067230 */ /* 0x000fc40000004100 */
[C---:B------:R-:W-:Y:S01]  /*9590*/  FFMA.FTZ R31, R20.reuse, R28, -R31 ;  /* 0x0000001c141f7223 */ /* 0x040fe2000001081f */
[----:B------:R-:W-:Y:S02]  /*95a0*/  HADD2.F32 R7, -RZ, R7.H1_H1 ;  /* 0x30000007ff077230 */ /* 0x000fe40000004100 */
[----:B------:R-:W-:Y:S01]  /*95b0*/  FFMA.FTZ R20, R20, R30, R33 ;  /* 0x0000001e14147223 */ /* 0x000fe20000010021 */
[----:B------:R-:W-:Y:S02]  /*95c0*/  HADD2.F32 R15, -RZ, R13.H1_H1 ;  /* 0x3000000dff0f7230 */ /* 0x000fe40000004100 */
[----:B------:R-:W-:Y:S02]  /*95d0*/  HADD2.F32 R5, -RZ, R11.H1_H1 ;  /* 0x3000000bff057230 */ /* 0x000fe40000004100 */
[----:B------:R-:W-:Y:S02]  /*95e0*/  HADD2.F32 R27, -RZ, R14.H1_H1 ;  /* 0x3000000eff1b7230 */ /* 0x000fe40000004100 */
[----:B------:R-:W-:Y:S01]  /*95f0*/  FMUL.FTZ R33, R6, R15 ;  /* 0x0000000f06217220 */ /* 0x000fe20000410000 */
[----:B------:R-:W-:-:S02]  /*9600*/  HADD2.F32 R4, -RZ, R12.H1_H1 ;  /* 0x3000000cff047230 */ /* 0x000fc40000004100 */
[----:B------:R-:W-:Y:S01]  /*9610*/  FMUL.FTZ R28, R6, R5 ;  /* 0x00000005061c7220 */ /* 0x000fe20000410000 */
[C---:B------:R-:W-:Y:S01]  /*9620*/  FMUL.FTZ R35, R7.reuse, R27 ;  /* 0x0000001b07237220 */ /* 0x040fe20000410000 */
[C---:B------:R-:W-:Y:S01]  /*9630*/  FFMA.FTZ R6, R24.reuse, R5, -R33 ;  /* 0x0000000518067223 */ /* 0x040fe20000010821 */
[-C--:B------:R-:W-:Y:S01]  /*9640*/  FMUL.FTZ R30, R7, R4.reuse ;  /* 0x00000004071e7220 */ /* 0x080fe20000410000 */
[----:B------:R-:W-:Y:S01]  /*9650*/  FFMA.FTZ R15, R24, R15, R28 ;  /* 0x0000000f180f7223 */ /* 0x000fe2000001001c */
[C---:B------:R-:W-:Y:S01]  /*9660*/  FFMA.FTZ R7, R26.reuse, R4, -R35 ;  /* 0x000000041a077223 */ /* 0x040fe20000010823 */
[----:B------:R-:W-:Y:S01]  /*9670*/  F2FP.F16.F32.PACK_AB R4, R29, R32 ;  /* 0x000000201d04723e */ /* 0x000fe200000000ff */
[----:B------:R-:W-:Y:S01]  /*9680*/  FFMA.FTZ R30, R26, R27, R30 ;  /* 0x0000001b1a1e7223 */ /* 0x000fe2000001001e */
[----:B------:R-:W-:Y:S02]  /*9690*/  F2FP.F16.F32.PACK_AB R5, R20, R31 ;  /* 0x0000001f1405723e */ /* 0x000fe400000000ff */
[----:B------:R-:W-:-:S02]  /*96a0*/  F2FP.F16.F32.PACK_AB R6, R15, R6 ;  /* 0x000000060f06723e */ /* 0x000fc400000000ff */
[----:B------:R-:W-:-:S05]  /*96b0*/  F2FP.F16.F32.PACK_AB R7, R30, R7 ;  /* 0x000000071e07723e */ /* 0x000fca00000000ff */
[----:B------:R0:W-:Y:S02]  /*96c0*/  STS.128 [R21], R4 ;  /* 0x0000000415007388 */ /* 0x0001e40000000c00 */
.L_x_609:
[----:B------:R-:W-:Y:S05]  /*96d0*/  BSYNC B2 ;  /* 0x0000000000027941 */ /* 0x000fea0003800000 */
.L_x_608:
[----:B------:R-:W-:Y:S05]  /*96e0*/  @P1 BRA `(.L_x_607) ;  /* 0x0000000000981947 */ /* 0x000fea0003800000 */
[----:B0-----:R-:W0:Y:S01]  /*96f0*/  LDS.128 R4, [R21+0x4000] ;  /* 0x0040000015047984 */ /* 0x001e220000000c00 */
        /* <DEDUP_REMOVED lines=36> */
[----:B------:R1:W-:Y:S02]  /*9940*/  STS.128 [R21+0x4000], R4 ;  /* 0x0040000415007388 */ /* 0x0003e40000000c00 */
.L_x_607:
[----:B------:R-:W-:Y:S05]  /*9950*/  BSYNC B1 ;  /* 0x0000000000017941 */ /* 0x000fea0003800000 */
.L_x_606:
[----:B01----:R-:W-:Y:S01]  /*9960*/  IADD3 R4, R153, 0x20, RZ ;  /* 0x0000002099047810 */ /* 0x003fe20007ffe0ff */
[----:B------:R-:W-:Y:S03]  /*9970*/  BSSY B1, `(.L_x_610) ;  /* 0x0000056000017945 */ /* 0x000fe60003800000 */
[----:B------:R-:W-:-:S13]  /*9980*/  ISETP.GE.AND P0, PT, R4, R8, PT ;  /* 0x000000080400720c */ /* 0x000fda0003f06270 */
[----:B------:R-:W-:Y:S05]  /*9990*/  @P0 BRA `(.L_x_611) ;  /* 0x00000004004c0947 */ /* 0x000fea0003800000 */
[----:B------:R-:W0:Y:S01]  /*99a0*/  LDC R5, c[0x0][0x3f4] ;  /* 0x0000fd00ff057b82 */ /* 0x000e220000000800 */
[----:B------:R-:W-:Y:S01]  /*99b0*/  BSSY B2, `(.L_x_612) ;  /* 0x000002a000027945 */ /* 0x000fe20003800000 */
[-C--:B0-----:R-:W-:Y:S02]  /*99c0*/  ISETP.GE.AND P0, PT, R18, R5.reuse, PT ;  /* 0x000000051200720c */ /* 0x081fe40003f06270 */
[----:B------:R-:W-:-:S11]  /*99d0*/  ISETP.GE.AND P1, PT, R152, R5, PT ;  /* 0x000000059800720c */ /* 0x000fd60003f26270 */
[----:B------:R-:W-:Y:S05]  /*99e0*/  @P0 BRA `(.L_x_613) ;  /* 0x0000000000980947 */ /* 0x000fea0003800000 */
[----:B------:R-:W0:Y:S01]  /*99f0*/  LDS.128 R4, [R21+0x1000] ;  /* 0x0010000015047984 */ /* 0x000e220000000c00 */
[----:B------:R-:W-:Y:S02]  /*9a00*/  HADD2.F32 R31, -RZ, R13.H0_H0 ;  /* 0x2000000dff1f7230 */ /* 0x000fe40000004100 */
[----:B------:R-:W-:Y:S02]  /*9a10*/  HADD2.F32 R29, -RZ, R11.H0_H0 ;  /* 0x2000000bff1d7230 */ /* 0x000fe40000004100 */
[----:B------:R-:W-:Y:S02]  /*9a20*/  HADD2.F32 R34, -RZ, R14.H0_H0 ;  /* 0x2000000eff227230 */ /* 0x000fe40000004100 */
[----:B------:R-:W-:Y:S02]  /*9a30*/  HADD2.F32 R32, -RZ, R12.H0_H0 ;  /* 0x2000000cff207230 */ /* 0x000fe40000004100 */
[----:B------:R-:W-:Y:S02]  /*9a40*/  HADD2.F32 R36, -RZ, R14.H1_H1 ;  /* 0x3000000eff247230 */ /* 0x000fe40000004100 */
[----:B0-----:R-:W-:-:S02]  /*9a50*/  HADD2.F32 R15, -RZ, R4.H0_H0 ;  /* 0x20000004ff0f7230 */ /* 0x001fc40000004100 */
[----:B------:R-:W-:Y:S02]  /*9a60*/  HADD2.F32 R4, -RZ, R4.H1_H1 ;  /* 0x30000004ff047230 */ /* 0x000fe40000004100 */
[--C-:B------:R-:W-:Y:S02]  /*9a70*/  HADD2.F32 R20, -RZ, R5.reuse.H0_H0 ;  /* 0x20000005ff147230 */ /* 0x100fe40000004100 */
[----:B------:R-:W-:Y:S02]  /*9a80*/  HADD2.F32 R5, -RZ, R5.H1_H1 ;  /* 0x30000005ff057230 */ /* 0x000fe40000004100 */
[-C--:B------:R-:W-:Y:S01]  /*9a90*/  FMUL.FTZ R28, R31, R4.reuse ;  /* 0x000000041f1c7220 */ /* 0x080fe20000410000 */
[C---:B------:R-:W-:Y:S01]  /*9aa0*/  FMUL.FTZ R30, R29.reuse, R4 ;  /* 0x000000041d1e7220 */ /* 0x040fe20000410000 */
[----:B------:R-:W-:Y:S02]  /*9ab0*/  HADD2.F32 R26, -RZ, R7.H0_H0 ;  /* 0x20000007ff1a7230 */ /* 0x000fe40000004100 */
[----:B------:R-:W-:Y:S01]  /*9ac0*/  FMUL.FTZ R27, R34, R5 ;  /* 0x00000005221b7220 */ /* 0x000fe20000410000 */
[----:B------:R-:W-:Y:S01]  /*9ad0*/  FFMA.FTZ R4, R29, R15, -R28 ;  /* 0x0000000f1d047223 */ /* 0x000fe2000001081c */
[----:B------:R-:W-:Y:S01]  /*9ae0*/  FMUL.FTZ R29, R32, R5 ;  /* 0x00000005201d7220 */ /* 0x000fe20000410000 */
[----:B------:R-:W-:-:S02]  /*9af0*/  HADD2.F32 R24, -RZ, R6.H0_H0 ;  /* 0x20000006ff187230 */ /* 0x000fc40000004100 */
[----:B------:R-:W-:Y:S01]  /*9b00*/  FFMA.FTZ R15, R31, R15, R30 ;  /* 0x0000000f1f0f7223 */ /* 0x000fe2000001001e */
[----:B------:R-:W-:Y:S02]  /*9b10*/  HADD2.F32 R7, -RZ, R7.H1_H1 ;  /* 0x30000007ff077230 */ /* 0x000fe40000004100 */
[-C--:B------:R-:W-:Y:S01]  /*9b20*/  FFMA.FTZ R5, R32, R20.reuse, -R27 ;  /* 0x0000001420057223 */ /* 0x080fe2000001081b */
[----:B------:R-:W-:Y:S02]  /*9b30*/  HADD2.F32 R6, -RZ, R6.H1_H1 ;  /* 0x30000006ff067230 */ /* 0x000fe40000004100 */
[----:B------:R-:W-:Y:S01]  /*9b40*/  FFMA.FTZ R20, R34, R20, R29 ;  /* 0x0000001422147223 */ /* 0x000fe2000001001d */
[----:B------:R-:W-:Y:S02]  /*9b50*/  HADD2.F32 R32, -RZ, R13.H1_H1 ;  /* 0x3000000dff207230 */ /* 0x000fe40000004100 */
[----:B------:R-:W-:Y:S01]  /*9b60*/  FMUL.FTZ R31, R36, R7 ;  /* 0x00000007241f7220 */ /* 0x000fe20000410000 */
[----:B------:R-:W-:Y:S01]  /*9b70*/  HADD2.F32 R28, -RZ, R11.H1_H1 ;  /* 0x3000000bff1c7230 */ /* 0x000fe20000004100 */
[----:B------:R-:W-:Y:S01]  /*9b80*/  F2FP.F16.F32.PACK_AB R4, R15, R4 ;  /* 0x000000040f04723e */ /* 0x000fe200000000ff */
[----:B------:R-:W-:-:S02]  /*9b90*/  HADD2.F32 R30, -RZ, R12.H1_H1 ;  /* 0x3000000cff1e7230 */ /* 0x000fc40000004100 */
[-C--:B------:R-:W-:Y:S01]  /*9ba0*/  FMUL.FTZ R27, R32, R6.reuse ;  /* 0x00000006201b7220 */ /* 0x080fe20000410000 */
[----:B------:R-:W-:Y:S01]  /*9bb0*/  F2FP.F16.F32.PACK_AB R5, R20, R5 ;  /* 0x000000051405723e */ /* 0x000fe200000000ff */
[----:B------:R-:W-:Y:S01]  /*9bc0*/  FMUL.FTZ R29, R28, R6 ;  /* 0x000000061c1d7220 */ /* 0x000fe20000410000 */
[C---:B------:R-:W-:Y:S01]  /*9bd0*/  FMUL.FTZ R33, R30.reuse, R7 ;  /* 0x000000071e217220 */ /* 0x040fe20000410000 */
[----:B------:R-:W-:Y:S01]  /*9be0*/  FFMA.FTZ R7, R30, R26, -R31 ;  /* 0x0000001a1e077223 */ /* 0x000fe2000001081f */
[-C--:B------:R-:W-:Y:S01]  /*9bf0*/  FFMA.FTZ R6, R28, R24.reuse, -R27 ;  /* 0x000000181c067223 */ /* 0x080fe2000001081b */
[----:B------:R-:W-:Y:S01]  /*9c00*/  FFMA.FTZ R29, R32, R24, R29 ;  /* 0x00000018201d7223 */ /* 0x000fe2000001001d */
[----:B------:R-:W-:-:S04]  /*9c10*/  FFMA.FTZ R26, R36, R26, R33 ;  /* 0x0000001a241a7223 */ /* 0x000fc80000010021 */
[----:B------:R-:W-:Y:S02]  /*9c20*/  F2FP.F16.F32.PACK_AB R6, R29, R6 ;  /* 0x000000061d06723e */ /* 0x000fe400000000ff */
[----:B------:R-:W-:-:S05]  /*9c30*/  F2FP.F16.F32.PACK_AB R7, R26, R7 ;  /* 0x000000071a07723e */ /* 0x000fca00000000ff */
[----:B------:R0:W-:Y:S02]  /*9c40*/  STS.128 [R21+0x1000], R4 ;  /* 0x0010000415007388 */ /* 0x0001e40000000c00 */
.L_x_613:
[----:B------:R-:W-:Y:S05]  /*9c50*/  BSYNC B2 ;  /* 0x0000000000027941 */ /* 0x000fea0003800000 */
.L_x_612:
[----:B------:R-:W-:Y:S05]  /*9c60*/  @P1 BRA `(.L_x_611) ;  /* 0x0000000000981947 */ /* 0x000fea0003800000 */
[----:B0-----:R-:W0:Y:S01]  /*9c70*/  LDS.128 R4, [R21+0x5000] ;  /* 0x0050000015047984 */ /* 0x001e220000000c00 */
[----:B------:R-:W-:Y:S02]  /*9c80*/  HADD2.F32 R31, -RZ, R9.H0_H0 ;  /* 0x20000009ff1f7230 */ /* 0x000fe40000004100 */
[----:B------:R-:W-:Y:S02]  /*9c90*/  HADD2.F32 R29, -RZ, R0.H0_H0 ;  /* 0x20000000ff1d7230 */ /* 0x000fe40000004100 */
[--C-:B------:R-:W-:Y:S02]  /*9ca0*/  HADD2.F32 R34, -RZ, R10.reuse.H0_H0 ;  /* 0x2000000aff227230 */ /* 0x100fe40000004100 */
        /* <DEDUP_REMOVED lines=34> */
.L_x_611:
[----:B------:R-:W-:Y:S05]  /*9ed0*/  BSYNC B1 ;  /* 0x0000000000017941 */ /* 0x000fea0003800000 */
.L_x_610:
[----:B01----:R-:W-:Y:S01]  /*9ee0*/  VIADD R4, R153, 0x40 ;  /* 0x0000004099047836 */ /* 0x003fe20000000000 */
[----:B------:R-:W-:Y:S04]  /*9ef0*/  BSSY B1, `(.L_x_614) ;  /* 0x0000056000017945 */ /* 0x000fe80003800000 */
        /* <DEDUP_REMOVED lines=45> */
.L_x_617:
[----:B------:R-:W-:Y:S05]  /*a1d0*/  BSYNC B2 ;  /* 0x0000000000027941 */ /* 0x000fea0003800000 */
.L_x_616:
        /* <DEDUP_REMOVED lines=39> */
.L_x_615:
[----:B------:R-:W-:Y:S05]  /*a450*/  BSYNC B1 ;  /* 0x0000000000017941 */ /* 0x000fea0003800000 */
.L_x_614:
[----:B01----:R-:W-:-:S05]  /*a460*/  VIADD R4, R153, 0x60 ;  /* 0x0000006099047836 */ /* 0x003fca0000000000 */
        /* <DEDUP_REMOVED lines=13> */
[----:B------:R-:W-:-:S02]  /*a540*/  HADD2.F32 R12, -RZ, R12.H1_H1 ;  /* 0x3000000cff0c7230 */ /* 0x000fc40000004100 */
[--C-:B0-----:R-:W-:Y:S02]  /*a550*/  HADD2.F32 R8, -RZ, R4.reuse.H0_H0 ;  /* 0x20000004ff087230 */ /* 0x101fe40000004100 */
[----:B------:R-:W-:Y:S02]  /*a560*/  HADD2.F32 R4, -RZ, R4.H1_H1 ;  /* 0x30000004ff047230 */ /* 0x000fe40000004100 */
[--C-:B------:R-:W-:Y:S02]  /*a570*/  HADD2.F32 R15, -RZ, R5.reuse.H0_H0 ;  /* 0x20000005ff0f7230 */ /* 0x100fe40000004100 */
[----:B------:R-:W-:Y:S02]  /*a580*/  HADD2.F32 R5, -RZ, R5.H1_H1 ;  /* 0x30000005ff057230 */ /* 0x000fe40000004100 */
[-C--:B------:R-:W-:Y:S01]  /*a590*/  FMUL.FTZ R27, R30, R4.reuse ;  /* 0x000000041e1b7220 */ /* 0x080fe20000410000 */
[----:B------:R-:W-:Y:S01]  /*a5a0*/  FMUL.FTZ R29, R28, R4 ;  /* 0x000000041c1d7220 */ /* 0x000fe20000410000 */
[----:B------:R-:W-:-:S02]  /*a5b0*/  HADD2.F32 R24, -RZ, R7.H0_H0 ;  /* 0x20000007ff187230 */ /* 0x000fc40000004100 */
[-C--:B------:R-:W-:Y:S01]  /*a5c0*/  FMUL.FTZ R26, R33, R5.reuse ;  /* 0x00000005211a7220 */ /* 0x080fe20000410000 */
[-C--:B------:R-:W-:Y:S01]  /*a5d0*/  FFMA.FTZ R4, R28, R8.reuse, -R27 ;  /* 0x000000081c047223 */ /* 0x080fe2000001081b */
[----:B------:R-:W-:Y:S01]  /*a5e0*/  FFMA.FTZ R29, R30, R8, R29 ;  /* 0x000000081e1d7223 */ /* 0x000fe2000001001d */
[C---:B------:R-:W-:Y:S01]  /*a5f0*/  FMUL.FTZ R8, R31.reuse, R5 ;  /* 0x000000051f087220 */ /* 0x040fe20000410000 */
[--C-:B------:R-:W-:Y:S02]  /*a600*/  HADD2.F32 R20, -RZ, R6.reuse.H0_H0 ;  /* 0x20000006ff147230 */ /* 0x100fe40000004100 */
[-C--:B------:R-:W-:Y:S01]  /*a610*/  FFMA.FTZ R5, R31, R15.reuse, -R26 ;  /* 0x0000000f1f057223 */ /* 0x080fe2000001081a */
[----:B------:R-:W-:Y:S02]  /*a620*/  HADD2.F32 R7, -RZ, R7.H1_H1 ;  /* 0x30000007ff077230 */ /* 0x000fe40000004100 */
[----:B------:R-:W-:Y:S01]  /*a630*/  FFMA.FTZ R8, R33, R15, R8 ;  /* 0x0000000f21087223 */ /* 0x000fe20000010008 */
[----:B------:R-:W-:Y:S01]  /*a640*/  HADD2.F32 R6, -RZ, R6.H1_H1 ;  /* 0x30000006ff067230 */ /* 0x000fe20000004100 */
[----:B------:R-:W-:Y:S01]  /*a650*/  F2FP.F16.F32.PACK_AB R4, R29, R4 ;  /* 0x000000041d04723e */ /* 0x000fe200000000ff */
[----:B------:R-:W-:-:S02]  /*a660*/  HADD2.F32 R28, -RZ, R13.H1_H1 ;  /* 0x3000000dff1c7230 */ /* 0x000fc40000004100 */
[-C--:B------:R-:W-:Y:S01]  /*a670*/  FMUL.FTZ R15, R14, R7.reuse ;  /* 0x000000070e0f7220 */ /* 0x080fe20000410000 */
[----:B------:R-:W-:Y:S02]  /*a680*/  HADD2.F32 R26, -RZ, R11.H1_H1 ;  /* 0x3000000bff1a7230 */ /* 0x000fe40000004100 */
[----:B------:R-:W-:Y:S01]  /*a690*/  FMUL.FTZ R27, R12, R7 ;  /* 0x000000070c1b7220 */ /* 0x000fe20000410000 */
[----:B------:R-:W-:Y:S01]  /*a6a0*/  F2FP.F16.F32.PACK_AB R5, R8, R5 ;  /* 0x000000050805723e */ /* 0x000fe200000000ff */
[----:B------:R-:W-:Y:S01]  /*a6b0*/  FMUL.FTZ R11, R28, R6 ;  /* 0x000000061c0b7220 */ /* 0x000fe20000410000 */
[----:B------:R-:W-:Y:S01]  /*a6c0*/  FFMA.FTZ R7, R12, R24, -R15 ;  /* 0x000000180c077223 */ /* 0x000fe2000001080f */
[----:B------:R-:W-:Y:S01]  /*a6d0*/  FMUL.FTZ R13, R26, R6 ;  /* 0x000000061a0d7220 */ /* 0x000fe20000410000 */
[----:B------:R-:W-:Y:S01]  /*a6e0*/  FFMA.FTZ R24, R14, R24, R27 ;  /* 0x000000180e187223 */ /* 0x000fe2000001001b */
[-C--:B------:R-:W-:Y:S02]  /*a6f0*/  FFMA.FTZ R6, R26, R20.reuse, -R11 ;  /* 0x000000141a067223 */ /* 0x080fe4000001080b */
[----:B------:R-:W-:-:S02]  /*a700*/  FFMA.FTZ R13, R28, R20, R13 ;  /* 0x000000141c0d7223 */ /* 0x000fc4000001000d */
[----:B------:R-:W-:-:S03]  /*a710*/  F2FP.F16.F32.PACK_AB R7, R24, R7 ;  /* 0x000000071807723e */ /* 0x000fc600000000ff */
[----:B------:R-:W-:-:S05]  /*a720*/  F2FP.F16.F32.PACK_AB R6, R13, R6 ;  /* 0x000000060d06723e */ /* 0x000fca00000000ff */
[----:B------:R0:W-:Y:S02]  /*a730*/  STS.128 [R21+0x3000], R4 ;  /* 0x0030000415007388 */ /* 0x0001e40000000c00 */
.L_x_620:
[----:B------:R-:W-:Y:S05]  /*a740*/  BSYNC B1 ;  /* 0x0000000000017941 */ /* 0x000fea0003800000 */
.L_x_619:
        /* <DEDUP_REMOVED lines=10> */
[-C--:B------:R-:W-:Y:S01]  /*a7f0*/  FMUL.FTZ R15, R24, R4.reuse ;  /* 0x00000004180f7220 */ /* 0x080fe20000410000 */
[C---:B------:R-:W-:Y:S01]  /*a800*/  FMUL.FTZ R27, R20.reuse, R4 ;  /* 0x00000004141b7220 */ /* 0x040fe20000410000 */
[----:B------:R-:W-:Y:S02]  /*a810*/  HADD2.F32 R12, -RZ, R6.H0_H0 ;  /* 0x20000006ff0c7230 */ /* 0x000fe40000004100 */
[-C--:B------:R-:W-:Y:S01]  /*a820*/  FMUL.FTZ R14, R31, R5.reuse ;  /* 0x000000051f0e7220 */ /* 0x080fe20000410000 */
[-C--:B------:R-:W-:Y:S01]  /*a830*/  FFMA.FTZ R4, R20, R8.reuse, -R15 ;  /* 0x0000000814047223 */ /* 0x080fe2000001080f */
[----:B------:R-:W-:Y:S01]  /*a840*/  FFMA.FTZ R27, R24, R8, R27 ;  /* 0x00000008181b7223 */ /* 0x000fe2000001001b */
[----:B------:R-:W-:Y:S01]  /*a850*/  FMUL.FTZ R8, R29, R5 ;  /* 0x000000051d087220 */ /* 0x000fe20000410000 */
[----:B------:R-:W-:-:S02]  /*a860*/  HADD2.F32 R13, -RZ, R7.H0_H0 ;  /* 0x20000007ff0d7230 */ /* 0x000fc40000004100 */
[-C--:B------:R-:W-:Y:S01]  /*a870*/  FFMA.FTZ R5, R29, R11.reuse, -R14 ;  /* 0x0000000b1d057223 */ /* 0x080fe2000001080e */
[----:B------:R-:W-:Y:S02]  /*a880*/  HADD2.F32 R6, -RZ, R6.H1_H1 ;  /* 0x30000006ff067230 */ /* 0x000fe40000004100 */
[----:B------:R-:W-:Y:S01]  /*a890*/  FFMA.FTZ R8, R31, R11, R8 ;  /* 0x0000000b1f087223 */ /* 0x000fe20000010008 */
[----:B------:R-:W-:Y:S01]  /*a8a0*/  HADD2.F32 R7, -RZ, R7.H1_H1 ;  /* 0x30000007ff077230 */ /* 0x000fe20000004100 */
[----:B------:R-:W-:Y:S01]  /*a8b0*/  F2FP.F16.F32.PACK_AB R4, R27, R4 ;  /* 0x000000041b04723e */ /* 0x000fe200000000ff */
[----:B------:R-:W-:Y:S02]  /*a8c0*/  HADD2.F32 R20, -RZ, R9.H1_H1 ;  /* 0x30000009ff147230 */ /* 0x000fe40000004100 */
[----:B------:R-:W-:Y:S01]  /*a8d0*/  HADD2.F32 R14, -RZ, R0.H1_H1 ;  /* 0x30000000ff0e7230 */ /* 0x000fe20000004100 */
[----:B------:R-:W-:Y:S01]  /*a8e0*/  F2FP.F16.F32.PACK_AB R5, R8, R5 ;  /* 0x000000050805723e */ /* 0x000fe200000000ff */
[----:B------:R-:W-:-:S02]  /*a8f0*/  HADD2.F32 R29, -RZ, R10.H1_H1 ;  /* 0x3000000aff1d7230 */ /* 0x000fc40000004100 */
[----:B------:R-:W-:Y:S02]  /*a900*/  HADD2.F32 R15, -RZ, R3.H1_H1 ;  /* 0x30000003ff0f7230 */ /* 0x000fe40000004100 */
[-C--:B------:R-:W-:Y:S01]  /*a910*/  FMUL.FTZ R3, R20, R6.reuse ;  /* 0x0000000614037220 */ /* 0x080fe20000410000 */
[C---:B------:R-:W-:Y:S01]  /*a920*/  FMUL.FTZ R9, R14.reuse, R6 ;  /* 0x000000060e097220 */ /* 0x040fe20000410000 */
[-C--:B------:R-:W-:Y:S01]  /*a930*/  FMUL.FTZ R0, R29, R7.reuse ;  /* 0x000000071d007220 */ /* 0x080fe20000410000 */
[C---:B------:R-:W-:Y:S01]  /*a940*/  FMUL.FTZ R10, R15.reuse, R7 ;  /* 0x000000070f0a7220 */ /* 0x040fe20000410000 */
[-C--:B------:R-:W-:Y:S01]  /*a950*/  FFMA.FTZ R3, R14, R12.reuse, -R3 ;  /* 0x0000000c0e037223 */ /* 0x080fe20000010803 */
[----:B------:R-:W-:Y:S01]  /*a960*/  FFMA.FTZ R6, R20, R12, R9 ;  /* 0x0000000c14067223 */ /* 0x000fe20000010009 */
[-C--:B------:R-:W-:Y:S01]  /*a970*/  FFMA.FTZ R0, R15, R13.reuse, -R0 ;  /* 0x0000000d0f007223 */ /* 0x080fe20000010800 */
[----:B------:R-:W-:-:S03]  /*a980*/  FFMA.FTZ R7, R29, R13, R10 ;  /* 0x0000000d1d077223 */ /* 0x000fc6000001000a */
[----:B------:R-:W-:Y:S02]  /*a990*/  F2FP.F16.F32.PACK_AB R6, R6, R3 ;  /* 0x000000030606723e */ /* 0x000fe400000000ff */
[----:B------:R-:W-:-:S05]  /*a9a0*/  F2FP.F16.F32.PACK_AB R7, R7, R0 ;  /* 0x000000000707723e */ /* 0x000fca00000000ff */
[----:B------:R1:W-:Y:S01]  /*a9b0*/  STS.128 [R21+0x7000], R4 ;  /* 0x0070000415007388 */ /* 0x0003e20000000c00 */
[----:B------:R-:W-:Y:S05]  /*a9c0*/  BRA `(.L_x_618) ;  /* 0x0000001800bc7947 */ /* 0x000fea0003800000 */
.L_x_600:
[----:B------:R-:W-:-:S03]  /*a9d0*/  UMOV UR4, 0xffffffff ;  /* 0xffffffff00047882 */ /* 0x000fc60000000000 */
[----:B------:R-:W-:Y:S05]  /*a9e0*/  BRA.DIV UR4, `(.L_x_621) ;  /* 0x0000012e04c47947 */ /* 0x000fea000b800000 */
[----:B------:R0:W1:Y:S04]  /*a9f0*/  SHFL.IDX PT, R0, R26, RZ, 0x181f ;  /* 0x00181fff1a007589 */ /* 0x00006800000e0000 */
[----:B------:R0:W3:Y:S04]  /*aa00*/  SHFL.IDX PT, R3, R24, RZ, 0x181f ;  /* 0x00181fff18037589 */ /* 0x0000e800000e0000 */
[----:B------:R0:W4:Y:S04]  /*aa10*/  SHFL.IDX PT, R20, R28, RZ, 0x181f ;  /* 0x00181fff1c147589 */ /* 0x00012800000e0000 */
[----:B------:R0:W0:Y:S02]  /*aa20*/  SHFL.IDX PT, R14, R27, RZ, 0x181f ;  /* 0x00181fff1b0e7589 */ /* 0x00002400000e0000 */
.L_x_875:
[----:B------:R-:W-:Y:S01]  /*aa30*/  ULDC UR4, c[0x0][0x448] ;  /* 0x0001120000047ab9 */ /* 0x000fe20000000800 */
[----:B------:R-:W-:Y:S01]  /*aa40*/  BSSY B1, `(.L_x_622) ;  /* 0x0000014000017945 */ /* 0x000fe20003800000 */
[----:B------:R-:W-:Y:S01]  /*aa50*/  IMAD R94, R94, UR4, RZ ;  /* 0x000000045e5e7c24 */ /* 0x000fe2000f8e02ff */
[----:B------:R-:W-:Y:S02]  /*aa60*/  CS2R R8, SRZ ;  /* 0x0000000000087805 */ /* 0x000fe4000001ff00 */
[----:B------:R-:W-:Y:S02]  /*aa70*/  CS2R R6, SRZ ;  /* 0x0000000000067805 */ /* 0x000fe4000001ff00 */
[----:B------:R-:W-:Y:S02]  /*aa80*/  CS2R R10, SRZ ;  /* 0x00000000000a7805 */ /* 0x000fe4000001ff00 */
[----:B------:R-:W-:Y:S02]  /*aa90*/  ISETP.GE.AND P0, PT, R5, R94, PT ;  /* 0x0000005e0500720c */ /* 0x000fe40003f06270 */
[----:B------:R-:W-:-:S11]  /*aaa0*/  CS2R R4, SRZ ;  /* 0x0000000000047805 */ /* 0x000fd6000001ff00 */
[----:B------:R-:W-:Y:S05]  /*aab0*/  @P0 BRA `(.L_x_623) ;  /* 0x0000000000300947 */ /* 0x000fea0003800000 */
[----:B------:R-:W-:Y:S01]  /*aac0*/  ULDC UR4, c[0x0][0x3f4] ;  /* 0x0000fd0000047ab9 */ /* 0x000fe20000000800 */
[C---:B------:R-:W-:Y:S02]  /*aad0*/  SHF.L.U32 R15, R16.reuse, 0x1, RZ ;  /* 0x00000001100f7819 */ /* 0x040fe400000006ff */
[C---:B------:R-:W-:Y:S02]  /*aae0*/  ISETP.GE.AND P2, PT, R16.reuse, UR4, PT ;  /* 0x0000000410007c0c */ /* 0x040fe4000bf46270 */
[----:B------:R-:W-:Y:S02]  /*aaf0*/  SHF.L.U64.HI R9, R16, 0x1, R17 ;  /* 0x0000000110097819 */ /* 0x000fe40000010211 */
[-C--:B---3--:R-:W-:Y:S02]  /*ab00*/  IADD3 R12, P0, R3, R15.reuse, RZ ;  /* 0x0000000f030c7210 */ /* 0x088fe40007f1e0ff */
[----:B0-----:R-:W-:-:S03]  /*ab10*/  IADD3 R14, P1, R14, R15, RZ ;  /* 0x0000000f0e0e7210 */ /* 0x001fc60007f3e0ff */
[--C-:B-12---:R-:W-:Y:S02]  /*ab20*/  IMAD.X R13, R0, 0x1, R9.reuse, P0 ;  /* 0x00000001000d7824 */ /* 0x106fe400000e0609 */
[----:B----4-:R-:W-:Y:S01]  /*ab30*/  IMAD.X R15, R20, 0x1, R9, P1 ;  /* 0x00000001140f7824 */ /* 0x010fe200008e0609 */
[----:B------:R-:W-:Y:S01]  /*ab40*/  CS2R R8, SRZ ;  /* 0x0000000000087805 */ /* 0x000fe2000001ff00 */
[----:B------:R-:W-:Y:S06]  /*ab50*/  @P2 BRA `(.L_x_623) ;  /* 0x0000000000082947 */ /* 0x000fec0003800000 */
[----:B------:R0:W5:Y:S04]  /*ab60*/  LD.E.128 R4, desc[UR42][R12.64] ;  /* 0x0000002a0c047980 */ /* 0x000168000c101d00 */
[----:B------:R0:W5:Y:S02]  /*ab70*/  LD.E.128 R8, desc[UR42][R14.64] ;  /* 0x0000002a0e087980 */ /* 0x000164000c101d00 */
.L_x_623:
[----:B------:R-:W-:Y:S05]  /*ab80*/  BSYNC B1 ;  /* 0x0000000000017941 */ /* 0x000fea0003800000 */
.L_x_622:
[----:B------:R-:W-:Y:S01]  /*ab90*/  ULEA.HI UR4, UR39, UR39, URZ, 0x1 ;  /* 0x0000002727047291 */ /* 0x000fe2000f8f083f */
[----:B-1----:R-:W1:Y:S01]  /*aba0*/  LDC R0, c[0x0][0x3f4] ;  /* 0x0000fd00ff007b82 */ /* 0x002e620000000800 */
[----:B---3-5:R-:W-:Y:S01]  /*abb0*/  IMAD.MOV.U32 R3, RZ, RZ, R4 ;  /* 0x000000ffff037224 */ /* 0x028fe200078e0004 */
[----:B0-----:R-:W-:Y:S01]  /*abc0*/  SHF.R.U64 R14, R4, 0x10, R5 ;  /* 0x00000010040e7819 */ /* 0x001fe20000001205 */
[----:B------:R-:W-:Y:S01]  /*abd0*/  ULOP3.LUT UR4, UR4, 0xfffffffe, URZ, 0xc0, !UPT ;  /* 0xfffffffe04047892 */ /* 0x000fe2000f8ec03f */
[----:B------:R-:W-:Y:S01]  /*abe0*/  IMAD.MOV.U32 R4, RZ, RZ, R7 ;  /* 0x000000ffff047224 */ /* 0x000fe200078e0007 */
[----:B--2---:R-:W-:Y:S01]  /*abf0*/  MOV R13, R6 ;  /* 0x00000006000d7202 */ /* 0x004fe20000000f00 */
[----:B------:R-:W-:Y:S01]  /*ac00*/  IMAD R15, R29, -0x80, R94 ;  /* 0xffffff801d0f7824 */ /* 0x000fe200078e025e */
[----:B------:R-:W-:Y:S01]  /*ac10*/  UIADD3 UR4, UR39, -UR4, URZ ;  /* 0x8000000427047290 */ /* 0x000fe2000fffe03f */
[--C-:B------:R-:W-:Y:S01]  /*ac20*/  IMAD.MOV.U32 R12, RZ, RZ, R5.reuse ;  /* 0x000000ffff0c7224 */ /* 0x100fe200078e0005 */
[----:B----4-:R-:W-:Y:S01]  /*ac30*/  SHF.R.U32.HI R20, RZ, 0x10, R5 ;  /* 0x00000010ff147819 */ /* 0x010fe20000011605 */
[----:B------:R-:W-:Y:S01]  /*ac40*/  IMAD.MOV.U32 R5, RZ, RZ, R8 ;  /* 0x000000ffff057224 */ /* 0x000fe200078e0008 */
[--C-:B------:R-:W-:Y:S01]  /*ac50*/  SHF.R.U64 R26, R6, 0x10, R7.reuse ;  /* 0x00000010061a7819 */ /* 0x100fe20000001207 */
[----:B------:R-:W-:Y:S01]  /*ac60*/  IMAD.MOV.U32 R24, RZ, RZ, R10 ;  /* 0x000000ffff187224 */ /* 0x000fe200078e000a */
[----:B------:R-:W-:Y:S01]  /*ac70*/  MOV R27, UR4 ;  /* 0x00000004001b7c02 */ /* 0x000fe20008000f00 */
[----:B------:R-:W-:Y:S01]  /*ac80*/  VIADD R31, R153, 0x40 ;  /* 0x00000040991f7836 */ /* 0x000fe20000000000 */
[----:B------:R-:W-:Y:S01]  /*ac90*/  SHF.R.U32.HI R28, RZ, 0x10, R7 ;  /* 0x00000010ff1c7819 */ /* 0x000fe20000011607 */
[----:B------:R-:W-:Y:S01]  /*aca0*/  IMAD.MOV.U32 R7, RZ, RZ, R11 ;  /* 0x000000ffff077224 */ /* 0x000fe200078e000b */
[----:B------:R-:W-:Y:S01]  /*acb0*/  SHF.L.U32 R27, R27, 0x1f, RZ ;  /* 0x0000001f1b1b7819 */ /* 0x000fe200000006ff */
[----:B------:R-:W-:Y:S01]  /*acc0*/  VIADD R30, R153, 0x60 ;  /* 0x00000060991e7836 */ /* 0x000fe20000000000 */
[----:B------:R-:W-:Y:S01]  /*acd0*/  PRMT R13, R13, 0x5410, R4 ;  /* 0x000054100d0d7816 */ /* 0x000fe20000000004 */
[----:B------:R-:W-:Y:S01]  /*ace0*/  BSSY B1, `(.L_x_624) ;  /* 0x0000016000017945 */ /* 0x000fe20003800000 */
[----:B------:R-:W0:Y:S01]  /*acf0*/  SYNCS.PHASECHK.TRANS64.TRYWAIT P4, [R156+URZ+0x28800], R27 ;  /* 0x0288001b9c0075a7 */ /* 0x000e22000808017f */
[----:B------:R-:W-:-:S02]  /*ad00*/  MOV R6, R9 ;  /* 0x0000000900067202 */ /* 0x000fc40000000f00 */
[----:B------:R-:W-:Y:S02]  /*ad10*/  SHF.R.U64 R8, R8, 0x10, R9 ;  /* 0x0000001008087819 */ /* 0x000fe40000001209 */
[----:B------:R-:W-:Y:S02]  /*ad20*/  SHF.R.U64 R10, R10, 0x10, R11 ;  /* 0x000000100a0a7819 */ /* 0x000fe4000000120b */
[----:B-1----:R-:W-:Y:S02]  /*ad30*/  ISETP.GE.AND P0, PT, R16, R0, PT ;  /* 0x000000001000720c */ /* 0x002fe40003f06270 */
[----:B------:R-:W-:Y:S02]  /*ad40*/  VIMNMX R4, R15, 0x80, PT ;  /* 0x000000800f047848 */ /* 0x000fe40003fe0100 */
[----:B------:R-:W-:Y:S02]  /*ad50*/  IADD3 R32, R153, 0x20, RZ ;  /* 0x0000002099207810 */ /* 0x000fe40007ffe0ff */
[----:B------:R-:W-:-:S02]  /*ad60*/  SHF.R.U32.HI R9, RZ, 0x10, R9 ;  /* 0x00000010ff097819 */ /* 0x000fc40000011609 */
[----:B------:R-:W-:Y:S02]  /*ad70*/  SHF.R.U32.HI R11, RZ, 0x10, R11 ;  /* 0x00000010ff0b7819 */ /* 0x000fe4000001160b */
[----:B------:R-:W-:Y:S02]  /*ad80*/  PRMT R3, R3, 0x5410, R12 ;  /* 0x0000541003037816 */ /* 0x000fe4000000000c */
[----:B------:R-:W-:Y:S02]  /*ad90*/  PRMT R12, R14, 0x5410, R20 ;  /* 0x000054100e0c7816 */ /* 0x000fe40000000014 */
[----:B------:R-:W-:Y:S02]  /*ada0*/  PRMT R14, R26, 0x5410, R28 ;  /* 0x000054101a0e7816 */ /* 0x000fe4000000001c */
[-C--:B------:R-:W-:Y:S02]  /*adb0*/  ISETP.GE.OR P3, PT, R153, R4.reuse, P0 ;  /* 0x000000049900720c */ /* 0x080fe40000766670 */
[----:B------:R-:W-:-:S02]  /*adc0*/  ISETP.GE.OR P2, PT, R32, R4, P0 ;  /* 0x000000042000720c */ /* 0x000fc40000746670 */
[-C--:B------:R-:W-:Y:S02]  /*add0*/  ISETP.GE.OR P1, PT, R31, R4.reuse, P0 ;  /* 0x000000041f00720c */ /* 0x080fe40000726670 */
[----:B------:R-:W-:Y:S02]  /*ade0*/  PRMT R15, R5, 0x5410, R6 ;  /* 0x00005410050f7816 */ /* 0x000fe40000000006 */
[----:B------:R-:W-:Y:S02]  /*adf0*/  ISETP.GE.OR P0, PT, R30, R4, P0 ;  /* 0x000000041e00720c */ /* 0x000fe40000706670 */
[----:B------:R-:W-:Y:S02]  /*ae00*/  PRMT R20, R8, 0x5410, R9 ;  /* 0x0000541008147816 */ /* 0x000fe40000000009 */
[----:B------:R-:W-:Y:S02]  /*ae10*/  PRMT R24, R24, 0x5410, R7 ;  /* 0x0000541018187816 */ /* 0x000fe40000000007 */
[----:B------:R-:W-:Y:S01]  /*ae20*/  PRMT R26, R10, 0x5410, R11 ;  /* 0x000054100a1a7816 */ /* 0x000fe2000000000b */
[----:B0-----:R-:W-:Y:S06]  /*ae30*/  @!P4 BRA `(.L_x_625) ;  /* 0x0000012c0020c947 */ /* 0x001fec0003800000 */
.L_x_876:
[----:B------:R-:W-:Y:S05]  /*ae40*/  BSYNC B1 ;  /* 0x0000000000017941 */ /* 0x000fea0003800000 */
.L_x_624:
[----:B------:R-:W-:Y:S04]  /*ae50*/  BSSY B1, `(.L_x_626) ;  /* 0x000005a000017945 */ /* 0x000fe80003800000 */
[----:B------:R-:W-:Y:S05]  /*ae60*/  @P3 BRA `(.L_x_627) ;  /* 0x0000000400603947 */ /* 0x000fea0003800000 */
[----:B------:R-:W-:Y:S01]  /*ae70*/  LEA.HI R4, R0, R203, RZ, 0x1d ;  /* 0x000000cb00047211 */ /* 0x000fe200078fe8ff */
[----:B------:R-:W-:Y:S02]  /*ae80*/  IMAD.SHL.U32 R6, R153, 0x40, RZ ;  /* 0x0000004099067824 */ /* 0x000fe400078e00ff */
[----:B------:R-:W-:Y:S01]  /*ae90*/  HADD2.F32 R39, -RZ, R15.H0_H0 ;  /* 0x2000000fff277230 */ /* 0x000fe20000004100 */
[----:B------:R-:W-:Y:S01]  /*aea0*/  SHF.R.S32.HI R7, RZ, 0x1f, R4 ;  /* 0x0000001fff077819 */ /* 0x000fe20000011404 */
[----:B------:R-:W-:Y:S01]  /*aeb0*/  HADD2.F32 R37, -RZ, R3.H0_H0 ;  /* 0x20000003ff257230 */ /* 0x000fe20000004100 */
[----:B------:R-:W-:Y:S01]  /*aec0*/  SHF.L.U32 R5, R4, 0x3, RZ ;  /* 0x0000000304057819 */ /* 0x000fe200000006ff */
[----:B------:R-:W-:Y:S01]  /*aed0*/  HADD2.F32 R41, -RZ, R20.H0_H0 ;  /* 0x20000014ff297230 */ /* 0x000fe20000004100 */
[----:B------:R-:W-:Y:S02]  /*aee0*/  LEA.HI R7, R7, R4, RZ, 0x3 ;  /* 0x0000000407077211 */ /* 0x000fe400078f18ff */
[----:B------:R-:W-:-:S03]  /*aef0*/  LOP3.LUT R5, R5, 0x38, RZ, 0xc0, !PT ;  /* 0x0000003805057812 */ /* 0x000fc600078ec0ff */
[----:B------:R-:W-:Y:S01]  /*af00*/  IMAD.SHL.U32 R7, R7, 0x400, RZ ;  /* 0x0000040007077824 */ /* 0x000fe200078e00ff */
[----:B------:R-:W-:-:S04]  /*af10*/  LOP3.LUT R5, R5, 0x1c0, R6, 0xf8, !PT ;  /* 0x000001c005057812 */ /* 0x000fc800078ef806 */
[----:B------:R-:W-:Y:S02]  /*af20*/  LOP3.LUT R9, R5, R200, RZ, 0x3c, !PT ;  /* 0x000000c805097212 */ /* 0x000fe400078e3cff */
[----:B------:R-:W-:Y:S02]  /*af30*/  LOP3.LUT R8, R7, 0x7fffe000, RZ, 0xc0, !PT ;  /* 0x7fffe00007087812 */ /* 0x000fe400078ec0ff */
[----:B------:R-:W1:Y:S02]  /*af40*/  LDS.128 R4, [R21] ;  /* 0x0000000015047984 */ /* 0x000e640000000c00 */
[----:B------:R-:W-:-:S04]  /*af50*/  IADD3 R9, R9, R8, R201 ;  /* 0x0000000809097210 */ /* 0x000fc80007ffe0c9 */
[----:B0-----:R-:W-:-:S05]  /*af60*/  LEA R27, R9, R156, 0x1 ;  /* 0x0000009c091b7211 */ /* 0x001fca00078e08ff */
[----:B------:R-:W0:Y:S01]  /*af70*/  LDS.128 R8, [R27+0x10400] ;  /* 0x010400001b087984 */ /* 0x000e220000000c00 */
[--C-:B-1----:R-:W-:Y:S02]  /*af80*/  HADD2.F32 R28, -RZ, R4.reuse.H0_H0 ;  /* 0x20000004ff1c7230 */ /* 0x102fe40000004100 */
[----:B------:R-:W-:Y:S02]  /*af90*/  HADD2.F32 R4, -RZ, R4.H1_H1 ;  /* 0x30000004ff047230 */ /* 0x000fe40000004100 */
[--C-:B------:R-:W-:Y:S02]  /*afa0*/  HADD2.F32 R29, -RZ, R5.reuse.H0_H0 ;  /* 0x20000005ff1d7230 */ /* 0x100fe40000004100 */
[----:B------:R-:W-:Y:S02]  /*afb0*/  HADD2.F32 R5, -RZ, R5.H1_H1 ;  /* 0x30000005ff057230 */ /* 0x000fe40000004100 */
[--C-:B------:R-:W-:Y:S02]  /*afc0*/  HADD2.F32 R30, -RZ, R6.reuse.H0_H0 ;  /* 0x20000006ff1e7230 */ /* 0x100fe40000004100 */
[----:B------:R-:W-:-:S02]  /*afd0*/  HADD2.F32 R6, -RZ, R6.H1_H1 ;  /* 0x30000006ff067230 */ /* 0x000fc40000004100 */
[--C-:B0-----:R-:W-:Y:S02]  /*afe0*/  HADD2.F32 R32, -RZ, R8.reuse.H0_H0 ;  /* 0x20000008ff207230 */ /* 0x101fe40000004100 */
[----:B------:R-:W-:Y:S02]  /*aff0*/  HADD2.F32 R8, -RZ, R8.H1_H1 ;  /* 0x30000008ff087230 */ /* 0x000fe40000004100 */
[----:B------:R-:W-:Y:S02]  /*b000*/  HADD2.F32 R33, -RZ, R9.H0_H0 ;  /* 0x20000009ff217230 */ /* 0x000fe40000004100 */
[C---:B------:R-:W-:Y:S01]  /*b010*/  FMUL.FTZ R43, R32.reuse, R39 ;  /* 0x00000027202b7220 */ /* 0x040fe20000410000 */
[----:B------:R-:W-:Y:S01]  /*b020*/  FMUL.FTZ R45, R32, R37 ;  /* 0x00000025202d7220 */ /* 0x000fe20000410000 */
[----:B------:R-:W-:Y:S02]  /*b030*/  HADD2.F32 R32, -RZ, R15.H1_H1 ;  /* 0x3000000fff207230 */ /* 0x000fe40000004100 */
[----:B------:R-:W-:Y:S01]  /*b040*/  FMUL.FTZ R47, R8, R41 ;  /* 0x00000029082f7220 */ /* 0x000fe20000410000 */
[----:B------:R-:W-:Y:S01]  /*b050*/  FFMA.FTZ R43, R28, R37, -R43 ;  /* 0x000000251c2b7223 */ /* 0x000fe2000001082b */
[----:B------:R-:W-:-:S02]  /*b060*/  HADD2.F32 R37, -RZ, R12.H0_H0 ;  /* 0x2000000cff257230 */ /* 0x000fc40000004100 */
[----:B------:R-:W-:Y:S01]  /*b070*/  FFMA.FTZ R45, R28, R39, R45 ;  /* 0x000000271c2d7223 */ /* 0x000fe2000001002d */
[----:B------:R-:W-:Y:S02]  /*b080*/  HADD2.F32 R28, -RZ, R3.H1_H1 ;  /* 0x30000003ff1c7230 */ /* 0x000fe40000004100 */
[C---:B------:R-:W-:Y:S01]  /*b090*/  FMUL.FTZ R40, R33.reuse, R32 ;  /* 0x0000002021287220 */ /* 0x040fe20000410000 */
[----:B------:R-:W-:Y:S02]  /*b0a0*/  HADD2.F32 R9, -RZ, R9.H1_H1 ;  /* 0x30000009ff097230 */ /* 0x000fe40000004100 */
[-C--:B------:R-:W-:Y:S01]  /*b0b0*/  FMUL.FTZ R39, R8, R37.reuse ;  /* 0x0000002508277220 */ /* 0x080fe20000410000 */
[C---:B------:R-:W-:Y:S01]  /*b0c0*/  FFMA.FTZ R36, R4.reuse, R37, -R47 ;  /* 0x0000002504247223 */ /* 0x040fe2000001082f */
[----:B------:R-:W-:Y:S01]  /*b0d0*/  FMUL.FTZ R33, R33, R28 ;  /* 0x0000001c21217220 */ /* 0x000fe20000410000 */
[----:B------:R-:W-:Y:S02]  /*b0e0*/  HADD2.F32 R8, -RZ, R20.H1_H1 ;  /* 0x30000014ff087230 */ /* 0x000fe40000004100 */
[----:B------:R-:W-:Y:S01]  /*b0f0*/  FFMA.FTZ R38, R4, R41, R39 ;  /* 0x0000002904267223 */ /* 0x000fe20000010027 */
[----:B------:R-:W-:-:S02]  /*b100*/  HADD2.F32 R4, -RZ, R12.H1_H1 ;  /* 0x3000000cff047230 */ /* 0x000fc40000004100 */
[C---:B------:R-:W-:Y:S01]  /*b110*/  FFMA.FTZ R32, R29.reuse, R32, R33 ;  /* 0x000000201d207223 */ /* 0x040fe20000010021 */
[----:B------:R-:W-:Y:S02]  /*b120*/  HADD2.F32 R34, -RZ, R10.H0_H0 ;  /* 0x2000000aff227230 */ /* 0x000fe40000004100 */
[----:B------:R-:W-:Y:S01]  /*b130*/  FFMA.FTZ R40, R29, R28, -R40 ;  /* 0x0000001c1d287223 */ /* 0x000fe20000010828 */
[----:B------:R-:W-:Y:S02]  /*b140*/  HADD2.F32 R33, -RZ, R24.H0_H0 ;  /* 0x20000018ff217230 */ /* 0x000fe40000004100 */
[C---:B------:R-:W-:Y:S01]  /*b150*/  FMUL.FTZ R28, R9.reuse, R8 ;  /* 0x00000008091c7220 */ /* 0x040fe20000410000 */
[----:B------:R-:W-:Y:S02]  /*b160*/  HADD2.F32 R29, -RZ, R13.H0_H0 ;  /* 0x2000000dff1d7230 */ /* 0x000fe40000004100 */
[----:B------:R-:W-:Y:S01]  /*b170*/  FMUL.FTZ R42, R9, R4 ;  /* 0x00000004092a7220 */ /* 0x000fe20000410000 */
[----:B------:R-:W-:-:S02]  /*b180*/  HADD2.F32 R10, -RZ, R10.H1_H1 ;  /* 0x3000000aff0a7230 */ /* 0x000fc40000004100 */
[C---:B------:R-:W-:Y:S01]  /*b190*/  FMUL.FTZ R47, R34.reuse, R33 ;  /* 0x00000021222f7220 */ /* 0x040fe20000410000 */
[----:B------:R-:W-:Y:S02]  /*b1a0*/  HADD2.F32 R37, -RZ, R26.H0_H0 ;  /* 0x2000001aff257230 */ /* 0x000fe40000004100 */
[C---:B------:R-:W-:Y:S01]  /*b1b0*/  FFMA.FTZ R39, R5.reuse, R4, -R28 ;  /* 0x0000000405277223 */ /* 0x040fe2000001081c */
[----:B------:R-:W-:Y:S02]  /*b1c0*/  HADD2.F32 R9, -RZ, R14.H0_H0 ;  /* 0x2000000eff097230 */ /* 0x000fe40000004100 */
[-C--:B------:R-:W-:Y:S01]  /*b1d0*/  FMUL.FTZ R34, R34, R29.reuse ;  /* 0x0000001d22227220 */ /* 0x080fe20000410000 */
[----:B------:R-:W-:Y:S01]  /*b1e0*/  FFMA.FTZ R41, R5, R8, R42 ;  /* 0x0000000805297223 */ /* 0x000fe2000001002a */
[----:B------:R-:W-:Y:S01]  /*b1f0*/  FFMA.FTZ R47, R30, R29, -R47 ;  /* 0x0000001d1e2f7223 */ /* 0x000fe2000001082f */
[--C-:B------:R-:W-:Y:S02]  /*b200*/  HADD2.F32 R35, -RZ, R11.reuse.H0_H0 ;  /* 0x2000000bff237230 */ /* 0x100fe40000004100 */
[C---:B------:R-:W-:Y:S01]  /*b210*/  FMUL.FTZ R5, R10.reuse, R37 ;  /* 0x000000250a057220 */ /* 0x040fe20000410000 */
[----:B------:R-:W-:Y:S01]  /*b220*/  FMUL.FTZ R29, R10, R9 ;  /* 0x000000090a1d7220 */ /* 0x000fe20000410000 */
[----:B------:R-:W-:-:S02]  /*b230*/  HADD2.F32 R11, -RZ, R11.H1_H1 ;  /* 0x3000000bff0b7230 */ /* 0x000fc40000004100 */
[----:B------:R-:W-:Y:S01]  /*b240*/  FFMA.FTZ R34, R30, R33, R34 ;  /* 0x000000211e227223 */ /* 0x000fe20000010022 */
[----:B------:R-:W-:Y:S02]  /*b250*/  HADD2.F32 R10, -RZ, R24.H1_H1 ;  /* 0x30000018ff0a7230 */ /* 0x000fe40000004100 */
[C---:B------:R-:W-:Y:S01]  /*b260*/  FFMA.FTZ R30, R6.reuse, R9, -R5 ;  /* 0x00000009061e7223 */ /* 0x040fe20000010805 */
[----:B------:R-:W-:Y:S02]  /*b270*/  HADD2.F32 R28, -RZ, R26.H1_H1 ;  /* 0x3000001aff1c7230 */ /* 0x000fe40000004100 */
[----:B------:R-:W-:Y:S01]  /*b280*/  FFMA.FTZ R29, R6, R37, R29 ;  /* 0x00000025061d7223 */ /* 0x000fe2000001001d */
[----:B------:R-:W-:Y:S02]  /*b290*/  HADD2.F32 R4, -RZ, R13.H1_H1 ;  /* 0x3000000dff047230 */ /* 0x000fe40000004100 */
[----:B------:R-:W-:Y:S01]  /*b2a0*/  FMUL.FTZ R6, R35, R10 ;  /* 0x0000000a23067220 */ /* 0x000fe20000410000 */
[----:B------:R-:W-:-:S02]  /*b2b0*/  HADD2.F32 R8, -RZ, R14.H1_H1 ;  /* 0x3000000eff087230 */ /* 0x000fc40000004100 */
[----:B------:R-:W-:Y:S01]  /*b2c0*/  FMUL.FTZ R42, R11, R28 ;  /* 0x0000001c0b2a7220 */ /* 0x000fe20000410000 */
[--C-:B------:R-:W-:Y:S02]  /*b2d0*/  HADD2.F32 R31, -RZ, R7.reuse.H0_H0 ;  /* 0x20000007ff1f7230 */ /* 0x100fe40000004100 */
[----:B------:R-:W-:Y:S01]  /*b2e0*/  FMUL.FTZ R35, R35, R4 ;  /* 0x0000000423237220 */ /* 0x000fe20000410000 */
[----:B------:R-:W-:Y:S02]  /*b2f0*/  HADD2.F32 R7, -RZ, R7.H1_H1 ;  /* 0x30000007ff077230 */ /* 0x000fe40000004100 */
[----:B------:R-:W-:Y:S01]  /*b300*/  FMUL.FTZ R5, R11, R8 ;  /* 0x000000080b057220 */ /* 0x000fe20000410000 */
[----:B------:R-:W-:Y:S01]  /*b310*/  F2FP.F16.F32.PACK_AB R9, R41, R32 ;  /* 0x000000202909723e */ /* 0x000fe200000000ff */
[C---:B------:R-:W-:Y:S01]  /*b320*/  FFMA.FTZ R11, R31.reuse, R4, -R6 ;  /* 0x000000041f0b7223 */ /* 0x040fe20000010806 */
[----:B------:R-:W-:Y:S01]  /*b330*/  FFMA.FTZ R35, R31, R10, R35 ;  /* 0x0000000a1f237223 */ /* 0x000fe20000010023 */
[C---:B------:R-:W-:Y:S01]  /*b340*/  FFMA.FTZ R42, R7.reuse, R8, -R42 ;  /* 0x00000008072a7223 */ /* 0x040fe2000001082a */
[----:B------:R-:W-:Y:S01]  /*b350*/  FFMA.FTZ R28, R7, R28, R5 ;  /* 0x0000001c071c7223 */ /* 0x000fe20000010005 */
[----:B------:R-:W-:-:S02]  /*b360*/  F2FP.F16.F32.PACK_AB R4, R36, R43 ;  /* 0x0000002b2404723e */ /* 0x000fc400000000ff */
[----:B------:R-:W-:Y:S02]  /*b370*/  F2FP.F16.F32.PACK_AB R5, R39, R40 ;  /* 0x000000282705723e */ /* 0x000fe400000000ff */
[----:B------:R-:W-:Y:S02]  /*b380*/  F2FP.F16.F32.PACK_AB R6, R30, R47 ;  /* 0x0000002f1e06723e */ /* 0x000fe400000000ff */
[----:B------:R-:W-:Y:S02]  /*b390*/  F2FP.F16.F32.PACK_AB R7, R42, R11 ;  /* 0x0000000b2a07723e */ /* 0x000fe400000000ff */
[----:B------:R-:W-:Y:S02]  /*b3a0*/  F2FP.F16.F32.PACK_AB R8, R38, R45 ;  /* 0x0000002d2608723e */ /* 0x000fe400000000ff */
[----:B------:R-:W-:Y:S01]  /*b3b0*/  F2FP.F16.F32.PACK_AB R10, R29, R34 ;  /* 0x000000221d0a723e */ /* 0x000fe200000000ff */
[----:B------:R1:W-:Y:S01]  /*b3c0*/  STS.128 [R21], R4 ;  /* 0x0000000415007388 */ /* 0x0003e20000000c00 */
[----:B------:R-:W-:-:S05]  /*b3d0*/  F2FP.F16.F32.PACK_AB R11, R28, R35 ;  /* 0x000000231c0b723e */ /* 0x000fca00000000ff */
[----:B------:R1:W-:Y:S02]  /*b3e0*/  STS.128 [R27+0x10400], R8 ;  /* 0x010400081b007388 */ /* 0x0003e40000000c00 */
.L_x_627:
[----:B------:R-:W-:Y:S05]  /*b3f0*/  BSYNC B1 ;  /* 0x0000000000017941 */ /* 0x000fea0003800000 */
.L_x_626:
[----:B------:R-:W-:Y:S04]  /*b400*/  BSSY B1, `(.L_x_628) ;  /* 0x0000059000017945 */ /* 0x000fe80003800000 */
[----:B------:R-:W-:Y:S05]  /*b410*/  @P2 BRA `(.L_x_629) ;  /* 0x00000004005c2947 */ /* 0x000fea0003800000 */
[----:B-1----:R-:W-:Y:S01]  /*b420*/  LEA.HI R4, R0, R203, RZ, 0x1d ;  /* 0x000000cb00047211 */ /* 0x002fe200078fe8ff */
[----:B------:R-:W-:Y:S01]  /*b430*/  HADD2.F32 R35, -RZ, R3.H0_H0 ;  /* 0x20000003ff237230 */ /* 0x000fe20000004100 */
[----:B------:R-:W-:Y:S01]  /*b440*/  SHF.R.U32.HI R7, RZ, 0x3, R193 ;  /* 0x00000003ff077819 */ /* 0x000fe200000116c1 */
[--C-:B------:R-:W-:Y:S01]  /*b450*/  HADD2.F32 R37, -RZ, R15.reuse.H0_H0 ;  /* 0x2000000fff257230 */ /* 0x100fe20000004100 */
[----:B------:R-:W-:Y:S01]  /*b460*/  SHF.R.S32.HI R5, RZ, 0x1f, R4 ;  /* 0x0000001fff057819 */ /* 0x000fe20000011404 */
[----:B------:R-:W-:Y:S02]  /*b470*/  IMAD.SHL.U32 R6, R4, 0x8, RZ ;  /* 0x0000000804067824 */ /* 0x000fe400078e00ff */
[----:B------:R-:W-:Y:S01]  /*b480*/  HADD2.F32 R44, -RZ, R20.H0_H0 ;  /* 0x20000014ff2c7230 */ /* 0x000fe20000004100 */
[----:B------:R-:W-:Y:S01]  /*b490*/  LEA.HI R5, R5, R4, RZ, 0x3 ;  /* 0x0000000405057211 */ /* 0x000fe200078f18ff */
[----:B------:R-:W-:Y:S01]  /*b4a0*/  HADD2.F32 R40, -RZ, R12.H0_H0 ;  /* 0x2000000cff287230 */ /* 0x000fe20000004100 */
[----:B------:R-:W-:Y:S01]  /*b4b0*/  LOP3.LUT R4, R193, 0x38, R6, 0xf8, !PT ;  /* 0x00000038c1047812 */ /* 0x000fe200078ef806 */
[----:B------:R-:W-:-:S02]  /*b4c0*/  HADD2.F32 R46, -RZ, R15.H1_H1 ;  /* 0x3000000fff2e7230 */ /* 0x000fc40000004100 */
[----:B------:R-:W-:Y:S01]  /*b4d0*/  IMAD.SHL.U32 R5, R5, 0x400, RZ ;  /* 0x0000040005057824 */ /* 0x000fe200078e00ff */
[----:B------:R-:W-:Y:S01]  /*b4e0*/  LOP3.LUT R8, R4, R7, RZ, 0x3c, !PT ;  /* 0x0000000704087212 */ /* 0x000fe200078e3cff */
[----:B------:R-:W-:Y:S02]  /*b4f0*/  HADD2.F32 R42, -RZ, R3.H1_H1 ;  /* 0x30000003ff2a7230 */ /* 0x000fe40000004100 */
[----:B------:R-:W-:Y:S01]  /*b500*/  HADD2.F32 R43, -RZ, R20.H1_H1 ;  /* 0x30000014ff2b7230 */ /* 0x000fe20000004100 */
[----:B------:R-:W-:Y:S01]  /*b510*/  LOP3.LUT R9, R5, 0x7fffe000, RZ, 0xc0, !PT ;  /* 0x7fffe00005097812 */ /* 0x000fe200078ec0ff */
[----:B------:R-:W-:Y:S01]  /*b520*/  HADD2.F32 R39, -RZ, R12.H1_H1 ;  /* 0x3000000cff277230 */ /* 0x000fe20000004100 */
[----:B------:R-:W0:Y:S01]  /*b530*/  LDS.128 R4, [R229] ;  /* 0x00000000e5047984 */ /* 0x000e220000000c00 */
[----:B------:R-:W-:Y:S01]  /*b540*/  HADD2.F32 R45, -RZ, R24.H0_H0 ;  /* 0x20000018ff2d7230 */ /* 0x000fe20000004100 */
[----:B------:R-:W-:Y:S01]  /*b550*/  IADD3 R9, R8, R9, R199 ;  /* 0x0000000908097210 */ /* 0x000fe20007ffe0c7 */
[----:B------:R-:W-:-:S03]  /*b560*/  HADD2.F32 R41, -RZ, R13.H0_H0 ;  /* 0x2000000dff297230 */ /* 0x000fc60000004100 */
[----:B------:R-:W-:-:S05]  /*b570*/  LEA R21, R9, R156, 0x1 ;  /* 0x0000009c09157211 */ /* 0x000fca00078e08ff */
[----:B------:R-:W1:Y:S01]  /*b580*/  LDS.128 R8, [R21+0x10400] ;  /* 0x0104000015087984 */ /* 0x000e620000000c00 */
[--C-:B0-----:R-:W-:Y:S02]  /*b590*/  HADD2.F32 R27, -RZ, R4.reuse.H0_H0 ;  /* 0x20000004ff1b7230 */ /* 0x101fe40000004100 */
[----:B------:R-:W-:Y:S02]  /*b5a0*/  HADD2.F32 R4, -RZ, R4.H1_H1 ;  /* 0x30000004ff047230 */ /* 0x000fe40000004100 */
[--C-:B------:R-:W-:Y:S02]  /*b5b0*/  HADD2.F32 R28, -RZ, R5.reuse.H0_H0 ;  /* 0x20000005ff1c7230 */ /* 0x100fe40000004100 */
[----:B------:R-:W-:Y:S02]  /*b5c0*/  HADD2.F32 R5, -RZ, R5.H1_H1 ;  /* 0x30000005ff057230 */ /* 0x000fe40000004100 */
[--C-:B------:R-:W-:Y:S02]  /*b5d0*/  HADD2.F32 R29, -RZ, R6.reuse.H0_H0 ;  /* 0x20000006ff1d7230 */ /* 0x100fe40000004100 */
[----:B------:R-:W-:-:S02]  /*b5e0*/  HADD2.F32 R6, -RZ, R6.H1_H1 ;  /* 0x30000006ff067230 */ /* 0x000fc40000004100 */
[--C-:B-1----:R-:W-:Y:S02]  /*b5f0*/  HADD2.F32 R31, -RZ, R8.reuse.H0_H0 ;  /* 0x20000008ff1f7230 */ /* 0x102fe40000004100 */
[----:B------:R-:W-:Y:S02]  /*b600*/  HADD2.F32 R8, -RZ, R8.H1_H1 ;  /* 0x30000008ff087230 */ /* 0x000fe40000004100 */
[--C-:B------:R-:W-:Y:S02]  /*b610*/  HADD2.F32 R32, -RZ, R9.reuse.H0_H0 ;  /* 0x20000009ff207230 */ /* 0x100fe40000004100 */
[-C--:B------:R-:W-:Y:S01]  /*b620*/  FMUL.FTZ R36, R37, R31.reuse ;  /* 0x0000001f25247220 */ /* 0x080fe20000410000 */
[C---:B------:R-:W-:Y:S01]  /*b630*/  FMUL.FTZ R38, R35.reuse, R31 ;  /* 0x0000001f23267220 */ /* 0x040fe20000410000 */
[----:B------:R-:W-:Y:S02]  /*b640*/  HADD2.F32 R9, -RZ, R9.H1_H1 ;  /* 0x30000009ff097230 */ /* 0x000fe40000004100 */
[-C--:B------:R-:W-:Y:S01]  /*b650*/  FMUL.FTZ R31, R44, R8.reuse ;  /* 0x000000082c1f7220 */ /* 0x080fe20000410000 */
[-C--:B------:R-:W-:Y:S01]  /*b660*/  FFMA.FTZ R36, R35, R27.reuse, -R36 ;  /* 0x0000001b23247223 */ /* 0x080fe20000010824 */
[----:B------:R-:W-:Y:S01]  /*b670*/  FFMA.FTZ R38, R37, R27, R38 ;  /* 0x0000001b25267223 */ /* 0x000fe20000010026 */
[----:B------:R-:W-:Y:S01]  /*b680*/  FMUL.FTZ R27, R40, R8 ;  /* 0x00000008281b7220 */ /* 0x000fe20000410000 */
[----:B------:R-:W-:Y:S01]  /*b690*/  FMUL.FTZ R35, R46, R32 ;  /* 0x000000202e237220 */ /* 0x000fe20000410000 */
[----:B------:R-:W-:-:S02]  /*b6a0*/  HADD2.F32 R33, -RZ, R10.H0_H0 ;  /* 0x2000000aff217230 */ /* 0x000fc40000004100 */
[----:B------:R-:W-:Y:S01]  /*b6b0*/  FFMA.FTZ R31, R40, R4, -R31 ;  /* 0x00000004281f7223 */ /* 0x000fe2000001081f */
[----:B------:R-:W-:Y:S01]  /*b6c0*/  FMUL.FTZ R37, R42, R32 ;  /* 0x000000202a257220 */ /* 0x000fe20000410000 */
[----:B------:R-:W-:Y:S01]  /*b6d0*/  FFMA.FTZ R27, R44, R4, R27 ;  /* 0x000000042c1b7223 */ /* 0x000fe2000001001b */
[----:B------:R-:W-:Y:S02]  /*b6e0*/  HADD2.F32 R10, -RZ, R10.H1_H1 ;  /* 0x3000000aff0a7230 */ /* 0x000fe40000004100 */
[-C--:B------:R-:W-:Y:S01]  /*b6f0*/  FMUL.FTZ R4, R43, R9.reuse ;  /* 0x000000092b047220 */ /* 0x080fe20000410000 */
[----:B------:R-:W-:Y:S01]  /*b700*/  FMUL.FTZ R8, R39, R9 ;  /* 0x0000000927087220 */ /* 0x000fe20000410000 */
[----:B------:R-:W-:Y:S02]  /*b710*/  HADD2.F32 R44, -RZ, R26.H0_H0 ;  /* 0x2000001aff2c7230 */ /* 0x000fe40000004100 */
[-C--:B------:R-:W-:Y:S01]  /*b720*/  FFMA.FTZ R35, R42, R28.reuse, -R35 ;  /* 0x0000001c2a237223 */ /* 0x080fe20000010823 */
[----:B------:R-:W-:Y:S01]  /*b730*/  FFMA.FTZ R37, R46, R28, R37 ;  /* 0x0000001c2e257223 */ /* 0x000fe20000010025 */
[----:B------:R-:W-:-:S02]  /*b740*/  HADD2.F32 R42, -RZ, R14.H0_H0 ;  /* 0x2000000eff2a7230 */ /* 0x000fc40000004100 */
[-C--:B------:R-:W-:Y:S01]  /*b750*/  FFMA.FTZ R28, R39, R5.reuse, -R4 ;  /* 0x00000005271c7223 */ /* 0x080fe20000010804 */
[----:B------:R-:W-:Y:S01]  /*b760*/  FFMA.FTZ R32, R43, R5, R8 ;  /* 0x000000052b207223 */ /* 0x000fe20000010008 */
[-C--:B------:R-:W-:Y:S01]  /*b770*/  FMUL.FTZ R4, R45, R33.reuse ;  /* 0x000000212d047220 */ /* 0x080fe20000410000 */
[-C--:B------:R-:W-:Y:S01]  /*b780*/  FMUL.FTZ R5, R44, R10.reuse ;  /* 0x0000000a2c057220 */ /* 0x080fe20000410000 */
[C---:B------:R-:W-:Y:S01]  /*b790*/  FMUL.FTZ R40, R41.reuse, R33 ;  /* 0x0000002129287220 */ /* 0x040fe20000410000 */
[C---:B------:R-:W-:Y:S01]  /*b7a0*/  FMUL.FTZ R9, R42.reuse, R10 ;  /* 0x0000000a2a097220 */ /* 0x040fe20000410000 */
[--C-:B------:R-:W-:Y:S02]  /*b7b0*/  HADD2.F32 R34, -RZ, R11.reuse.H0_H0 ;  /* 0x2000000bff227230 */ /* 0x100fe40000004100 */
[----:B------:R-:W-:Y:S01]  /*b7c0*/  FFMA.FTZ R33, R41, R29, -R4 ;  /* 0x0000001d29217223 */ /* 0x000fe20000010804 */
[----:B------:R-:W-:Y:S01]  /*b7d0*/  FFMA.FTZ R10, R42, R6, -R5 ;  /* 0x000000062a0a7223 */ /* 0x000fe20000010805 */
[----:B------:R-:W-:-:S02]  /*b7e0*/  HADD2.F32 R11, -RZ, R11.H1_H1 ;  /* 0x3000000bff0b7230 */ /* 0x000fc40000004100 */
[----:B------:R-:W-:Y:S01]  /*b7f0*/  FFMA.FTZ R40, R45, R29, R40 ;  /* 0x0000001d2d287223 */ /* 0x000fe20000010028 */
[----:B------:R-:W-:Y:S02]  /*b800*/  HADD2.F32 R42, -RZ, R24.H1_H1 ;  /* 0x30000018ff2a7230 */ /* 0x000fe40000004100 */
[----:B------:R-:W-:Y:S01]  /*b810*/  FFMA.FTZ R29, R44, R6, R9 ;  /* 0x000000062c1d7223 */ /* 0x000fe20000010009 */
[----:B------:R-:W-:Y:S02]  /*b820*/  HADD2.F32 R41, -RZ, R26.H1_H1 ;  /* 0x3000001aff297230 */ /* 0x000fe40000004100 */
[----:B------:R-:W-:Y:S02]  /*b830*/  HADD2.F32 R8, -RZ, R13.H1_H1 ;  /* 0x3000000dff087230 */ /* 0x000fe40000004100 */
[----:B------:R-:W-:Y:S01]  /*b840*/  FMUL.FTZ R5, R42, R34 ;  /* 0x000000222a057220 */ /* 0x000fe20000410000 */
[----:B------:R-:W-:Y:S02]  /*b850*/  HADD2.F32 R39, -RZ, R14.H1_H1 ;  /* 0x3000000eff277230 */ /* 0x000fe40000004100 */
[----:B------:R-:W-:Y:S01]  /*b860*/  FMUL.FTZ R4, R41, R11 ;  /* 0x0000000b29047220 */ /* 0x000fe20000410000 */
[----:B------:R-:W-:-:S02]  /*b870*/  HADD2.F32 R30, -RZ, R7.H0_H0 ;  /* 0x20000007ff1e7230 */ /* 0x000fc40000004100 */
[C---:B------:R-:W-:Y:S01]  /*b880*/  FMUL.FTZ R9, R8.reuse, R34 ;  /* 0x0000002208097220 */ /* 0x040fe20000410000 */
[----:B------:R-:W-:Y:S02]  /*b890*/  HADD2.F32 R7, -RZ, R7.H1_H1 ;  /* 0x30000007ff077230 */ /* 0x000fe40000004100 */
[C---:B------:R-:W-:Y:S01]  /*b8a0*/  FMUL.FTZ R6, R39.reuse, R11 ;  /* 0x0000000b27067220 */ /* 0x040fe20000410000 */
[-C--:B------:R-:W-:Y:S01]  /*b8b0*/  FFMA.FTZ R11, R8, R30.reuse, -R5 ;  /* 0x0000001e080b7223 */ /* 0x080fe20000010805 */
[----:B------:R-:W-:Y:S01]  /*b8c0*/  FFMA.FTZ R30, R42, R30, R9 ;  /* 0x0000001e2a1e7223 */ /* 0x000fe20000010009 */
[-C--:B------:R-:W-:Y:S01]  /*b8d0*/  FFMA.FTZ R34, R39, R7.reuse, -R4 ;  /* 0x0000000727227223 */ /* 0x080fe20000010804 */
[----:B------:R-:W-:Y:S01]  /*b8e0*/  FFMA.FTZ R39, R41, R7, R6 ;  /* 0x0000000729277223 */ /* 0x000fe20000010006 */
[----:B------:R-:W-:Y:S02]  /*b8f0*/  F2FP.F16.F32.PACK_AB R4, R31, R36 ;  /* 0x000000241f04723e */ /* 0x000fe400000000ff */
[----:B------:R-:W-:-:S02]  /*b900*/  F2FP.F16.F32.PACK_AB R5, R28, R35 ;  /* 0x000000231c05723e */ /* 0x000fc400000000ff */
[----:B------:R-:W-:Y:S02]  /*b910*/  F2FP.F16.F32.PACK_AB R6, R10, R33 ;  /* 0x000000210a06723e */ /* 0x000fe400000000ff */
[----:B------:R-:W-:Y:S02]  /*b920*/  F2FP.F16.F32.PACK_AB R7, R34, R11 ;  /* 0x0000000b2207723e */ /* 0x000fe400000000ff */
[----:B------:R-:W-:Y:S02]  /*b930*/  F2FP.F16.F32.PACK_AB R8, R27, R38 ;  /* 0x000000261b08723e */ /* 0x000fe400000000ff */
[----:B------:R-:W-:Y:S01]  /*b940*/  F2FP.F16.F32.PACK_AB R9, R32, R37 ;  /* 0x000000252009723e */ /* 0x000fe200000000ff */
[----:B------:R2:W-:Y:S01]  /*b950*/  STS.128 [R229], R4 ;  /* 0x00000004e5007388 */ /* 0x0005e20000000c00 */
[----:B------:R-:W-:Y:S02]  /*b960*/  F2FP.F16.F32.PACK_AB R10, R29, R40 ;  /* 0x000000281d0a723e */ /* 0x000fe400000000ff */
[----:B------:R-:W-:-:S05]  /*b970*/  F2FP.F16.F32.PACK_AB R11, R39, R30 ;  /* 0x0000001e270b723e */ /* 0x000fca00000000ff */
[----:B------:R2:W-:Y:S02]  /*b980*/  STS.128 [R21+0x10400], R8 ;  /* 0x0104000815007388 */ /* 0x0005e40000000c00 */
.L_x_629:
[----:B------:R-:W-:Y:S05]  /*b990*/  BSYNC B1 ;  /* 0x0000000000017941 */ /* 0x000fea0003800000 */
.L_x_628:
[----:B------:R-:W-:Y:S04]  /*b9a0*/  BSSY B1, `(.L_x_630) ;  /* 0x0000059000017945 */ /* 0x000fe80003800000 */
[----:B------:R-:W-:Y:S05]  /*b9b0*/  @P1 BRA `(.L_x_631) ;  /* 0x00000004005c1947 */ /* 0x000fea0003800000 */
[----:B-12---:R-:W-:Y:S01]  /*b9c0*/  LEA.HI R4, R0, R203, RZ, 0x1d ;  /* 0x000000cb00047211 */ /* 0x006fe200078fe8ff */
        /* <DEDUP_REMOVED lines=86> */
.L_x_631:
[----:B------:R-:W-:Y:S05]  /*bf30*/  BSYNC B1 ;  /* 0x0000000000017941 */ /* 0x000fea0003800000 */
.L_x_630:
[----:B------:R-:W-:Y:S05]  /*bf40*/  @P0 BRA `(.L_x_618) ;  /* 0x00000004005c0947 */ /* 0x000fea0003800000 */
[----:B------:R-:W-:Y:S01]  /*bf50*/  LEA.HI R0, R0, R203, RZ, 0x1d ;  /* 0x000000cb00007211 */ /* 0x000fe200078fe8ff */
[----:B------:R-:W-:Y:S01]  /*bf60*/  HADD2.F32 R37, -RZ, R15.H0_H0 ;  /* 0x2000000fff257230 */ /* 0x000fe20000004100 */
[----:B-123--:R-:W-:Y:S01]  /*bf70*/  SHF.R.U32.HI R6, RZ, 0x3, R159 ;  /* 0x00000003ff067819 */ /* 0x00efe2000001169f */
[----:B------:R-:W-:Y:S01]  /*bf80*/  HADD2.F32 R35, -RZ, R3.H0_H0 ;  /* 0x20000003ff237230 */ /* 0x000fe20000004100 */
[----:B------:R-:W-:Y:S01]  /*bf90*/  SHF.R.S32.HI R5, RZ, 0x1f, R0 ;  /* 0x0000001fff057819 */ /* 0x000fe20000011400 */
[----:B------:R-:W-:Y:S02]  /*bfa0*/  IMAD.SHL.U32 R4, R0, 0x8, RZ ;  /* 0x0000000800047824 */ /* 0x000fe400078e00ff */
[----:B------:R-:W-:Y:S01]  /*bfb0*/  HADD2.F32 R38, -RZ, R20.H0_H0 ;  /* 0x20000014ff267230 */ /* 0x000fe20000004100 */
[----:B------:R-:W-:Y:S01]  /*bfc0*/  LEA.HI R5, R5, R0, RZ, 0x3 ;  /* 0x0000000005057211 */ /* 0x000fe200078f18ff */
[----:B------:R-:W-:Y:S01]  /*bfd0*/  HADD2.F32 R36, -RZ, R12.H0_H0 ;  /* 0x2000000cff247230 */ /* 0x000fe20000004100 */
[----:B------:R-:W-:Y:S01]  /*bfe0*/  LOP3.LUT R0, R159, 0x38, R4, 0xf8, !PT ;  /* 0x000000389f007812 */ /* 0x000fe200078ef804 */
[----:B------:R-:W-:-:S02]  /*bff0*/  HADD2.F32 R40, -RZ, R26.H0_H0 ;  /* 0x2000001aff287230 */ /* 0x000fc40000004100 */
[----:B------:R-:W-:Y:S01]  /*c000*/  IMAD.SHL.U32 R5, R5, 0x400, RZ ;  /* 0x0000040005057824 */ /* 0x000fe200078e00ff */
[----:B------:R-:W-:Y:S01]  /*c010*/  LOP3.LUT R0, R0, R6, RZ, 0x3c, !PT ;  /* 0x0000000600007212 */ /* 0x000fe200078e3cff */
[----:B------:R-:W-:-:S03]  /*c020*/  HADD2.F32 R39, -RZ, R26.H1_H1 ;  /* 0x3000001aff277230 */ /* 0x000fc60000004100 */
[----:B------:R-:W-:Y:S02]  /*c030*/  LOP3.LUT R9, R5, 0x7fffe000, RZ, 0xc0, !PT ;  /* 0x7fffe00005097812 */ /* 0x000fe400078ec0ff */
[----:B------:R-:W1:Y:S02]  /*c040*/  LDS.128 R4, [R227] ;  /* 0x00000000e3047984 */ /* 0x000e640000000c00 */
[----:B------:R-:W-:-:S04]  /*c050*/  IADD3 R9, R0, R9, R197 ;  /* 0x0000000900097210 */ /* 0x000fc80007ffe0c5 */
[----:B------:R-:W-:-:S05]  /*c060*/  LEA R0, R9, R156, 0x1 ;  /* 0x0000009c09007211 */ /* 0x000fca00078e08ff */
[----:B------:R-:W2:Y:S01]  /*c070*/  LDS.128 R8, [R0+0x10400] ;  /* 0x0104000000087984 */ /* 0x000ea20000000c00 */
[--C-:B-1----:R-:W-:Y:S02]  /*c080*/  HADD2.F32 R21, -RZ, R4.reuse.H0_H0 ;  /* 0x20000004ff157230 */ /* 0x102fe40000004100 */
[----:B------:R-:W-:Y:S02]  /*c090*/  HADD2.F32 R4, -RZ, R4.H1_H1 ;  /* 0x30000004ff047230 */ /* 0x000fe40000004100 */
[--C-:B0-----:R-:W-:Y:S02]  /*c0a0*/  HADD2.F32 R27, -RZ, R5.reuse.H0_H0 ;  /* 0x20000005ff1b7230 */ /* 0x101fe40000004100 */
[----:B------:R-:W-:Y:S02]  /*c0b0*/  HADD2.F32 R5, -RZ, R5.H1_H1 ;  /* 0x30000005ff057230 */ /* 0x000fe40000004100 */
[--C-:B------:R-:W-:Y:S02]  /*c0c0*/  HADD2.F32 R28, -RZ, R6.reuse.H0_H0 ;  /* 0x20000006ff1c7230 */ /* 0x100fe40000004100 */
[----:B------:R-:W-:-:S02]  /*c0d0*/  HADD2.F32 R6, -RZ, R6.H1_H1 ;  /* 0x30000006ff067230 */ /* 0x000fc40000004100 */
[--C-:B--2---:R-:W-:Y:S02]  /*c0e0*/  HADD2.F32 R30, -RZ, R8.reuse.H0_H0 ;  /* 0x20000008ff1e7230 */ /* 0x104fe40000004100 */
[----:B------:R-:W-:Y:S02]  /*c0f0*/  HADD2.F32 R8, -RZ, R8.H1_H1 ;  /* 0x30000008ff087230 */ /* 0x000fe40000004100 */
[--C-:B------:R-:W-:Y:S02]  /*c100*/  HADD2.F32 R31, -RZ, R9.reuse.H0_H0 ;  /* 0x20000009ff1f7230 */ /* 0x100fe40000004100 */
[-C--:B------:R-:W-:Y:S01]  /*c110*/  FMUL.FTZ R34, R37, R30.reuse ;  /* 0x0000001e25227220 */ /* 0x080fe20000410000 */
[C---:B------:R-:W-:Y:S01]  /*c120*/  FMUL.FTZ R30, R35.reuse, R30 ;  /* 0x0000001e231e7220 */ /* 0x040fe20000410000 */
[----:B------:R-:W-:Y:S02]  /*c130*/  HADD2.F32 R9, -RZ, R9.H1_H1 ;  /* 0x30000009ff097230 */ /* 0x000fe40000004100 */
[----:B------:R-:W-:Y:S01]  /*c140*/  FFMA.FTZ R34, R35, R21, -R34 ;  /* 0x0000001523227223 */ /* 0x000fe20000010822 */
[----:B------:R-:W-:-:S02]  /*c150*/  HADD2.F32 R35, -RZ, R15.H1_H1 ;  /* 0x3000000fff237230 */ /* 0x000fc40000004100 */
[----:B------:R-:W-:Y:S01]  /*c160*/  FFMA.FTZ R30, R37, R21, R30 ;  /* 0x00000015251e7223 */ /* 0x000fe2000001001e */
[----:B------:R-:W-:Y:S02]  /*c170*/  HADD2.F32 R21, -RZ, R3.H1_H1 ;  /* 0x30000003ff157230 */ /* 0x000fe40000004100 */
[-C--:B------:R-:W-:Y:S01]  /*c180*/  FMUL.FTZ R15, R38, R8.reuse ;  /* 0x00000008260f7220 */ /* 0x080fe20000410000 */
[C---:B------:R-:W-:Y:S01]  /*c190*/  FMUL.FTZ R3, R36.reuse, R8 ;  /* 0x0000000824037220 */ /* 0x040fe20000410000 */
[-C--:B------:R-:W-:Y:S01]  /*c1a0*/  FMUL.FTZ R8, R35, R31.reuse ;  /* 0x0000001f23087220 */ /* 0x080fe20000410000 */
[----:B------:R-:W-:Y:S02]  /*c1b0*/  HADD2.F32 R37, -RZ, R20.H1_H1 ;  /* 0x30000014ff257230 */ /* 0x000fe40000004100 */
[----:B------:R-:W-:Y:S01]  /*c1c0*/  FFMA.FTZ R15, R36, R4, -R15 ;  /* 0x00000004240f7223 */ /* 0x000fe2000001080f */
[C---:B------:R-:W-:Y:S01]  /*c1d0*/  FMUL.FTZ R36, R21.reuse, R31 ;  /* 0x0000001f15247220 */ /* 0x040fe20000410000 */
[----:B------:R-:W-:Y:S01]  /*c1e0*/  FFMA.FTZ R20, R21, R27, -R8 ;  /* 0x0000001b15147223 */ /* 0x000fe20000010808 */
[----:B------:R-:W-:-:S02]  /*c1f0*/  HADD2.F32 R21, -RZ, R12.H1_H1 ;  /* 0x3000000cff157230 */ /* 0x000fc40000004100 */
[----:B------:R-:W-:Y:S01]  /*c200*/  FFMA.FTZ R3, R38, R4, R3 ;  /* 0x0000000426037223 */ /* 0x000fe20000010003 */
[----:B------:R-:W-:Y:S01]  /*c210*/  FMUL.FTZ R4, R37, R9 ;  /* 0x0000000925047220 */ /* 0x000fe20000410000 */
[--C-:B------:R-:W-:Y:S02]  /*c220*/  HADD2.F32 R32, -RZ, R10.reuse.H0_H0 ;  /* 0x2000000aff207230 */ /* 0x100fe40000004100 */
[----:B------:R-:W-:Y:S01]  /*c230*/  FFMA.FTZ R36, R35, R27, R36 ;  /* 0x0000001b23247223 */ /* 0x000fe20000010024 */
[----:B------:R-:W-:Y:S02]  /*c240*/  HADD2.F32 R10, -RZ, R10.H1_H1 ;  /* 0x3000000aff0a7230 */ /* 0x000fe40000004100 */
[C---:B------:R-:W-:Y:S01]  /*c250*/  FMUL.FTZ R8, R21.reuse, R9 ;  /* 0x0000000915087220 */ /* 0x040fe20000410000 */
[----:B------:R-:W-:Y:S01]  /*c260*/  FFMA.FTZ R9, R21, R5, -R4 ;  /* 0x0000000515097223 */ /* 0x000fe20000010804 */
[----:B------:R-:W-:Y:S02]  /*c270*/  HADD2.F32 R4, -RZ, R14.H0_H0 ;  /* 0x2000000eff047230 */ /* 0x000fe40000004100 */
[----:B------:R-:W-:-:S02]  /*c280*/  HADD2.F32 R38, -RZ, R24.H0_H0 ;  /* 0x20000018ff267230 */ /* 0x000fc40000004100 */
[----:B------:R-:W-:Y:S01]  /*c290*/  FFMA.FTZ R21, R37, R5, R8 ;  /* 0x0000000525157223 */ /* 0x000fe20000010008 */
[-C--:B------:R-:W-:Y:S01]  /*c2a0*/  FMUL.FTZ R5, R40, R10.reuse ;  /* 0x0000000a28057220 */ /* 0x080fe20000410000 */
[----:B------:R-:W-:Y:S02]  /*c2b0*/  HADD2.F32 R33, -RZ, R11.H0_H0 ;  /* 0x2000000bff217230 */ /* 0x000fe40000004100 */
[----:B------:R-:W-:Y:S01]  /*c2c0*/  FMUL.FTZ R35, R4, R10 ;  /* 0x0000000a04237220 */ /* 0x000fe20000410000 */
[----:B------:R-:W-:Y:S02]  /*c2d0*/  HADD2.F32 R12, -RZ, R13.H0_H0 ;  /* 0x2000000dff0c7230 */ /* 0x000fe40000004100 */
[----:B------:R-:W-:Y:S01]  /*c2e0*/  FMUL.FTZ R27, R38, R32 ;  /* 0x00000020261b7220 */ /* 0x000fe20000410000 */
[----:B------:R-:W-:Y:S02]  /*c2f0*/  HADD2.F32 R11, -RZ, R11.H1_H1 ;  /* 0x3000000bff0b7230 */ /* 0x000fe40000004100 */
[----:B------:R-:W-:Y:S01]  /*c300*/  FFMA.FTZ R10, R4, R6, -R5 ;  /* 0x00000006040a7223 */ /* 0x000fe20000010805 */
[----:B------:R-:W-:-:S02]  /*c310*/  HADD2.F32 R37, -RZ, R24.H1_H1 ;  /* 0x30000018ff257230 */ /* 0x000fc40000004100 */
[C---:B------:R-:W-:Y:S01]  /*c320*/  FMUL.FTZ R31, R12.reuse, R32 ;  /* 0x000000200c1f7220 */ /* 0x040fe20000410000 */
[----:B------:R-:W-:Y:S02]  /*c330*/  HADD2.F32 R13, -RZ, R13.H1_H1 ;  /* 0x3000000dff0d7230 */ /* 0x000fe40000004100 */
[----:B------:R-:W-:Y:S01]  /*c340*/  FFMA.FTZ R27, R12, R28, -R27 ;  /* 0x0000001c0c1b7223 */ /* 0x000fe2000001081b */
[----:B------:R-:W-:Y:S02]  /*c350*/  HADD2.F32 R5, -RZ, R14.H1_H1 ;  /* 0x3000000eff057230 */ /* 0x000fe40000004100 */
[----:B------:R-:W-:Y:S01]  /*c360*/  FFMA.FTZ R12, R40, R6, R35 ;  /* 0x00000006280c7223 */ /* 0x000fe20000010023 */
[--C-:B------:R-:W-:Y:S02]  /*c370*/  HADD2.F32 R29, -RZ, R7.reuse.H0_H0 ;  /* 0x20000007ff1d7230 */ /* 0x100fe40000004100 */
[----:B------:R-:W-:Y:S01]  /*c380*/  FMUL.FTZ R4, R37, R33 ;  /* 0x0000002125047220 */ /* 0x000fe20000410000 */
[----:B------:R-:W-:-:S02]  /*c390*/  HADD2.F32 R7, -RZ, R7.H1_H1 ;  /* 0x30000007ff077230 */ /* 0x000fc40000004100 */
[----:B------:R-:W-:Y:S01]  /*c3a0*/  FMUL.FTZ R8, R39, R11 ;  /* 0x0000000b27087220 */ /* 0x000fe20000410000 */
[----:B------:R-:W-:Y:S01]  /*c3b0*/  FMUL.FTZ R6, R13, R33 ;  /* 0x000000210d067220 */ /* 0x000fe20000410000 */
[----:B------:R-:W-:Y:S01]  /*c3c0*/  FMUL.FTZ R24, R5, R11 ;  /* 0x0000000b05187220 */ /* 0x000fe20000410000 */
[----:B------:R-:W-:Y:S01]  /*c3d0*/  FFMA.FTZ R11, R13, R29, -R4 ;  /* 0x0000001d0d0b7223 */ /* 0x000fe20000010804 */
[----:B------:R-:W-:Y:S01]  /*c3e0*/  FFMA.FTZ R14, R5, R7, -R8 ;  /* 0x00000007050e7223 */ /* 0x000fe20000010808 */
[----:B------:R-:W-:Y:S01]  /*c3f0*/  FFMA.FTZ R31, R38, R28, R31 ;  /* 0x0000001c261f7223 */ /* 0x000fe2000001001f */
[----:B------:R-:W-:Y:S01]  /*c400*/  FFMA.FTZ R29, R37, R29, R6 ;  /* 0x0000001d251d7223 */ /* 0x000fe20000010006 */
        /* <DEDUP_REMOVED lines=11> */
.L_x_618:
[----:B------:R-:W-:Y:S05]  /*c4c0*/  BSYNC B0 ;  /* 0x0000000000007941 */ /* 0x000fea0003800000 */
.L_x_599:
[----:B------:R-:W-:Y:S01]  /*c4d0*/  @!PT LDS RZ, [RZ] ;  /* 0x00000000fffff984 */ /* 0x000fe20000000800 */
[----:B------:R-:W-:Y:S01]  /*c4e0*/  @!PT LDS RZ, [RZ] ;  /* 0x00000000fffff984 */ /* 0x000fe20000000800 */
[----:B------:R-:W-:Y:S01]  /*c4f0*/  @!PT LDS RZ, [RZ] ;  /* 0x00000000fffff984 */ /* 0x000fe20000000800 */
[----:B------:R-:W-:Y:S01]  /*c500*/  @!PT LDS RZ, [RZ] ;  /* 0x00000000fffff984 */ /* 0x000fe20000000800 */
[----:B------:R5:W-:Y:S06]  /*c510*/  MEMBAR.ALL.CTA ;  /* 0x0000000000007992 */ /* 0x000bec0000008000 */
[----:B-----5:R-:W5:Y:S01]  /*c520*/  FENCE.VIEW.ASYNC.S ;  /* 0x00000000000073c6 */ /* 0x020f620000000000 */
[----:B------:R-:W-:Y:S05]  /*c530*/  WARPSYNC.ALL ;  /* 0x0000000000007948 */ /* 0x000fea0003800000 */
[----:B-----5:R-:W-:Y:S06]  /*c540*/  BAR.SYNC.DEFER_BLOCKING 0xd, 0x100 ;  /* 0x0344000000007b1d */ /* 0x020fec0000010000 */
.L_x_597:
[----:B----4-:R-:W-:-:S05]  /*c550*/  IMAD.U32 R0, RZ, RZ, UR41 ;  /* 0x00000029ff007e24 */ /* 0x010fca000f8e00ff */
[----:B------:R-:W-:-:S13]  /*c560*/  ISETP.NE.AND P0, PT, R0, 0x3, PT ;  /* 0x000000030000780c */ /* 0x000fda0003f05270 */
[----:B------:R-:W-:Y:S05]  /*c570*/  @!P0 BRA `(.L_x_632) ;  /* 0x0000000000048947 */ /* 0x000fea0003800000 */
[----:B------:R-:W-:Y:S01]  /*c580*/  BPT.TRAP 0x1 ;  /* 0x000000040000795c */ /* 0x000fe20000300000 */
.L_x_632:
[----:B01----:R-:W-:Y:S01]  /*c590*/  IMAD R3, R157, 0x8, R156 ;  /* 0x000000089d037824 */ /* 0x003fe200078e029c */
[----:B------:R-:W-:-:S04]  /*c5a0*/  SHF.L.U32 R0, R158, 0x1f, RZ ;  /* 0x0000001f9e007819 */ /* 0x000fc800000006ff */
[----:B------:R0:W1:Y:S01]  /*c5b0*/  SYNCS.PHASECHK.TRANS64.TRYWAIT P1, [R3+URZ+0x28830], R0 ;  /* 0x02883000030075a7 */ /* 0x000062000802017f */
[----:B------:R-:W-:Y:S05]  /*c5c0*/  @!P0 BRA `(.L_x_633) ;  /* 0x0000000000048947 */ /* 0x000fea0003800000 */
[----:B------:R-:W-:Y:S01]  /*c5d0*/  BPT.TRAP 0x1 ;  /* 0x000000040000795c */ /* 0x000fe20000300000 */
.L_x_633:
[----:B------:R-:W-:Y:S01]  /*c5e0*/  MOV R151, RZ ;  /* 0x000000ff00977202 */ /* 0x000fe20000000f00 */
[----:B-1----:R-:W-:Y:S06]  /*c5f0*/  @P1 BRA `(.L_x_634) ;  /* 0x0000000000081947 */ /* 0x002fec0003800000 */
[----:B------:R-:W1:Y:S02]  /*c600*/  SYNCS.PHASECHK.TRANS64.TRYWAIT P1, [R3+URZ+0x28830], R0 ;  /* 0x02883000030075a7 */ /* 0x000e64000802017f */
[----:B-1----:R-:W-:Y:S05]  /*c610*/  @!P1 BRA `(.L_x_635) ;  /* 0x00000114003c9947 */ /* 0x002fea0003800000 */
.L_x_634:
[----:B------:R-:W-:Y:S05]  /*c620*/  WARPSYNC.ALL ;  /* 0x0000000000007948 */ /* 0x000fea0003800000 */
[----:B01----:R-:W-:Y:S01]  /*c630*/  VIADD R0, R156, 0x18400 ;  /* 0x000184009c007836 */ /* 0x003fe20000000000 */
[----:B------:R-:W-:Y:S01]  /*c640*/  R2UR UR4, R25 ;  /* 0x00000000190472ca */ /* 0x000fe200000e0000 */
[----:B------:R-:W-:Y:S01]  /*c650*/  UMOV UR5, 0x40000040 ;  /* 0x4000004000057882 */ /* 0x000fe20000000000 */
[----:B--23--:R-:W-:Y:S01]  /*c660*/  MOV R5, 0x40000040 ;  /* 0x4000004000057802 */ /* 0x00cfe20000000f00 */
[----:B-----5:R-:W-:Y:S01]  /*c670*/  WARPGROUP.ARRIVE ;  /* 0x00000000000079c5 */ /* 0x020fe20000000000 */
[----:B------:R-:W-:Y:S01]  /*c680*/  SHF.R.U32.HI R0, RZ, 0x4, R0 ;  /* 0x00000004ff007819 */ /* 0x000fe20000011600 */
[----:B------:R-:W-:Y:S01]  /*c690*/  IMAD.MOV.U32 R7, RZ, RZ, 0x40000040 ;  /* 0x40000040ff077424 */ /* 0x000fe200078e00ff */
[----:B------:R-:W-:Y:S01]  /*c6a0*/  R2UR UR7, R5 ;  /* 0x00000000050772ca */ /* 0x000fe200000e0000 */
[----:B------:R-:W-:Y:S01]  /*c6b0*/  UMOV UR9, 0x40000040 ;  /* 0x4000004000097882 */ /* 0x000fe20000000000 */
[----:B------:R-:W-:Y:S01]  /*c6c0*/  LOP3.LUT R0, R0, 0x3fff, RZ, 0xc0, !PT ;  /* 0x00003fff00007812 */ /* 0x000fe200078ec0ff */
[----:B------:R-:W-:Y:S01]  /*c6d0*/  UMOV UR13, 0x40000040 ;  /* 0x40000040000d7882 */ /* 0x000fe20000000000 */
[----:B------:R-:W-:Y:S01]  /*c6e0*/  R2UR UR11, R7 ;  /* 0x00000000070b72ca */ /* 0x000fe200000e0000 */
[----:B------:R-:W-:Y:S01]  /*c6f0*/  IMAD.MOV.U32 R7, RZ, RZ, 0x40000040 ;  /* 0x40000040ff077424 */ /* 0x000fe200078e00ff */
[----:B------:R-:W-:Y:S01]  /*c700*/  LOP3.LUT R0, R0, 0x10000, RZ, 0xfc, !PT ;  /* 0x0001000000007812 */ /* 0x000fe200078efcff */
[----:B------:R-:W-:Y:S01]  /*c710*/  ULOP3.LUT UR4, UR4, 0x10000, URZ, 0xfc, !UPT ;  /* 0x0001000004047892 */ /* 0x000fe2000f8efc3f */
[----:B------:R-:W-:Y:S01]  /*c720*/  IMAD.MOV.U32 R5, RZ, RZ, 0x40000040 ;  /* 0x40000040ff057424 */ /* 0x000fe200078e00ff */
[----:B------:R-:W-:Y:S01]  /*c730*/  UMOV UR17, 0x40000040 ;  /* 0x4000004000117882 */ /* 0x000fe20000000000 */
[----:B------:R-:W-:Y:S01]  /*c740*/  R2UR UR15, R7 ;  /* 0x00000000070f72ca */ /* 0x000fe200000e0000 */
[----:B------:R-:W-:Y:S01]  /*c750*/  IMAD R4, R157, 0x800, R0 ;  /* 0x000008009d047824 */ /* 0x000fe200078e0200 */
[----:B------:R-:W-:Y:S01]  /*c760*/  UIADD3 UR8, UR4, 0x2, URZ ;  /* 0x0000000204087890 */ /* 0x000fe2000fffe03f */
[----:B------:R-:W-:Y:S01]  /*c770*/  MOV R7, 0x40000040 ;  /* 0x4000004000077802 */ /* 0x000fe20000000f00 */
[----:B------:R-:W-:Y:S01]  /*c780*/  UIADD3 UR12, UR4, 0x4, URZ ;  /* 0x00000004040c7890 */ /* 0x000fe2000fffe03f */
[C---:B------:R-:W-:Y:S01]  /*c790*/  VIADD R6, R4.reuse, 0x2 ;  /* 0x0000000204067836 */ /* 0x040fe20000000000 */
[----:B------:R-:W-:Y:S01]  /*c7a0*/  R2UR UR6, R4 ;  /* 0x00000000040672ca */ /* 0x000fe200000e0000 */
[----:B------:R-:W-:Y:S01]  /*c7b0*/  UIADD3 UR16, UR4, 0x6, URZ ;  /* 0x0000000604107890 */ /* 0x000fe2000fffe03f */
[----:B------:R-:W-:Y:S01]  /*c7c0*/  R2UR UR19, R7 ;  /* 0x00000000071372ca */ /* 0x000fe200000e0000 */
[----:B------:R-:W-:Y:S01]  /*c7d0*/  IMAD.MOV.U32 R7, RZ, RZ, 0x40000040 ;  /* 0x40000040ff077424 */ /* 0x000fe200078e00ff */
[----:B------:R-:W-:Y:S01]  /*c7e0*/  R2UR UR10, R6 ;  /* 0x00000000060a72ca */ /* 0x000fe200000e0000 */
[----:B------:R-:W-:Y:S01]  /*c7f0*/  UIADD3 UR20, UR4, 0x400, URZ ;  /* 0x0000040004147890 */ /* 0x000fe2000fffe03f */
[----:B------:R-:W-:Y:S01]  /*c800*/  IADD3 R6, R4, 0x4, RZ ;  /* 0x0000000404067810 */ /* 0x000fe20007ffe0ff */
[----:B------:R-:W-:Y:S01]  /*c810*/  UMOV UR21, 0x40000040 ;  /* 0x4000004000157882 */ /* 0x000fe20000000000 */
[----:B------:R-:W-:Y:S01]  /*c820*/  R2UR UR23, R7 ;  /* 0x00000000071772ca */ /* 0x000fe200000e0000 */
[----:B------:R-:W-:Y:S01]  /*c830*/  IMAD.MOV.U32 R7, RZ, RZ, 0x40000040 ;  /* 0x40000040ff077424 */ /* 0x000fe200078e00ff */
[----:B------:R-:W-:Y:S01]  /*c840*/  R2UR UR14, R6 ;  /* 0x00000000060e72ca */ /* 0x000fe200000e0000 */
[----:B------:R-:W-:Y:S01]  /*c850*/  VIADD R6, R4, 0x6 ;  /* 0x0000000604067836 */ /* 0x000fe20000000000 */
[----:B------:R-:W-:-:S02]  /*c860*/  UIADD3 UR24, UR4, 0x402, URZ ;  /* 0x0000040204187890 */ /* 0x000fc4000fffe03f */
[----:B------:R-:W-:Y:S01]  /*c870*/  HGMMA.64x128x16.F32 R24, gdesc[UR4], RZ, !UPT, gsb0 ;  /* 0x01e00000041879f0 */ /* 0x000fe2000c0008ff */
[----:B------:R-:W-:Y:S01]  /*c880*/  R2UR UR27, R7 ;  /* 0x00000000071b72ca */ /* 0x000fe200000e0000 */
[----:B------:R-:W-:Y:S01]  /*c890*/  UMOV UR25, 0x40000040 ;  /* 0x4000004000197882 */ /* 0x000fe20000000000 */
[----:B------:R-:W-:Y:S01]  /*c8a0*/  R2UR UR18, R6 ;  /* 0x00000000061272ca */ /* 0x000fe200000e0000 */
[----:B------:R-:W-:Y:S01]  /*c8b0*/  VIADD R6, R4, 0x400 ;  /* 0x0000040004067836 */ /* 0x000fe20000000000 */
[----:B------:R-:W-:Y:S01]  /*c8c0*/  MOV R7, 0x40000040 ;  /* 0x4000004000077802 */ /* 0x000fe20000000f00 */
[----:B------:R-:W-:Y:S01]  /*c8d0*/  UIADD3 UR28, UR4, 0x404, URZ ;  /* 0x00000404041c7890 */ /* 0x000fe2000fffe03f */
[----:B------:R-:W-:Y:S01]  /*c8e0*/  R2UR UR35, R5 ;  /* 0x00000000052372ca */ /* 0x000fe200000e0000 */
[----:B------:R-:W-:Y:S01]  /*c8f0*/  UMOV UR29, 0x40000040 ;  /* 0x40000040001d7882 */ /* 0x000fe20000000000 */
[----:B------:R-:W-:Y:S01]  /*c900*/  R2UR UR22, R6 ;  /* 0x00000000061672ca */ /* 0x000fe200000e0000 */
[----:B------:R-:W-:Y:S01]  /*c910*/  UIADD3 UR32, UR4, 0x406, URZ ;  /* 0x0000040604207890 */ /* 0x000fe2000fffe03f */
[----:B------:R-:W-:Y:S01]  /*c920*/  IADD3 R6, R4, 0x402, RZ ;  /* 0x0000040204067810 */ /* 0x000fe20007ffe0ff */
[----:B------:R-:W-:Y:S01]  /*c930*/  UMOV UR33, 0x40000040 ;  /* 0x4000004000217882 */ /* 0x000fe20000000000 */
[----:B------:R-:W-:-:S02]  /*c940*/  R2UR UR31, R7 ;  /* 0x00000000071f72ca */ /* 0x000fc400000e0000 */
[----:B------:R-:W-:Y:S01]  /*c950*/  R2UR UR26, R6 ;  /* 0x00000000061a72ca */ /* 0x000fe200000e0000 */
[C---:B------:R-:W-:Y:S02]  /*c960*/  VIADD R6, R4.reuse, 0x404 ;  /* 0x0000040404067836 */ /* 0x040fe40000000000 */
[----:B------:R-:W-:-:S03]  /*c970*/  VIADD R4, R4, 0x406 ;  /* 0x0000040604047836 */ /* 0x000fc60000000000 */
[----:B------:R-:W-:Y:S02]  /*c980*/  R2UR UR30, R6 ;  /* 0x00000000061e72ca */ /* 0x000fe400000e0000 */
[----:B------:R-:W-:Y:S01]  /*c990*/  R2UR UR34, R4 ;  /* 0x00000000042272ca */ /* 0x000fe200000e0000 */
        /* <DEDUP_REMOVED lines=24> */
.L_x_636:
[----:B------:R-:W-:Y:S01]  /*cb20*/  ULDC UR6, c[0x0][0x9d8] ;  /* 0x0002760000067ab9 */ /* 0x000fe20000000800 */
[----:B------:R-:W-:Y:S01]  /*cb30*/  IADD3 R96, R96, 0x80, -R202 ;  /* 0x0000008060607810 */ /* 0x000fe20007ffe8ca */
[----:B------:R-:W-:Y:S01]  /*cb40*/  FMUL.FTZ R5, R24, UR6 ;  /* 0x0000000618057c20 */ /* 0x000fe20008410000 */
[----:B------:R-:W-:Y:S01]  /*cb50*/  FMUL.FTZ R7, R25, UR6 ;  /* 0x0000000619077c20 */ /* 0x000fe20008410000 */
[----:B------:R-:W-:Y:S01]  /*cb60*/  FMUL.FTZ R10, R28, UR6 ;  /* 0x000000061c0a7c20 */ /* 0x000fe20008410000 */
[----:B------:R-:W-:Y:S01]  /*cb70*/  FMUL.FTZ R11, R29, UR6 ;  /* 0x000000061d0b7c20 */ /* 0x000fe20008410000 */
[----:B------:R-:W-:Y:S01]  /*cb80*/  FMUL.FTZ R6, R26, UR6 ;  /* 0x000000061a067c20 */ /* 0x000fe20008410000 */
[----:B------:R-:W-:Y:S01]  /*cb90*/  FMUL.FTZ R14, R32, UR6 ;  /* 0x00000006200e7c20 */ /* 0x000fe20008410000 */
[----:B------:R-:W0:Y:S01]  /*cba0*/  MUFU.TANH R5, R5 ;  /* 0x0000000500057308 */ /* 0x000e220000002400 */
[----:B------:R-:W-:Y:S02]  /*cbb0*/  IMAD R96, R93, -0x80, R96 ;  /* 0xffffff805d607824 */ /* 0x000fe400078e0260 */
[----:B------:R-:W-:Y:S01]  /*cbc0*/  FMUL.FTZ R4, R27, UR6 ;  /* 0x000000061b047c20 */ /* 0x000fe20008410000 */
[----:B------:R-:W-:Y:S01]  /*cbd0*/  FMUL.FTZ R15, R33, UR6 ;  /* 0x00000006210f7c20 */ /* 0x000fe20008410000 */
[----:B------:R-:W-:Y:S01]  /*cbe0*/  FMUL.FTZ R9, R30, UR6 ;  /* 0x000000061e097c20 */ /* 0x000fe20008410000 */
[----:B------:R-:W-:Y:S01]  /*cbf0*/  FMUL.FTZ R24, R36, UR6 ;  /* 0x0000000624187c20 */ /* 0x000fe20008410000 */
[C---:B------:R-:W-:Y:S01]  /*cc00*/  ISETP.GT.AND P4, PT, R96.reuse, RZ, PT ;  /* 0x000000ff6000720c */ /* 0x040fe20003f84270 */
[----:B------:R-:W-:Y:S01]  /*cc10*/  FMUL.FTZ R20, R39, UR6 ;  /* 0x0000000627147c20 */ /* 0x000fe20008410000 */
[----:B------:R-:W1:Y:S01]  /*cc20*/  MUFU.TANH R7, R7 ;  /* 0x0000000700077308 */ /* 0x000e620000002400 */
[----:B------:R-:W-:Y:S01]  /*cc30*/  ISETP.GT.AND P5, PT, R96, 0x1, PT ;  /* 0x000000016000780c */ /* 0x000fe20003fa4270 */
[----:B------:R-:W-:Y:S01]  /*cc40*/  FMUL.FTZ R32, R44, UR6 ;  /* 0x000000062c207c20 */ /* 0x000fe20008410000 */
[----:B------:R-:W-:Y:S01]  /*cc50*/  FMUL.FTZ R39, R55, UR6 ;  /* 0x0000000637277c20 */ /* 0x000fe20008410000 */
[----:B------:R-:W-:Y:S01]  /*cc60*/  FMUL.FTZ R44, R56, UR6 ;  /* 0x00000006382c7c20 */ /* 0x000fe20008410000 */
[----:B------:R-:W-:Y:S01]  /*cc70*/  ISETP.GT.AND P1, PT, R96, 0x8, PT ;  /* 0x000000086000780c */ /* 0x000fe20003f24270 */
[----:B------:R-:W-:Y:S01]  /*cc80*/  FMUL.FTZ R8, R31, UR6 ;  /* 0x000000061f087c20 */ /* 0x000fe20008410000 */
[----:B------:R-:W-:Y:S01]  /*cc90*/  FMUL.FTZ R25, R37, UR6 ;  /* 0x0000000625197c20 */ /* 0x000fe20008410000 */
[----:B------:R-:W2:Y:S01]  /*cca0*/  MUFU.TANH R10, R10 ;  /* 0x0000000a000a7308 */ /* 0x000ea20000002400 */
[----:B0-----:R-:W-:Y:S01]  /*ccb0*/  FSEL R56, R5, -INF , P4 ;  /* 0xff80000005387808 */ /* 0x001fe20002000000 */
[----:B------:R-:W-:Y:S01]  /*ccc0*/  FMUL.FTZ R33, R45, UR6 ;  /* 0x000000062d217c20 */ /* 0x000fe20008410000 */
[----:B------:R-:W-:Y:S01]  /*ccd0*/  FMUL.FTZ R45, R57, UR6 ;  /* 0x00000006392d7c20 */ /* 0x000fe20008410000 */
[----:B------:R-:W-:Y:S01]  /*cce0*/  FMUL.FTZ R13, R34, UR6 ;  /* 0x00000006220d7c20 */ /* 0x000fe20008410000 */
[----:B------:R-:W-:Y:S01]  /*ccf0*/  ISETP.GT.AND P2, PT, R96, 0x9, PT ;  /* 0x000000096000780c */ /* 0x000fe20003f44270 */
[----:B------:R-:W-:Y:S01]  /*cd00*/  FMUL.FTZ R28, R40, UR6 ;  /* 0x00000006281c7c20 */ /* 0x000fe20008410000 */
[----:B------:R-:W-:Y:S01]  /*cd10*/  FMUL.FTZ R27, R42, UR6 ;  /* 0x000000062a1b7c20 */ /* 0x000fe20008410000 */
[----:B------:R-:W0:Y:S01]  /*cd20*/  MUFU.TANH R11, R11 ;  /* 0x0000000b000b7308 */ /* 0x000e220000002400 */
[----:B-1----:R-:W-:Y:S01]  /*cd30*/  FSEL R55, R7, -INF , P5 ;  /* 0xff80000007377808 */ /* 0x002fe20002800000 */
[----:B------:R-:W-:Y:S01]  /*cd40*/  FMUL.FTZ R42, R58, UR6 ;  /* 0x000000063a2a7c20 */ /* 0x000fe20008410000 */
[----:B------:R-:W-:Y:S01]  /*cd50*/  FMUL.FTZ R69, R69, UR6 ;  /* 0x0000000645457c20 */ /* 0x000fe20008410000 */
[----:B------:R-:W-:Y:S01]  /*cd60*/  FMUL.FTZ R12, R35, UR6 ;  /* 0x00000006230c7c20 */ /* 0x000fe20008410000 */
[----:B------:R-:W-:Y:S01]  /*cd70*/  ISETP.GT.AND P3, PT, R96, 0x10, PT ;  /* 0x000000106000780c */ /* 0x000fe20003f64270 */
[----:B------:R-:W-:Y:S01]  /*cd80*/  FMUL.FTZ R29, R41, UR6 ;  /* 0x00000006291d7c20 */ /* 0x000fe20008410000 */
[----:B------:R-:W-:Y:S01]  /*cd90*/  FMUL.FTZ R21, R38, UR6 ;  /* 0x0000000626157c20 */ /* 0x000fe20008410000 */
[----:B------:R-:W1:Y:S01]  /*cda0*/  MUFU.TANH R6, R6 ;  /* 0x0000000600067308 */ /* 0x000e620000002400 */
[----:B--2---:R-:W-:Y:S01]  /*cdb0*/  FSEL R57, R10, -INF , P1 ;  /* 0xff8000000a397808 */ /* 0x004fe20000800000 */
[----:B------:R-:W-:Y:S01]  /*cdc0*/  FMUL.FTZ R36, R48, UR6 ;  /* 0x0000000630247c20 */ /* 0x000fe20008410000 */
[----:B------:R-:W-:Y:S01]  /*cdd0*/  FMNMX.FTZ R10, R56, R55, !PT ;  /* 0x00000037380a7209 */ /* 0x000fe20007810000 */
[----:B------:R-:W-:Y:S01]  /*cde0*/  FMUL.FTZ R48, R60, UR6 ;  /* 0x000000063c307c20 */ /* 0x000fe20008410000 */
[----:B------:R-:W-:Y:S01]  /*cdf0*/  FMUL.FTZ R68, R68, UR6 ;  /* 0x0000000644447c20 */ /* 0x000fe20008410000 */
[----:B------:R-:W-:Y:S01]  /*ce00*/  FMUL.FTZ R30, R47, UR6 ;  /* 0x000000062f1e7c20 */ /* 0x000fe20008410000 */
[----:B------:R-:W-:Y:S01]  /*ce10*/  FMNMX.FTZ R5, R57, R10, !PT ;  /* 0x0000000a39057209 */ /* 0x000fe20007810000 */
[----:B------:R-:W-:Y:S01]  /*ce20*/  MUFU.TANH R14, R14 ;  /* 0x0000000e000e7308 */ /* 0x000fe20000002400 */
[----:B0-----:R-:W-:Y:S01]  /*ce30*/  FSEL R58, R11, -INF , P2 ;  /* 0xff8000000b3a7808 */ /* 0x001fe20001000000 */
[----:B------:R-:W-:Y:S01]  /*ce40*/  FMUL.FTZ R47, R63, UR6 ;  /* 0x000000063f2f7c20 */ /* 0x000fe20008410000 */
[----:B------:R-:W-:Y:S01]  /*ce50*/  FMUL.FTZ R26, R43, UR6 ;  /* 0x000000062b1a7c20 */ /* 0x000fe20008410000 */
[----:B------:R-:W-:Y:S01]  /*ce60*/  FMUL.FTZ R37, R49, UR6 ;  /* 0x0000000631257c20 */ /* 0x000fe20008410000 */
[----:B------:R-:W-:Y:S01]  /*ce70*/  FMNMX.FTZ R10, R58, R5, !PT ;  /* 0x000000053a0a7209 */ /* 0x000fe20007810000 */
[----:B------:R-:W-:Y:S01]  /*ce80*/  FMUL.FTZ R35, R50, UR6 ;  /* 0x0000000632237c20 */ /* 0x000fe20008410000 */
[----:B------:R-:W-:Y:S01]  /*ce90*/  FMUL.FTZ R50, R67, UR6 ;  /* 0x0000000643327c20 */ /* 0x000fe20008410000 */
        /* <DEDUP_REMOVED lines=24> */
[----:B------:R-:W-:Y:S01]  /*d020*/  MUFU.TANH R24, R24 ;  /* 0x0000001800187308 */ /* 0x000fe20000002400 */
[----:B-1----:R-:W-:Y:S01]  /*d030*/  FSEL R60, R15, -INF , P4 ;  /* 0xff8000000f3c7808 */ /* 0x002fe20002000000 */
[----:B------:R-:W-:Y:S01]  /*d040*/  FMUL.FTZ R62, R74, UR6 ;  /* 0x000000064a3e7c20 */ /* 0x000fe20008410000 */
[----:B------:R-:W-:Y:S01]  /*d050*/  FMUL.FTZ R80, R80, UR6 ;  /* 0x0000000650507c20 */ /* 0x000fe20008410000 */
[----:B------:R-:W-:Y:S01]  /*d060*/  FMUL.FTZ R81, R81, UR6 ;  /* 0x0000000651517c20 */ /* 0x000fe20008410000 */
[----:B------:R-:W-:Y:S01]  /*d070*/  FMUL.FTZ R70, R78, UR6 ;  /* 0x000000064e467c20 */ /* 0x000fe20008410000 */
[----:B------:R-:W-:Y:S01]  /*d080*/  FMUL.FTZ R84, R84, UR6 ;  /* 0x0000000654547c20 */ /* 0x000fe20008410000 */
[----:B------:R-:W-:Y:S01]  /*d090*/  FMUL.FTZ R85, R85, UR6 ;  /* 0x0000000655557c20 */ /* 0x000fe20008410000 */
[----:B------:R-:W0:Y:S01]  /*d0a0*/  MUFU.TANH R8, R8 ;  /* 0x0000000800087308 */ /* 0x000e220000002400 */
[----:B--2---:R-:W-:Y:S01]  /*d0b0*/  FSEL R9, R9, -INF , P1 ;  /* 0xff80000009097808 */ /* 0x004fe20000800000 */
[----:B------:R-:W-:Y:S01]  /*d0c0*/  ULDC UR46, c[0x0][0x988] ;  /* 0x00026200002e7ab9 */ /* 0x000fe20000000800 */
[----:B------:R-:W-:Y:S01]  /*d0d0*/  ISETP.GT.AND P1, PT, R96, 0x19, PT ;  /* 0x000000196000780c */ /* 0x000fe20003f24270 */
[----:B------:R-:W-:Y:S01]  /*d0e0*/  FMUL.FTZ R79, R79, UR6 ;  /* 0x000000064f4f7c20 */ /* 0x000fe20008410000 */
[----:B------:R-:W-:Y:S01]  /*d0f0*/  FMUL.FTZ R82, R82, UR6 ;  /* 0x0000000652527c20 */ /* 0x000fe20008410000 */
[----:B------:R-:W-:Y:S01]  /*d100*/  FMUL.FTZ R83, R83, UR6 ;  /* 0x0000000653537c20 */ /* 0x000fe20008410000 */
[----:B------:R-:W-:Y:S01]  /*d110*/  FMUL.FTZ R86, R86, UR6 ;  /* 0x0000000656567c20 */ /* 0x000fe20008410000 */
[----:B------:R-:W1:Y:S01]  /*d120*/  MUFU.TANH R25, R25 ;  /* 0x0000001900197308 */ /* 0x000e620000002400 */
[----:B------:R-:W-:Y:S01]  /*d130*/  FMUL.FTZ R87, R87, UR6 ;  /* 0x0000000657577c20 */ /* 0x000fe20008410000 */
[----:B------:R-:W-:Y:S01]  /*d140*/  IADD3 R3, R3, 0x28840, RZ ;  /* 0x0002884003037810 */ /* 0x000fe20007ffe0ff */
[----:B------:R-:W-:Y:S01]  /*d150*/  ULDC UR45, c[0x0][0x9d8] ;  /* 0x00027600002d7ab9 */ /* 0x000fe20000000800 */
[----:B------:R-:W-:Y:S01]  /*d160*/  ULDC UR44, c[0x0][0x988] ;  /* 0x00026200002c7ab9 */ /* 0x000fe20000000800 */
[-C--:B------:R-:W-:Y:S01]  /*d170*/  MOV R150, R151.reuse ;  /* 0x0000009700967202 */ /* 0x080fe20000000f00 */
[--C-:B------:R-:W-:Y:S01]  /*d180*/  IMAD.MOV.U32 R149, RZ, RZ, R151.reuse ;  /* 0x000000ffff957224 */ /* 0x100fe200078e0097 */
[-C--:B------:R-:W-:Y:S01]  /*d190*/  MOV R147, R151.reuse ;  /* 0x0000009700937202 */ /* 0x080fe20000000f00 */
[----:B------:R-:W2:Y:S01]  /*d1a0*/  MUFU.TANH R13, R13 ;  /* 0x0000000d000d7308 */ /* 0x000ea20000002400 */
[----:B0-----:R-:W-:Y:S01]  /*d1b0*/  FSEL R8, R8, -INF , P2 ;  /* 0xff80000008087808 */ /* 0x001fe20001000000 */
[--C-:B------:R-:W-:Y:S01]  /*d1c0*/  IMAD.MOV.U32 R148, RZ, RZ, R151.reuse ;  /* 0x000000ffff947224 */ /* 0x100fe200078e0097 */
[----:B------:R-:W-:Y:S01]  /*d1d0*/  ISETP.GT.AND P2, PT, R96, 0x20, PT ;  /* 0x000000206000780c */ /* 0x000fe20003f44270 */
[--C-:B------:R-:W-:Y:S01]  /*d1e0*/  IMAD.MOV.U32 R146, RZ, RZ, R151.reuse ;  /* 0x000000ffff927224 */ /* 0x100fe200078e0097 */
[-C--:B------:R-:W-:Y:S01]  /*d1f0*/  MOV R144, R151.reuse ;  /* 0x0000009700907202 */ /* 0x080fe20000000f00 */
[--C-:B------:R-:W-:Y:S01]  /*d200*/  IMAD.MOV.U32 R145, RZ, RZ, R151.reuse ;  /* 0x000000ffff917224 */ /* 0x100fe200078e0097 */
[-C--:B------:R-:W-:Y:S01]  /*d210*/  MOV R141, R151.reuse ;  /* 0x00000097008d7202 */ /* 0x080fe20000000f00 */
[----:B------:R-:W0:Y:S01]  /*d220*/  MUFU.TANH R28, R28 ;  /* 0x0000001c001c7308 */ /* 0x000e220000002400 */
[----:B-1----:R-:W-:Y:S01]  /*d230*/  FSEL R63, R25, -INF , P1 ;  /* 0xff800000193f7808 */ /* 0x002fe20000800000 */
[--C-:B------:R-:W-:Y:S01]  /*d240*/  IMAD.MOV.U32 R143, RZ, RZ, R151.reuse ;  /* 0x000000ffff8f7224 */ /* 0x100fe200078e0097 */
[-C--:B------:R-:W-:Y:S01]  /*d250*/  MOV R138, R151.reuse ;  /* 0x00000097008a7202 */ /* 0x080fe20000000f00 */
[--C-:B------:R-:W-:Y:S01]  /*d260*/  IMAD.MOV.U32 R142, RZ, RZ, R151.reuse ;  /* 0x000000ffff8e7224 */ /* 0x100fe200078e0097 */
[-C--:B------:R-:W-:Y:S01]  /*d270*/  MOV R135, R151.reuse ;  /* 0x0000009700877202 */ /* 0x080fe20000000f00 */
[--C-:B------:R-:W-:Y:S01]  /*d280*/  IMAD.MOV.U32 R140, RZ, RZ, R151.reuse ;  /* 0x000000ffff8c7224 */ /* 0x100fe200078e0097 */
[-C--:B------:R-:W-:Y:S01]  /*d290*/  MOV R132, R151.reuse ;  /* 0x0000009700847202 */ /* 0x080fe20000000f00 */
[----:B------:R1:W-:Y:S01]  /*d2a0*/  MUFU.TANH R90, R69 ;  /* 0x00000045005a7308 */ /* 0x0003e20000002400 */
[----:B--2---:R-:W-:Y:S01]  /*d2b0*/  FSEL R13, R13, -INF , P3 ;  /* 0xff8000000d0d7808 */ /* 0x004fe20001800000 */
[--C-:B------:R-:W-:Y:S01]  /*d2c0*/  IMAD.MOV.U32 R139, RZ, RZ, R151.reuse ;  /* 0x000000ffff8b7224 */ /* 0x100fe200078e0097 */
[-C--:B------:R-:W-:Y:S01]  /*d2d0*/  MOV R129, R151.reuse ;  /* 0x0000009700817202 */ /* 0x080fe20000000f00 */
[--C-:B------:R-:W-:Y:S01]  /*d2e0*/  IMAD.MOV.U32 R137, RZ, RZ, R151.reuse ;  /* 0x000000ffff897224 */ /* 0x100fe200078e0097 */
[-C--:B------:R-:W-:Y:S01]  /*d2f0*/  MOV R126, R151.reuse ;  /* 0x00000097007e7202 */ /* 0x080fe20000000f00 */
[--C-:B------:R-:W-:Y:S01]  /*d300*/  IMAD.MOV.U32 R136, RZ, RZ, R151.reuse ;  /* 0x000000ffff887224 */ /* 0x100fe200078e0097 */
[----:B------:R-:W-:Y:S01]  /*d310*/  MOV R123, R151 ;  /* 0x00000097007b7202 */ /* 0x000fe20000000f00 */
[----:B------:R-:W2:Y:S01]  /*d320*/  MUFU.TANH R12, R12 ;  /* 0x0000000c000c7308 */ /* 0x000ea20000002400 */
[----:B-1----:R-:W-:Y:S01]  /*d330*/  FSEL R69, R14, -INF , P3 ;  /* 0xff8000000e457808 */ /* 0x002fe20001800000 */
[--C-:B------:R-:W-:Y:S01]  /*d340*/  IMAD.MOV.U32 R134, RZ, RZ, R151.reuse ;  /* 0x000000ffff867224 */ /* 0x100fe200078e0097 */
[----:B------:R-:W-:Y:S01]  /*d350*/  ISETP.GT.AND P3, PT, R96, 0x21, PT ;  /* 0x000000216000780c */ /* 0x000fe20003f64270 */
[--C-:B------:R-:W-:Y:S01]  /*d360*/  IMAD.MOV.U32 R133, RZ, RZ, R151.reuse ;  /* 0x000000ffff857224 */ /* 0x100fe200078e0097 */
[----:B------:R-:W-:Y:S01]  /*d370*/  FMNMX.FTZ R7, R69, R10, !PT ;  /* 0x0000000a45077209 */ /* 0x000fe20007810000 */
[--C-:B------:R-:W-:Y:S01]  /*d380*/  IMAD.MOV.U32 R131, RZ, RZ, R151.reuse ;  /* 0x000000ffff837224 */ /* 0x100fe200078e0097 */
[----:B0-----:R-:W-:Y:S01]  /*d390*/  FSEL R67, R28, -INF , P2 ;  /* 0xff8000001c437808 */ /* 0x001fe20001000000 */
[----:B------:R-:W0:Y:S01]  /*d3a0*/  MUFU.TANH R29, R29 ;  /* 0x0000001d001d7308 */ /* 0x000e220000002400 */
[----:B------:R-:W-:Y:S01]  /*d3b0*/  FMNMX.FTZ R7, R60, R7, !PT ;  /* 0x000000073c077209 */ /* 0x000fe20007810000 */
[--C-:B------:R-:W-:Y:S01]  /*d3c0*/  IMAD.MOV.U32 R130, RZ, RZ, R151.reuse ;  /* 0x000000ffff827224 */ /* 0x100fe200078e0097 */
[-C--:B------:R-:W-:Y:S01]  /*d3d0*/  MOV R120, R151.reuse ;  /* 0x0000009700787202 */ /* 0x080fe20000000f00 */
[--C-:B------:R-:W-:Y:S01]  /*d3e0*/  IMAD.MOV.U32 R128, RZ, RZ, R151.reuse ;  /* 0x000000ffff807224 */ /* 0x100fe200078e0097 */
[-C--:B------:R-:W-:Y:S01]  /*d3f0*/  MOV R117, R151.reuse ;  /* 0x0000009700757202 */ /* 0x080fe20000000f00 */
        /* <DEDUP_REMOVED lines=13> */
[-C--:B------:R-:W-:Y:S01]  /*d4d0*/  MOV R105, R151.reuse ;  /* 0x0000009700697202 */ /* 0x080fe20000000f00 */
[--C-:B------:R-:W-:Y:S01]  /*d4e0*/  IMAD.MOV.U32 R119, RZ, RZ, R151.reuse ;  /* 0x000000ffff777224 */ /* 0x100fe200078e0097 */
[-C--:B------:R-:W-:Y:S01]  /*d4f0*/  MOV R102, R151.reuse ;  /* 0x0000009700667202 */ /* 0x080fe20000000f00 */
[--C-:B------:R-:W-:Y:S01]  /*d500*/  IMAD.MOV.U32 R118, RZ, RZ, R151.reuse ;  /* 0x000000ffff767224 */ /* 0x100fe200078e0097 */
[----:B------:R-:W-:Y:S01]  /*d510*/  MOV R99, R151 ;  /* 0x0000009700637202 */ /* 0x000fe20000000f00 */
[----:B------:R0:W-:Y:S01]  /*d520*/  MUFU.TANH R89, R68 ;  /* 0x0000004400597308 */ /* 0x0001e20000002400 */
[----:B-1----:R-:W-:Y:S01]  /*d530*/  FSEL R21, R21, -INF , P5 ;  /* 0xff80000015157808 */ /* 0x002fe20002800000 */
[----:B------:R-:W-:-:S02]  /*d540*/  IMAD.MOV.U32 R116, RZ, RZ, R151 ;  /* 0x000000ffff747224 */ /* 0x000fc400078e0097 */
[--C-:B------:R-:W-:Y:S02]  /*d550*/  IMAD.MOV.U32 R115, RZ, RZ, R151.reuse ;  /* 0x000000ffff737224 */ /* 0x100fe400078e0097 */
[--C-:B------:R-:W-:Y:S02]  /*d560*/  IMAD.MOV.U32 R113, RZ, RZ, R151.reuse ;  /* 0x000000ffff717224 */ /* 0x100fe400078e0097 */
[----:B------:R-:W1:Y:S01]  /*d570*/  MUFU.TANH R20, R20 ;  /* 0x0000001400147308 */ /* 0x000e620000002400 */
[----:B0-----:R-:W-:Y:S01]  /*d580*/  FSEL R68, R24, -INF , P5 ;  /* 0xff80000018447808 */ /* 0x001fe20002800000 */
[--C-:B------:R-:W-:Y:S01]  /*d590*/  IMAD.MOV.U32 R112, RZ, RZ, R151.reuse ;  /* 0x000000ffff707224 */ /* 0x100fe200078e0097 */
[----:B------:R-:W-:Y:S01]  /*d5a0*/  ISETP.GT.AND P5, PT, R96, 0x29, PT ;  /* 0x000000296000780c */ /* 0x000fe20003fa4270 */
[--C-:B------:R-:W-:Y:S01]  /*d5b0*/  IMAD.MOV.U32 R110, RZ, RZ, R151.reuse ;  /* 0x000000ffff6e7224 */ /* 0x100fe200078e0097 */
[----:B------:R-:W-:Y:S01]  /*d5c0*/  FMNMX.FTZ R4, R68, R7, !PT ;  /* 0x0000000744047209 */ /* 0x000fe20007810000 */
[--C-:B------:R-:W-:Y:S01]  /*d5d0*/  IMAD.MOV.U32 R109, RZ, RZ, R151.reuse ;  /* 0x000000ffff6d7224 */ /* 0x100fe200078e0097 */
[----:B--2---:R-:W-:Y:S01]  /*d5e0*/  FSEL R66, R32, -INF , P4 ;  /* 0xff80000020427808 */ /* 0x004fe20002000000 */
        /* <DEDUP_REMOVED lines=14> */
[----:B------:R-:W1:Y:S01]  /*d6d0*/  MUFU.TANH R36, R36 ;  /* 0x0000002400247308 */ /* 0x000e620000002400 */
        /* <DEDUP_REMOVED lines=11> */
[----:B------:R-:W2:Y:S01]  /*d790*/  MUFU.TANH R37, R37 ;  /* 0x0000002500257308 */ /* 0x000ea20000002400 */
[----:B-1----:R-:W-:-:S04]  /*d7a0*/  FSEL R65, R36, -INF , P1 ;  /* 0xff80000024417808 */ /* 0x002fc80000800000 */
[----:B------:R-:W-:-:S03]  /*d7b0*/  FMNMX.FTZ R7, R65, R4, !PT ;  /* 0x0000000441077209 */ /* 0x000fc60007810000 */
[----:B------:R-:W1:Y:S01]  /*d7c0*/  MUFU.TANH R31, R31 ;  /* 0x0000001f001f7308 */ /* 0x000e620000002400 */
[----:B0-----:R-:W-:Y:S02]  /*d7d0*/  FSEL R26, R26, -INF , P3 ;  /* 0xff8000001a1a7808 */ /* 0x001fe40001800000 */
[----:B------:R-:W-:-:S05]  /*d7e0*/  ISETP.GT.AND P3, PT, R96, 0x38, PT ;  /* 0x000000386000780c */ /* 0x000fca0003f64270 */
[----:B------:R-:W0:Y:S01]  /*d7f0*/  MUFU.TANH R40, R40 ;  /* 0x0000002800287308 */ /* 0x000e220000002400 */
[----:B--2---:R-:W-:-:S04]  /*d800*/  FSEL R36, R37, -INF , P2 ;  /* 0xff80000025247808 */ /* 0x004fc80001000000 */
[----:B------:R-:W-:-:S03]  /*d810*/  FMNMX.FTZ R7, R36, R7, !PT ;  /* 0x0000000724077209 */ /* 0x000fc60007810000 */
[----:B------:R-:W2:Y:S01]  /*d820*/  MUFU.TANH R30, R30 ;  /* 0x0000001e001e7308 */ /* 0x000ea20000002400 */
[----:B-1----:R-:W-:Y:S02]  /*d830*/  FSEL R31, R31, -INF , P4 ;  /* 0xff8000001f1f7808 */ /* 0x002fe40002000000 */
[----:B------:R-:W-:-:S05]  /*d840*/  ISETP.GT.AND P4, PT, R96, 0x39, PT ;  /* 0x000000396000780c */ /* 0x000fca0003f84270 */
[----:B------:R-:W1:Y:S01]  /*d850*/  MUFU.TANH R41, R41 ;  /* 0x0000002900297308 */ /* 0x000e620000002400 */
[----:B0-----:R-:W-:-:S04]  /*d860*/  FSEL R40, R40, -INF , P3 ;  /* 0xff80000028287808 */ /* 0x001fc80001800000 */
[----:B------:R-:W-:-:S03]  /*d870*/  FMNMX.FTZ R4, R40, R7, !PT ;  /* 0x0000000728047209 */ /* 0x000fc60007810000 */
[----:B------:R-:W0:Y:S01]  /*d880*/  MUFU.TANH R35, R35 ;  /* 0x0000002300237308 */ /* 0x000e220000002400 */
[----:B--2---:R-:W-:Y:S02]  /*d890*/  FSEL R30, R30, -INF , P5 ;  /* 0xff8000001e1e7808 */ /* 0x004fe40002800000 */
[----:B------:R-:W-:-:S05]  /*d8a0*/  ISETP.GT.AND P5, PT, R96, 0x40, PT ;  /* 0x000000406000780c */ /* 0x000fca0003fa4270 */
        /* <DEDUP_REMOVED lines=24> */
[----:B------:R0:W3:Y:S01]  /*da30*/  MUFU.TANH R88, R64 ;  /* 0x0000004000587308 */ /* 0x0000e20000002400 */
[----:B--2---:R-:W-:-:S04]  /*da40*/  FSEL R49, R49, -INF , P3 ;  /* 0xff80000031317808 */ /* 0x004fc80001800000 */
[----:B------:R-:W-:-:S03]  /*da50*/  FMNMX.FTZ R11, R49, R10, !PT ;  /* 0x0000000a310b7209 */ /* 0x000fc60007810000 */
[----:B------:R-:W2:Y:S01]  /*da60*/  MUFU.TANH R43, R43 ;  /* 0x0000002b002b7308 */ /* 0x000ea20000002400 */
[----:B-1----:R-:W-:Y:S01]  /*da70*/  FSEL R7, R42, -INF , P5 ;  /* 0xff8000002a077808 */ /* 0x002fe20002800000 */
[----:B0-----:R-:W-:Y:S01]  /*da80*/  FMUL.FTZ R64, R75, UR6 ;  /* 0x000000064b407c20 */ /* 0x001fe20008410000 */
[----:B------:R-:W-:-:S05]  /*da90*/  ISETP.GT.AND P5, PT, R96, 0x51, PT ;  /* 0x000000516000780c */ /* 0x000fca0003fa4270 */
[----:B------:R-:W0:Y:S01]  /*daa0*/  MUFU.TANH R52, R52 ;  /* 0x0000003400347308 */ /* 0x000e220000002400 */
[----:B---3--:R-:W-:Y:S01]  /*dab0*/  FSEL R38, R88, -INF , P4 ;  /* 0xff80000058267808 */ /* 0x008fe20002000000 */
[----:B------:R-:W-:-:S03]  /*dac0*/  IMAD.MOV.U32 R88, RZ, RZ, R151 ;  /* 0x000000ffff587224 */ /* 0x000fc600078e0097 */
[----:B------:R-:W-:-:S03]  /*dad0*/  FMNMX.FTZ R15, R38, R11, !PT ;  /* 0x0000000b260f7209 */ /* 0x000fc60007810000 */
[----:B------:R-:W1:Y:S01]  /*dae0*/  MUFU.TANH R46, R46 ;  /* 0x0000002e002e7308 */ /* 0x000e620000002400 */
[----:B--2---:R-:W-:Y:S02]  /*daf0*/  FSEL R10, R43, -INF , P1 ;  /* 0xff8000002b0a7808 */ /* 0x004fe40000800000 */
[----:B------:R-:W-:-:S04]  /*db00*/  ISETP.GT.AND P1, PT, R96, 0x58, PT ;  /* 0x000000586000780c */ /* 0x000fc80003f24270 */
[----:B------:R-:W-:Y:S01]  /*db10*/  FSEL R42, R89, -INF , P1 ;  /* 0xff800000592a7808 */ /* 0x000fe20000800000 */
[----:B------:R-:W2:Y:S01]  /*db20*/  MUFU.TANH R47, R47 ;  /* 0x0000002f002f7308 */ /* 0x000ea20000002400 */
[----:B0-----:R-:W-:Y:S01]  /*db30*/  FSEL R52, R52, -INF , P5 ;  /* 0xff80000034347808 */ /* 0x001fe20002800000 */
[----:B------:R-:W-:-:S03]  /*db40*/  IMAD.MOV.U32 R89, RZ, RZ, R151 ;  /* 0x000000ffff597224 */ /* 0x000fc600078e0097 */
[----:B------:R-:W-:-:S03]  /*db50*/  FMNMX.FTZ R15, R52, R15, !PT ;  /* 0x0000000f340f7209 */ /* 0x000fc60007810000 */
[----:B------:R-:W0:Y:S01]  /*db60*/  MUFU.TANH R51, R51 ;  /* 0x0000003300337308 */ /* 0x000e220000002400 */
[----:B-1----:R-:W-:Y:S02]  /*db70*/  FSEL R11, R46, -INF , P2 ;  /* 0xff8000002e0b7808 */ /* 0x002fe40001000000 */
[----:B------:R-:W-:Y:S02]  /*db80*/  ISETP.GT.AND P2, PT, R96, 0x59, PT ;  /* 0x000000596000780c */ /* 0x000fe40003f44270 */
[----:B------:R-:W-:Y:S02]  /*db90*/  FMNMX.FTZ R24, R42, R15, !PT ;  /* 0x0000000f2a187209 */ /* 0x000fe40007810000 */
[----:B------:R-:W-:Y:S01]  /*dba0*/  FSEL R43, R90, -INF , P2 ;  /* 0xff8000005a2b7808 */ /* 0x000fe20001000000 */
[----:B------:R-:W1:Y:S01]  /*dbb0*/  MUFU.TANH R72, R72 ;  /* 0x0000004800487308 */ /* 0x000e620000002400 */
[----:B--2---:R-:W-:Y:S02]  /*dbc0*/  FSEL R14, R47, -INF , P3 ;  /* 0xff8000002f0e7808 */ /* 0x004fe40001800000 */
[----:B------:R-:W-:-:S02]  /*dbd0*/  ISETP.GT.AND P3, PT, R96, 0x60, PT ;  /* 0x000000606000780c */ /* 0x000fc40003f64270 */
[----:B------:R-:W-:Y:S02]  /*dbe0*/  FMNMX.FTZ R15, R43, R24, !PT ;  /* 0x000000182b0f7209 */ /* 0x000fe40007810000 */
[----:B------:R-:W-:Y:S01]  /*dbf0*/  MOV R90, R151 ;  /* 0x00000097005a7202 */ /* 0x000fe20000000f00 */
        /* <DEDUP_REMOVED lines=38> */
[----:B------:R-:W-:Y:S02]  /*de60*/  ISETP.GT.AND P5, PT, R96, 0x79, PT ;  /* 0x000000796000780c */ /* 0x000fe40003fa4270 */
[----:B------:R-:W-:-:S03]  /*de70*/  MOV R96, R151 ;  /* 0x0000009700607202 */ /* 0x000fc60000000f00 */
[----:B------:R-:W-:Y:S01]  /*de80*/  MUFU.TANH R79, R79 ;  /* 0x0000004f004f7308 */ /* 0x000fe20000002400 */
[----:B-1----:R-:W-:-:S04]  /*de90*/  FSEL R70, R84, -INF , P4 ;  /* 0xff80000054467808 */ /* 0x002fc80002000000 */
[----:B------:R-:W-:-:S03]  /*dea0*/  FMNMX.FTZ R72, R70, R37, !PT ;  /* 0x0000002546487209 */ /* 0x000fc60007810000 */
[----:B------:R-:W-:Y:S01]  /*deb0*/  MUFU.TANH R82, R82 ;  /* 0x0000005200527308 */ /* 0x000fe20000002400 */
[----:B--2---:R-:W-:-:S04]  /*dec0*/  FSEL R71, R71, -INF , P5 ;  /* 0xff80000047477808 */ /* 0x004fc80002800000 */
[----:B------:R-:W-:-:S03]  /*ded0*/  FMNMX.FTZ R72, R71, R72, !PT ;  /* 0x0000004847487209 */ /* 0x000fc60007810000 */
[----:B------:R-:W0:Y:S02]  /*dee0*/  MUFU.TANH R83, R83 ;  /* 0x0000005300537308 */ /* 0x000e240000002400 */
[----:B------:R-:W1:Y:S06]  /*def0*/  SHFL.BFLY PT, R37, R72, 0x2, 0x1f ;  /* 0x0c401f0048257f89 */ /* 0x000e6c00000e0000 */
[----:B------:R-:W-:Y:S08]  /*df00*/  MUFU.TANH R86, R86 ;  /* 0x0000005600567308 */ /* 0x000ff00000002400 */
[----:B------:R-:W2:Y:S01]  /*df10*/  MUFU.TANH R87, R87 ;  /* 0x0000005700577308 */ /* 0x000ea20000002400 */
[----:B-1----:R-:W-:-:S05]  /*df20*/  FMNMX.FTZ R51, R72, R37, !PT ;  /* 0x0000002548337209 */ /* 0x002fca0007810000 */
[----:B------:R-:W1:Y:S02]  /*df30*/  SHFL.BFLY PT, R74, R51, 0x1, 0x1f ;  /* 0x0c201f00334a7f89 */ /* 0x000e6400000e0000 */
[----:B-1----:R-:W-:-:S04]  /*df40*/  FMNMX.FTZ R37, R51, R74, !PT ;  /* 0x0000004a33257209 */ /* 0x002fc80007810000 */
[C---:B------:R-:W-:Y:S01]  /*df50*/  FSETP.NEU.FTZ.AND P6, PT, R37.reuse, -INF , PT ;  /* 0xff8000002500780b */ /* 0x040fe20003fdd000 */
[----:B------:R-:W-:-:S05]  /*df60*/  FMUL.FTZ R73, R37, UR46 ;  /* 0x0000002e25497c20 */ /* 0x000fca0008410000 */
[----:B------:R-:W-:-:S05]  /*df70*/  FSEL R73, R73, RZ, P6 ;  /* 0x000000ff49497208 */ /* 0x000fca0003000000 */
[--C-:B------:R-:W-:Y:S01]  /*df80*/  FFMA.FTZ R160, R56, UR46, -R73.reuse ;  /* 0x0000002e38a07c23 */ /* 0x100fe20008010849 */
[----:B------:R-:W-:Y:S01]  /*df90*/  FMNMX.FTZ R56, R6, R5, !PT ;  /* 0x0000000506387209 */ /* 0x000fe20007810000 */
[--C-:B------:R-:W-:Y:S01]  /*dfa0*/  FFMA.FTZ R51, R55, UR46, -R73.reuse ;  /* 0x0000002e37337c23 */ /* 0x100fe20008010849 */
[--C-:B------:R-:W-:Y:S01]  /*dfb0*/  FFMA.FTZ R162, R57, UR46, -R73.reuse ;  /* 0x0000002e39a27c23 */ /* 0x100fe20008010849 */
[--C-:B------:R-:W-:Y:S01]  /*dfc0*/  FFMA.FTZ R53, R58, UR46, -R73.reuse ;  /* 0x0000002e3a357c23 */ /* 0x100fe20008010849 */
[----:B------:R-:W-:Y:S01]  /*dfd0*/  FMNMX.FTZ R55, R9, R56, !PT ;  /* 0x0000003809377209 */ /* 0x000fe20007810000 */
[--C-:B------:R-:W-:Y:S01]  /*dfe0*/  FFMA.FTZ R58, R63, UR46, -R73.reuse ;  /* 0x0000002e3f3a7c23 */ /* 0x100fe20008010849 */
[--C-:B------:R-:W-:Y:S01]  /*dff0*/  FFMA.FTZ R172, R65, UR46, -R73.reuse ;  /* 0x0000002e41ac7c23 */ /* 0x100fe20008010849 */
[--C-:B------:R-:W-:Y:S01]  /*e000*/  FFMA.FTZ R174, R40, UR46, -R73.reuse ;  /* 0x0000002e28ae7c23 */ /* 0x100fe20008010849 */
[----:B------:R-:W-:Y:S01]  /*e010*/  FMNMX.FTZ R56, R8, R55, !PT ;  /* 0x0000003708387209 */ /* 0x000fe20007810000 */
[--C-:B------:R-:W-:Y:S01]  /*e020*/  FFMA.FTZ R176, R44, UR46, -R73.reuse ;  /* 0x0000002e2cb07c23 */ /* 0x100fe20008010849 */
[----:B0-----:R-:W-:Y:S01]  /*e030*/  FSEL R44, R83, -INF , P3 ;  /* 0xff800000532c7808 */ /* 0x001fe20001800000 */
[--C-:B------:R-:W-:Y:S01]  /*e040*/  FFMA.FTZ R178, R48, UR46, -R73.reuse ;  /* 0x0000002e30b27c23 */ /* 0x100fe20008010849 */
[----:B------:R-:W-:Y:S01]  /*e050*/  FMNMX.FTZ R55, R13, R56, !PT ;  /* 0x000000380d377209 */ /* 0x000fe20007810000 */
[--C-:B------:R-:W-:Y:S01]  /*e060*/  FFMA.FTZ R164, R69, UR46, -R73.reuse ;  /* 0x0000002e45a47c23 */ /* 0x100fe20008010849 */
[--C-:B------:R-:W-:Y:S01]  /*e070*/  FFMA.FTZ R180, R38, UR46, -R73.reuse ;  /* 0x0000002e26b47c23 */ /* 0x100fe20008010849 */
[--C-:B------:R-:W-:Y:S01]  /*e080*/  FFMA.FTZ R168, R67, UR46, -R73.reuse ;  /* 0x0000002e43a87c23 */ /* 0x100fe20008010849 */
[----:B------:R-:W-:Y:S01]  /*e090*/  FMNMX.FTZ R56, R12, R55, !PT ;  /* 0x000000370c387209 */ /* 0x000fe20007810000 */
[--C-:B------:R-:W-:Y:S01]  /*e0a0*/  FFMA.FTZ R67, R43, UR46, -R73.reuse ;  /* 0x0000002e2b437c23 */ /* 0x100fe20008010849 */
[----:B------:R-:W-:Y:S01]  /*e0b0*/  MUFU.EX2 R160, R160 ;  /* 0x000000a000a07308 */ /* 0x000fe20000000800 */
[--C-:B------:R-:W-:Y:S01]  /*e0c0*/  FFMA.FTZ R60, R60, UR46, -R73.reuse ;  /* 0x0000002e3c3c7c23 */ /* 0x100fe20008010849 */
[----:B------:R-:W-:Y:S01]  /*e0d0*/  FMNMX.FTZ R57, R21, R56, !PT ;  /* 0x0000003815397209 */ /* 0x000fe20007810000 */
[--C-:B------:R-:W-:Y:S01]  /*e0e0*/  FFMA.FTZ R166, R68, UR46, -R73.reuse ;  /* 0x0000002e44a67c23 */ /* 0x100fe20008010849 */
[--C-:B------:R-:W-:Y:S01]  /*e0f0*/  FFMA.FTZ R59, R59, UR46, -R73.reuse ;  /* 0x0000002e3b3b7c23 */ /* 0x100fe20008010849 */
[--C-:B------:R-:W-:Y:S01]  /*e100*/  FFMA.FTZ R170, R66, UR46, -R73.reuse ;  /* 0x0000002e42aa7c23 */ /* 0x100fe20008010849 */
[----:B------:R-:W-:Y:S01]  /*e110*/  FMNMX.FTZ R56, R20, R57, !PT ;  /* 0x0000003914387209 */ /* 0x000fe20007810000 */
[--C-:B------:R-:W-:Y:S01]  /*e120*/  FFMA.FTZ R61, R61, UR46, -R73.reuse ;  /* 0x0000002e3d3d7c23 */ /* 0x100fe20008010849 */
[----:B------:R-:W0:Y:S01]  /*e130*/  MUFU.EX2 R51, R51 ;  /* 0x0000003300337308 */ /* 0x000e220000000800 */
[--C-:B------:R-:W-:Y:S01]  /*e140*/  FFMA.FTZ R41, R41, UR46, -R73.reuse ;  /* 0x0000002e29297c23 */ /* 0x100fe20008010849 */
[----:B------:R-:W-:Y:S01]  /*e150*/  FMNMX.FTZ R57, R27, R56, !PT ;  /* 0x000000381b397209 */ /* 0x000fe20007810000 */
[--C-:B------:R-:W-:Y:S01]  /*e160*/  FFMA.FTZ R45, R45, UR46, -R73.reuse ;  /* 0x0000002e2d2d7c23 */ /* 0x100fe20008010849 */
[--C-:B------:R-:W-:Y:S01]  /*e170*/  FFMA.FTZ R49, R49, UR46, -R73.reuse ;  /* 0x0000002e31317c23 */ /* 0x100fe20008010849 */
[--C-:B------:R-:W-:Y:S01]  /*e180*/  FFMA.FTZ R182, R42, UR46, -R73.reuse ;  /* 0x0000002e2ab67c23 */ /* 0x100fe20008010849 */
[----:B------:R-:W-:Y:S01]  /*e190*/  FMNMX.FTZ R56, R26, R57, !PT ;  /* 0x000000391a387209 */ /* 0x000fe20007810000 */
[--C-:B------:R-:W-:Y:S01]  /*e1a0*/  FFMA.FTZ R184, R46, UR46, -R73.reuse ;  /* 0x0000002e2eb87c23 */ /* 0x100fe20008010849 */
[----:B------:R2:W-:Y:S01]  /*e1b0*/  MUFU.EX2 R57, R58 ;  /* 0x0000003a00397308 */ /* 0x0005e20000000800 */
[--C-:B------:R-:W-:Y:S01]  /*e1c0*/  FFMA.FTZ R47, R47, UR46, -R73.reuse ;  /* 0x0000002e2f2f7c23 */ /* 0x100fe20008010849 */
[----:B------:R-:W-:Y:S01]  /*e1d0*/  FMNMX.FTZ R63, R31, R56, !PT ;  /* 0x000000381f3f7209 */ /* 0x000fe20007810000 */
[--C-:B------:R-:W-:Y:S01]  /*e1e0*/  FFMA.FTZ R186, R50, UR46, -R73.reuse ;  /* 0x0000002e32ba7c23 */ /* 0x100fe20008010849 */
[--C-:B------:R-:W-:Y:S01]  /*e1f0*/  FFMA.FTZ R188, R62, UR46, -R73.reuse ;  /* 0x0000002e3ebc7c23 */ /* 0x100fe20008010849 */
[--C-:B------:R-:W-:Y:S01]  /*e200*/  FFMA.FTZ R75, R64, UR46, -R73.reuse ;  /* 0x0000002e404b7c23 */ /* 0x100fe20008010849 */
[----:B------:R-:W-:Y:S01]  /*e210*/  FMNMX.FTZ R56, R30, R63, !PT ;  /* 0x0000003f1e387209 */ /* 0x000fe20007810000 */
[--C-:B------:R-:W-:Y:S01]  /*e220*/  FFMA.FTZ R190, R70, UR46, -R73.reuse ;  /* 0x0000002e46be7c23 */ /* 0x100fe20008010849 */
[----:B------:R-:W1:Y:S01]  /*e230*/  MUFU.EX2 R162, R162 ;  /* 0x000000a200a27308 */ /* 0x000e620000000800 */
[----:B--2---:R-:W-:Y:S01]  /*e240*/  FSEL R58, R87, -INF , P5 ;  /* 0xff800000573a7808 */ /* 0x004fe20002800000 */
[----:B------:R-:W-:Y:S01]  /*e250*/  FFMA.FTZ R71, R71, UR46, -R73 ;  /* 0x0000002e47477c23 */ /* 0x000fe20008010849 */
[----:B------:R-:W-:Y:S01]  /*e260*/  FMNMX.FTZ R63, R35, R56, !PT ;  /* 0x00000038233f7209 */ /* 0x000fe20007810000 */
[----:B------:R-:W-:-:S03]  /*e270*/  IMAD.U32 R46, RZ, RZ, UR38 ;  /* 0x00000026ff2e7e24 */ /* 0x000fc6000f8e00ff */
[----:B------:R-:W-:Y:S01]  /*e280*/  FMNMX.FTZ R63, R34, R63, !PT ;  /* 0x0000003f223f7209 */ /* 0x000fe20007810000 */
[----:B------:R-:W2:Y:S01]  /*e290*/  MUFU.EX2 R53, R53 ;  /* 0x0000003500357308 */ /* 0x000ea20000000800 */
[----:B------:R-:W-:Y:S02]  /*e2a0*/  PRMT R3, R46, 0x654, R3 ;  /* 0x000006542e037816 */ /* 0x000fe40000000003 */
[----:B------:R-:W-:Y:S02]  /*e2b0*/  FMNMX.FTZ R56, R4, R63, !PT ;  /* 0x0000003f04387209 */ /* 0x000fe40007810000 */
[----:B------:R3:W-:Y:S02]  /*e2c0*/  SYNCS.ARRIVE.TRANS64.RED.A1T0 RZ, [R3+URZ], RZ ;  /* 0x000000ff03ff79a7 */ /* 0x0007e4000810043f */
[----:B------:R-:W-:Y:S01]  /*e2d0*/  FMNMX.FTZ R56, R39, R56, !PT ;  /* 0x0000003827387209 */ /* 0x000fe20007810000 */
[----:B------:R-:W4:Y:S03]  /*e2e0*/  MUFU.EX2 R164, R164 ;  /* 0x000000a400a47308 */ /* 0x000f260000000800 */
[----:B------:R-:W-:-:S04]  /*e2f0*/  FMNMX.FTZ R63, R7, R56, !PT ;  /* 0x00000038073f7209 */ /* 0x000fc80007810000 */
[----:B------:R-:W-:Y:S01]  /*e300*/  FMNMX.FTZ R56, R10, R63, !PT ;  /* 0x0000003f0a387209 */ /* 0x000fe20007810000 */
[----:B------:R-:W5:Y:S03]  /*e310*/  MUFU.EX2 R55, R60 ;  /* 0x0000003c00377308 */ /* 0x000f660000000800 */
[----:B------:R-:W-:-:S04]  /*e320*/  FMNMX.FTZ R63, R11, R56, !PT ;  /* 0x000000380b3f7209 */ /* 0x000fc80007810000 */
[----:B------:R-:W-:Y:S01]  /*e330*/  FMNMX.FTZ R56, R14, R63, !PT ;  /* 0x0000003f0e387209 */ /* 0x000fe20007810000 */
[----:B------:R-:W3:Y:S03]  /*e340*/  MUFU.EX2 R166, R166 ;  /* 0x000000a600a67308 */ /* 0x000ee60000000800 */
[----:B------:R-:W-:Y:S01]  /*e350*/  FMNMX.FTZ R63, R25, R56, !PT ;  /* 0x00000038193f7209 */ /* 0x000fe20007810000 */
[----:B------:R-:W-:-:S03]  /*e360*/  FFMA.FTZ R56, R36, UR46, -R73 ;  /* 0x0000002e24387c23 */ /* 0x000fc60008010849 */
[----:B------:R-:W-:Y:S01]  /*e370*/  FMNMX.FTZ R36, R24, R63, !PT ;  /* 0x0000003f18247209 */ /* 0x000fe20007810000 */
[----:B------:R-:W-:Y:S03]  /*e380*/  MUFU.EX2 R168, R168 ;  /* 0x000000a800a87308 */ /* 0x000fe60000000800 */
[----:B------:R-:W-:-:S04]  /*e390*/  FMNMX.FTZ R65, R15, R36, !PT ;  /* 0x000000240f417209 */ /* 0x000fc80007810000 */
[----:B------:R-:W-:Y:S01]  /*e3a0*/  FMNMX.FTZ R36, R28, R65, !PT ;  /* 0x000000411c247209 */ /* 0x000fe20007810000 */
[----:B------:R0:W-:Y:S03]  /*e3b0*/  MUFU.EX2 R63, R56 ;  /* 0x00000038003f7308 */ /* 0x0001e60000000800 */
[----:B------:R-:W-:Y:S02]  /*e3c0*/  FMNMX.FTZ R65, R29, R36, !PT ;  /* 0x000000241d417209 */ /* 0x000fe40007810000 */
[----:B------:R-:W-:Y:S02]  /*e3d0*/  FSEL R36, R79, -INF , P1 ;  /* 0xff8000004f247808 */ /* 0x000fe40000800000 */
[----:B------:R-:W-:Y:S01]  /*e3e0*/  FMNMX.FTZ R40, R32, R65, !PT ;  /* 0x0000004120287209 */ /* 0x000fe20007810000 */
[----:B------:R-:W-:Y:S01]  /*e3f0*/  MUFU.EX2 R59, R59 ;  /* 0x0000003b003b7308 */ /* 0x000fe20000000800 */
[----:B0-----:R-:W-:-:S02]  /*e400*/  FSEL R56, R86, -INF , P4 ;  /* 0xff80000056387808 */ /* 0x001fc40002000000 */
[----:B------:R-:W-:Y:S02]  /*e410*/  FMNMX.FTZ R65, R33, R40, !PT ;  /* 0x0000002821417209 */ /* 0x000fe40007810000 */
[----:B------:R-:W-:Y:S02]  /*e420*/  FSEL R40, R82, -INF , P2 ;  /* 0xff80000052287808 */ /* 0x000fe40001000000 */
[----:B------:R-:W-:Y:S01]  /*e430*/  FMNMX.FTZ R65, R36, R65, !PT ;  /* 0x0000004124417209 */ /* 0x000fe20007810000 */
[----:B------:R-:W-:Y:S03]  /*e440*/  MUFU.EX2 R170, R170 ;  /* 0x000000aa00aa7308 */ /* 0x000fe60000000800 */
[----:B------:R-:W-:-:S04]  /*e450*/  FMNMX.FTZ R65, R40, R65, !PT ;  /* 0x0000004128417209 */ /* 0x000fc80007810000 */
[----:B------:R-:W-:Y:S01]  /*e460*/  FMNMX.FTZ R65, R44, R65, !PT ;  /* 0x000000412c417209 */ /* 0x000fe20007810000 */
[----:B------:R-:W-:Y:S03]  /*e470*/  MUFU.EX2 R61, R61 ;  /* 0x0000003d003d7308 */ /* 0x000fe60000000800 */
[----:B------:R-:W-:-:S04]  /*e480*/  FMNMX.FTZ R65, R56, R65, !PT ;  /* 0x0000004138417209 */ /* 0x000fc80007810000 */
[----:B------:R-:W-:Y:S01]  /*e490*/  FMNMX.FTZ R48, R58, R65, !PT ;  /* 0x000000413a307209 */ /* 0x000fe20007810000 */
[--C-:B------:R-:W-:Y:S01]  /*e4a0*/  FFMA.FTZ R65, R52, UR46, -R73.reuse ;  /* 0x0000002e34417c23 */ /* 0x100fe20008010849 */
[----:B------:R-:W-:Y:S03]  /*e4b0*/  MUFU.EX2 R172, R172 ;  /* 0x000000ac00ac7308 */ /* 0x000fe60000000800 */
[----:B------:R-:W0:Y:S05]  /*e4c0*/  SHFL.BFLY PT, R69, R48, 0x2, 0x1f ;  /* 0x0c401f0030457f89 */ /* 0x000e2a00000e0000 */
[----:B------:R-:W-:Y:S08]  /*e4d0*/  MUFU.EX2 R174, R174 ;  /* 0x000000ae00ae7308 */ /* 0x000ff00000000800 */
[----:B------:R-:W-:Y:S08]  /*e4e0*/  MUFU.EX2 R41, R41 ;  /* 0x0000002900297308 */ /* 0x000ff00000000800 */
[----:B------:R-:W-:Y:S01]  /*e4f0*/  MUFU.EX2 R176, R176 ;  /* 0x000000b000b07308 */ /* 0x000fe20000000800 */
[----:B0-----:R-:W-:Y:S01]  /*e500*/  FMNMX.FTZ R38, R48, R69, !PT ;  /* 0x0000004530267209 */ /* 0x001fe20007810000 */
[----:B------:R-:W-:-:S04]  /*e510*/  FFMA.FTZ R69, R54, UR46, -R73 ;  /* 0x0000002e36457c23 */ /* 0x000fc80008010849 */
[----:B------:R-:W0:Y:S02]  /*e520*/  SHFL.BFLY PT, R43, R38, 0x1, 0x1f ;  /* 0x0c201f00262b7f89 */ /* 0x000e2400000e0000 */
[----:B------:R-:W-:Y:S08]  /*e530*/  MUFU.EX2 R45, R45 ;  /* 0x0000002d002d7308 */ /* 0x000ff00000000800 */
[----:B------:R-:W-:Y:S08]  /*e540*/  MUFU.EX2 R178, R178 ;  /* 0x000000b200b27308 */ /* 0x000ff00000000800 */
[----:B------:R-:W-:Y:S01]  /*e550*/  MUFU.EX2 R49, R49 ;  /* 0x0000003100317308 */ /* 0x000fe20000000800 */
[----:B0-----:R-:W-:-:S07]  /*e560*/  FMNMX.FTZ R43, R38, R43, !PT ;  /* 0x0000002b262b7209 */ /* 0x001fce0007810000 */
[----:B------:R-:W-:Y:S01]  /*e570*/  MUFU.EX2 R180, R180 ;  /* 0x000000b400b47308 */ /* 0x000fe20000000800 */
[C---:B------:R-:W-:Y:S01]  /*e580*/  FSETP.NEU.FTZ.AND P1, PT, R43.reuse, -INF , PT ;  /* 0xff8000002b00780b */ /* 0x040fe20003f3d000 */
[----:B------:R-:W-:-:S06]  /*e590*/  FMUL.FTZ R38, R43, UR46 ;  /* 0x0000002e2b267c20 */ /* 0x000fcc0008410000 */
[----:B------:R-:W-:Y:S01]  /*e5a0*/  MUFU.EX2 R65, R65 ;  /* 0x0000004100417308 */ /* 0x000fe20000000800 */
[----:B------:R-:W-:-:S05]  /*e5b0*/  FSEL R73, R38, RZ, P1 ;  /* 0x000000ff26497208 */ /* 0x000fca0000800000 */
[--C-:B------:R-:W-:Y:S01]  /*e5c0*/  FFMA.FTZ R161, R6, UR46, -R73.reuse ;  /* 0x0000002e06a17c23 */ /* 0x100fe20008010849 */
[--C-:B------:R-:W-:Y:S01]  /*e5d0*/  FFMA.FTZ R6, R5, UR46, -R73.reuse ;  /* 0x0000002e05067c23 */ /* 0x100fe20008010849 */
[----:B------:R-:W-:Y:S01]  /*e5e0*/  FFMA.FTZ R163, R9, UR46, -R73 ;  /* 0x0000002e09a37c23 */ /* 0x000fe20008010849 */
[----:B------:R-:W-:Y:S01]  /*e5f0*/  FADD.FTZ R5, R160, R51 ;  /* 0x00000033a0057221 */ /* 0x000fe20000010000 */
[--C-:B------:R-:W-:Y:S01]  /*e600*/  FFMA.FTZ R8, R8, UR46, -R73.reuse ;  /* 0x0000002e08087c23 */ /* 0x100fe20008010849 */
[----:B------:R-:W-:Y:S01]  /*e610*/  FFMA.FTZ R165, R13, UR46, -R73 ;  /* 0x0000002e0da57c23 */ /* 0x000fe20008010849 */
[----:B------:R-:W-:Y:S01]  /*e620*/  MUFU.EX2 R161, R161 ;  /* 0x000000a100a17308 */ /* 0x000fe20000000800 */
[----:B-1----:R-:W-:Y:S01]  /*e630*/  FADD.FTZ R38, R162, R5 ;  /* 0x00000005a2267221 */ /* 0x002fe20000010000 */
[--C-:B------:R-:W-:Y:S01]  /*e640*/  FFMA.FTZ R12, R12, UR46, -R73.reuse ;  /* 0x0000002e0c0c7c23 */ /* 0x100fe20008010849 */
[--C-:B------:R-:W-:Y:S01]  /*e650*/  FFMA.FTZ R167, R21, UR46, -R73.reuse ;  /* 0x0000002e15a77c23 */ /* 0x100fe20008010849 */
[--C-:B------:R-:W-:Y:S01]  /*e660*/  FFMA.FTZ R20, R20, UR46, -R73.reuse ;  /* 0x0000002e14147c23 */ /* 0x100fe20008010849 */
[----:B--2---:R-:W-:Y:S01]  /*e670*/  FADD.FTZ R5, R53, R38 ;  /* 0x0000002635057221 */ /* 0x004fe20000010000 */
[--C-:B------:R-:W-:Y:S01]  /*e680*/  FFMA.FTZ R169, R27, UR46, -R73.reuse ;  /* 0x0000002e1ba97c23 */ /* 0x100fe20008010849 */
[----:B------:R-:W-:Y:S01]  /*e690*/  FFMA.FTZ R177, R7, UR46, -R73 ;  /* 0x0000002e07b17c23 */ /* 0x000fe20008010849 */
[----:B------:R-:W0:Y:S01]  /*e6a0*/  MUFU.EX2 R6, R6 ;  /* 0x0000000600067308 */ /* 0x000e220000000800 */
[----:B----4-:R-:W-:Y:S01]  /*e6b0*/  FADD.FTZ R38, R164, R5 ;  /* 0x00000005a4267221 */ /* 0x010fe20000010000 */
[--C-:B------:R-:W-:Y:S01]  /*e6c0*/  FFMA.FTZ R26, R26, UR46, -R73.reuse ;  /* 0x0000002e1a1a7c23 */ /* 0x100fe20008010849 */
[--C-:B------:R-:W-:Y:S01]  /*e6d0*/  FFMA.FTZ R171, R31, UR46, -R73.reuse ;  /* 0x0000002e1fab7c23 */ /* 0x100fe20008010849 */
[--C-:B------:R-:W-:Y:S01]  /*e6e0*/  FFMA.FTZ R30, R30, UR46, -R73.reuse ;  /* 0x0000002e1e1e7c23 */ /* 0x100fe20008010849 */
[----:B-----5:R-:W-:Y:S01]  /*e6f0*/  FADD.FTZ R5, R55, R38 ;  /* 0x0000002637057221 */ /* 0x020fe20000010000 */
[--C-:B------:R-:W-:Y:S01]  /*e700*/  FFMA.FTZ R173, R35, UR46, -R73.reuse ;  /* 0x0000002e23ad7c23 */ /* 0x100fe20008010849 */
[----:B------:R-:W-:Y:S01]  /*e710*/  FFMA.FTZ R34, R34, UR46, -R73 ;  /* 0x0000002e22227c23 */ /* 0x000fe20008010849 */
[----:B------:R-:W1:Y:S01]  /*e720*/  MUFU.EX2 R163, R163 ;  /* 0x000000a300a37308 */ /* 0x000e620000000800 */
[----:B---3--:R-:W-:Y:S01]  /*e730*/  FADD.FTZ R42, R166, R5 ;  /* 0x00000005a62a7221 */ /* 0x008fe20000010000 */
[--C-:B------:R-:W-:Y:S01]  /*e740*/  FFMA.FTZ R175, R4, UR46, -R73.reuse ;  /* 0x0000002e04af7c23 */ /* 0x100fe20008010849 */
[--C-:B------:R-:W-:Y:S01]  /*e750*/  FFMA.FTZ R4, R39, UR46, -R73.reuse ;  /* 0x0000002e27047c23 */ /* 0x100fe20008010849 */
[--C-:B------:R-:W-:Y:S01]  /*e760*/  FFMA.FTZ R10, R10, UR46, -R73.reuse ;  /* 0x0000002e0a0a7c23 */ /* 0x100fe20008010849 */
[----:B------:R-:W-:Y:S01]  /*e770*/  FADD.FTZ R7, R57, R42 ;  /* 0x0000002a39077221 */ /* 0x000fe20000010000 */
[--C-:B------:R-:W-:Y:S01]  /*e780*/  FFMA.FTZ R179, R11, UR46, -R73.reuse ;  /* 0x0000002e0bb37c23 */ /* 0x100fe20008010849 */
[----:B------:R-:W-:Y:S01]  /*e790*/  FFMA.FTZ R14, R14, UR46, -R73 ;  /* 0x0000002e0e0e7c23 */ /* 0x000fe20008010849 */
[----:B------:R-:W2:Y:S01]  /*e7a0*/  MUFU.EX2 R8, R8 ;  /* 0x0000000800087308 */ /* 0x000ea20000000800 */
[----:B0-----:R-:W-:Y:S01]  /*e7b0*/  FADD.FTZ R38, R161, R6 ;  /* 0x00000006a1267221 */ /* 0x001fe20000010000 */
[----:B------:R-:W-:Y:S01]  /*e7c0*/  FADD.FTZ R42, R168, R7 ;  /* 0x00000007a82a7221 */ /* 0x000fe20000010000 */
[--C-:B------:R-:W-:Y:S01]  /*e7d0*/  FFMA.FTZ R181, R25, UR46, -R73.reuse ;  /* 0x0000002e19b57c23 */ /* 0x100fe20008010849 */
[--C-:B------:R-:W-:Y:S01]  /*e7e0*/  FFMA.FTZ R24, R24, UR46, -R73.reuse ;  /* 0x0000002e18187c23 */ /* 0x100fe20008010849 */
[--C-:B------:R-:W-:Y:S01]  /*e7f0*/  FFMA.FTZ R15, R15, UR46, -R73.reuse ;  /* 0x0000002e0f0f7c23 */ /* 0x100fe20008010849 */
[----:B------:R-:W-:Y:S01]  /*e800*/  FADD.FTZ R7, R59, R42 ;  /* 0x0000002a3b077221 */ /* 0x000fe20000010000 */
[----:B------:R-:W-:Y:S01]  /*e810*/  FFMA.FTZ R28, R28, UR46, -R73 ;  /* 0x0000002e1c1c7c23 */ /* 0x000fe20008010849 */
[----:B------:R-:W0:Y:S01]  /*e820*/  MUFU.EX2 R165, R165 ;  /* 0x000000a500a57308 */ /* 0x000e220000000800 */
[----:B-1----:R-:W-:Y:S01]  /*e830*/  FADD.FTZ R5, R163, R38 ;  /* 0x00000026a3057221 */ /* 0x002fe20000010000 */
[----:B------:R-:W-:Y:S01]  /*e840*/  FADD.FTZ R42, R170, R7 ;  /* 0x00000007aa2a7221 */ /* 0x000fe20000010000 */
[--C-:B------:R-:W-:Y:S01]  /*e850*/  FFMA.FTZ R29, R29, UR46, -R73.reuse ;  /* 0x0000002e1d1d7c23 */ /* 0x100fe20008010849 */
[--C-:B------:R-:W-:Y:S01]  /*e860*/  FFMA.FTZ R32, R32, UR46, -R73.reuse ;  /* 0x0000002e20207c23 */ /* 0x100fe20008010849 */
[--C-:B------:R-:W-:Y:S01]  /*e870*/  FFMA.FTZ R33, R33, UR46, -R73.reuse ;  /* 0x0000002e21217c23 */ /* 0x100fe20008010849 */
[----:B------:R-:W-:Y:S01]  /*e880*/  FADD.FTZ R7, R61, R42 ;  /* 0x0000002a3d077221 */ /* 0x000fe20000010000 */
[----:B------:R-:W-:Y:S01]  /*e890*/  FFMA.FTZ R36, R36, UR46, -R73 ;  /* 0x0000002e24247c23 */ /* 0x000fe20008010849 */
[----:B------:R-:W1:Y:S01]  /*e8a0*/  MUFU.EX2 R12, R12 ;  /* 0x0000000c000c7308 */ /* 0x000e620000000800 */
[----:B--2---:R-:W-:Y:S01]  /*e8b0*/  FADD.FTZ R38, R8, R5 ;  /* 0x0000000508267221 */ /* 0x004fe20000010000 */
[----:B------:R-:W-:Y:S01]  /*e8c0*/  FADD.FTZ R42, R172, R7 ;  /* 0x00000007ac2a7221 */ /* 0x000fe20000010000 */
[--C-:B------:R-:W-:Y:S01]  /*e8d0*/  FFMA.FTZ R40, R40, UR46, -R73.reuse ;  /* 0x0000002e28287c23 */ /* 0x100fe20008010849 */
[--C-:B------:R-:W-:Y:S01]  /*e8e0*/  FFMA.FTZ R44, R44, UR46, -R73.reuse ;  /* 0x0000002e2c2c7c23 */ /* 0x100fe20008010849 */
[--C-:B------:R-:W-:Y:S01]  /*e8f0*/  FFMA.FTZ R56, R56, UR46, -R73.reuse ;  /* 0x0000002e38387c23 */ /* 0x100fe20008010849 */
[----:B------:R-:W-:Y:S01]  /*e900*/  FADD.FTZ R7, R63, R42 ;  /* 0x0000002a3f077221 */ /* 0x000fe20000010000 */
[----:B------:R-:W-:Y:S01]  /*e910*/  FFMA.FTZ R58, R58, UR46, -R73 ;  /* 0x0000002e3a3a7c23 */ /* 0x000fe20008010849 */
[----:B------:R-:W2:Y:S01]  /*e920*/  MUFU.EX2 R167, R167 ;  /* 0x000000a700a77308 */ /* 0x000ea20000000800 */
[----:B0-----:R-:W-:Y:S01]  /*e930*/  FADD.FTZ R5, R165, R38 ;  /* 0x00000026a5057221 */ /* 0x001fe20000010000 */
[----:B------:R-:W-:Y:S01]  /*e940*/  FADD.FTZ R42, R174, R7 ;  /* 0x00000007ae2a7221 */ /* 0x000fe20000010000 */
[----:B------:R-:W-:Y:S01]  /*e950*/  VIADD R9, R93, 0xfffffffe ;  /* 0xfffffffe5d097836 */ /* 0x000fe20000000000 */
[----:B------:R-:W-:-:S02]  /*e960*/  F2FP.F16.F32.PACK_AB R161, R6, R161 ;  /* 0x000000a106a1723e */ /* 0x000fc400000000ff */
[----:B------:R-:W-:Y:S02]  /*e970*/  F2FP.F16.F32.PACK_AB R163, R8, R163 ;  /* 0x000000a308a3723e */ /* 0x000fe400000000ff */
[----:B------:R-:W0:Y:S01]  /*e980*/  MUFU.EX2 R20, R20 ;  /* 0x0000001400147308 */ /* 0x000e220000000800 */
[----:B-1----:R-:W-:Y:S01]  /*e990*/  FADD.FTZ R38, R12, R5 ;  /* 0x000000050c267221 */ /* 0x002fe20000010000 */
[----:B------:R-:W-:Y:S02]  /*e9a0*/  ISETP.GE.AND P1, PT, R9, R194, PT ;  /* 0x000000c20900720c */ /* 0x000fe40003f26270 */
[----:B------:R-:W-:Y:S02]  /*e9b0*/  F2FP.F16.F32.PACK_AB R160, R51, R160 ;  /* 0x000000a033a0723e */ /* 0x000fe400000000ff */
[----:B------:R-:W-:Y:S02]  /*e9c0*/  F2FP.F16.F32.PACK_AB R162, R53, R162 ;  /* 0x000000a235a2723e */ /* 0x000fe400000000ff */
[----:B------:R-:W1:Y:S01]  /*e9d0*/  MUFU.EX2 R169, R169 ;  /* 0x000000a900a97308 */ /* 0x000e620000000800 */
[----:B--2---:R-:W-:Y:S01]  /*e9e0*/  FADD.FTZ R5, R167, R38 ;  /* 0x00000026a7057221 */ /* 0x004fe20000010000 */
[----:B------:R-:W-:-:S02]  /*e9f0*/  F2FP.F16.F32.PACK_AB R164, R55, R164 ;  /* 0x000000a437a4723e */ /* 0x000fc400000000ff */
[----:B------:R-:W-:Y:S02]  /*ea00*/  F2FP.F16.F32.PACK_AB R166, R57, R166 ;  /* 0x000000a639a6723e */ /* 0x000fe400000000ff */
[----:B------:R-:W-:Y:S02]  /*ea10*/  F2FP.F16.F32.PACK_AB R168, R59, R168 ;  /* 0x000000a83ba8723e */ /* 0x000fe400000000ff */
[----:B------:R-:W2:Y:S01]  /*ea20*/  MUFU.EX2 R26, R26 ;  /* 0x0000001a001a7308 */ /* 0x000ea20000000800 */
[----:B0-----:R-:W-:Y:S01]  /*ea30*/  FADD.FTZ R38, R20, R5 ;  /* 0x0000000514267221 */ /* 0x001fe20000010000 */
[----:B------:R-:W-:Y:S02]  /*ea40*/  F2FP.F16.F32.PACK_AB R170, R61, R170 ;  /* 0x000000aa3daa723e */ /* 0x000fe400000000ff */
[----:B------:R-:W-:Y:S02]  /*ea50*/  F2FP.F16.F32.PACK_AB R172, R63, R172 ;  /* 0x000000ac3fac723e */ /* 0x000fe400000000ff */
[----:B------:R-:W-:-:S02]  /*ea60*/  F2FP.F16.F32.PACK_AB R174, R41, R174 ;  /* 0x000000ae29ae723e */ /* 0x000fc400000000ff */
[----:B------:R-:W0:Y:S01]  /*ea70*/  MUFU.EX2 R171, R171 ;  /* 0x000000ab00ab7308 */ /* 0x000e220000000800 */
[----:B-1----:R-:W-:Y:S01]  /*ea80*/  FADD.FTZ R5, R169, R38 ;  /* 0x00000026a9057221 */ /* 0x002fe20000010000 */
[----:B------:R-:W-:Y:S02]  /*ea90*/  F2FP.F16.F32.PACK_AB R165, R12, R165 ;  /* 0x000000a50ca5723e */ /* 0x000fe400000000ff */
[----:B------:R-:W-:Y:S02]  /*eaa0*/  F2FP.F16.F32.PACK_AB R167, R20, R167 ;  /* 0x000000a714a7723e */ /* 0x000fe400000000ff */
[----:B------:R-:W-:Y:S02]  /*eab0*/  MOV R93, R151 ;  /* 0x00000097005d7202 */ /* 0x000fe40000000f00 */
[----:B------:R-:W1:Y:S01]  /*eac0*/  MUFU.EX2 R30, R30 ;  /* 0x0000001e001e7308 */ /* 0x000e620000000800 */
[C---:B--2---:R-:W-:Y:S01]  /*ead0*/  FADD.FTZ R38, R26.reuse, R5 ;  /* 0x000000051a267221 */ /* 0x044fe20000010000 */
[----:B------:R-:W-:Y:S01]  /*eae0*/  FADD.FTZ R5, R41, R42 ;  /* 0x0000002a29057221 */ /* 0x000fe20000010000 */
[----:B------:R-:W-:-:S03]  /*eaf0*/  F2FP.F16.F32.PACK_AB R169, R26, R169 ;  /* 0x000000a91aa9723e */ /* 0x000fc600000000ff */
[----:B------:R-:W-:Y:S01]  /*eb00*/  FADD.FTZ R42, R176, R5 ;  /* 0x00000005b02a7221 */ /* 0x000fe20000010000 */
[----:B------:R-:W-:Y:S01]  /*eb10*/  F2FP.F16.F32.PACK_AB R176, R45, R176 ;  /* 0x000000b02db0723e */ /* 0x000fe200000000ff */
[----:B------:R-:W2:Y:S01]  /*eb20*/  MUFU.EX2 R173, R173 ;  /* 0x000000ad00ad7308 */ /* 0x000ea20000000800 */
[----:B0-----:R-:W-:Y:S01]  /*eb30*/  FADD.FTZ R3, R171, R38 ;  /* 0x00000026ab037221 */ /* 0x001fe20000010000 */
[----:B------:R-:W-:-:S04]  /*eb40*/  FADD.FTZ R5, R45, R42 ;  /* 0x0000002a2d057221 */ /* 0x000fc80000010000 */
[----:B------:R-:W-:Y:S01]  /*eb50*/  FADD.FTZ R42, R178, R5 ;  /* 0x00000005b22a7221 */ /* 0x000fe20000010000 */
[C---:B------:R-:W-:Y:S01]  /*eb60*/  F2FP.F16.F32.PACK_AB R178, R49.reuse, R178 ;  /* 0x000000b231b2723e */ /* 0x040fe200000000ff */
[----:B------:R-:W0:Y:S01]  /*eb70*/  MUFU.EX2 R34, R34 ;  /* 0x0000002200227308 */ /* 0x000e220000000800 */
[C---:B-1----:R-:W-:Y:S01]  /*eb80*/  FADD.FTZ R38, R30.reuse, R3 ;  /* 0x000000031e267221 */ /* 0x042fe20000010000 */
[----:B------:R-:W-:Y:S01]  /*eb90*/  FADD.FTZ R5, R49, R42 ;  /* 0x0000002a31057221 */ /* 0x000fe20000010000 */
[----:B------:R-:W-:-:S03]  /*eba0*/  F2FP.F16.F32.PACK_AB R171, R30, R171 ;  /* 0x000000ab1eab723e */ /* 0x000fc600000000ff */
[----:B------:R-:W-:Y:S01]  /*ebb0*/  FADD.FTZ R42, R180, R5 ;  /* 0x00000005b42a7221 */ /* 0x000fe20000010000 */
[----:B------:R-:W-:Y:S01]  /*ebc0*/  F2FP.F16.F32.PACK_AB R180, R65, R180 ;  /* 0x000000b441b4723e */ /* 0x000fe200000000ff */
[----:B------:R-:W1:Y:S01]  /*ebd0*/  MUFU.EX2 R175, R175 ;  /* 0x000000af00af7308 */ /* 0x000e620000000800 */
[----:B--2---:R-:W-:Y:S01]  /*ebe0*/  FADD.FTZ R3, R173, R38 ;  /* 0x00000026ad037221 */ /* 0x004fe20000010000 */
[----:B------:R-:W-:-:S06]  /*ebf0*/  FADD.FTZ R5, R65, R42 ;  /* 0x0000002a41057221 */ /* 0x000fcc0000010000 */
        /* <DEDUP_REMOVED lines=13> */
[----:B------:R-:W1:Y:S01]  /*ecd0*/  MUFU.EX2 R67, R67 ;  /* 0x0000004300437308 */ /* 0x000e620000000800 */
[----:B--2---:R-:W-:-:S07]  /*ece0*/  FADD.FTZ R42, R182, R5 ;  /* 0x00000005b62a7221 */ /* 0x004fce0000010000 */
[----:B------:R-:W2:Y:S01]  /*ecf0*/  MUFU.EX2 R14, R14 ;  /* 0x0000000e000e7308 */ /* 0x000ea20000000800 */
[----:B0-----:R-:W-:-:S07]  /*ed00*/  FADD.FTZ R3, R179, R38 ;  /* 0x00000026b3037221 */ /* 0x001fce0000010000 */
[----:B------:R-:W0:Y:S01]  /*ed10*/  MUFU.EX2 R184, R184 ;  /* 0x000000b800b87308 */ /* 0x000e220000000800 */
[C---:B-1----:R-:W-:Y:S01]  /*ed20*/  FADD.FTZ R5, R67.reuse, R42 ;  /* 0x0000002a43057221 */ /* 0x042fe20000010000 */
[----:B------:R-:W-:-:S06]  /*ed30*/  F2FP.F16.F32.PACK_AB R182, R67, R182 ;  /* 0x000000b643b6723e */ /* 0x000fcc00000000ff */
[----:B------:R-:W1:Y:S01]  /*ed40*/  MUFU.EX2 R181, R181 ;  /* 0x000000b500b57308 */ /* 0x000e620000000800 */
[C---:B--2---:R-:W-:Y:S01]  /*ed50*/  FADD.FTZ R38, R14.reuse, R3 ;  /* 0x000000030e267221 */ /* 0x044fe20000010000 */
[----:B------:R-:W-:-:S06]  /*ed60*/  F2FP.F16.F32.PACK_AB R179, R14, R179 ;  /* 0x000000b30eb3723e */ /* 0x000fcc00000000ff */
[----:B------:R-:W2:Y:S01]  /*ed70*/  MUFU.EX2 R47, R47 ;  /* 0x0000002f002f7308 */ /* 0x000ea20000000800 */
[----:B0-----:R-:W-:-:S07]  /*ed80*/  FADD.FTZ R42, R184, R5 ;  /* 0x00000005b82a7221 */ /* 0x001fce0000010000 */
[----:B------:R-:W0:Y:S01]  /*ed90*/  MUFU.EX2 R24, R24 ;  /* 0x0000001800187308 */ /* 0x000e220000000800 */
[----:B-1----:R-:W-:-:S07]  /*eda0*/  FADD.FTZ R3, R181, R38 ;  /* 0x00000026b5037221 */ /* 0x002fce0000010000 */
[----:B------:R-:W1:Y:S01]  /*edb0*/  MUFU.EX2 R186, R186 ;  /* 0x000000ba00ba7308 */ /* 0x000e620000000800 */
[C---:B--2---:R-:W-:Y:S01]  /*edc0*/  FADD.FTZ R5, R47.reuse, R42 ;  /* 0x0000002a2f057221 */ /* 0x044fe20000010000 */
[----:B------:R-:W-:-:S06]  /*edd0*/  F2FP.F16.F32.PACK_AB R184, R47, R184 ;  /* 0x000000b82fb8723e */ /* 0x000fcc00000000ff */
[----:B------:R-:W2:Y:S01]  /*ede0*/  MUFU.EX2 R15, R15 ;  /* 0x0000000f000f7308 */ /* 0x000ea20000000800 */
[C---:B0-----:R-:W-:Y:S01]  /*edf0*/  FADD.FTZ R38, R24.reuse, R3 ;  /* 0x0000000318267221 */ /* 0x041fe20000010000 */
[----:B------:R-:W-:-:S06]  /*ee00*/  F2FP.F16.F32.PACK_AB R181, R24, R181 ;  /* 0x000000b518b5723e */ /* 0x000fcc00000000ff */
[----:B------:R-:W0:Y:S01]  /*ee10*/  MUFU.EX2 R69, R69 ;  /* 0x0000004500457308 */ /* 0x000e220000000800 */
[----:B-1----:R-:W-:-:S07]  /*ee20*/  FADD.FTZ R42, R186, R5 ;  /* 0x00000005ba2a7221 */ /* 0x002fce0000010000 */
[----:B------:R-:W1:Y:S01]  /*ee30*/  MUFU.EX2 R28, R28 ;  /* 0x0000001c001c7308 */ /* 0x000e620000000800 */
[----:B--2---:R-:W-:-:S07]  /*ee40*/  FADD.FTZ R3, R15, R38 ;  /* 0x000000260f037221 */ /* 0x004fce0000010000 */
[----:B------:R-:W2:Y:S01]  /*ee50*/  MUFU.EX2 R188, R188 ;  /* 0x000000bc00bc7308 */ /* 0x000ea20000000800 */
[C---:B0-----:R-:W-:Y:S01]  /*ee60*/  FADD.FTZ R5, R69.reuse, R42 ;  /* 0x0000002a45057221 */ /* 0x041fe20000010000 */
[----:B------:R-:W-:-:S06]  /*ee70*/  F2FP.F16.F32.PACK_AB R186, R69, R186 ;  /* 0x000000ba45ba723e */ /* 0x000fcc00000000ff */
        /* <DEDUP_REMOVED lines=26> */
[----:B--2---:R-:W-:-:S04]  /*f020*/  FADD.FTZ R8, R56, R5 ;  /* 0x0000000538087221 */ /* 0x004fc80000010000 */
[C---:B0-----:R-:W-:Y:S01]  /*f030*/  FADD.FTZ R8, R191.reuse, R8 ;  /* 0x00000008bf087221 */ /* 0x041fe20000010000 */
[----:B------:R-:W-:Y:S01]  /*f040*/  F2FP.F16.F32.PACK_AB R191, R191, R56 ;  /* 0x00000038bfbf723e */ /* 0x000fe200000000ff */
[C---:B-1----:R-:W-:Y:S01]  /*f050*/  FADD.FTZ R3, R71.reuse, R42 ;  /* 0x0000002a47037221 */ /* 0x042fe20000010000 */
[----:B------:R-:W-:Y:S01]  /*f060*/  F2FP.F16.F32.PACK_AB R190, R71, R190 ;  /* 0x000000be47be723e */ /* 0x000fe200000000ff */
[----:B------:R-:W-:Y:S06]  /*f070*/  @!P1 BRA `(.L_x_637) ;  /* 0x0000002c001c9947 */ /* 0x000fec0003800000 */
[----:B------:R-:W-:Y:S01]  /*f080*/  MOV R10, R43 ;  /* 0x0000002b000a7202 */ /* 0x000fe20000000f00 */
[----:B------:R-:W-:Y:S01]  /*f090*/  IMAD.MOV.U32 R11, RZ, RZ, R37 ;  /* 0x000000ffff0b7224 */ /* 0x000fe200078e0025 */
[----:B------:R-:W-:Y:S01]  /*f0a0*/  MOV R12, R157 ;  /* 0x0000009d000c7202 */ /* 0x000fe20000000f00 */
[----:B------:R-:W-:Y:S01]  /*f0b0*/  IMAD.MOV.U32 R4, RZ, RZ, R158 ;  /* 0x000000ffff047224 */ /* 0x000fe200078e009e */
        /* <DEDUP_REMOVED lines=31> */
[----:B------:R-:W-:-:S07]  /*f2b0*/  CS2R R88, SRZ ;  /* 0x0000000000587805 */ /* 0x000fce000001ff00 */
.L_x_649:
[----:B------:R-:W-:Y:S01]  /*f2c0*/  ISETP.NE.AND P1, PT, R12, 0x1, PT ;  /* 0x000000010c00780c */ /* 0x000fe20003f25270 */
[----:B------:R-:W-:Y:S05]  /*f2d0*/  YIELD ;  /* 0x0000000000007946 */ /* 0x000fea0003800000 */
[----:B------:R-:W-:Y:S02]  /*f2e0*/  SEL R5, RZ, 0x1, P1 ;  /* 0x00000001ff057807 */ /* 0x000fe40000800000 */
[----:B------:R-:W-:Y:S02]  /*f2f0*/  ISETP.NE.AND P1, PT, R195, RZ, PT ;  /* 0x000000ffc300720c */ /* 0x000fe40003f25270 */
[----:B------:R-:W-:-:S11]  /*f300*/  LOP3.LUT R158, R4, R5, RZ, 0x3c, !PT ;  /* 0x00000005049e7212 */ /* 0x000fd600078e3cff */
[----:B------:R-:W-:Y:S05]  /*f310*/  @P1 BRA `(.L_x_638) ;  /* 0x00000000003c1947 */ /* 0x000fea0003800000 */
[----:B------:R-:W-:Y:S05]  /*f320*/  @!P0 BRA `(.L_x_639) ;  /* 0x0000000000048947 */ /* 0x000fea0003800000 */
[----:B------:R-:W-:Y:S01]  /*f330*/  BPT.TRAP 0x1 ;  /* 0x000000040000795c */ /* 0x000fe20000300000 */
.L_x_639:
[----:B------:R-:W-:Y:S01]  /*f340*/  VIADD R5, R12, 0x1 ;  /* 0x000000010c057836 */ /* 0x000fe20000000000 */
[----:B------:R-:W-:-:S04]  /*f350*/  SHF.L.U32 R6, R158, 0x1f, RZ ;  /* 0x0000001f9e067819 */ /* 0x000fc800000006ff */
[----:B------:R-:W-:-:S04]  /*f360*/  ISETP.NE.AND P2, PT, R5, 0x2, PT ;  /* 0x000000020500780c */ /* 0x000fc80003f45270 */
[----:B------:R-:W-:-:S05]  /*f370*/  SEL R5, R5, RZ, P2 ;  /* 0x000000ff05057207 */ /* 0x000fca0001000000 */
[----:B------:R-:W-:-:S04]  /*f380*/  IMAD R5, R5, 0x8, R156 ;  /* 0x0000000805057824 */ /* 0x000fc800078e029c */
[----:B------:R0:W1:Y:S01]  /*f390*/  SYNCS.PHASECHK.TRANS64.TRYWAIT P2, [R5+URZ+0x28830], R6 ;  /* 0x02883006050075a7 */ /* 0x000062000804017f */
[----:B------:R-:W-:Y:S05]  /*f3a0*/  @!P0 BRA `(.L_x_640) ;  /* 0x0000000000048947 */ /* 0x000fea0003800000 */
[----:B------:R-:W-:Y:S01]  /*f3b0*/  BPT.TRAP 0x1 ;  /* 0x000000040000795c */ /* 0x000fe20000300000 */
.L_x_640:
[----:B------:R-:W-:Y:S04]  /*f3c0*/  BSSY B0, `(.L_x_638) ;  /* 0x0000004000007945 */ /* 0x000fe80003800000 */
[----:B-1----:R-:W-:Y:S05]  /*f3d0*/  @P2 BRA `(.L_x_641) ;  /* 0x0000000000082947 */ /* 0x002fea0003800000 */
[----:B------:R-:W1:Y:S02]  /*f3e0*/  SYNCS.PHASECHK.TRANS64.TRYWAIT P2, [R5+URZ+0x28830], R6 ;  /* 0x02883006050075a7 */ /* 0x000e64000804017f */
[----:B-1----:R-:W-:Y:S05]  /*f3f0*/  @!P2 BRA `(.L_x_642) ;  /* 0x000000e400d8a947 */ /* 0x002fea0003800000 */
.L_x_641:
[----:B------:R-:W-:Y:S05]  /*f400*/  BSYNC B0 ;  /* 0x0000000000007941 */ /* 0x000fea0003800000 */
.L_x_638:
[----:B01----:R-:W0:Y:S01]  /*f410*/  S2R R5, SR_TID.X ;  /* 0x0000000000057919 */ /* 0x003e220000002100 */
[----:B------:R-:W-:Y:S01]  /*f420*/  IADD3 R157, R12, 0x1, RZ ;  /* 0x000000010c9d7810 */ /* 0x000fe20007ffe0ff */
[----:B------:R-:W-:Y:S05]  /*f430*/  WARPSYNC.ALL ;  /* 0x0000000000007948 */ /* 0x000fea0003800000 */
[C---:B------:R-:W-:Y:S01]  /*f440*/  ISETP.NE.AND P2, PT, R157.reuse, 0x2, PT ;  /* 0x000000029d00780c */ /* 0x040fe20003f45270 */
[----:B------:R-:W-:Y:S02]  /*f450*/  IMAD.MOV.U32 R7, RZ, RZ, 0x40000040 ;  /* 0x40000040ff077424 */ /* 0x000fe400078e00ff */
[----:B------:R-:W-:Y:S01]  /*f460*/  IMAD.MOV.U32 R25, RZ, RZ, 0x40000040 ;  /* 0x40000040ff197424 */ /* 0x000fe200078e00ff */
[----:B------:R-:W-:Y:S01]  /*f470*/  SEL R157, R157, RZ, P2 ;  /* 0x000000ff9d9d7207 */ /* 0x000fe20001000000 */
[----:B------:R-:W-:Y:S01]  /*f480*/  IMAD.MOV.U32 R21, RZ, RZ, 0x40000040 ;  /* 0x40000040ff157424 */ /* 0x000fe200078e00ff */
[----:B------:R-:W-:Y:S01]  /*f490*/  R2UR UR7, R7 ;  /* 0x00000000070772ca */ /* 0x000fe200000e0000 */
[----:B------:R-:W-:Y:S01]  /*f4a0*/  IMAD.MOV.U32 R15, RZ, RZ, 0x40000040 ;  /* 0x40000040ff0f7424 */ /* 0x000fe200078e00ff */
[----:B------:R-:W-:Y:S01]  /*f4b0*/  R2UR UR15, R25 ;  /* 0x00000000190f72ca */ /* 0x000fe200000e0000 */
[----:B------:R-:W-:Y:S01]  /*f4c0*/  IMAD R6, R157, 0x800, R0 ;  /* 0x000008009d067824 */ /* 0x000fe200078e0200 */
[----:B------:R-:W-:-:S02]  /*f4d0*/  R2UR UR31, R25 ;  /* 0x00000000191f72ca */ /* 0x000fc400000e0000 */
[----:B------:R-:W-:Y:S01]  /*f4e0*/  R2UR UR11, R21 ;  /* 0x00000000150b72ca */ /* 0x000fe200000e0000 */
[C---:B------:R-:W-:Y:S01]  /*f4f0*/  VIADD R24, R6.reuse, 0x4 ;  /* 0x0000000406187836 */ /* 0x040fe20000000000 */
[C---:B------:R-:W-:Y:S02]  /*f500*/  R2UR UR6, R6.reuse ;  /* 0x00000000060672ca */ /* 0x040fe400000e0000 */
[----:B------:R-:W-:Y:S02]  /*f510*/  IADD3 R20, R6, 0x2, RZ ;  /* 0x0000000206147810 */ /* 0x000fe40007ffe0ff */
[----:B------:R-:W-:Y:S02]  /*f520*/  R2UR UR14, R24 ;  /* 0x00000000180e72ca */ /* 0x000fe400000e0000 */
[----:B------:R-:W-:Y:S02]  /*f530*/  IADD3 R24, R6, 0x404, RZ ;  /* 0x0000040406187810 */ /* 0x000fe40007ffe0ff */
[----:B------:R-:W-:-:S02]  /*f540*/  R2UR UR10, R20 ;  /* 0x00000000140a72ca */ /* 0x000fc400000e0000 */
[----:B------:R-:W-:Y:S02]  /*f550*/  R2UR UR30, R24 ;  /* 0x00000000181e72ca */ /* 0x000fe400000e0000 */
[----:B0-----:R-:W-:Y:S02]  /*f560*/  SHF.R.U32.HI R5, RZ, 0x7, R5 ;  /* 0x00000007ff057819 */ /* 0x001fe40000011605 */
[----:B------:R-:W-:Y:S02]  /*f570*/  IADD3 R14, R6, 0x6, RZ ;  /* 0x00000006060e7810 */ /* 0x000fe40007ffe0ff */
[----:B------:R-:W-:Y:S01]  /*f580*/  R2UR UR19, R15 ;  /* 0x000000000f1372ca */ /* 0x000fe200000e0000 */
[----:B------:R-:W-:Y:S01]  /*f590*/  VIADD R5, R5, 0x8 ;  /* 0x0000000805057836 */ /* 0x000fe20000000000 */
[----:B------:R-:W-:Y:S01]  /*f5a0*/  R2UR UR18, R14 ;  /* 0x000000000e1272ca */ /* 0x000fe200000e0000 */
[C---:B------:R-:W-:Y:S01]  /*f5b0*/  VIADD R14, R6.reuse, 0x402 ;  /* 0x00000402060e7836 */ /* 0x040fe20000000000 */
[C---:B------:R-:W-:Y:S01]  /*f5c0*/  IADD3 R20, R6.reuse, 0x400, RZ ;  /* 0x0000040006147810 */ /* 0x040fe20007ffe0ff */
[----:B------:R-:W-:Y:S01]  /*f5d0*/  VIADD R6, R6, 0x406 ;  /* 0x0000040606067836 */ /* 0x000fe20000000000 */
[----:B------:R0:W-:Y:S01]  /*f5e0*/  BAR.SYNC.DEFER_BLOCKING R5, 0x100 ;  /* 0x000400050000751d */ /* 0x0001e20000010000 */
[----:B------:R-:W-:-:S02]  /*f5f0*/  R2UR UR23, R21 ;  /* 0x00000000151772ca */ /* 0x000fc400000e0000 */
[----:B------:R-:W-:Y:S02]  /*f600*/  R2UR UR22, R20 ;  /* 0x00000000141672ca */ /* 0x000fe400000e0000 */
[----:B------:R-:W-:Y:S02]  /*f610*/  R2UR UR26, R14 ;  /* 0x000000000e1a72ca */ /* 0x000fe400000e0000 */
[----:B------:R-:W-:Y:S02]  /*f620*/  R2UR UR27, R15 ;  /* 0x000000000f1b72ca */ /* 0x000fe400000e0000 */
[----:B------:R-:W-:Y:S02]  /*f630*/  R2UR UR34, R6 ;  /* 0x00000000062272ca */ /* 0x000fe400000e0000 */
[----:B------:R-:W-:Y:S01]  /*f640*/  R2UR UR35, R7 ;  /* 0x00000000072372ca */ /* 0x000fe200000e0000 */
        /* <DEDUP_REMOVED lines=27> */
.L_x_644:
[----:B------:R-:W-:Y:S01]  /*f800*/  SHF.L.U32 R4, R4, 0x1f, RZ ;  /* 0x0000001f04047819 */ /* 0x000fe200000006ff */
[----:B------:R-:W-:-:S04]  /*f810*/  IMAD R5, R12, 0x8, R156 ;  /* 0x000000080c057824 */ /* 0x000fc800078e029c */
[----:B------:R0:W1:Y:S01]  /*f820*/  SYNCS.PHASECHK.TRANS64.TRYWAIT P1, [R5+URZ+0x28850], R4 ;  /* 0x02885004050075a7 */ /* 0x000062000802017f */
[----:B------:R-:W-:Y:S05]  /*f830*/  @!P0 BRA `(.L_x_645) ;  /* 0x0000000000048947 */ /* 0x000fea0003800000 */
[----:B------:R-:W-:Y:S01]  /*f840*/  BPT.TRAP 0x1 ;  /* 0x000000040000795c */ /* 0x000fe20000300000 */
.L_x_645:
[----:B-1----:R-:W-:Y:S05]  /*f850*/  @P1 BRA `(.L_x_643) ;  /* 0x0000000000081947 */ /* 0x002fea0003800000 */
[----:B------:R-:W1:Y:S02]  /*f860*/  SYNCS.PHASECHK.TRANS64.TRYWAIT P1, [R5+URZ+0x28850], R4 ;  /* 0x02885004050075a7 */ /* 0x000e64000802017f */
[----:B-1----:R-:W-:Y:S05]  /*f870*/  @!P1 BRA `(.L_x_646) ;  /* 0x000000e000cc9947 */ /* 0x002fea0003800000 */
.L_x_643:
[----:B01----:R-:W-:Y:S01]  /*f880*/  IADD3 R4, R156, 0x400, RZ ;  /* 0x000004009c047810 */ /* 0x003fe20007ffe0ff */
[----:B------:R-:W-:Y:S01]  /*f890*/  IMAD.MOV.U32 R5, RZ, RZ, 0x40000040 ;  /* 0x40000040ff057424 */ /* 0x000fe200078e00ff */
[----:B------:R-:W-:Y:S05]  /*f8a0*/  WARPSYNC.ALL ;  /* 0x0000000000007948 */ /* 0x000fea0003800000 */
[----:B------:R-:W-:Y:S01]  /*f8b0*/  SHF.R.U32.HI R4, RZ, 0x4, R4 ;  /* 0x00000004ff047819 */ /* 0x000fe20000011604 */
[----:B------:R-:W-:Y:S01]  /*f8c0*/  WARPGROUP.ARRIVE ;  /* 0x00000000000079c5 */ /* 0x000fe20000000000 */
[----:B------:R-:W-:Y:S01]  /*f8d0*/  R2UR UR7, R5 ;  /* 0x00000000050772ca */ /* 0x000fe200000e0000 */
[----:B------:R-:W-:Y:S01]  /*f8e0*/  IMAD.MOV.U32 R7, RZ, RZ, 0x40000040 ;  /* 0x40000040ff077424 */ /* 0x000fe200078e00ff */
[----:B------:R-:W-:Y:S01]  /*f8f0*/  LOP3.LUT R4, R4, 0x3fff, RZ, 0xc0, !PT ;  /* 0x00003fff04047812 */ /* 0x000fe200078ec0ff */
[----:B------:R-:W-:-:S02]  /*f900*/  IMAD.MOV.U32 R5, RZ, RZ, 0x40000040 ;  /* 0x40000040ff057424 */ /* 0x000fc400078e00ff */
[----:B------:R-:W0:Y:S01]  /*f910*/  S2R R13, SR_TID.X ;  /* 0x00000000000d7919 */ /* 0x000e220000002100 */
[----:B------:R-:W-:-:S05]  /*f920*/  LOP3.LUT R4, R4, 0x4000000, RZ, 0xfc, !PT ;  /* 0x0400000004047812 */ /* 0x000fca00078efcff */
[----:B------:R-:W-:-:S05]  /*f930*/  IMAD R4, R12, 0x800, R4 ;  /* 0x000008000c047824 */ /* 0x000fca00078e0204 */
[C---:B------:R-:W-:Y:S02]  /*f940*/  R2UR UR6, R4.reuse ;  /* 0x00000000040672ca */ /* 0x040fe400000e0000 */
[----:B------:R-:W-:-:S11]  /*f950*/  IADD3 R6, R4, 0x80, RZ ;  /* 0x0000008004067810 */ /* 0x000fd60007ffe0ff */
[----:B------:R-:W-:Y:S01]  /*f960*/  HGMMA.64x128x16.F32 R88, R160, gdesc[UR4].tnspB, R88, gsb0 ;  /* 0x41e00004a0587df0 */ /* 0x000fe20008000858 */
[----:B------:R-:W-:Y:S01]  /*f970*/  R2UR UR6, R6 ;  /* 0x00000000060672ca */ /* 0x000fe200000e0000 */
[----:B------:R-:W-:Y:S01]  /*f980*/  VIADD R6, R4, 0x100 ;  /* 0x0000010004067836 */ /* 0x000fe20000000000 */
[----:B------:R-:W-:Y:S02]  /*f990*/  R2UR UR7, R7 ;  /* 0x00000000070772ca */ /* 0x000fe400000e0000 */
[----:B------:R-:W-:Y:S02]  /*f9a0*/  MOV R7, 0x40000040 ;  /* 0x4000004000077802 */ /* 0x000fe40000000f00 */
[----:B0-----:R-:W-:Y:S01]  /*f9b0*/  SHF.R.U32.HI R13, RZ, 0x7, R13 ;  /* 0x00000007ff0d7819 */ /* 0x001fe2000001160d */
[----:B------:R-:W-:Y:S02]  /*f9c0*/  WARPGROUP.DEPBAR.LE gsb0, 0x0 ;  /* 0x00008000000079c5 */ /* 0x000fe40000010000 */
[----:B------:R-:W-:-:S06]  /*f9d0*/  WARPGROUP.ARRIVE ;  /* 0x00000000000079c5 */ /* 0x000fcc0000000000 */
[----:B------:R-:W-:Y:S01]  /*f9e0*/  HGMMA.64x128x16.F32 R88, R164, gdesc[UR4].tnspB, R88, gsb0 ;  /* 0x41e00004a4587df0 */ /* 0x000fe20008000858 */
[----:B------:R-:W-:Y:S01]  /*f9f0*/  R2UR UR6, R6 ;  /* 0x00000000060672ca */ /* 0x000fe200000e0000 */
[----:B------:R-:W-:Y:S01]  /*fa00*/  VIADD R6, R4, 0x180 ;  /* 0x0000018004067836 */ /* 0x000fe20000000000 */
[----:B------:R-:W-:Y:S01]  /*fa10*/  R2UR UR7, R7 ;  /* 0x00000000070772ca */ /* 0x000fe200000e0000 */
[----:B------:R-:W-:Y:S01]  /*fa20*/  IMAD.MOV.U32 R7, RZ, RZ, 0x40000040 ;  /* 0x40000040ff077424 */ /* 0x000fe200078e00ff */
[----:B------:R-:W-:Y:S02]  /*fa30*/  WARPGROUP.DEPBAR.LE gsb0, 0x0 ;  /* 0x00008000000079c5 */ /* 0x000fe40000010000 */
[----:B------:R-:W-:-:S09]  /*fa40*/  WARPGROUP.ARRIVE ;  /* 0x00000000000079c5 */ /* 0x000fd20000000000 */
[----:B------:R-:W-:Y:S01]  /*fa50*/  HGMMA.64x128x16.F32 R88, R168, gdesc[UR4].tnspB, R88, gsb0 ;  /* 0x41e00004a8587df0 */ /* 0x000fe20008000858 */
[----:B------:R-:W-:Y:S02]  /*fa60*/  R2UR UR6, R6 ;  /* 0x00000000060672ca */ /* 0x000fe400000e0000 */
[----:B------:R-:W-:Y:S01]  /*fa70*/  R2UR UR7, R7 ;  /* 0x00000000070772ca */ /* 0x000fe200000e0000 */
[----:B------:R-:W-:Y:S01]  /*fa80*/  IMAD.MOV.U32 R7, RZ, RZ, 0x40000040 ;  /* 0x40000040ff077424 */ /* 0x000fe200078e00ff */
[----:B------:R-:W-:Y:S01]  /*fa90*/  IADD3 R6, R4, 0x200, RZ ;  /* 0x0000020004067810 */ /* 0x000fe20007ffe0ff */
[----:B------:R-:W-:Y:S02]  /*faa0*/  WARPGROUP.DEPBAR.LE gsb0, 0x0 ;  /* 0x00008000000079c5 */ /* 0x000fe40000010000 */
[----:B------:R-:W-:-:S08]  /*fab0*/  WARPGROUP.ARRIVE ;  /* 0x00000000000079c5 */ /* 0x000fd00000000000 */
[----:B------:R-:W-:Y:S01]  /*fac0*/  HGMMA.64x128x16.F32 R88, R172, gdesc[UR4].tnspB, R88, gsb0 ;  /* 0x41e00004ac587df0 */ /* 0x000fe20008000858 */
[----:B------:R-:W-:Y:S01]  /*fad0*/  R2UR UR6, R6 ;  /* 0x00000000060672ca */ /* 0x000fe200000e0000 */
[----:B------:R-:W-:Y:S01]  /*fae0*/  VIADD R6, R4, 0x280 ;  /* 0x0000028004067836 */ /* 0x000fe20000000000 */
[----:B------:R-:W-:Y:S02]  /*faf0*/  R2UR UR7, R7 ;  /* 0x00000000070772ca */ /* 0x000fe400000e0000 */
[----:B------:R-:W-:Y:S01]  /*fb00*/  MOV R7, 0x40000040 ;  /* 0x4000004000077802 */ /* 0x000fe20000000f00 */
[----:B------:R-:W-:Y:S02]  /*fb10*/  WARPGROUP.DEPBAR.LE gsb0, 0x0 ;  /* 0x00008000000079c5 */ /* 0x000fe40000010000 */
[----:B------:R-:W-:-:S08]  /*fb20*/  WARPGROUP.ARRIVE ;  /* 0x00000000000079c5 */ /* 0x000fd00000000000 */
[----:B------:R-:W-:Y:S01]  /*fb30*/  HGMMA.64x128x16.F32 R88, R176, gdesc[UR4].tnspB, R88, gsb0 ;  /* 0x41e00004b0587df0 */ /* 0x000fe20008000858 */
[----:B------:R-:W-:Y:S01]  /*fb40*/  R2UR UR6, R6 ;  /* 0x00000000060672ca */ /* 0x000fe200000e0000 */
[C---:B------:R-:W-:Y:S01]  /*fb50*/  VIADD R6, R4.reuse, 0x300 ;  /* 0x0000030004067836 */ /* 0x040fe20000000000 */
[----:B------:R-:W-:Y:S01]  /*fb60*/  R2UR UR7, R7 ;  /* 0x00000000070772ca */ /* 0x000fe200000e0000 */
[----:B------:R-:W-:Y:S01]  /*fb70*/  IMAD.MOV.U32 R7, RZ, RZ, 0x40000040 ;  /* 0x40000040ff077424 */ /* 0x000fe200078e00ff */
[----:B------:R-:W-:Y:S01]  /*fb80*/  IADD3 R4, R4, 0x380, RZ ;  /* 0x0000038004047810 */ /* 0x000fe20007ffe0ff */
[----:B------:R-:W-:Y:S02]  /*fb90*/  WARPGROUP.DEPBAR.LE gsb0, 0x0 ;  /* 0x00008000000079c5 */ /* 0x000fe40000010000 */
[----:B------:R-:W-:-:S08]  /*fba0*/  WARPGROUP.ARRIVE ;  /* 0x00000000000079c5 */ /* 0x000fd00000000000 */
[----:B------:R-:W-:Y:S01]  /*fbb0*/  HGMMA.64x128x16.F32 R88, R180, gdesc[UR4].tnspB, R88, gsb0 ;  /* 0x41e00004b4587df0 */ /* 0x000fe20008000858 */
[----:B------:R-:W-:Y:S02]  /*fbc0*/  R2UR UR6, R6 ;  /* 0x00000000060672ca */ /* 0x000fe400000e0000 */
[----:B------:R-:W-:Y:S01]  /*fbd0*/  R2UR UR7, R7 ;  /* 0x00000000070772ca */ /* 0x000fe200000e0000 */
[----:B------:R-:W-:Y:S02]  /*fbe0*/  WARPGROUP.DEPBAR.LE gsb0, 0x0 ;  /* 0x00008000000079c5 */ /* 0x000fe40000010000 */
[----:B------:R-:W-:-:S10]  /*fbf0*/  WARPGROUP.ARRIVE ;  /* 0x00000000000079c5 */ /* 0x000fd40000000000 */
[----:B------:R-:W-:Y:S01]  /*fc00*/  HGMMA.64x128x16.F32 R88, R184, gdesc[UR4].tnspB, R88, gsb0 ;  /* 0x41e00004b8587df0 */ /* 0x000fe20008000858 */
[----:B------:R-:W-:Y:S02]  /*fc10*/  R2UR UR6, R4 ;  /* 0x00000000040672ca */ /* 0x000fe400000e0000 */
[----:B------:R-:W-:Y:S02]  /*fc20*/  R2UR UR7, R5 ;  /* 0x00000000050772ca */ /* 0x000fe400000e0000 */
[----:B------:R-:W-:Y:S01]  /*fc30*/  IADD3 R4, -R13, 0xb, RZ ;  /* 0x0000000b0d047810 */ /* 0x000fe20007ffe1ff */
[----:B------:R-:W-:Y:S02]  /*fc40*/  WARPGROUP.DEPBAR.LE gsb0, 0x0 ;  /* 0x00008000000079c5 */ /* 0x000fe40000010000 */
[----:B------:R-:W-:-:S08]  /*fc50*/  WARPGROUP.ARRIVE ;  /* 0x00000000000079c5 */ /* 0x000fd00000000000 */
[----:B------:R-:W-:Y:S03]  /*fc60*/  HGMMA.64x128x16.F32 R88, R188, gdesc[UR4].tnspB, R88, gsb0 ;  /* 0x41e00004bc587df0 */ /* 0x000fe60008000858 */
[----:B------:R-:W-:Y:S02]  /*fc70*/  WARPGROUP.DEPBAR.LE gsb0, 0x0 ;  /* 0x00008000000079c5 */ /* 0x000fe40000010000 */
[----:B------:R0:W-:Y:S06]  /*fc80*/  BAR.ARV R4, 0x100 ;  /* 0x000400040000751d */ /* 0x0001ec0000002000 */
[----:B------:R-:W-:Y:S05]  /*fc90*/  @!P0 BRA `(.L_x_647) ;  /* 0x0000000000048947 */ /* 0x000fea0003800000 */
[----:B------:R-:W-:Y:S01]  /*fca0*/  BPT.TRAP 0x1 ;  /* 0x000000040000795c */ /* 0x000fe20000300000 */
.L_x_647:
        /* <DEDUP_REMOVED lines=72> */
[----:B------:R-:W-:-:S06]  /*10130*/  UMOV UR46, UR44 ;  /* 0x0000002c002e7c82 */ /* 0x000fcc0008000000 */
        /* <DEDUP_REMOVED lines=11> */
[----:B0-----:R-:W-:Y:S01]  /*101f0*/  FMNMX.FTZ R37, R27, R70, !PT ;  /* 0x000000461b257209 */ /* 0x001fe20007810000 */
[----:B------:R-:W-:Y:S01]  /*10200*/  FMUL.FTZ R70, R77, UR45 ;  /* 0x0000002d4d467c20 */ /* 0x000fe20008410000 */
[----:B------:R-:W-:-:S05]  /*10210*/  FMUL.FTZ R77, R84, UR45 ;  /* 0x0000002d544d7c20 */ /* 0x000fca0008410000 */
        /* <DEDUP_REMOVED lines=15> */
[----:B--2---:R-:W-:Y:S01]  /*10310*/  FMNMX.FTZ R37, R35, R72, !PT ;  /* 0x0000004823257209 */ /* 0x004fe20007810000 */
[----:B------:R-:W-:Y:S01]  /*10320*/  FMUL.FTZ R72, R79, UR45 ;  /* 0x0000002d4f487c20 */ /* 0x000fe20008410000 */
[----:B------:R-:W-:-:S05]  /*10330*/  FMUL.FTZ R79, R86, UR45 ;  /* 0x0000002d564f7c20 */ /* 0x000fca0008410000 */
        /* <DEDUP_REMOVED lines=15> */
[----:B-1----:R-:W-:Y:S01]  /*10430*/  FMNMX.FTZ R37, R45, R74, !PT ;  /* 0x0000004a2d257209 */ /* 0x002fe20007810000 */
[----:B------:R-:W-:-:S06]  /*10440*/  FMUL.FTZ R74, R81, UR45 ;  /* 0x0000002d514a7c20 */ /* 0x000fcc0008410000 */
        /* <DEDUP_REMOVED lines=16> */
[----:B------:R-:W-:-:S06]  /*10550*/  FMUL.FTZ R76, R83, UR45 ;  /* 0x0000002d534c7c20 */ /* 0x000fcc0008410000 */
        /* <DEDUP_REMOVED lines=16> */
[----:B------:R-:W-:-:S06]  /*10660*/  FMUL.FTZ R78, R85, UR45 ;  /* 0x0000002d554e7c20 */ /* 0x000fcc0008410000 */
        /* <DEDUP_REMOVED lines=35> */
[----:B--2---:R-:W-:-:S03]  /*108a0*/  FMNMX.FTZ R43, R79, R84, !PT ;  /* 0x000000544f2b7209 */ /* 0x004fc60007810000 */
[----:B------:R-:W1:Y:S01]  /*108b0*/  SHFL.BFLY PT, R84, R81, 0x2, 0x1f ;  /* 0x0c401f0051547f89 */ /* 0x000e6200000e0000 */
[----:B0-----:R-:W-:-:S05]  /*108c0*/  FMNMX.FTZ R82, R80, R43, !PT ;  /* 0x0000002b50527209 */ /* 0x001fca0007810000 */
[----:B------:R-:W0:Y:S01]  /*108d0*/  SHFL.BFLY PT, R37, R82, 0x2, 0x1f ;  /* 0x0c401f0052257f89 */ /* 0x000e2200000e0000 */
[----:B-1----:R-:W-:Y:S02]  /*108e0*/  FMNMX.FTZ R84, R81, R84, !PT ;  /* 0x0000005451547209 */ /* 0x002fe40007810000 */
[----:B0-----:R-:W-:-:S03]  /*108f0*/  FMNMX.FTZ R83, R82, R37, !PT ;  /* 0x0000002552537209 */ /* 0x001fc60007810000 */
[----:B------:R-:W0:Y:S04]  /*10900*/  SHFL.BFLY PT, R37, R84, 0x1, 0x1f ;  /* 0x0c201f0054257f89 */ /* 0x000e2800000e0000 */
[----:B------:R-:W1:Y:S01]  /*10910*/  SHFL.BFLY PT, R86, R83, 0x1, 0x1f ;  /* 0x0c201f0053567f89 */ /* 0x000e6200000e0000 */
[----:B0-----:R-:W-:Y:S02]  /*10920*/  FMNMX.FTZ R37, R84, R37, !PT ;  /* 0x0000002554257209 */ /* 0x001fe40007810000 */
[----:B-1----:R-:W-:-:S03]  /*10930*/  FMNMX.FTZ R43, R83, R86, !PT ;  /* 0x00000056532b7209 */ /* 0x002fc60007810000 */
[C---:B------:R-:W-:Y:S01]  /*10940*/  FMUL.FTZ R81, R37.reuse, UR46 ;  /* 0x0000002e25517c20 */ /* 0x040fe20008410000 */
[----:B------:R-:W-:-:S03]  /*10950*/  FADD.FTZ R11, -R37, R11 ;  /* 0x0000000b250b7221 */ /* 0x000fc60000010100 */
[--C-:B------:R-:W-:Y:S01]  /*10960*/  FFMA.FTZ R168, R31, UR46, -R81.reuse ;  /* 0x0000002e1fa87c23 */ /* 0x100fe20008010851 */
[--C-:B------:R-:W-:Y:S01]  /*10970*/  FFMA.FTZ R31, R41, UR46, -R81.reuse ;  /* 0x0000002e291f7c23 */ /* 0x100fe20008010851 */
[C---:B------:R-:W-:Y:S01]  /*10980*/  FADD.FTZ R10, -R43.reuse, R10 ;  /* 0x0000000a2b0a7221 */ /* 0x040fe20000010100 */
[----:B------:R-:W-:Y:S01]  /*10990*/  FMUL.FTZ R41, R43, UR46 ;  /* 0x0000002e2b297c20 */ /* 0x000fe20008410000 */
[----:B------:R-:W-:Y:S01]  /*109a0*/  FMUL.FTZ R11, R11, UR46 ;  /* 0x0000002e0b0b7c20 */ /* 0x000fe20008410000 */
[----:B------:R-:W-:Y:S01]  /*109b0*/  FFMA.FTZ R160, R4, UR46, -R81 ;  /* 0x0000002e04a07c23 */ /* 0x000fe20008010851 */
[----:B------:R-:W-:Y:S01]  /*109c0*/  FMUL.FTZ R10, R10, UR46 ;  /* 0x0000002e0a0a7c20 */ /* 0x000fe20008410000 */
[----:B------:R-:W-:Y:S01]  /*109d0*/  FFMA.FTZ R161, R6, UR46, -R41 ;  /* 0x0000002e06a17c23 */ /* 0x000fe20008010829 */
[--C-:B------:R-:W-:Y:S01]  /*109e0*/  FFMA.FTZ R86, R5, UR46, -R81.reuse ;  /* 0x0000002e05567c23 */ /* 0x100fe20008010851 */
[----:B------:R-:W-:Y:S01]  /*109f0*/  FFMA.FTZ R176, R49, UR46, -R81 ;  /* 0x0000002e31b07c23 */ /* 0x000fe20008010851 */
[----:B------:R-:W-:Y:S01]  /*10a00*/  FFMA.FTZ R49, R7, UR46, -R41 ;  /* 0x0000002e07317c23 */ /* 0x000fe20008010829 */
[----:B------:R-:W-:Y:S01]  /*10a10*/  MUFU.EX2 R11, R11 ;  /* 0x0000000b000b7308 */ /* 0x000fe20000000800 */
[----:B------:R-:W-:Y:S01]  /*10a20*/  FFMA.FTZ R162, R13, UR46, -R81 ;  /* 0x0000002e0da27c23 */ /* 0x000fe20008010851 */
[----:B------:R-:W-:Y:S01]  /*10a30*/  FFMA.FTZ R163, R15, UR46, -R41 ;  /* 0x0000002e0fa37c23 */ /* 0x000fe20008010829 */
[--C-:B------:R-:W-:Y:S01]  /*10a40*/  FFMA.FTZ R83, R28, UR46, -R81.reuse ;  /* 0x0000002e1c537c23 */ /* 0x100fe20008010851 */
[--C-:B------:R-:W-:Y:S01]  /*10a50*/  FFMA.FTZ R85, R14, UR46, -R81.reuse ;  /* 0x0000002e0e557c23 */ /* 0x100fe20008010851 */
[----:B------:R-:W-:Y:S01]  /*10a60*/  FFMA.FTZ R28, R46, UR46, -R81 ;  /* 0x0000002e2e1c7c23 */ /* 0x000fe20008010851 */
[----:B------:R-:W-:Y:S01]  /*10a70*/  FFMA.FTZ R46, R20, UR46, -R41 ;  /* 0x0000002e142e7c23 */ /* 0x000fe20008010829 */
[----:B------:R-:W-:Y:S01]  /*10a80*/  FFMA.FTZ R164, R21, UR46, -R81 ;  /* 0x0000002e15a47c23 */ /* 0x000fe20008010851 */
[----:B------:R-:W0:Y:S01]  /*10a90*/  MUFU.EX2 R160, R160 ;  /* 0x000000a000a07308 */ /* 0x000e220000000800 */
[----:B------:R-:W-:Y:S01]  /*10aa0*/  FFMA.FTZ R165, R25, UR46, -R41 ;  /* 0x0000002e19a57c23 */ /* 0x000fe20008010829 */
[--C-:B------:R-:W-:Y:S01]  /*10ab0*/  FFMA.FTZ R84, R24, UR46, -R81.reuse ;  /* 0x0000002e18547c23 */ /* 0x100fe20008010851 */
[----:B------:R-:W-:Y:S01]  /*10ac0*/  FFMA.FTZ R174, R45, UR46, -R81 ;  /* 0x0000002e2dae7c23 */ /* 0x000fe20008010851 */
[----:B------:R-:W-:Y:S01]  /*10ad0*/  FFMA.FTZ R45, R26, UR46, -R41 ;  /* 0x0000002e1a2d7c23 */ /* 0x000fe20008010829 */
[----:B------:R-:W-:Y:S01]  /*10ae0*/  FFMA.FTZ R166, R27, UR46, -R81 ;  /* 0x0000002e1ba67c23 */ /* 0x000fe20008010851 */
[----:B------:R-:W-:Y:S01]  /*10af0*/  FFMA.FTZ R167, R29, UR46, -R41 ;  /* 0x0000002e1da77c23 */ /* 0x000fe20008010829 */
[----:B------:R-:W-:Y:S01]  /*10b00*/  FFMA.FTZ R172, R40, UR46, -R81 ;  /* 0x0000002e28ac7c23 */ /* 0x000fe20008010851 */
[----:B------:R-:W-:Y:S01]  /*10b10*/  MUFU.EX2 R10, R10 ;  /* 0x0000000a000a7308 */ /* 0x000fe20000000800 */
[--C-:B------:R-:W-:Y:S01]  /*10b20*/  FFMA.FTZ R40, R30, UR46, -R41.reuse ;  /* 0x0000002e1e287c23 */ /* 0x100fe20008010829 */
[----:B------:R-:W-:Y:S01]  /*10b30*/  FFMA.FTZ R169, R33, UR46, -R41 ;  /* 0x0000002e21a97c23 */ /* 0x000fe20008010829 */
[--C-:B------:R-:W-:Y:S01]  /*10b40*/  FFMA.FTZ R82, R32, UR46, -R81.reuse ;  /* 0x0000002e20527c23 */ /* 0x100fe20008010851 */
[----:B------:R-:W-:Y:S01]  /*10b50*/  FFMA.FTZ R32, R36, UR46, -R81 ;  /* 0x0000002e24207c23 */ /* 0x000fe20008010851 */
[----:B------:R-:W-:Y:S01]  /*10b60*/  FFMA.FTZ R36, R34, UR46, -R41 ;  /* 0x0000002e22247c23 */ /* 0x000fe20008010829 */
[----:B------:R-:W-:Y:S01]  /*10b70*/  FFMA.FTZ R170, R35, UR46, -R81 ;  /* 0x0000002e23aa7c23 */ /* 0x000fe20008010851 */
[--C-:B------:R-:W-:Y:S01]  /*10b80*/  FFMA.FTZ R171, R38, UR46, -R41.reuse ;  /* 0x0000002e26ab7c23 */ /* 0x100fe20008010829 */
[----:B------:R-:W1:Y:S01]  /*10b90*/  MUFU.EX2 R161, R161 ;  /* 0x000000a100a17308 */ /* 0x000e620000000800 */
[----:B0-----:R-:W-:Y:S01]  /*10ba0*/  FFMA.FTZ R3, R11, R3, R160 ;  /* 0x000000030b037223 */ /* 0x001fe200000100a0 */
[--C-:B------:R-:W-:Y:S01]  /*10bb0*/  FFMA.FTZ R34, R39, UR46, -R41.reuse ;  /* 0x0000002e27227c23 */ /* 0x100fe20008010829 */
[--C-:B------:R-:W-:Y:S01]  /*10bc0*/  FFMA.FTZ R173, R42, UR46, -R41.reuse ;  /* 0x0000002e2aad7c23 */ /* 0x100fe20008010829 */
[--C-:B------:R-:W-:Y:S01]  /*10bd0*/  FFMA.FTZ R33, R44, UR46, -R41.reuse ;  /* 0x0000002e2c217c23 */ /* 0x100fe20008010829 */
[--C-:B------:R-:W-:Y:S01]  /*10be0*/  FFMA.FTZ R175, R47, UR46, -R41.reuse ;  /* 0x0000002e2faf7c23 */ /* 0x100fe20008010829 */
[--C-:B------:R-:W-:Y:S01]  /*10bf0*/  FFMA.FTZ R30, R48, UR46, -R41.reuse ;  /* 0x0000002e301e7c23 */ /* 0x100fe20008010829 */
[----:B------:R-:W-:Y:S01]  /*10c00*/  FFMA.FTZ R177, R51, UR46, -R41 ;  /* 0x0000002e33b17c23 */ /* 0x000fe20008010829 */
[----:B------:R-:W0:Y:S01]  /*10c10*/  MUFU.EX2 R86, R86 ;  /* 0x0000005600567308 */ /* 0x000e220000000800 */
[----:B------:R-:W-:Y:S01]  /*10c20*/  FFMA.FTZ R27, R50, UR46, -R81 ;  /* 0x0000002e321b7c23 */ /* 0x000fe20008010851 */
[----:B------:R-:W-:Y:S01]  /*10c30*/  FFMA.FTZ R29, R52, UR46, -R41 ;  /* 0x0000002e341d7c23 */ /* 0x000fe20008010829 */
[----:B------:R-:W-:Y:S01]  /*10c40*/  FFMA.FTZ R178, R53, UR46, -R81 ;  /* 0x0000002e35b27c23 */ /* 0x000fe20008010851 */
[----:B------:R-:W-:Y:S01]  /*10c50*/  FFMA.FTZ R179, R55, UR46, -R41 ;  /* 0x0000002e37b37c23 */ /* 0x000fe20008010829 */
[----:B------:R-:W-:Y:S01]  /*10c60*/  FFMA.FTZ R24, R54, UR46, -R81 ;  /* 0x0000002e36187c23 */ /* 0x000fe20008010851 */
[----:B------:R-:W-:Y:S01]  /*10c70*/  FFMA.FTZ R26, R56, UR46, -R41 ;  /* 0x0000002e381a7c23 */ /* 0x000fe20008010829 */
[----:B------:R-:W-:Y:S01]  /*10c80*/  FFMA.FTZ R180, R57, UR46, -R81 ;  /* 0x0000002e39b47c23 */ /* 0x000fe20008010851 */
[----:B------:R-:W2:Y:S01]  /*10c90*/  MUFU.EX2 R49, R49 ;  /* 0x0000003100317308 */ /* 0x000ea20000000800 */
[----:B-1----:R-:W-:Y:S01]  /*10ca0*/  FFMA.FTZ R8, R10, R8, R161 ;  /* 0x000000080a087223 */ /* 0x002fe200000100a1 */
[----:B------:R-:W-:Y:S01]  /*10cb0*/  FFMA.FTZ R181, R59, UR46, -R41 ;  /* 0x0000002e3bb57c23 */ /* 0x000fe20008010829 */
[----:B------:R-:W-:Y:S01]  /*10cc0*/  FFMA.FTZ R21, R58, UR46, -R81 ;  /* 0x0000002e3a157c23 */ /* 0x000fe20008010851 */
[----:B------:R-:W-:Y:S01]  /*10cd0*/  FFMA.FTZ R25, R60, UR46, -R41 ;  /* 0x0000002e3c197c23 */ /* 0x000fe20008010829 */
[----:B------:R-:W-:Y:S01]  /*10ce0*/  FFMA.FTZ R182, R61, UR46, -R81 ;  /* 0x0000002e3db67c23 */ /* 0x000fe20008010851 */
[----:B------:R-:W-:Y:S01]  /*10cf0*/  FFMA.FTZ R183, R63, UR46, -R41 ;  /* 0x0000002e3fb77c23 */ /* 0x000fe20008010829 */
[----:B------:R-:W-:Y:S01]  /*10d00*/  FFMA.FTZ R14, R62, UR46, -R81 ;  /* 0x0000002e3e0e7c23 */ /* 0x000fe20008010851 */
[----:B------:R-:W1:Y:S01]  /*10d10*/  MUFU.EX2 R162, R162 ;  /* 0x000000a200a27308 */ /* 0x000e620000000800 */
[----:B0-----:R-:W-:Y:S01]  /*10d20*/  FADD.FTZ R3, R86, R3 ;  /* 0x0000000356037221 */ /* 0x001fe20000010000 */
[----:B------:R-:W-:Y:S01]  /*10d30*/  FFMA.FTZ R20, R64, UR46, -R41 ;  /* 0x0000002e40147c23 */ /* 0x000fe20008010829 */
[----:B------:R-:W-:Y:S01]  /*10d40*/  FFMA.FTZ R184, R65, UR46, -R81 ;  /* 0x0000002e41b87c23 */ /* 0x000fe20008010851 */
[----:B------:R-:W-:Y:S01]  /*10d50*/  FFMA.FTZ R185, R67, UR46, -R41 ;  /* 0x0000002e43b97c23 */ /* 0x000fe20008010829 */
[----:B------:R-:W-:Y:S01]  /*10d60*/  FFMA.FTZ R13, R66, UR46, -R81 ;  /* 0x0000002e420d7c23 */ /* 0x000fe20008010851 */
[----:B------:R-:W-:Y:S01]  /*10d70*/  FFMA.FTZ R15, R68, UR46, -R41 ;  /* 0x0000002e440f7c23 */ /* 0x000fe20008010829 */
[----:B------:R-:W-:Y:S01]  /*10d80*/  FFMA.FTZ R186, R69, UR46, -R81 ;  /* 0x0000002e45ba7c23 */ /* 0x000fe20008010851 */
[----:B------:R-:W0:Y:S01]  /*10d90*/  MUFU.EX2 R163, R163 ;  /* 0x000000a300a37308 */ /* 0x000e220000000800 */
[----:B--2---:R-:W-:Y:S01]  /*10da0*/  FADD.FTZ R8, R49, R8 ;  /* 0x0000000831087221 */ /* 0x004fe20000010000 */
[----:B------:R-:W-:Y:S01]  /*10db0*/  FFMA.FTZ R187, R71, UR46, -R41 ;  /* 0x0000002e47bb7c23 */ /* 0x000fe20008010829 */
[--C-:B------:R-:W-:Y:S01]  /*10dc0*/  FFMA.FTZ R5, R70, UR46, -R81.reuse ;  /* 0x0000002e46057c23 */ /* 0x100fe20008010851 */
[----:B------:R-:W-:Y:S01]  /*10dd0*/  FFMA.FTZ R188, R73, UR46, -R81 ;  /* 0x0000002e49bc7c23 */ /* 0x000fe20008010851 */
[----:B------:R-:W-:Y:S01]  /*10de0*/  FFMA.FTZ R189, R75, UR46, -R41 ;  /* 0x0000002e4bbd7c23 */ /* 0x000fe20008010829 */
[----:B------:R-:W-:Y:S01]  /*10df0*/  FFMA.FTZ R4, R74, UR46, -R81 ;  /* 0x0000002e4a047c23 */ /* 0x000fe20008010851 */
[----:B------:R-:W-:Y:S01]  /*10e00*/  IMAD R42, R157, 0x8, R156 ;  /* 0x000000089d2a7824 */ /* 0x000fe200078e029c */
[----:B------:R-:W2:Y:S01]  /*10e10*/  MUFU.EX2 R85, R85 ;  /* 0x0000005500557308 */ /* 0x000ea20000000800 */
[----:B-1----:R-:W-:Y:S01]  /*10e20*/  FADD.FTZ R6, R162, R3 ;  /* 0x00000003a2067221 */ /* 0x002fe20000010000 */
[----:B------:R-:W-:Y:S01]  /*10e30*/  FFMA.FTZ R190, R77, UR46, -R81 ;  /* 0x0000002e4dbe7c23 */ /* 0x000fe20008010851 */
[----:B------:R-:W-:Y:S01]  /*10e40*/  FFMA.FTZ R191, R79, UR46, -R41 ;  /* 0x0000002e4fbf7c23 */ /* 0x000fe20008010829 */
[----:B------:R-:W-:Y:S01]  /*10e50*/  MOV R44, UR38 ;  /* 0x00000026002c7c02 */ /* 0x000fe20008000f00 */
[----:B------:R-:W-:-:S03]  /*10e60*/  FFMA.FTZ R35, R78, UR46, -R81 ;  /* 0x0000002e4e237c23 */ /* 0x000fc60008010851 */
        /* <DEDUP_REMOVED lines=54> */
[----:B------:R-:W-:-:S06]  /*111d0*/  FFMA.FTZ R7, R72, UR46, -R41 ;  /* 0x0000002e48077c23 */ /* 0x000fcc0008010829 */
        /* <DEDUP_REMOVED lines=34> */
[----:B--2---:R-:W-:Y:S01]  /*11400*/  FADD.FTZ R38, R184, R3 ;  /* 0x00000003b8267221 */ /* 0x004fe20000010000 */
[----:B------:R-:W-:-:S05]  /*11410*/  VIADD R3, R42, 0x28840 ;  /* 0x000288402a037836 */ /* 0x000fca0000000000 */
[----:B------:R-:W-:Y:S01]  /*11420*/  PRMT R3, R44, 0x654, R3 ;  /* 0x000006542c037816 */ /* 0x000fe20000000003 */
[----:B------:R-:W2:Y:S01]  /*11430*/  MUFU.EX2 R15, R15 ;  /* 0x0000000f000f7308 */ /* 0x000ea20000000800 */
[----:B-1----:R-:W-:Y:S02]  /*11440*/  FADD.FTZ R8, R185, R8 ;  /* 0x00000008b9087221 */ /* 0x002fe40000010000 */
[----:B------:R1:W-:Y:S05]  /*11450*/  SYNCS.ARRIVE.TRANS64.RED.A1T0 RZ, [R3+URZ], RZ ;  /* 0x000000ff03ff79a7 */ /* 0x0003ea000810043f */
[----:B------:R-:W3:Y:S01]  /*11460*/  MUFU.EX2 R186, R186 ;  /* 0x000000ba00ba7308 */ /* 0x000ee20000000800 */
[----:B0-----:R-:W-:Y:S01]  /*11470*/  FADD.FTZ R39, R13, R38 ;  /* 0x000000260d277221 */ /* 0x001fe20000010000 */
[----:B------:R-:W-:-:S06]  /*11480*/  FFMA.FTZ R38, R80, UR46, -R41 ;  /* 0x0000002e50267c23 */ /* 0x000fcc0008010829 */
[----:B------:R-:W0:Y:S01]  /*11490*/  MUFU.EX2 R187, R187 ;  /* 0x000000bb00bb7308 */ /* 0x000e220000000800 */
[----:B--2---:R-:W-:-:S07]  /*114a0*/  FADD.FTZ R8, R15, R8 ;  /* 0x000000080f087221 */ /* 0x004fce0000010000 */
[----:B------:R-:W1:Y:S01]  /*114b0*/  MUFU.EX2 R5, R5 ;  /* 0x0000000500057308 */ /* 0x000e620000000800 */
[----:B---3--:R-:W-:-:S07]  /*114c0*/  FADD.FTZ R42, R186, R39 ;  /* 0x00000027ba2a7221 */ /* 0x008fce0000010000 */
        /* <DEDUP_REMOVED lines=18> */
[----:B0-----:R-:W-:-:S03]  /*115f0*/  FADD.FTZ R3, R35, R42 ;  /* 0x0000002a23037221 */ /* 0x001fc60000010000 */
[----:B-1----:R-:W-:Y:S01]  /*11600*/  FADD.FTZ R8, R38, R39 ;  /* 0x0000002726087221 */ /* 0x002fe20000010000 */
[----:B------:R-:W-:Y:S06]  /*11610*/  @!P0 BRA `(.L_x_648) ;  /* 0x0000000000048947 */ /* 0x000fec0003800000 */
[----:B------:R-:W-:Y:S01]  /*11620*/  BPT.TRAP 0x1 ;  /* 0x000000040000795c */ /* 0x000fe20000300000 */
.L_x_648:
[----:B------:R-:W-:Y:S01]  /*11630*/  IMAD R12, R12, 0x8, R156 ;  /* 0x000000080c0c7824 */ /* 0x000fe200078e029c */
[----:B------:R-:W-:Y:S01]  /*11640*/  ISETP.GT.AND P1, PT, R9, R194, PT ;  /* 0x000000c20900720c */ /* 0x000fe20003f24270 */
[-C--:B------:R-:W-:Y:S01]  /*11650*/  FMUL.FTZ R88, R88, R11.reuse ;  /* 0x0000000b58587220 */ /* 0x080fe20000410000 */
[----:B------:R-:W-:Y:S01]  /*11660*/  MOV R39, UR38 ;  /* 0x0000002600277c02 */ /* 0x000fe20008000f00 */
[----:B------:R-:W-:Y:S01]  /*11670*/  VIADD R12, R12, 0x28860 ;  /* 0x000288600c0c7836 */ /* 0x000fe20000000000 */
[----:B------:R-:W-:Y:S01]  /*11680*/  F2FP.F16.F32.PACK_AB R188, R4, R188 ;  /* 0x000000bc04bc723e */ /* 0x000fe200000000ff */
[-C--:B------:R-:W-:Y:S01]  /*11690*/  FMUL.FTZ R89, R89, R11.reuse ;  /* 0x0000000b59597220 */ /* 0x080fe20000410000 */
[-C--:B------:R-:W-:Y:S01]  /*116a0*/  FMUL.FTZ R92, R92, R11.reuse ;  /* 0x0000000b5c5c7220 */ /* 0x080fe20000410000 */
[-C--:B------:R-:W-:Y:S01]  /*116b0*/  FMUL.FTZ R93, R93, R11.reuse ;  /* 0x0000000b5d5d7220 */ /* 0x080fe20000410000 */
[----:B------:R-:W-:Y:S01]  /*116c0*/  PRMT R12, R39, 0x654, R12 ;  /* 0x00000654270c7816 */ /* 0x000fe2000000000c */
[-C--:B------:R-:W-:Y:S01]  /*116d0*/  FMUL.FTZ R96, R96, R11.reuse ;  /* 0x0000000b60607220 */ /* 0x080fe20000410000 */
[-C--:B------:R-:W-:Y:S01]  /*116e0*/  FMUL.FTZ R97, R97, R11.reuse ;  /* 0x0000000b61617220 */ /* 0x080fe20000410000 */
[-C--:B------:R-:W-:Y:S01]  /*116f0*/  FMUL.FTZ R100, R100, R11.reuse ;  /* 0x0000000b64647220 */ /* 0x080fe20000410000 */
[----:B------:R0:W-:Y:S01]  /*11700*/  SYNCS.ARRIVE.TRANS64.RED.A1T0 RZ, [R12+URZ], RZ ;  /* 0x000000ff0cff79a7 */ /* 0x0001e2000810043f */
        /* <DEDUP_REMOVED lines=91> */
[----:B------:R-:W-:Y:S02]  /*11cc0*/  MOV R10, R43 ;  /* 0x0000002b000a7202 */ /* 0x000fe40000000f00 */
[----:B0-----:R-:W-:Y:S01]  /*11cd0*/  MOV R12, R157 ;  /* 0x0000009d000c7202 */ /* 0x001fe20000000f00 */
[----:B------:R-:W-:Y:S06]  /*11ce0*/  @P1 BRA `(.L_x_649) ;  /* 0xffffffd400741947 */ /* 0x000fec000383ffff */
.L_x_637:
[----:B------:R-:W-:Y:S05]  /*11cf0*/  WARPSYNC.ALL ;  /* 0x0000000000007948 */ /* 0x000fea0003800000 */
[----:B------:R-:W-:Y:S06]  /*11d00*/  BAR.ARV 0x8, 0x180 ;  /* 0x0206000000007b1d */ /* 0x000fec0000002000 */
[----:B------:R-:W-:Y:S05]  /*11d10*/  @!P0 BRA `(.L_x_650) ;  /* 0x0000000000048947 */ /* 0x000fea0003800000 */
[----:B------:R-:W-:Y:S01]  /*11d20*/  BPT.TRAP 0x1 ;  /* 0x000000040000795c */ /* 0x000fe20000300000 */
.L_x_650:
[----:B------:R-:W-:Y:S01]  /*11d30*/  IMAD R9, R157, 0x8, R156 ;  /* 0x000000089d097824 */ /* 0x000fe200078e029c */
[----:B------:R-:W-:-:S04]  /*11d40*/  SHF.L.U32 R0, R158, 0x1f, RZ ;  /* 0x0000001f9e007819 */ /* 0x000fc800000006ff */
[----:B------:R0:W1:Y:S01]  /*11d50*/  SYNCS.PHASECHK.TRANS64.TRYWAIT P1, [R9+URZ+0x28850], R0 ;  /* 0x02885000090075a7 */ /* 0x000062000802017f */
[----:B------:R-:W-:Y:S05]  /*11d60*/  @!P0 BRA `(.L_x_651) ;  /* 0x0000000000048947 */ /* 0x000fea0003800000 */
[----:B------:R-:W-:Y:S01]  /*11d70*/  BPT.TRAP 0x1 ;  /* 0x000000040000795c */ /* 0x000fe20000300000 */
.L_x_651:
[----:B------:R-:W-:-:S05]  /*11d80*/  VIADD R156, R156, 0x400 ;  /* 0x000004009c9c7836 */ /* 0x000fca0000000000 */
[----:B------:R-:W-:-:S04]  /*11d90*/  SHF.R.U32.HI R156, RZ, 0x4, R156 ;  /* 0x00000004ff9c7819 */ /* 0x000fc8000001169c */
[----:B------:R-:W-:-:S04]  /*11da0*/  LOP3.LUT R156, R156, 0x3fff, RZ, 0xc0, !PT ;  /* 0x00003fff9c9c7812 */ /* 0x000fc800078ec0ff */
[----:B------:R-:W-:Y:S01]  /*11db0*/  LOP3.LUT R156, R156, 0x4000000, RZ, 0xfc, !PT ;  /* 0x040000009c9c7812 */ /* 0x000fe200078efcff */
[----:B-1----:R-:W-:Y:S06]  /*11dc0*/  @P1 BRA `(.L_x_652) ;  /* 0x0000000000081947 */ /* 0x002fec0003800000 */
[----:B------:R-:W1:Y:S02]  /*11dd0*/  SYNCS.PHASECHK.TRANS64.TRYWAIT P1, [R9+URZ+0x28850], R0 ;  /* 0x02885000090075a7 */ /* 0x000e64000802017f */
[----:B-1----:R-:W-:Y:S05]  /*11de0*/  @!P1 BRA `(.L_x_653) ;  /* 0x000000bc00849947 */ /* 0x002fea0003800000 */
.L_x_652:
[----:B------:R-:W-:Y:S01]  /*11df0*/  IMAD.MOV.U32 R5, RZ, RZ, 0x40000040 ;  /* 0x40000040ff057424 */ /* 0x000fe200078e00ff */
[----:B------:R-:W-:Y:S01]  /*11e00*/  LEA R4, R157, R156, 0xb ;  /* 0x0000009c9d047211 */ /* 0x000fe200078e58ff */
[----:B------:R-:W-:Y:S05]  /*11e10*/  WARPSYNC.ALL ;  /* 0x0000000000007948 */ /* 0x000fea0003800000 */
[C---:B------:R-:W-:Y:S01]  /*11e20*/  R2UR UR6, R4.reuse ;  /* 0x00000000040672ca */ /* 0x040fe200000e0000 */
[----:B------:R-:W-:Y:S01]  /*11e30*/  WARPGROUP.ARRIVE ;  /* 0x00000000000079c5 */ /* 0x000fe20000000000 */
[----:B------:R-:W-:Y:S01]  /*11e40*/  R2UR UR7, R5 ;  /* 0x00000000050772ca */ /* 0x000fe200000e0000 */
[----:B------:R-:W-:Y:S01]  /*11e50*/  VIADD R6, R4, 0x80 ;  /* 0x0000008004067836 */ /* 0x000fe20000000000 */
[----:B------:R-:W-:Y:S01]  /*11e60*/  MOV R7, 0x40000040 ;  /* 0x4000004000077802 */ /* 0x000fe20000000f00 */
[----:B01----:R-:W0:Y:S01]  /*11e70*/  SHFL.BFLY PT, R0, R3, 0x2, 0x1f ;  /* 0x0c401f0003007f89 */ /* 0x003e2200000e0000 */
[----:B------:R-:W-:Y:S01]  /*11e80*/  MOV R5, 0x40000040 ;  /* 0x4000004000057802 */ /* 0x000fe20000000f00 */
[----:B------:R-:W-:-:S02]  /*11e90*/  IMAD.MOV.U32 R69, RZ, RZ, RZ ;  /* 0x000000ffff457224 */ /* 0x000fc400078e00ff */
[----:B------:R-:W-:-:S06]  /*11ea0*/  IMAD.U32 R13, RZ, RZ, UR46 ;  /* 0x0000002eff0d7e24 */ /* 0x000fcc000f8e00ff */
[----:B------:R-:W-:Y:S01]  /*11eb0*/  HGMMA.64x128x16.F32 R88, R160, gdesc[UR4].tnspB, R88, gsb0 ;  /* 0x41e00004a0587df0 */ /* 0x000fe20008000858 */
[----:B------:R-:W-:Y:S01]  /*11ec0*/  R2UR UR6, R6 ;  /* 0x00000000060672ca */ /* 0x000fe200000e0000 */
[----:B------:R-:W-:Y:S01]  /*11ed0*/  VIADD R6, R4, 0x100 ;  /* 0x0000010004067836 */ /* 0x000fe20000000000 */
[----:B------:R-:W-:Y:S01]  /*11ee0*/  R2UR UR7, R7 ;  /* 0x00000000070772ca */ /* 0x000fe200000e0000 */
[----:B------:R-:W-:Y:S02]  /*11ef0*/  IMAD.MOV.U32 R7, RZ, RZ, 0x40000040 ;  /* 0x40000040ff077424 */ /* 0x000fe400078e00ff */
[----:B0-----:R-:W-:Y:S01]  /*11f00*/  FADD.FTZ R0, R0, R3 ;  /* 0x0000000300007221 */ /* 0x001fe20000010000 */
[----:B------:R-:W-:Y:S01]  /*11f10*/  IMAD.MOV.U32 R3, RZ, RZ, -0x800000 ;  /* 0xff800000ff037424 */ /* 0x000fe200078e00ff */
[----:B------:R-:W-:Y:S02]  /*11f20*/  WARPGROUP.DEPBAR.LE gsb0, 0x0 ;  /* 0x00008000000079c5 */ /* 0x000fe40000010000 */
[----:B------:R-:W-:-:S06]  /*11f30*/  WARPGROUP.ARRIVE ;  /* 0x00000000000079c5 */ /* 0x000fcc0000000000 */
        /* <DEDUP_REMOVED lines=25> */
[C---:B------:R-:W-:Y:S01]  /*120d0*/  IADD3 R6, R4.reuse, 0x300, RZ ;  /* 0x0000030004067810 */ /* 0x040fe20007ffe0ff */
[----:B------:R-:W-:Y:S01]  /*120e0*/  VIADD R4, R4, 0x380 ;  /* 0x0000038004047836 */ /* 0x000fe20000000000 */
[----:B------:R-:W-:Y:S02]  /*120f0*/  WARPGROUP.DEPBAR.LE gsb0, 0x0 ;  /* 0x00008000000079c5 */ /* 0x000fe40000010000 */
[----:B------:R-:W-:-:S07]  /*12100*/  WARPGROUP.ARRIVE ;  /* 0x00000000000079c5 */ /* 0x000fce0000000000 */
[----:B------:R-:W-:Y:S01]  /*12110*/  HGMMA.64x128x16.F32 R88, R180, gdesc[UR4].tnspB, R88, gsb0 ;  /* 0x41e00004b4587df0 */ /* 0x000fe20008000858 */
[----:B------:R-:W-:Y:S01]  /*12120*/  R2UR UR6, R6 ;  /* 0x00000000060672ca */ /* 0x000fe200000e0000 */
[----:B------:R-:W-:Y:S01]  /*12130*/  IMAD.MOV.U32 R6, RZ, RZ, RZ ;  /* 0x000000ffff067224 */ /* 0x000fe200078e00ff */
[----:B------:R-:W-:Y:S01]  /*12140*/  R2UR UR7, R7 ;  /* 0x00000000070772ca */ /* 0x000fe200000e0000 */
[----:B------:R-:W-:Y:S02]  /*12150*/  WARPGROUP.DEPBAR.LE gsb0, 0x0 ;  /* 0x00008000000079c5 */ /* 0x000fe40000010000 */
[----:B------:R-:W-:-:S10]  /*12160*/  WARPGROUP.ARRIVE ;  /* 0x00000000000079c5 */ /* 0x000fd40000000000 */
[----:B------:R-:W-:Y:S01]  /*12170*/  HGMMA.64x128x16.F32 R88, R184, gdesc[UR4].tnspB, R88, gsb0 ;  /* 0x41e00004b8587df0 */ /* 0x000fe20008000858 */
[----:B------:R-:W-:Y:S02]  /*12180*/  R2UR UR6, R4 ;  /* 0x00000000040672ca */ /* 0x000fe400000e0000 */
[----:B------:R-:W-:Y:S02]  /*12190*/  R2UR UR7, R5 ;  /* 0x00000000050772ca */ /* 0x000fe400000e0000 */
[----:B------:R-:W0:Y:S02]  /*121a0*/  SHFL.BFLY PT, R5, R8, 0x2, 0x1f ;  /* 0x0c401f0008057f89 */ /* 0x000e2400000e0000 */
[----:B0-----:R-:W-:Y:S01]  /*121b0*/  FADD.FTZ R4, R5, R8 ;  /* 0x0000000805047221 */ /* 0x001fe20000010000 */
[----:B------:R-:W-:Y:S01]  /*121c0*/  MOV R8, UR46 ;  /* 0x0000002e00087c02 */ /* 0x000fe20008000f00 */
[----:B------:R-:W0:Y:S04]  /*121d0*/  SHFL.BFLY PT, R5, R0, 0x1, 0x1f ;  /* 0x0c201f0000057f89 */ /* 0x000e2800000e0000 */
[----:B------:R-:W1:Y:S01]  /*121e0*/  SHFL.BFLY PT, R7, R4, 0x1, 0x1f ;  /* 0x0c201f0004077f89 */ /* 0x000e6200000e0000 */
[----:B0-----:R-:W-:Y:S01]  /*121f0*/  FADD.FTZ R10, R0, R5 ;  /* 0x00000005000a7221 */ /* 0x001fe20000010000 */
[----:B------:R-:W-:Y:S01]  /*12200*/  MOV R0, 0xff800000 ;  /* 0xff80000000007802 */ /* 0x000fe20000000f00 */
[----:B-1----:R-:W-:-:S03]  /*12210*/  FADD.FTZ R11, R4, R7 ;  /* 0x00000007040b7221 */ /* 0x002fc60000010000 */
[----:B------:R-:W-:Y:S02]  /*12220*/  FSETP.NE.FTZ.AND P1, PT, R10, RZ, PT ;  /* 0x000000ff0a00720b */ /* 0x000fe40003f35000 */
[----:B------:R-:W-:-:S11]  /*12230*/  FSETP.NE.FTZ.AND P2, PT, R11, RZ, PT ;  /* 0x000000ff0b00720b */ /* 0x000fd60003f55000 */
[----:B------:R-:W0:Y:S01]  /*12240*/  @P1 MUFU.LG2 R5, R10 ;  /* 0x0000000a00051308 */ /* 0x000e220000000c00 */
[----:B------:R-:W-:Y:S01]  /*12250*/  @P1 FMUL.FTZ R4, R8, 0.69314718246459960938 ;  /* 0x3f31721808041820 */ /* 0x000fe20000410000 */
        /* <DEDUP_REMOVED lines=10> */
[----:B------:R-:W-:Y:S03]  /*12300*/  HGMMA.64x128x16.F32 R88, R188, gdesc[UR4].tnspB, R88, gsb0 ;  /* 0x41e00004bc587df0 */ /* 0x000fe60008000858 */
[----:B------:R-:W-:Y:S02]  /*12310*/  WARPGROUP.DEPBAR.LE gsb0, 0x0 ;  /* 0x00008000000079c5 */ /* 0x000fe40000010000 */
[----:B--23--:R-:W-:Y:S05]  /*12320*/  @!P0 BRA `(.L_x_654) ;  /* 0x0000000000048947 */ /* 0x00cfea0003800000 */
[----:B------:R-:W-:Y:S01]  /*12330*/  BPT.TRAP 0x1 ;  /* 0x000000040000795c */ /* 0x000fe20000300000 */
.L_x_654:
[----:B------:R-:W-:Y:S01]  /*12340*/  VIADD R4, R9, 0x28860 ;  /* 0x0002886009047836 */ /* 0x000fe20000000000 */
[----:B------:R-:W-:Y:S01]  /*12350*/  IADD3 R157, R157, 0x1, RZ ;  /* 0x000000019d9d7810 */ /* 0x000fe20007ffe0ff */
[----:B------:R-:W-:Y:S02]  /*12360*/  IMAD.U32 R5, RZ, RZ, UR38 ;  /* 0x00000026ff057e24 */ /* 0x000fe4000f8e00ff */
[-C--:B------:R-:W-:Y:S01]  /*12370*/  FMUL.FTZ R20, R88, R69.reuse ;  /* 0x0000004558147220 */ /* 0x080fe20000410000 */
[-C--:B------:R-:W-:Y:S01]  /*12380*/  FMUL.FTZ R21, R89, R69.reuse ;  /* 0x0000004559157220 */ /* 0x080fe20000410000 */
[----:B------:R-:W-:Y:S01]  /*12390*/  ISETP.NE.AND P1, PT, R157, 0x2, PT ;  /* 0x000000029d00780c */ /* 0x000fe20003f25270 */
[-C--:B------:R-:W-:Y:S01]  /*123a0*/  FMUL.FTZ R40, R92, R69.reuse ;  /* 0x000000455c287220 */ /* 0x080fe20000410000 */
[----:B------:R-:W-:Y:S01]  /*123b0*/  PRMT R4, R5, 0x654, R4 ;  /* 0x0000065405047816 */ /* 0x000fe20000000004 */
[-C--:B------:R-:W-:Y:S01]  /*123c0*/  FMUL.FTZ R41, R93, R69.reuse ;  /* 0x000000455d297220 */ /* 0x080fe20000410000 */
[----:B------:R-:W-:Y:S01]  /*123d0*/  SEL R5, RZ, 0x1, P1 ;  /* 0x00000001ff057807 */ /* 0x000fe20000800000 */
        /* <DEDUP_REMOVED lines=28> */
[-C--:B0-----:R-:W-:Y:S01]  /*125a0*/  FMUL.FTZ R70, R90, R6.reuse ;  /* 0x000000065a467220 */ /* 0x081fe20000410000 */
        /* <DEDUP_REMOVED lines=33> */
[----:B------:R-:W-:Y:S01]  /*127c0*/  LOP3.LUT R158, R158, R5, RZ, 0x3c, !PT ;  /* 0x000000059e9e7212 */ /* 0x000fe200078e3cff */
[----:B------:R-:W-:Y:S01]  /*127d0*/  UIADD3 UR39, UR39, 0x1, URZ ;  /* 0x0000000127277890 */ /* 0x000fe2000fffe03f */
[----:B-1----:R-:W-:-:S11]  /*127e0*/  SEL R157, R157, RZ, P1 ;  /* 0x000000ff9d9d7207 */ /* 0x002fd60000800000 */
.L_x_590:
[----:B------:R-:W-:Y:S05]  /*127f0*/  WARPSYNC.ALL ;  /* 0x0000000000007948 */ /* 0x000fea0003800000 */
[----:B------:R-:W0:Y:S08]  /*12800*/  S2UR UR38, SR_CgaCtaId ;  /* 0x00000000002679c3 */ /* 0x000e300000008800 */
[----:B------:R-:W-:Y:S06]  /*12810*/  BAR.SYNC.DEFER_BLOCKING 0x5, 0x180 ;  /* 0x0146000000007b1d */ /* 0x000fec0000010000 */
[----:B------:R-:W-:Y:S01]  /*12820*/  UMOV UR4, 0x400 ;  /* 0x0000040000047882 */ /* 0x000fe20000000000 */
[----:B------:R-:W-:Y:S01]  /*12830*/  BSSY B0, `(.L_x_655) ;  /* 0x00002f0000007945 */ /* 0x000fe20003800000 */
[----:B0-----:R-:W-:-:S06]  /*12840*/  ULEA UR4, UR38, UR4, 0x18 ;  /* 0x0000000426047291 */ /* 0x001fcc000f8ec03f */
[----:B------:R-:W-:-:S05]  /*12850*/  IMAD.U32 R156, RZ, RZ, UR4 ;  /* 0x00000004ff9c7e24 */ /* 0x000fca000f8e00ff */
[----:B------:R0:W1:Y:S01]  /*12860*/  LDS.128 R28, [R156+0x288d0] ;  /* 0x0288d0009c1c7984 */ /* 0x0000620000000c00 */
[----:B------:R-:W-:Y:S06]  /*12870*/  BAR.ARV 0x4, 0x180 ;  /* 0x0106000000007b1d */ /* 0x000fec0000002000 */
[----:B------:R-:W-:Y:S05]  /*12880*/  @P0 BRA `(.L_x_656) ;  /* 0x0000002000a40947 */ /* 0x000fea0003800000 */
[----:B------:R-:W3:Y:S01]  /*12890*/  LDL R4, [R1+0x1c] ;  /* 0x00001c0001047983 */ /* 0x000ee20000100800 */
[----:B------:R-:W-:Y:S01]  /*128a0*/  ULDC UR4, c[0x0][0xad4] ;  /* 0x0002b50000047ab9 */ /* 0x000fe20000000800 */
[----:B------:R-:W-:Y:S01]  /*128b0*/  F2FP.F16.F32.PACK_AB R34, R61, R60 ;  /* 0x0000003c3d22723e */ /* 0x000fe200000000ff */
[----:B------:R-:W4:Y:S01]  /*128c0*/  S2R R5, SR_SWINHI ;  /* 0x0000000000057919 */ /* 0x000f220000002f00 */
[----:B------:R-:W-:Y:S02]  /*128d0*/  F2FP.F16.F32.PACK_AB R36, R63, R62 ;  /* 0x0000003e3f24723e */ /* 0x000fe400000000ff */
[----:B------:R-:W-:Y:S02]  /*128e0*/  MOV R92, R156 ;  /* 0x0000009c005c7202 */ /* 0x000fe40000000f00 */
[----:B----4-:R-:W-:-:S03]  /*128f0*/  MOV R93, R5 ;  /* 0x00000005005d7202 */ /* 0x010fc60000000f00 */
[----:B---3--:R-:W-:-:S03]  /*12900*/  IMAD.WIDE R8, R4, 0x2, R92 ;  /* 0x0000000204087825 */ /* 0x008fc600078e025c */
[C---:B------:R-:W-:Y:S02]  /*12910*/  IADD3 R37, P0, R8.reuse, 0x40, RZ ;  /* 0x0000004008257810 */ /* 0x040fe40007f1e0ff */
[----:B------:R-:W-:Y:S02]  /*12920*/  IADD3 R35, P5, R8, 0x20, RZ ;  /* 0x0000002008237810 */ /* 0x000fe40007fbe0ff */
[----:B------:R-:W-:Y:S02]  /*12930*/  IADD3.X R25, RZ, R9, RZ, P0, !PT ;  /* 0x00000009ff197210 */ /* 0x000fe400007fe4ff */
[----:B------:R-:W-:Y:S01]  /*12940*/  ISETP.NE.AND P0, PT, R204, RZ, PT ;  /* 0x000000ffcc00720c */ /* 0x000fe20003f05270 */
[--C-:B------:R-:W-:Y:S01]  /*12950*/  IMAD.X R27, RZ, RZ, R9.reuse, P5 ;  /* 0x000000ffff1b7224 */ /* 0x100fe200028e0609 */
[----:B------:R-:W-:Y:S02]  /*12960*/  IADD3 R39, P1, R8, 0x60, RZ ;  /* 0x0000006008277810 */ /* 0x000fe40007f3e0ff */
[----:B------:R-:W-:Y:S01]  /*12970*/  SEL R204, R204, UR4, P0 ;  /* 0x00000004cccc7c07 */ /* 0x000fe20008000000 */
[----:B------:R-:W-:Y:S05]  /*12980*/  WARPSYNC.ALL ;  /* 0x0000000000007948 */ /* 0x000fea0003800000 */
[----:B------:R-:W-:Y:S01]  /*12990*/  LOP3.LUT R11, R8, 0x380, RZ, 0xc0, !PT ;  /* 0x00000380080b7812 */ /* 0x000fe200078ec0ff */
[----:B------:R-:W-:Y:S01]  /*129a0*/  IMAD.X R15, RZ, RZ, R9, P1 ;  /* 0x000000ffff0f7224 */ /* 0x000fe200008e0609 */
[----:B------:R-:W-:Y:S01]  /*129b0*/  LOP3.LUT R4, R35, 0x380, RZ, 0xc0, !PT ;  /* 0x0000038023047812 */ /* 0x000fe200078ec0ff */
[----:B------:R-:W-:Y:S01]  /*129c0*/  ULDC.64 UR6, c[0x0][0xc08] ;  /* 0x0003020000067ab9 */ /* 0x000fe20000000a00 */
[----:B------:R-:W-:Y:S01]  /*129d0*/  LOP3.LUT R10, R39, 0x380, RZ, 0xc0, !PT ;  /* 0x00000380270a7812 */ /* 0x000fe200078ec0ff */
[----:B------:R-:W-:Y:S01]  /*129e0*/  ULDC.64 UR4, c[0x0][0xc00] ;  /* 0x0003000000047ab9 */ /* 0x000fe20000000a00 */
[----:B------:R-:W-:-:S02]  /*129f0*/  LOP3.LUT R6, R37, 0x380, RZ, 0xc0, !PT ;  /* 0x0000038025067812 */ /* 0x000fc400078ec0ff */
[----:B------:R-:W-:Y:S02]  /*12a00*/  SHF.R.U64 R11, R11, 0x3, RZ ;  /* 0x000000030b0b7819 */ /* 0x000fe400000012ff */
[----:B------:R-:W-:Y:S02]  /*12a10*/  SHF.R.U64 R4, R4, 0x3, RZ ;  /* 0x0000000304047819 */ /* 0x000fe400000012ff */
[C---:B------:R-:W-:Y:S02]  /*12a20*/  IADD3 R95, P2, R8.reuse, 0x4000, RZ ;  /* 0x00004000085f7810 */ /* 0x040fe40007f5e0ff */
[----:B-1----:R-:W-:Y:S02]  /*12a30*/  IADD3 R28, P5, R8, 0x4060, RZ ;  /* 0x00004060081c7810 */ /* 0x002fe40007fbe0ff */
[----:B------:R-:W-:Y:S01]  /*12a40*/  SHF.R.U64 R10, R10, 0x3, RZ ;  /* 0x000000030a0a7819 */ /* 0x000fe200000012ff */
[--C-:B--2---:R-:W-:Y:S01]  /*12a50*/  IMAD.X R13, RZ, RZ, R9.reuse, P2 ;  /* 0x000000ffff0d7224 */ /* 0x104fe200010e0609 */
[----:B------:R-:W-:Y:S01]  /*12a60*/  IADD3 R107, P4, R8, 0x4040, RZ ;  /* 0x00004040086b7810 */ /* 0x000fe20007f9e0ff */
[--C-:B------:R-:W-:Y:S01]  /*12a70*/  IMAD.X R33, RZ, RZ, R9.reuse, P5 ;  /* 0x000000ffff217224 */ /* 0x100fe200028e0609 */
[----:B------:R-:W-:Y:S01]  /*12a80*/  SHF.R.U64 R6, R6, 0x3, RZ ;  /* 0x0000000306067819 */ /* 0x000fe200000012ff */
[----:B------:R-:W-:Y:S01]  /*12a90*/  BAR.SYNC.DEFER_BLOCKING 0x1, 0x100 ;  /* 0x0044000000007b1d */ /* 0x000fe20000010000 */
[----:B------:R-:W-:Y:S01]  /*12aa0*/  IADD3 R97, P3, R8, 0x4020, RZ ;  /* 0x0000402008617810 */ /* 0x000fe20007f7e0ff */
[----:B------:R-:W-:Y:S01]  /*12ab0*/  IMAD.X R5, RZ, RZ, R9, P4 ;  /* 0x000000ffff057224 */ /* 0x000fe200020e0609 */
[----:B------:R-:W-:-:S02]  /*12ac0*/  LOP3.LUT R8, R11, R8, RZ, 0x3c, !PT ;  /* 0x000000080b087212 */ /* 0x000fc400078e3cff */
[----:B------:R-:W-:Y:S02]  /*12ad0*/  LOP3.LUT R26, R4, R35, RZ, 0x3c, !PT ;  /* 0x00000023041a7212 */ /* 0x000fe400078e3cff */
[----:B------:R-:W-:Y:S02]  /*12ae0*/  LOP3.LUT R14, R10, R39, RZ, 0x3c, !PT ;  /* 0x000000270a0e7212 */ /* 0x000fe400078e3cff */
[----:B------:R-:W-:Y:S02]  /*12af0*/  LOP3.LUT R4, R95, 0x380, RZ, 0xc0, !PT ;  /* 0x000003805f047812 */ /* 0x000fe400078ec0ff */
[----:B------:R-:W-:Y:S02]  /*12b00*/  LOP3.LUT R11, R28, 0x380, RZ, 0xc0, !PT ;  /* 0x000003801c0b7812 */ /* 0x000fe400078ec0ff */
[----:B-----5:R-:W-:Y:S02]  /*12b10*/  LOP3.LUT R24, R6, R37, RZ, 0x3c, !PT ;  /* 0x0000002506187212 */ /* 0x020fe400078e3cff */
[----:B------:R-:W-:-:S02]  /*12b20*/  LOP3.LUT R10, R107, 0x380, RZ, 0xc0, !PT ;  /* 0x000003806b0a7812 */ /* 0x000fc400078ec0ff */
[----:B------:R-:W-:Y:S02]  /*12b30*/  LOP3.LUT R6, R97, 0x380, RZ, 0xc0, !PT ;  /* 0x0000038061067812 */ /* 0x000fe400078ec0ff */
[----:B------:R-:W-:Y:S02]  /*12b40*/  SHF.R.U64 R4, R4, 0x3, RZ ;  /* 0x0000000304047819 */ /* 0x000fe400000012ff */
[----:B------:R-:W-:Y:S02]  /*12b50*/  SHF.R.U64 R11, R11, 0x3, RZ ;  /* 0x000000030b0b7819 */ /* 0x000fe400000012ff */
[----:B------:R-:W-:Y:S02]  /*12b60*/  SHF.R.U64 R10, R10, 0x3, RZ ;  /* 0x000000030a0a7819 */ /* 0x000fe400000012ff */
[----:B------:R-:W-:Y:S02]  /*12b70*/  SHF.R.U64 R6, R6, 0x3, RZ ;  /* 0x0000000306067819 */ /* 0x000fe400000012ff */
[----:B------:R-:W-:-:S02]  /*12b80*/  LOP3.LUT R12, R4, R95, RZ, 0x3c, !PT ;  /* 0x0000005f040c7212 */ /* 0x000fc400078e3cff */
[----:B------:R-:W-:Y:S02]  /*12b90*/  LOP3.LUT R32, R11, R28, RZ, 0x3c, !PT ;  /* 0x0000001c0b207212 */ /* 0x000fe400078e3cff */
[----:B------:R-:W-:Y:S02]  /*12ba0*/  IADD3.X R7, RZ, R9, RZ, P3, !PT ;  /* 0x00000009ff077210 */ /* 0x000fe40001ffe4ff */
[----:B------:R-:W-:Y:S02]  /*12bb0*/  LOP3.LUT R4, R10, R107, RZ, 0x3c, !PT ;  /* 0x0000006b0a047212 */ /* 0x000fe400078e3cff */
[----:B------:R-:W-:Y:S02]  /*12bc0*/  MOV R28, R8 ;  /* 0x00000008001c7202 */ /* 0x000fe40000000f00 */
[----:B------:R-:W-:Y:S02]  /*12bd0*/  LOP3.LUT R6, R6, R97, RZ, 0x3c, !PT ;  /* 0x0000006106067212 */ /* 0x000fe400078e3cff */
[----:B------:R-:W-:-:S02]  /*12be0*/  F2FP.F16.F32.PACK_AB R8, R21, R20 ;  /* 0x000000141508723e */ /* 0x000fc400000000ff */
[----:B------:R-:W-:Y:S02]  /*12bf0*/  F2FP.F16.F32.PACK_AB R9, R71, R70 ;  /* 0x000000464709723e */ /* 0x000fe400000000ff */
        /* <DEDUP_REMOVED lines=10> */
[----:B------:R-:W-:Y:S02]  /*12ca0*/  MOV R38, R24 ;  /* 0x0000001800267202 */ /* 0x000fe40000000f00 */
[----:B------:R-:W-:Y:S01]  /*12cb0*/  MOV R39, R14 ;  /* 0x0000000e00277202 */ /* 0x000fe20000000f00 */
[----:B------:R-:W-:Y:S01]  /*12cc0*/  STSM.16.M88.4 [R37], R4 ;  /* 0x0000000425007844 */ /* 0x000fe20000000200 */
[----:B------:R-:W-:-:S02]  /*12cd0*/  MOV R96, R12 ;  /* 0x0000000c00607202 */ /* 0x000fc40000000f00 */
[----:B-1----:R-:W-:Y:S02]  /*12ce0*/  F2FP.F16.F32.PACK_AB R8, R47, R46 ;  /* 0x0000002e2f08723e */ /* 0x002fe400000000ff */
[----:B------:R-:W-:Y:S02]  /*12cf0*/  F2FP.F16.F32.PACK_AB R9, R79, R78 ;  /* 0x0000004e4f09723e */ /* 0x000fe400000000ff */
[----:B------:R-:W-:Y:S02]  /*12d00*/  F2FP.F16.F32.PACK_AB R10, R49, R48 ;  /* 0x00000030310a723e */ /* 0x000fe400000000ff */
[----:B------:R-:W-:Y:S02]  /*12d10*/  F2FP.F16.F32.PACK_AB R11, R81, R80 ;  /* 0x00000050510b723e */ /* 0x000fe400000000ff */
[----:B------:R-:W-:Y:S02]  /*12d20*/  F2FP.F16.F32.PACK_AB R12, R51, R50 ;  /* 0x00000032330c723e */ /* 0x000fe400000000ff */
[----:B------:R-:W-:Y:S01]  /*12d30*/  F2FP.F16.F32.PACK_AB R13, R83, R82 ;  /* 0x00000052530d723e */ /* 0x000fe200000000ff */
[----:B------:R1:W-:Y:S01]  /*12d40*/  STSM.16.M88.4 [R38], R8 ;  /* 0x0000000826007844 */ /* 0x0003e20000000200 */
[----:B------:R-:W-:-:S02]  /*12d50*/  F2FP.F16.F32.PACK_AB R14, R53, R52 ;  /* 0x00000034350e723e */ /* 0x000fc400000000ff */
[----:B------:R-:W-:Y:S02]  /*12d60*/  F2FP.F16.F32.PACK_AB R15, R85, R84 ;  /* 0x00000054550f723e */ /* 0x000fe400000000ff */
[----:B------:R-:W-:Y:S02]  /*12d70*/  F2FP.F16.F32.PACK_AB R24, R55, R54 ;  /* 0x000000363718723e */ /* 0x000fe400000000ff */
[----:B------:R-:W-:Y:S01]  /*12d80*/  F2FP.F16.F32.PACK_AB R25, R87, R86 ;  /* 0x000000565719723e */ /* 0x000fe200000000ff */
[----:B------:R2:W-:Y:S01]  /*12d90*/  STSM.16.M88.4 [R39], R12 ;  /* 0x0000000c27007844 */ /* 0x0005e20000000200 */
[----:B------:R-:W-:Y:S02]  /*12da0*/  F2FP.F16.F32.PACK_AB R26, R57, R56 ;  /* 0x00000038391a723e */ /* 0x000fe400000000ff */
[----:B------:R-:W-:Y:S02]  /*12db0*/  F2FP.F16.F32.PACK_AB R27, R89, R88 ;  /* 0x00000058591b723e */ /* 0x000fe400000000ff */
[----:B------:R-:W-:-:S02]  /*12dc0*/  MOV R28, R32 ;  /* 0x00000020001c7202 */ /* 0x000fc40000000f00 */
[----:B------:R-:W-:Y:S01]  /*12dd0*/  F2FP.F16.F32.PACK_AB R32, R59, R58 ;  /* 0x0000003a3b20723e */ /* 0x000fe200000000ff */
[----:B------:R-:W-:Y:S01]  /*12de0*/  STSM.16.M88.4 [R96], R24 ;  /* 0x0000001860007844 */ /* 0x000fe20000000200 */
[----:B------:R-:W-:Y:S01]  /*12df0*/  F2FP.F16.F32.PACK_AB R33, R91, R90 ;  /* 0x0000005a5b21723e */ /* 0x000fe200000000ff */
[----:B-1----:R-:W1:Y:S01]  /*12e00*/  LDC R9, c[0x0][0xbe8] ;  /* 0x0002fa00ff097b82 */ /* 0x002e620000000800 */
[----:B------:R-:W-:Y:S02]  /*12e10*/  F2FP.F16.F32.PACK_AB R35, R99, R98 ;  /* 0x000000626323723e */ /* 0x000fe400000000ff */
[----:B------:R-:W-:Y:S02]  /*12e20*/  F2FP.F16.F32.PACK_AB R37, R101, R100 ;  /* 0x000000646525723e */ /* 0x000fe400000000ff */
[----:B------:R-:W-:Y:S01]  /*12e30*/  F2FP.F16.F32.PACK_AB R38, R65, R64 ;  /* 0x000000404126723e */ /* 0x000fe200000000ff */
[----:B------:R-:W-:Y:S01]  /*12e40*/  STSM.16.M88.4 [R95], R32 ;  /* 0x000000205f007844 */ /* 0x000fe20000000200 */
[----:B--2---:R-:W-:-:S02]  /*12e50*/  F2FP.F16.F32.PACK_AB R39, R103, R102 ;  /* 0x000000666727723e */ /* 0x004fc400000000ff */
[----:B------:R-:W-:Y:S02]  /*12e60*/  F2FP.F16.F32.PACK_AB R4, R67, R66 ;  /* 0x000000424304723e */ /* 0x000fe400000000ff */
[----:B------:R-:W-:Y:S01]  /*12e70*/  F2FP.F16.F32.PACK_AB R5, R105, R104 ;  /* 0x000000686905723e */ /* 0x000fe200000000ff */
[----:B------:R-:W-:Y:S01]  /*12e80*/  STSM.16.M88.4 [R94], R36 ;  /* 0x000000245e007844 */ /* 0x000fe20000000200 */
[----:B------:R-:W-:Y:S02]  /*12e90*/  F2FP.F16.F32.PACK_AB R6, R69, R68 ;  /* 0x000000444506723e */ /* 0x000fe400000000ff */
[----:B------:R-:W-:Y:S02]  /*12ea0*/  F2FP.F16.F32.PACK_AB R7, R151, R150 ;  /* 0x000000969707723e */ /* 0x000fe400000000ff */
[----:B------:R-:W-:Y:S02]  /*12eb0*/  ISETP.NE.U32.AND P3, PT, RZ, UR6, PT ;  /* 0x00000006ff007c0c */ /* 0x000fe4000bf65070 */
[----:B------:R-:W-:Y:S01]  /*12ec0*/  ISETP.NE.U32.AND P0, PT, RZ, UR4, PT ;  /* 0x00000004ff007c0c */ /* 0x000fe2000bf05070 */
[----:B------:R2:W-:Y:S01]  /*12ed0*/  STSM.16.M88.4 [R28], R4 ;  /* 0x000000041c007844 */ /* 0x0005e20000000200 */
[----:B------:R-:W-:Y:S01]  /*12ee0*/  BAR.SYNC.DEFER_BLOCKING 0x1, 0x100 ;  /* 0x0044000000007b1d */ /* 0x000fe20000010000 */
[----:B------:R-:W-:-:S02]  /*12ef0*/  ISETP.NE.AND.EX P3, PT, RZ, UR7, PT, P3 ;  /* 0x00000007ff007c0c */ /* 0x000fc4000bf65330 */
[----:B------:R-:W-:Y:S02]  /*12f00*/  IADD3 R12, P1, R206, UR4, RZ ;  /* 0x00000004ce0c7c10 */ /* 0x000fe4000ff3e0ff */
[----:B------:R-:W-:Y:S02]  /*12f10*/  ISETP.NE.AND.EX P0, PT, RZ, UR5, PT, P0 ;  /* 0x00000005ff007c0c */ /* 0x000fe4000bf05300 */
[----:B------:R-:W-:Y:S02]  /*12f20*/  IADD3.X R13, R207, UR5, RZ, P1, !PT ;  /* 0x00000005cf0d7c10 */ /* 0x000fe40008ffe4ff */
[----:B------:R-:W-:-:S05]  /*12f30*/  MOV R10, RZ ;  /* 0x000000ff000a7202 */ /* 0x000fca0000000f00 */
[----:B------:R-:W-:Y:S01]  /*12f40*/  @P3 IADD3 R206, P1, R206, UR6, RZ ;  /* 0x00000006cece3c10 */ /* 0x000fe2000ff3e0ff */
[----:B------:R-:W-:Y:S02]  /*12f50*/  ULDC UR6, c[0x0][0xa88] ;  /* 0x0002a20000067ab9 */ /* 0x000fe40000000800 */
[----:B------:R-:W-:Y:S01]  /*12f60*/  IMAD.U32 R8, RZ, RZ, UR6 ;  /* 0x00000006ff087e24 */ /* 0x000fe2000f8e00ff */
[----:B------:R-:W-:Y:S01]  /*12f70*/  @P3 IADD3.X R207, R207, UR7, RZ, P1, !PT ;  /* 0x00000007cfcf3c10 */ /* 0x000fe20008ffe4ff */
[----:B------:R3:W5:Y:S04]  /*12f80*/  @P0 LDG.E R10, desc[UR42][R12.64] ;  /* 0x0000002a0c0a0981 */ /* 0x000768000c1e1900 */
[----:B------:R3:W5:Y:S01]  /*12f90*/  @P3 LDG.E R8, desc[UR42][R206.64] ;  /* 0x0000002ace083981 */ /* 0x000762000c1e1900 */
[----:B--2---:R-:W-:Y:S01]  /*12fa0*/  IMAD.MOV.U32 R6, RZ, RZ, 0x9b8 ;  /* 0x000009b8ff067424 */ /* 0x004fe200078e00ff */
[----:B------:R-:W-:-:S02]  /*12fb0*/  ISETP.GT.AND P2, PT, R204, 0x1, PT ;  /* 0x00000001cc00780c */ /* 0x000fc40003f44270 */
[----:B-1----:R-:W-:Y:S02]  /*12fc0*/  ISETP.NE.AND P1, PT, R9, 0x1, PT ;  /* 0x000000010900780c */ /* 0x002fe40003f25270 */
[----:B------:R-:W-:-:S04]  /*12fd0*/  SEL R6, R6, 0x978, P2 ;  /* 0x0000097806067807 */ /* 0x000fc80001000000 */
[----:B------:R3:W1:Y:S08]  /*12fe0*/  LDC.64 R24, c[0x0][R6+0x220] ;  /* 0x0000880006187b82 */ /* 0x0006700000000a00 */
[----:B------:R3:W2:Y:S08]  /*12ff0*/  LDC.64 R26, c[0x0][R6+0x218] ;  /* 0x00008600061a7b82 */ /* 0x0006b00000000a00 */
[----:B------:R3:W4:Y:S01]  /*13000*/  LDC.64 R14, c[0x0][R6+0x228] ;  /* 0x00008a00060e7b82 */ /* 0x0007220000000a00 */
[----:B------:R-:W-:Y:S05]  /*13010*/  @P3 BRA `(.L_x_657) ;  /* 0x0000000000103947 */ /* 0x000fea0003800000 */
[----:B------:R-:W-:Y:S05]  /*13020*/  @!P0 BRA `(.L_x_657) ;  /* 0x00000000000c8947 */ /* 0x000fea0003800000 */
[----:B------:R-:W3:Y:S04]  /*13030*/  LDG.E R5, desc[UR42][R12.64] ;  /* 0x0000002a0c057981 */ /* 0x000ee8000c1e1900 */
[----:B-----5:R-:W3:Y:S02]  /*13040*/  LDG.E R8, desc[UR42][R12.64+0x4] ;  /* 0x0000042a0c087981 */ /* 0x020ee4000c1e1900 */
[----:B---3--:R-:W-:-:S07]  /*13050*/  IADD3 R8, -R5, R8, RZ ;  /* 0x0000000805087210 */ /* 0x008fce0007ffe1ff */
.L_x_657:
[----:B---3--:R-:W3:Y:S01]  /*13060*/  LDL R13, [R1+0x18] ;  /* 0x00001800010d7983 */ /* 0x008ee20000100800 */
[----:B------:R-:W0:Y:S01]  /*13070*/  LDC.64 R6, c[0x0][R6+0x210] ;  /* 0x0000840006067b82 */ /* 0x000e220000000a00 */
[----:B------:R-:W-:Y:S02]  /*13080*/  ISETP.NE.U32.AND P0, PT, RZ, UR4, PT ;  /* 0x00000004ff007c0c */ /* 0x000fe4000bf05070 */
[----:B------:R-:W4:Y:S02]  /*13090*/  LDL R32, [R1+0x14] ;  /* 0x0000140001207983 */ /* 0x000f240000100800 */
[----:B------:R-:W-:-:S03]  /*130a0*/  ISETP.NE.AND.EX P0, PT, RZ, UR5, PT, P0 ;  /* 0x00000005ff007c0c */ /* 0x000fc6000bf05300 */
[----:B------:R-:W0:Y:S01]  /*130b0*/  @P1 LDC R12, c[0x0][0xbec] ;  /* 0x0002fb00ff0c1b82 */ /* 0x000e220000000800 */
[----:B------:R-:W-:Y:S02]  /*130c0*/  SEL R205, R205, RZ, !P0 ;  /* 0x000000ffcdcd7207 */ /* 0x000fe40004000000 */
[----:B------:R-:W-:-:S03]  /*130d0*/  SEL R217, R217, RZ, !P0 ;  /* 0x000000ffd9d97207 */ /* 0x000fc60004000000 */
[----:B-1----:R-:W-:Y:S02]  /*130e0*/  IMAD R11, R25, R205, RZ ;  /* 0x000000cd190b7224 */ /* 0x002fe400078e02ff */
[----:B------:R-:W1:Y:S02]  /*130f0*/  @P1 LDC R33, c[0x0][0xbf0] ;  /* 0x0002fc00ff211b82 */ /* 0x000e640000000800 */
[----:B------:R-:W-:Y:S02]  /*13100*/  IMAD R217, R24, R217, R11 ;  /* 0x000000d918d97224 */ /* 0x000fe400078e020b */
[-C--:B--2---:R-:W-:Y:S02]  /*13110*/  IMAD R11, R27, R2.reuse, RZ ;  /* 0x000000021b0b7224 */ /* 0x084fe400078e02ff */
[----:B------:R-:W-:Y:S02]  /*13120*/  IMAD.WIDE.U32 R26, R26, R2, RZ ;  /* 0x000000021a1a7225 */ /* 0x000fe400078e00ff */
[----:B------:R-:W2:Y:S02]  /*13130*/  LDC.64 R4, c[0x0][0xba8] ;  /* 0x0002ea00ff047b82 */ /* 0x000ea40000000a00 */
[----:B------:R-:W-:-:S03]  /*13140*/  IMAD.WIDE.U32 R24, R24, R205, RZ ;  /* 0x000000cd18187225 */ /* 0x000fc600078e00ff */
[--C-:B-----5:R-:W-:Y:S02]  /*13150*/  IADD3 R26, P0, P3, R24, R26, R10.reuse ;  /* 0x0000001a181a7210 */ /* 0x120fe40007b1e00a */
[----:B------:R-:W-:Y:S01]  /*13160*/  IADD3 R217, R25, R217, RZ ;  /* 0x000000d919d97210 */ /* 0x000fe20007ffe0ff */
[----:B------:R-:W-:Y:S01]  /*13170*/  IMAD.IADD R28, R27, 0x1, R11 ;  /* 0x000000011b1c7824 */ /* 0x000fe200078e020b */
[----:B------:R-:W-:Y:S01]  /*13180*/  SHF.R.S32.HI R11, RZ, 0x1f, R10 ;  /* 0x0000001fff0b7819 */ /* 0x000fe2000001140a */
[----:B--2---:R-:W2:Y:S08]  /*13190*/  @!P2 LDC R4, c[0x0][0xb50] ;  /* 0x0002d400ff04ab82 */ /* 0x004eb00000000800 */
[----:B------:R-:W2:Y:S01]  /*131a0*/  @!P2 LDC R5, c[0x0][0xb54] ;  /* 0x0002d500ff05ab82 */ /* 0x000ea20000000800 */
[----:B------:R-:W-:-:S02]  /*131b0*/  IMAD R8, R8, R9, RZ ;  /* 0x0000000908087224 */ /* 0x000fc400078e02ff */
[----:B---3--:R-:W-:Y:S01]  /*131c0*/  IMAD R35, R208, 0x80, R13 ;  /* 0x00000080d0237824 */ /* 0x008fe200078e020d */
[----:B------:R-:W-:-:S03]  /*131d0*/  SEL R13, R209, RZ, P2 ;  /* 0x000000ffd10d7207 */ /* 0x000fc60001000000 */
[----:B0-----:R-:W-:-:S04]  /*131e0*/  @P1 IMAD.HI.U32 R24, R35, R12, RZ ;  /* 0x0000000c23181227 */ /* 0x001fc800078e00ff */
[----:B------:R-:W-:Y:S01]  /*131f0*/  IMAD.MOV.U32 R25, RZ, RZ, R35 ;  /* 0x000000ffff197224 */ /* 0x000fe200078e0023 */
[----:B-1----:R-:W-:Y:S01]  /*13200*/  @P1 SHF.R.U32.HI R25, RZ, R33, R24 ;  /* 0x00000021ff191219 */ /* 0x002fe20000011618 */
[-C--:B----4-:R-:W-:Y:S02]  /*13210*/  IMAD R15, R15, R13.reuse, RZ ;  /* 0x0000000d0f0f7224 */ /* 0x090fe400078e02ff */
[----:B------:R-:W-:-:S04]  /*13220*/  IMAD.WIDE.U32 R12, R14, R13, RZ ;  /* 0x0000000d0e0c7225 */ /* 0x000fc800078e00ff */
[----:B------:R-:W-:Y:S01]  /*13230*/  IMAD.MOV R24, RZ, RZ, -R25 ;  /* 0x000000ffff187224 */ /* 0x000fe200078e0a19 */
[----:B------:R-:W-:Y:S02]  /*13240*/  IADD3 R27, R13, R15, RZ ;  /* 0x0000000f0d1b7210 */ /* 0x000fe40007ffe0ff */
[----:B------:R-:W-:Y:S01]  /*13250*/  IADD3.X R14, R217, R28, R11, P0, P3 ;  /* 0x0000001cd90e7210 */ /* 0x000fe200007e640b */
[----:B------:R-:W-:Y:S01]  /*13260*/  IMAD R15, R9, R24, R35 ;  /* 0x00000018090f7224 */ /* 0x000fe200078e0223 */
[----:B------:R-:W-:Y:S02]  /*13270*/  IADD3 R12, P0, P3, R25, R26, R12 ;  /* 0x0000001a190c7210 */ /* 0x000fe40007b1e00c */
[----:B------:R-:W-:Y:S01]  /*13280*/  SHF.R.S32.HI R13, RZ, 0x1f, R25 ;  /* 0x0000001fff0d7819 */ /* 0x000fe20000011419 */
[----:B------:R-:W-:Y:S01]  /*13290*/  IMAD R7, R7, R15, RZ ;  /* 0x0000000f07077224 */ /* 0x000fe200078e02ff */
[----:B------:R-:W-:Y:S02]  /*132a0*/  SHF.R.S32.HI R25, RZ, 0x1f, R15 ;  /* 0x0000001fff197819 */ /* 0x000fe4000001140f */
[----:B------:R-:W-:-:S03]  /*132b0*/  IADD3.X R13, R13, R14, R27, P0, P3 ;  /* 0x0000000e0d0d7210 */ /* 0x000fc600007e641b */
[C---:B------:R-:W-:Y:S02]  /*132c0*/  IMAD R25, R6.reuse, R25, R7 ;  /* 0x0000001906197224 */ /* 0x040fe400078e0207 */
[----:B------:R-:W-:-:S04]  /*132d0*/  IMAD.WIDE.U32 R6, R6, R15, R12 ;  /* 0x0000000f06067225 */ /* 0x000fc800078e000c */
[----:B------:R-:W-:Y:S01]  /*132e0*/  IMAD.IADD R7, R7, 0x1, R25 ;  /* 0x0000000107077824 */ /* 0x000fe200078e0219 */
[----:B--2---:R-:W-:-:S04]  /*132f0*/  LEA R4, P0, R6, R4, 0x2 ;  /* 0x0000000406047211 */ /* 0x004fc800078010ff */
[----:B------:R-:W-:Y:S01]  /*13300*/  LEA.HI.X R14, R6, R5, R7, 0x2, P0 ;  /* 0x00000005060e7211 */ /* 0x000fe200000f1407 */
[----:B------:R-:W-:Y:S01]  /*13310*/  SHFL.IDX PT, R12, R4, 0x1, 0x1c1f ;  /* 0x003c1f00040c7f89 */ /* 0x000fe200000e0000 */
[----:B------:R-:W-:-:S03]  /*13320*/  IMAD R25, R208, 0x80, R32 ;  /* 0x00000080d0197824 */ /* 0x000fc600078e0220 */
[----:B------:R-:W-:Y:S04]  /*13330*/  SHFL.IDX PT, R6, R4, RZ, 0x1c1f ;  /* 0x001c1fff04067589 */ /* 0x000fe800000e0000 */
[----:B------:R-:W0:Y:S04]  /*13340*/  SHFL.IDX PT, R7, R14, RZ, 0x1c1f ;  /* 0x001c1fff0e077589 */ /* 0x000e2800000e0000 */
[----:B------:R-:W1:Y:S01]  /*13350*/  SHFL.IDX PT, R13, R14, 0x1, 0x1c1f ;  /* 0x003c1f000e0d7f89 */ /* 0x000e6200000e0000 */
[----:B------:R-:W-:Y:S02]  /*13360*/  LOP3.LUT P0, RZ, R218, 0x3, RZ, 0xc0, !PT ;  /* 0x00000003daff7812 */ /* 0x000fe4000780c0ff */
[----:B------:R-:W-:-:S02]  /*13370*/  IADD3 R5, R25, 0x8, RZ ;  /* 0x0000000819057810 */ /* 0x000fc40007ffe0ff */
[-C--:B------:R-:W-:Y:S02]  /*13380*/  ISETP.GE.OR P3, PT, R25, R8.reuse, P0 ;  /* 0x000000081900720c */ /* 0x080fe40000766670 */
[----:B------:R-:W-:-:S11]  /*13390*/  ISETP.GE.OR P0, PT, R5, R8, P0 ;  /* 0x000000080500720c */ /* 0x000fd60000706670 */
[----:B0-----:R0:W-:Y:S04]  /*133a0*/  @!P3 ST.E desc[UR42][R6.64], R3 ;  /* 0x000000030600b985 */ /* 0x0011e8000c10192a */
[----:B-1----:R0:W-:Y:S01]  /*133b0*/  @!P0 ST.E desc[UR42][R12.64], R0 ;  /* 0x000000000c008985 */ /* 0x0021e2000c10192a */
[----:B------:R-:W-:Y:S05]  /*133c0*/  @P2 BRA `(.L_x_658) ;  /* 0x0000000800a02947 */ /* 0x000fea0003800000 */
[----:B------:R-:W-:Y:S01]  /*133d0*/  IMAD.SHL.U32 R32, R153, 0x40, RZ ;  /* 0x0000004099207824 */ /* 0x000fe200078e00ff */
[----:B0-----:R-:W0:Y:S01]  /*133e0*/  @P1 LDC R13, c[0x0][0xbec] ;  /* 0x0002fb00ff0d1b82 */ /* 0x001e220000000800 */
[----:B------:R-:W-:Y:S02]  /*133f0*/  ULDC.64 UR4, c[0x0][0xaa0] ;  /* 0x0002a80000047ab9 */ /* 0x000fe40000000a00 */
[----:B------:R-:W-:-:S04]  /*13400*/  IMAD.IADD R3, R16, 0x1, R32 ;  /* 0x0000000110037824 */ /* 0x000fc800078e0220 */
[----:B------:R-:W-:Y:S01]  /*13410*/  IMAD.WIDE R92, R3, 0x2, R92 ;  /* 0x00000002035c7825 */ /* 0x000fe200078e025c */
[----:B------:R-:W1:Y:S02]  /*13420*/  @P1 LDC R21, c[0x0][0xbf0] ;  /* 0x0002fc00ff151b82 */ /* 0x000e640000000800 */
[C---:B------:R-:W-:Y:S02]  /*13430*/  IADD3 R33, P0, R92.reuse, 0x2000, RZ ;  /* 0x000020005c217810 */ /* 0x040fe40007f1e0ff */
[----:B------:R-:W-:Y:S02]  /*13440*/  IADD3 R25, P5, R92, 0x1000, RZ ;  /* 0x000010005c197810 */ /* 0x000fe40007fbe0ff */
[----:B------:R-:W-:Y:S02]  /*13450*/  LOP3.LUT R32, R33, 0x380, RZ, 0xc0, !PT ;  /* 0x0000038021207812 */ /* 0x000fe400078ec0ff */
[----:B------:R-:W-:Y:S02]  /*13460*/  LOP3.LUT R24, R25, 0x380, RZ, 0xc0, !PT ;  /* 0x0000038019187812 */ /* 0x000fe400078ec0ff */
[----:B------:R-:W-:-:S02]  /*13470*/  SHF.R.U64 R32, R32, 0x3, RZ ;  /* 0x0000000320207819 */ /* 0x000fc400000012ff */
[----:B------:R-:W-:Y:S02]  /*13480*/  SHF.R.U64 R24, R24, 0x3, RZ ;  /* 0x0000000318187819 */ /* 0x000fe400000012ff */
[----:B------:R-:W-:Y:S01]  /*13490*/  LOP3.LUT R32, R32, R33, RZ, 0x3c, !PT ;  /* 0x0000002120207212 */ /* 0x000fe200078e3cff */
[----:B------:R-:W-:Y:S01]  /*134a0*/  IMAD.X R33, RZ, RZ, R93, P0 ;  /* 0x000000ffff217224 */ /* 0x000fe200000e065d */
[----:B------:R-:W-:Y:S02]  /*134b0*/  IADD3 R3, P0, R92, 0x7000, RZ ;  /* 0x000070005c037810 */ /* 0x000fe40007f1e0ff */
[----:B------:R-:W-:Y:S02]  /*134c0*/  LOP3.LUT R24, R24, R25, RZ, 0x3c, !PT ;  /* 0x0000001918187212 */ /* 0x000fe400078e3cff */
[----:B------:R-:W-:Y:S01]  /*134d0*/  IADD3.X R25, RZ, R93, RZ, P5, !PT ;  /* 0x0000005dff197210 */ /* 0x000fe20002ffe4ff */
[----:B------:R-:W-:Y:S01]  /*134e0*/  IMAD R11, R11, UR4, RZ ;  /* 0x000000040b0b7c24 */ /* 0x000fe2000f8e02ff */
[C---:B------:R-:W-:Y:S01]  /*134f0*/  IADD3 R37, P2, R92.reuse, 0x3000, RZ ;  /* 0x000030005c257810 */ /* 0x040fe20007f5e0ff */
[----:B------:R-:W5:Y:S01]  /*13500*/  LD.E.128 R32, desc[UR42][R32.64] ;  /* 0x0000002a20207980 */ /* 0x000f62000c101d00 */
[----:B------:R-:W-:-:S02]  /*13510*/  IADD3 R41, P3, R92, 0x4000, RZ ;  /* 0x000040005c297810 */ /* 0x000fc40007f7e0ff */
[C---:B------:R-:W-:Y:S01]  /*13520*/  IADD3 R45, P4, R92.reuse, 0x5000, RZ ;  /* 0x000050005c2d7810 */ /* 0x040fe20007f9e0ff */
[----:B------:R-:W5:Y:S01]  /*13530*/  LD.E.128 R24, desc[UR42][R24.64] ;  /* 0x0000002a18187980 */ /* 0x000f62000c101d00 */
[----:B------:R-:W-:Y:S02]  /*13540*/  IADD3 R49, P5, R92, 0x6000, RZ ;  /* 0x000060005c317810 */ /* 0x000fe40007fbe0ff */
[----:B------:R-:W-:Y:S02]  /*13550*/  LOP3.LUT R0, R3, 0x380, RZ, 0xc0, !PT ;  /* 0x0000038003007812 */ /* 0x000fe400078ec0ff */
[----:B------:R-:W-:Y:S02]  /*13560*/  LOP3.LUT R36, R37, 0x380, RZ, 0xc0, !PT ;  /* 0x0000038025247812 */ /* 0x000fe400078ec0ff */
[----:B------:R-:W-:Y:S02]  /*13570*/  LOP3.LUT R40, R41, 0x380, RZ, 0xc0, !PT ;  /* 0x0000038029287812 */ /* 0x000fe400078ec0ff */
[----:B------:R-:W-:-:S02]  /*13580*/  LOP3.LUT R44, R45, 0x380, RZ, 0xc0, !PT ;  /* 0x000003802d2c7812 */ /* 0x000fc400078ec0ff */
[----:B------:R-:W-:Y:S02]  /*13590*/  LOP3.LUT R48, R49, 0x380, RZ, 0xc0, !PT ;  /* 0x0000038031307812 */ /* 0x000fe400078ec0ff */
[----:B------:R-:W-:Y:S02]  /*135a0*/  SHF.R.U64 R0, R0, 0x3, RZ ;  /* 0x0000000300007819 */ /* 0x000fe400000012ff */
[----:B------:R-:W-:Y:S02]  /*135b0*/  LOP3.LUT R5, R92, 0x380, RZ, 0xc0, !PT ;  /* 0x000003805c057812 */ /* 0x000fe400078ec0ff */
[----:B------:R-:W-:Y:S02]  /*135c0*/  SHF.R.U64 R36, R36, 0x3, RZ ;  /* 0x0000000324247819 */ /* 0x000fe400000012ff */
[----:B------:R-:W-:Y:S02]  /*135d0*/  SHF.R.U64 R40, R40, 0x3, RZ ;  /* 0x0000000328287819 */ /* 0x000fe400000012ff */
[----:B------:R-:W-:-:S02]  /*135e0*/  SHF.R.U64 R44, R44, 0x3, RZ ;  /* 0x000000032c2c7819 */ /* 0x000fc400000012ff */
[----:B------:R-:W-:Y:S02]  /*135f0*/  SHF.R.U64 R48, R48, 0x3, RZ ;  /* 0x0000000330307819 */ /* 0x000fe400000012ff */
[----:B------:R-:W-:Y:S01]  /*13600*/  LOP3.LUT R52, R0, R3, RZ, 0x3c, !PT ;  /* 0x0000000300347212 */ /* 0x000fe200078e3cff */
[C---:B------:R-:W-:Y:S01]  /*13610*/  IMAD R3, R10.reuse, UR5, R11 ;  /* 0x000000050a037c24 */ /* 0x040fe2000f8e020b */
[----:B------:R-:W-:Y:S01]  /*13620*/  SHF.R.U64 R5, R5, 0x3, RZ ;  /* 0x0000000305057819 */ /* 0x000fe200000012ff */
[----:B------:R-:W-:Y:S01]  /*13630*/  IMAD.WIDE.U32 R10, R10, UR4, RZ ;  /* 0x000000040a0a7c25 */ /* 0x000fe2000f8e00ff */
[----:B------:R-:W-:Y:S01]  /*13640*/  LOP3.LUT R36, R36, R37, RZ, 0x3c, !PT ;  /* 0x0000002524247212 */ /* 0x000fe200078e3cff */
[----:B------:R-:W-:Y:S01]  /*13650*/  ULDC.64 UR4, c[0x0][0xae8] ;  /* 0x0002ba0000047ab9 */ /* 0x000fe20000000a00 */
[----:B------:R-:W-:Y:S01]  /*13660*/  LOP3.LUT R40, R40, R41, RZ, 0x3c, !PT ;  /* 0x0000002928287212 */ /* 0x000fe200078e3cff */
[--C-:B------:R-:W-:Y:S01]  /*13670*/  IMAD.X R37, RZ, RZ, R93.reuse, P2 ;  /* 0x000000ffff257224 */ /* 0x100fe200010e065d */
[----:B------:R-:W-:Y:S01]  /*13680*/  LOP3.LUT R44, R44, R45, RZ, 0x3c, !PT ;  /* 0x0000002d2c2c7212 */ /* 0x000fe200078e3cff */
[--C-:B------:R-:W-:Y:S01]  /*13690*/  IMAD.X R45, RZ, RZ, R93.reuse, P4 ;  /* 0x000000ffff2d7224 */ /* 0x100fe200020e065d */
[----:B------:R-:W-:Y:S01]  /*136a0*/  LOP3.LUT R48, R48, R49, RZ, 0x3c, !PT ;  /* 0x0000003130307212 */ /* 0x000fe200078e3cff */
[----:B------:R-:W-:Y:S01]  /*136b0*/  IMAD.X R49, RZ, RZ, R93, P5 ;  /* 0x000000ffff317224 */ /* 0x000fe200028e065d */
[-C--:B------:R-:W-:Y:S01]  /*136c0*/  IADD3.X R41, RZ, R93.reuse, RZ, P3, !PT ;  /* 0x0000005dff297210 */ /* 0x080fe20001ffe4ff */
[----:B------:R-:W-:Y:S01]  /*136d0*/  IMAD.IADD R11, R11, 0x1, R3 ;  /* 0x000000010b0b7824 */ /* 0x000fe200078e0203 */
[----:B------:R-:W-:-:S02]  /*136e0*/  IADD3.X R53, RZ, R93, RZ, P0, !PT ;  /* 0x0000005dff357210 */ /* 0x000fc400007fe4ff */
[----:B------:R-:W-:Y:S01]  /*136f0*/  LOP3.LUT R92, R5, R92, RZ, 0x3c, !PT ;  /* 0x0000005c055c7212 */ /* 0x000fe200078e3cff */
[----:B------:R-:W-:Y:S01]  /*13700*/  IMAD R3, R203, 0x20, R153 ;  /* 0x00000020cb037824 */ /* 0x000fe200078e0299 */
[----:B------:R-:W5:Y:S01]  /*13710*/  LD.E.128 R36, desc[UR42][R36.64] ;  /* 0x0000002a24247980 */ /* 0x000f62000c101d00 */
[----:B------:R-:W-:Y:S01]  /*13720*/  IMAD.WIDE.U32 R10, R2, UR4, R10 ;  /* 0x00000004020a7c25 */ /* 0x000fe2000f8e000a */
[----:B------:R-:W-:Y:S02]  /*13730*/  SHF.R.S32.HI R0, RZ, 0x1f, R205 ;  /* 0x0000001fff007819 */ /* 0x000fe400000114cd */
[----:B------:R2:W5:Y:S01]  /*13740*/  LD.E.128 R4, desc[UR42][R92.64] ;  /* 0x0000002a5c047980 */ /* 0x000562000c101d00 */
[----:B------:R-:W-:-:S03]  /*13750*/  LEA R14, R208, R3, 0x7 ;  /* 0x00000003d00e7211 */ /* 0x000fc600078e38ff */
[----:B------:R-:W5:Y:S01]  /*13760*/  LD.E.128 R40, desc[UR42][R40.64] ;  /* 0x0000002a28287980 */ /* 0x000f62000c101d00 */
[----:B------:R-:W-:Y:S01]  /*13770*/  IMAD R11, R2, UR5, R11 ;  /* 0x00000005020b7c24 */ /* 0x000fe2000f8e020b */
[----:B------:R-:W-:Y:S02]  /*13780*/  ULDC.64 UR4, c[0x0][0xaf0] ;  /* 0x0002bc0000047ab9 */ /* 0x000fe40000000a00 */
        /* <DEDUP_REMOVED lines=8> */
[----:B---3--:R-:W3:Y:S01]  /*13810*/  FENCE.VIEW.ASYNC.S ;  /* 0x00000000000073c6 */ /* 0x008ee20000000000 */
[----:B------:R-:W-:-:S02]  /*13820*/  IMAD R2, R0, UR4, RZ ;  /* 0x0000000400027c24 */ /* 0x000fc4000f8e02ff */
[----:B0-----:R-:W-:-:S04]  /*13830*/  @P1 IMAD.HI.U32 R0, R14, R13, RZ ;  /* 0x0000000d0e001227 */ /* 0x001fc800078e00ff */
[----:B------:R-:W-:Y:S01]  /*13840*/  IMAD.MOV.U32 R13, RZ, RZ, R14 ;  /* 0x000000ffff0d7224 */ /* 0x000fe200078e000e */
[----:B-1----:R-:W-:Y:S01]  /*13850*/  @P1 SHF.R.U32.HI R13, RZ, R21, R0 ;  /* 0x00000015ff0d1219 */ /* 0x002fe20000011600 */
[C---:B------:R-:W-:Y:S02]  /*13860*/  IMAD R15, R205.reuse, UR5, R2 ;  /* 0x00000005cd0f7c24 */ /* 0x040fe4000f8e0202 */
[----:B------:R-:W-:Y:S01]  /*13870*/  IMAD.WIDE.U32 R2, R205, UR4, R10 ;  /* 0x00000004cd027c25 */ /* 0x000fe2000f8e000a */
[----:B------:R-:W-:Y:S01]  /*13880*/  IADD3 R12, -R13, RZ, RZ ;  /* 0x000000ff0d0c7210 */ /* 0x000fe20007ffe1ff */
[----:B------:R-:W-:Y:S01]  /*13890*/  ULDC.64 UR4, c[0x0][0xae0] ;  /* 0x0002b80000047ab9 */ /* 0x000fe20000000a00 */
[----:B------:R-:W-:Y:S01]  /*138a0*/  SHF.R.S32.HI R10, RZ, 0x1f, R13 ;  /* 0x0000001fff0a7819 */ /* 0x000fe2000001140d */
[----:B------:R-:W-:Y:S02]  /*138b0*/  VIADD R0, R156, 0x28820 ;  /* 0x000288209c007836 */ /* 0x000fe40000000000 */
[----:B------:R-:W-:-:S02]  /*138c0*/  IMAD R9, R9, R12, R14 ;  /* 0x0000000c09097224 */ /* 0x000fc400078e020e */
[----:B------:R-:W-:Y:S01]  /*138d0*/  IMAD.IADD R3, R3, 0x1, R15 ;  /* 0x0000000103037824 */ /* 0x000fe200078e020f */
[----:B------:R-:W-:Y:S01]  /*138e0*/  PRMT R0, RZ, 0x654, R0 ;  /* 0x00000654ff007816 */ /* 0x000fe20000000000 */
[----:B------:R-:W-:Y:S02]  /*138f0*/  IMAD R10, R10, UR4, RZ ;  /* 0x000000040a0a7c24 */ /* 0x000fe4000f8e02ff */
[C---:B------:R-:W-:Y:S01]  /*13900*/  IMAD.WIDE.U32 R2, R13.reuse, UR4, R2 ;  /* 0x000000040d027c25 */ /* 0x040fe2000f8e0002 */
[----:B---3--:R0:W-:Y:S03]  /*13910*/  SYNCS.ARRIVE.TRANS64.RED.A1T0 RZ, [R0+URZ], RZ ;  /* 0x000000ff00ff79a7 */ /* 0x0081e6000810043f */
[----:B------:R-:W-:Y:S01]  /*13920*/  IMAD R11, R13, UR5, R10 ;  /* 0x000000050d0b7c24 */ /* 0x000fe2000f8e020a */
[----:B------:R-:W-:Y:S01]  /*13930*/  ULDC.64 UR4, c[0x0][0xad8] ;  /* 0x0002b60000047ab9 */ /* 0x000fe20000000a00 */
[----:B0-----:R-:W-:-:S02]  /*13940*/  SHF.R.S32.HI R0, RZ, 0x1f, R9 ;  /* 0x0000001fff007819 */ /* 0x001fc40000011409 */
[----:B------:R-:W-:-:S03]  /*13950*/  IMAD.IADD R3, R3, 0x1, R11 ;  /* 0x0000000103037824 */ /* 0x000fc600078e020b */
[----:B------:R-:W-:Y:S02]  /*13960*/  IMAD R0, R0, UR4, RZ ;  /* 0x0000000400007c24 */ /* 0x000fe4000f8e02ff */
[----:B------:R-:W-:-:S04]  /*13970*/  IMAD.WIDE.U32 R2, R9, UR4, R2 ;  /* 0x0000000409027c25 */ /* 0x000fc8000f8e0002 */
[----:B------:R-:W-:Y:S01]  /*13980*/  IMAD R9, R9, UR5, R0 ;  /* 0x0000000509097c24 */ /* 0x000fe2000f8e0200 */
[----:B------:R-:W-:Y:S02]  /*13990*/  ULDC.64 UR4, c[0x0][0xa80] ;  /* 0x0002a00000047ab9 */ /* 0x000fe40000000a00 */
[----:B------:R-:W-:Y:S02]  /*139a0*/  LEA R0, P0, R2, UR4, 0x1 ;  /* 0x0000000402007c11 */ /* 0x000fe4000f8008ff */
[----:B------:R-:W-:Y:S01]  /*139b0*/  IADD3 R3, R3, R9, RZ ;  /* 0x0000000903037210 */ /* 0x000fe20007ffe0ff */
[----:B------:R-:W-:-:S03]  /*139c0*/  UMOV UR4, 0xffffffff ;  /* 0xffffffff00047882 */ /* 0x000fc60000000000 */
[----:B------:R-:W-:Y:S01]  /*139d0*/  LEA.HI.X R2, R2, UR5, R3, 0x1, P0 ;  /* 0x0000000502027c11 */ /* 0x000fe200080f0c03 */
[----:B------:R-:W-:Y:S01]  /*139e0*/  IMAD R9, R208, 0x80, R153 ;  /* 0x00000080d0097824 */ /* 0x000fe200078e0299 */
[----:B--2---:R-:W-:Y:S06]  /*139f0*/  BRA.DIV UR4, `(.L_x_659) ;  /* 0x000000a204947947 */ /* 0x004fec000b800000 */
[----:B------:R0:W1:Y:S04]  /*13a00*/  SHFL.IDX PT, R3, R2, RZ, 0x181f ;  /* 0x00181fff02037589 */ /* 0x00006800000e0000 */
[----:B------:R0:W2:Y:S02]  /*13a10*/  SHFL.IDX PT, R14, R0, RZ, 0x181f ;  /* 0x00181fff000e7589 */ /* 0x0000a400000e0000 */
.L_x_879:
[----:B------:R-:W-:Y:S01]  /*13a20*/  ISETP.GE.AND P0, PT, R9, R8, PT ;  /* 0x000000080900720c */ /* 0x000fe20003f06270 */
[----:B------:R-:W-:-:S12]  /*13a30*/  BSSY B1, `(.L_x_660) ;  /* 0x000000b000017945 */ /* 0x000fd80003800000 */
[----:B------:R-:W-:Y:S05]  /*13a40*/  @P0 BRA `(.L_x_661) ;  /* 0x0000000000240947 */ /* 0x000fea0003800000 */
[----:B------:R-:W-:Y:S02]  /*13a50*/  ULDC UR4, c[0x0][0xac8] ;  /* 0x0002b20000047ab9 */ /* 0x000fe40000000800 */
[----:B------:R-:W-:Y:S02]  /*13a60*/  ISETP.GE.AND P0, PT, R16, UR4, PT ;  /* 0x0000000410007c0c */ /* 0x000fe4000bf06270 */
[----:B------:R-:W-:-:S11]  /*13a70*/  ISETP.GE.AND P1, PT, R23, UR4, PT ;  /* 0x0000000417007c0c */ /* 0x000fd6000bf26270 */
[CC--:B--2---:R-:W-:Y:S02]  /*13a80*/  @!P0 LEA R10, P2, R16.reuse, R14.reuse, 0x1 ;  /* 0x0000000e100a8211 */ /* 0x0c4fe400078408ff */
[C---:B------:R-:W-:Y:S02]  /*13a90*/  @!P1 LEA R14, P3, R23.reuse, R14, 0x1 ;  /* 0x0000000e170e9211 */ /* 0x040fe400078608ff */
[-C--:B-1----:R-:W-:Y:S02]  /*13aa0*/  @!P0 LEA.HI.X R11, R16, R3.reuse, R17, 0x1, P2 ;  /* 0x00000003100b8211 */ /* 0x082fe400010f0c11 */
[----:B------:R-:W-:-:S03]  /*13ab0*/  @!P1 LEA.HI.X R15, R23, R3, R22, 0x1, P3 ;  /* 0x00000003170f9211 */ /* 0x000fc600018f0c16 */
[----:B-----5:R3:W-:Y:S04]  /*13ac0*/  @!P0 ST.E.128 desc[UR42][R10.64], R4 ;  /* 0x000000040a008985 */ /* 0x0207e8000c101d2a */
[----:B------:R3:W-:Y:S02]  /*13ad0*/  @!P1 ST.E.128 desc[UR42][R14.64], R40 ;  /* 0x000000280e009985 */ /* 0x0007e4000c101d2a */
.L_x_661:
[----:B------:R-:W-:Y:S05]  /*13ae0*/  BSYNC B1 ;  /* 0x0000000000017941 */ /* 0x000fea0003800000 */
.L_x_660:
[----:B------:R-:W-:-:S03]  /*13af0*/  UMOV UR4, 0xffffffff ;  /* 0xffffffff00047882 */ /* 0x000fc60000000000 */
[----:B------:R-:W-:Y:S05]  /*13b00*/  BRA.DIV UR4, `(.L_x_662) ;  /* 0x000000a204847947 */ /* 0x000fea000b800000 */
[----:B-1----:R1:W4:Y:S04]  /*13b10*/  SHFL.IDX PT, R3, R2, 0x1, 0x181f ;  /* 0x00381f0002037f89 */ /* 0x00232800000e0000 */
[----:B--23--:R1:W2:Y:S02]  /*13b20*/  SHFL.IDX PT, R14, R0, 0x1, 0x181f ;  /* 0x00381f00000e7f89 */ /* 0x00c2a400000e0000 */
.L_x_883:
[----:B-----5:R-:W-:Y:S01]  /*13b30*/  VIADD R5, R9, 0x20 ;  /* 0x0000002009057836 */ /* 0x020fe20000000000 */
[----:B------:R-:W-:Y:S04]  /*13b40*/  BSSY B1, `(.L_x_663) ;  /* 0x000000c000017945 */ /* 0x000fe80003800000 */
[----:B------:R-:W-:-:S13]  /*13b50*/  ISETP.GE.AND P0, PT, R5, R8, PT ;  /* 0x000000080500720c */ /* 0x000fda0003f06270 */
[----:B------:R-:W-:Y:S05]  /*13b60*/  @P0 BRA `(.L_x_664) ;  /* 0x0000000000240947 */ /* 0x000fea0003800000 */
[----:B------:R-:W-:Y:S02]  /*13b70*/  ULDC UR4, c[0x0][0xac8] ;  /* 0x0002b20000047ab9 */ /* 0x000fe40000000800 */
[----:B------:R-:W-:Y:S02]  /*13b80*/  ISETP.GE.AND P2, PT, R16, UR4, PT ;  /* 0x0000000410007c0c */ /* 0x000fe4000bf46270 */
[----:B------:R-:W-:-:S11]  /*13b90*/  ISETP.GE.AND P3, PT, R23, UR4, PT ;  /* 0x0000000417007c0c */ /* 0x000fd6000bf66270 */
[CC--:B--2---:R-:W-:Y:S02]  /*13ba0*/  @!P2 LEA R4, P0, R16.reuse, R14.reuse, 0x1 ;  /* 0x0000000e1004a211 */ /* 0x0c4fe400078008ff */
[C---:B------:R-:W-:Y:S02]  /*13bb0*/  @!P3 LEA R14, P1, R23.reuse, R14, 0x1 ;  /* 0x0000000e170eb211 */ /* 0x040fe400078208ff */
[-C--:B----4-:R-:W-:Y:S02]  /*13bc0*/  @!P2 LEA.HI.X R5, R16, R3.reuse, R17, 0x1, P0 ;  /* 0x000000031005a211 */ /* 0x090fe400000f0c11 */
[----:B------:R-:W-:-:S03]  /*13bd0*/  @!P3 LEA.HI.X R15, R23, R3, R22, 0x1, P1 ;  /* 0x00000003170fb211 */ /* 0x000fc600008f0c16 */
[----:B------:R3:W-:Y:S04]  /*13be0*/  @!P2 ST.E.128 desc[UR42][R4.64], R24 ;  /* 0x000000180400a985 */ /* 0x0007e8000c101d2a */
[----:B------:R3:W-:Y:S02]  /*13bf0*/  @!P3 ST.E.128 desc[UR42][R14.64], R44 ;  /* 0x0000002c0e00b985 */ /* 0x0007e4000c101d2a */
.L_x_664:
[----:B------:R-:W-:Y:S05]  /*13c00*/  BSYNC B1 ;  /* 0x0000000000017941 */ /* 0x000fea0003800000 */
.L_x_663:
[----:B------:R-:W-:-:S03]  /*13c10*/  UMOV UR4, 0xffffffff ;  /* 0xffffffff00047882 */ /* 0x000fc60000000000 */
[----:B------:R-:W-:Y:S05]  /*13c20*/  BRA.DIV UR4, `(.L_x_665) ;  /* 0x000000a204847947 */ /* 0x000fea000b800000 */
[----:B----4-:R4:W0:Y:S04]  /*13c30*/  SHFL.IDX PT, R3, R2, 0x2, 0x181f ;  /* 0x00581f0002037f89 */ /* 0x01082800000e0000 */
[----:B--23--:R4:W2:Y:S02]  /*13c40*/  SHFL.IDX PT, R14, R0, 0x2, 0x181f ;  /* 0x00581f00000e7f89 */ /* 0x00c8a400000e0000 */
.L_x_887:
[----:B------:R-:W-:Y:S01]  /*13c50*/  IADD3 R5, R9, 0x40, RZ ;  /* 0x0000004009057810 */ /* 0x000fe20007ffe0ff */
[----:B------:R-:W-:Y:S03]  /*13c60*/  BSSY B1, `(.L_x_666) ;  /* 0x000000c000017945 */ /* 0x000fe60003800000 */
[----:B------:R-:W-:-:S13]  /*13c70*/  ISETP.GE.AND P0, PT, R5, R8, PT ;  /* 0x000000080500720c */ /* 0x000fda0003f06270 */
[----:B------:R-:W-:Y:S05]  /*13c80*/  @P0 BRA `(.L_x_667) ;  /* 0x0000000000240947 */ /* 0x000fea0003800000 */
[----:B------:R-:W-:Y:S02]  /*13c90*/  ULDC UR4, c[0x0][0xac8] ;  /* 0x0002b20000047ab9 */ /* 0x000fe40000000800 */
[----:B------:R-:W-:Y:S02]  /*13ca0*/  ISETP.GE.AND P2, PT, R16, UR4, PT ;  /* 0x0000000410007c0c */ /* 0x000fe4000bf46270 */
[----:B------:R-:W-:-:S11]  /*13cb0*/  ISETP.GE.AND P3, PT, R23, UR4, PT ;  /* 0x0000000417007c0c */ /* 0x000fd6000bf66270 */
[CC--:B--2---:R-:W-:Y:S02]  /*13cc0*/  @!P2 LEA R4, P0, R16.reuse, R14.reuse, 0x1 ;  /* 0x0000000e1004a211 */ /* 0x0c4fe400078008ff */
[C---:B------:R-:W-:Y:S02]  /*13cd0*/  @!P3 LEA R14, P1, R23.reuse, R14, 0x1 ;  /* 0x0000000e170eb211 */ /* 0x040fe400078208ff */
[-C--:B0-----:R-:W-:Y:S02]  /*13ce0*/  @!P2 LEA.HI.X R5, R16, R3.reuse, R17, 0x1, P0 ;  /* 0x000000031005a211 */ /* 0x081fe400000f0c11 */
[----:B------:R-:W-:-:S03]  /*13cf0*/  @!P3 LEA.HI.X R15, R23, R3, R22, 0x1, P1 ;  /* 0x00000003170fb211 */ /* 0x000fc600008f0c16 */
[----:B------:R3:W-:Y:S04]  /*13d00*/  @!P2 ST.E.128 desc[UR42][R4.64], R32 ;  /* 0x000000200400a985 */ /* 0x0007e8000c101d2a */
[----:B------:R3:W-:Y:S02]  /*13d10*/  @!P3 ST.E.128 desc[UR42][R14.64], R48 ;  /* 0x000000300e00b985 */ /* 0x0007e4000c101d2a */
.L_x_667:
[----:B------:R-:W-:Y:S05]  /*13d20*/  BSYNC B1 ;  /* 0x0000000000017941 */ /* 0x000fea0003800000 */
.L_x_666:
[----:B------:R-:W-:-:S03]  /*13d30*/  UMOV UR4, 0xffffffff ;  /* 0xffffffff00047882 */ /* 0x000fc60000000000 */
[----:B------:R-:W-:Y:S05]  /*13d40*/  BRA.DIV UR4, `(.L_x_668) ;  /* 0x000000a204847947 */ /* 0x000fea000b800000 */
[----:B0-----:R0:W0:Y:S04]  /*13d50*/  SHFL.IDX PT, R3, R2, 0x3, 0x181f ;  /* 0x00781f0002037f89 */ /* 0x00102800000e0000 */
[----:B--23--:R2:W3:Y:S02]  /*13d60*/  SHFL.IDX PT, R14, R0, 0x3, 0x181f ;  /* 0x00781f00000e7f89 */ /* 0x00c4e400000e0000 */
.L_x_891:
[----:B------:R-:W-:-:S05]  /*13d70*/  VIADD R5, R9, 0x60 ;  /* 0x0000006009057836 */ /* 0x000fca0000000000 */
[----:B------:R-:W-:-:S13]  /*13d80*/  ISETP.GE.AND P0, PT, R5, R8, PT ;  /* 0x000000080500720c */ /* 0x000fda0003f06270 */
        /* <DEDUP_REMOVED lines=8> */
[----:B------:R-:W-:-:S04]  /*13e10*/  LEA R14, P0, R23, R14, 0x1 ;  /* 0x0000000e170e7211 */ /* 0x000fc800078008ff */
[----:B------:R-:W-:-:S05]  /*13e20*/  LEA.HI.X R15, R23, R3, R22, 0x1, P0 ;  /* 0x00000003170f7211 */ /* 0x000fca00000f0c16 */
[----:B------:R3:W-:Y:S01]  /*13e30*/  ST.E.128 desc[UR42][R14.64], R52 ;  /* 0x000000340e007985 */ /* 0x0007e2000c101d2a */
[----:B------:R-:W-:Y:S05]  /*13e40*/  BRA `(.L_x_669) ;  /* 0x0000001800387947 */ /* 0x000fea0003800000 */
.L_x_658:
[----:B------:R-:W1:Y:S01]  /*13e50*/  @P1 LDC R4, c[0x0][0xbec] ;  /* 0x0002fb00ff041b82 */ /* 0x000e620000000800 */
[----:B------:R-:W-:Y:S01]  /*13e60*/  ULDC.64 UR4, c[0x0][0xb08] ;  /* 0x0002c20000047ab9 */ /* 0x000fe20000000a00 */
[----:B0-----:R-:W-:Y:S01]  /*13e70*/  SHF.R.S32.HI R0, RZ, 0x1f, R205 ;  /* 0x0000001fff007819 */ /* 0x001fe200000114cd */
[----:B------:R-:W-:Y:S01]  /*13e80*/  IMAD R11, R11, UR4, RZ ;  /* 0x000000040b0b7c24 */ /* 0x000fe2000f8e02ff */
[----:B------:R-:W-:Y:S01]  /*13e90*/  ULDC.64 UR6, c[0x0][0xb30] ;  /* 0x0002cc0000067ab9 */ /* 0x000fe20000000a00 */
[----:B------:R-:W-:Y:S01]  /*13ea0*/  IMAD.WIDE.U32 R6, R10, UR4, RZ ;  /* 0x000000040a067c25 */ /* 0x000fe2000f8e00ff */
[----:B------:R-:W-:Y:S02]  /*13eb0*/  IADD3 R93, R202, 0x38, RZ ;  /* 0x00000038ca5d7810 */ /* 0x000fe40007ffe0ff */
[----:B------:R-:W0:Y:S01]  /*13ec0*/  @P1 LDC R13, c[0x0][0xbf0] ;  /* 0x0002fc00ff0d1b82 */ /* 0x000e220000000800 */
[----:B------:R-:W-:Y:S01]  /*13ed0*/  IMAD R11, R10, UR5, R11 ;  /* 0x000000050a0b7c24 */ /* 0x000fe2000f8e020b */
[----:B------:R-:W-:Y:S01]  /*13ee0*/  ULDC.64 UR4, c[0x0][0xb38] ;  /* 0x0002ce0000047ab9 */ /* 0x000fe20000000a00 */
[C---:B------:R-:W-:Y:S01]  /*13ef0*/  VIADD R28, R202.reuse, 0x10 ;  /* 0x00000010ca1c7836 */ /* 0x040fe20000000000 */
[----:B------:R-:W-:Y:S01]  /*13f00*/  SHF.R.S32.HI R97, RZ, 0x1f, R210 ;  /* 0x0000001fff617819 */ /* 0x000fe200000114d2 */
[----:B------:R-:W-:Y:S01]  /*13f10*/  IMAD.IADD R7, R7, 0x1, R11 ;  /* 0x0000000107077824 */ /* 0x000fe200078e020b */
[----:B------:R-:W-:Y:S01]  /*13f20*/  SHF.R.S32.HI R94, RZ, 0x1f, R93 ;  /* 0x0000001fff5e7819 */ /* 0x000fe2000001145d */
[----:B------:R-:W-:Y:S01]  /*13f30*/  VIADD R33, R202, 0x18 ;  /* 0x00000018ca217836 */ /* 0x000fe20000000000 */
[----:B------:R-:W-:Y:S01]  /*13f40*/  SHF.R.S32.HI R32, RZ, 0x1f, R28 ;  /* 0x0000001fff207819 */ /* 0x000fe2000001141c */
[----:B------:R-:W-:-:S03]  /*13f50*/  IMAD.WIDE.U32 R6, R2, UR4, R6 ;  /* 0x0000000402067c25 */ /* 0x000fc6000f8e0006 */
[----:B------:R-:W-:Y:S01]  /*13f60*/  SHF.R.S32.HI R34, RZ, 0x1f, R33 ;  /* 0x0000001fff227819 */ /* 0x000fe20000011421 */
[----:B------:R-:W-:Y:S01]  /*13f70*/  IMAD R7, R2, UR5, R7 ;  /* 0x0000000502077c24 */ /* 0x000fe2000f8e0207 */
[----:B------:R-:W-:Y:S01]  /*13f80*/  ULDC.64 UR4, c[0x0][0xb40] ;  /* 0x0002d00000047ab9 */ /* 0x000fe20000000a00 */
[----:B------:R-:W-:Y:S02]  /*13f90*/  VIADD R37, R202, 0x28 ;  /* 0x00000028ca257836 */ /* 0x000fe40000000000 */
[----:B------:R-:W-:Y:S02]  /*13fa0*/  IMAD R0, R0, UR4, RZ ;  /* 0x0000000400007c24 */ /* 0x000fe4000f8e02ff */
[----:B-1----:R-:W-:Y:S01]  /*13fb0*/  @P1 IMAD.HI.U32 R4, R35, R4, RZ ;  /* 0x0000000423041227 */ /* 0x002fe200078e00ff */
[----:B------:R-:W-:-:S03]  /*13fc0*/  SHF.R.S32.HI R38, RZ, 0x1f, R37 ;  /* 0x0000001fff267819 */ /* 0x000fc60000011425 */
[C---:B------:R-:W-:Y:S02]  /*13fd0*/  IMAD R11, R205.reuse, UR5, R0 ;  /* 0x00000005cd0b7c24 */ /* 0x040fe4000f8e0200 */
[----:B------:R-:W-:Y:S01]  /*13fe0*/  IMAD.WIDE.U32 R2, R205, UR4, R6 ;  /* 0x00000004cd027c25 */ /* 0x000fe2000f8e0006 */
[----:B------:R-:W-:Y:S01]  /*13ff0*/  MOV R7, R35 ;  /* 0x0000002300077202 */ /* 0x000fe20000000f00 */
[----:B------:R-:W-:Y:S01]  /*14000*/  ULDC.64 UR4, c[0x0][0xb48] ;  /* 0x0002d20000047ab9 */ /* 0x000fe20000000a00 */
[----:B0-----:R-:W-:Y:S01]  /*14010*/  @P1 SHF.R.U32.HI R7, RZ, R13, R4 ;  /* 0x0000000dff071219 */ /* 0x001fe20000011604 */
[----:B------:R-:W-:Y:S02]  /*14020*/  IMAD.IADD R3, R3, 0x1, R11 ;  /* 0x0000000103037824 */ /* 0x000fe400078e020b */
[----:B------:R-:W-:Y:S01]  /*14030*/  VIADD R39, R202, 0x30 ;  /* 0x00000030ca277836 */ /* 0x000fe20000000000 */
[--C-:B------:R-:W-:Y:S01]  /*14040*/  SHF.R.S32.HI R0, RZ, 0x1f, R7.reuse ;  /* 0x0000001fff007819 */ /* 0x100fe20000011407 */
[----:B------:R-:W-:-:S02]  /*14050*/  IMAD.MOV R4, RZ, RZ, -R7 ;  /* 0x000000ffff047224 */ /* 0x000fc400078e0a07 */
[----:B------:R-:W-:Y:S01]  /*14060*/  IMAD.WIDE.U32 R2, R209, UR4, R2 ;  /* 0x00000004d1027c25 */ /* 0x000fe2000f8e0002 */
[----:B------:R-:W-:-:S03]  /*14070*/  SHF.R.S32.HI R92, RZ, 0x1f, R39 ;  /* 0x0000001fff5c7819 */ /* 0x000fc60000011427 */
[----:B------:R-:W-:Y:S01]  /*14080*/  IMAD R9, R9, R4, R35 ;  /* 0x0000000409097224 */ /* 0x000fe200078e0223 */
[----:B------:R-:W-:Y:S01]  /*14090*/  IADD3 R35, R202, 0x20, RZ ;  /* 0x00000020ca237810 */ /* 0x000fe20007ffe0ff */
[----:B------:R-:W-:Y:S02]  /*140a0*/  IMAD R0, R0, UR6, RZ ;  /* 0x0000000600007c24 */ /* 0x000fe4000f8e02ff */
[----:B------:R-:W-:Y:S01]  /*140b0*/  IMAD R3, R209, UR5, R3 ;  /* 0x00000005d1037c24 */ /* 0x000fe2000f8e0203 */
[----:B------:R-:W-:Y:S01]  /*140c0*/  ULDC.64 UR4, c[0x0][0xb28] ;  /* 0x0002ca0000047ab9 */ /* 0x000fe20000000a00 */
[C---:B------:R-:W-:Y:S01]  /*140d0*/  IMAD R11, R7.reuse, UR7, R0 ;  /* 0x00000007070b7c24 */ /* 0x040fe2000f8e0200 */
[----:B------:R-:W-:Y:S01]  /*140e0*/  SHF.R.S32.HI R0, RZ, 0x1f, R9 ;  /* 0x0000001fff007819 */ /* 0x000fe20000011409 */
[----:B------:R-:W-:Y:S01]  /*140f0*/  IMAD.WIDE.U32 R2, R7, UR6, R2 ;  /* 0x0000000607027c25 */ /* 0x000fe2000f8e0002 */
[----:B------:R-:W-:-:S03]  /*14100*/  SHF.R.S32.HI R36, RZ, 0x1f, R35 ;  /* 0x0000001fff247819 */ /* 0x000fc60000011423 */
[----:B------:R-:W-:Y:S01]  /*14110*/  IMAD R0, R0, UR4, RZ ;  /* 0x0000000400007c24 */ /* 0x000fe2000f8e02ff */
[----:B------:R-:W-:Y:S01]  /*14120*/  IADD3 R3, R3, R11, RZ ;  /* 0x0000000b03037210 */ /* 0x000fe20007ffe0ff */
[----:B------:R-:W-:Y:S02]  /*14130*/  VIADD R4, R156, 0x28820 ;  /* 0x000288209c047836 */ /* 0x000fe40000000000 */
[C---:B------:R-:W-:Y:S02]  /*14140*/  IMAD R7, R9.reuse, UR5, R0 ;  /* 0x0000000509077c24 */ /* 0x040fe4000f8e0200 */
[----:B------:R-:W-:Y:S01]  /*14150*/  IMAD.WIDE.U32 R2, R9, UR4, R2 ;  /* 0x0000000409027c25 */ /* 0x000fe2000f8e0002 */
[----:B------:R-:W-:Y:S01]  /*14160*/  ULDC.64 UR4, c[0x0][0xb00] ;  /* 0x0002c00000047ab9 */ /* 0x000fe20000000a00 */
[----:B------:R-:W-:Y:S02]  /*14170*/  PRMT R4, RZ, 0x654, R4 ;  /* 0x00000654ff047816 */ /* 0x000fe40000000004 */
[----:B------:R-:W-:Y:S01]  /*14180*/  IMAD.IADD R3, R3, 0x1, R7 ;  /* 0x0000000103037824 */ /* 0x000fe200078e0207 */
[----:B------:R-:W-:Y:S01]  /*14190*/  LEA R0, P0, R2, UR4, 0x2 ;  /* 0x0000000402007c11 */ /* 0x000fe2000f8010ff */
[----:B------:R0:W-:Y:S01]  /*141a0*/  SYNCS.ARRIVE.TRANS64.RED.A1T0 RZ, [R4+URZ], RZ ;  /* 0x000000ff04ff79a7 */ /* 0x0001e2000810043f */
[----:B------:R-:W-:Y:S01]  /*141b0*/  VIADD R95, R202, 0x40 ;  /* 0x00000040ca5f7836 */ /* 0x000fe20000000000 */
[----:B------:R-:W-:Y:S01]  /*141c0*/  UMOV UR4, 0xffffffff ;  /* 0xffffffff00047882 */ /* 0x000fe20000000000 */
[----:B------:R-:W-:-:S03]  /*141d0*/  LEA.HI.X R2, R2, UR5, R3, 0x2, P0 ;  /* 0x0000000502027c11 */ /* 0x000fc600080f1403 */
[----:B------:R-:W-:Y:S02]  /*141e0*/  SHF.R.S32.HI R96, RZ, 0x1f, R95 ;  /* 0x0000001fff607819 */ /* 0x000fe4000001145f */
[----:B0-----:R-:W-:-:S04]  /*141f0*/  IADD3 R4, R202, 0x8, RZ ;  /* 0x00000008ca047810 */ /* 0x001fc80007ffe0ff */
[----:B------:R-:W-:Y:S01]  /*14200*/  SHF.R.S32.HI R9, RZ, 0x1f, R4 ;  /* 0x0000001fff097819 */ /* 0x000fe20000011404 */
[----:B------:R-:W-:Y:S06]  /*14210*/  BRA.DIV UR4, `(.L_x_670) ;  /* 0x0000009e04987947 */ /* 0x000fec000b800000 */
[----:B------:R0:W1:Y:S04]  /*14220*/  SHFL.IDX PT, R3, R2, RZ, 0x1c1f ;  /* 0x001c1fff02037589 */ /* 0x00006800000e0000 */
[----:B------:R0:W2:Y:S02]  /*14230*/  SHFL.IDX PT, R14, R0, RZ, 0x1c1f ;  /* 0x001c1fff000e7589 */ /* 0x0000a400000e0000 */
.L_x_894:
[----:B------:R-:W-:Y:S01]  /*14240*/  ISETP.GE.AND P0, PT, R25, R8, PT ;  /* 0x000000081900720c */ /* 0x000fe20003f06270 */
[----:B------:R-:W-:-:S12]  /*14250*/  BSSY B1, `(.L_x_671) ;  /* 0x0000043000017945 */ /* 0x000fd80003800000 */
[----:B------:R-:W-:Y:S05]  /*14260*/  @P0 BRA `(.L_x_672) ;  /* 0x0000000400040947 */ /* 0x000fea0003800000 */
[----:B------:R-:W-:Y:S02]  /*14270*/  ULDC UR4, c[0x0][0xac8] ;  /* 0x0002b20000047ab9 */ /* 0x000fe40000000800 */
[----:B------:R-:W-:Y:S02]  /*14280*/  ISETP.GE.AND P0, PT, R202, UR4, PT ;  /* 0x00000004ca007c0c */ /* 0x000fe4000bf06270 */
[----:B------:R-:W-:Y:S02]  /*14290*/  ISETP.GE.AND P2, PT, R4, UR4, PT ;  /* 0x0000000404007c0c */ /* 0x000fe4000bf46270 */
[----:B------:R-:W-:Y:S02]  /*142a0*/  ISETP.GE.AND P3, PT, R28, UR4, PT ;  /* 0x000000041c007c0c */ /* 0x000fe4000bf66270 */
[----:B------:R-:W-:-:S07]  /*142b0*/  ISETP.GE.AND P1, PT, R33, UR4, PT ;  /* 0x0000000421007c0c */ /* 0x000fce000bf26270 */
[----:B-1----:R-:W-:Y:S02]  /*142c0*/  @!P0 IMAD.MOV.U32 R15, RZ, RZ, R3 ;  /* 0x000000ffff0f8224 */ /* 0x002fe400078e0003 */
[----:B--2---:R-:W-:Y:S01]  /*142d0*/  @!P2 LEA R6, P4, R4, R14, 0x2 ;  /* 0x0000000e0406a211 */ /* 0x004fe200078810ff */
[----:B------:R-:W-:-:S03]  /*142e0*/  @!P0 IMAD.WIDE R10, R202, 0x4, R14 ;  /* 0x00000004ca0a8825 */ /* 0x000fc600078e020e */
[-C--:B------:R-:W-:Y:S02]  /*142f0*/  @!P2 LEA.HI.X R7, R4, R3.reuse, R9, 0x2, P4 ;  /* 0x000000030407a211 */ /* 0x080fe400020f1409 */
[CC--:B------:R-:W-:Y:S01]  /*14300*/  @!P3 LEA R12, P4, R28.reuse, R14.reuse, 0x2 ;  /* 0x0000000e1c0cb211 */ /* 0x0c0fe200078810ff */
[----:B------:R1:W-:Y:S01]  /*14310*/  @!P0 ST.E.64 desc[UR42][R10.64], R20 ;  /* 0x000000140a008985 */ /* 0x0003e2000c101b2a */
[----:B------:R-:W-:Y:S02]  /*14320*/  ISETP.GE.AND P0, PT, R35, UR4, PT ;  /* 0x0000000423007c0c */ /* 0x000fe4000bf06270 */
[----:B------:R-:W-:Y:S01]  /*14330*/  @!P1 LEA R24, P5, R33, R14, 0x2 ;  /* 0x0000000e21189211 */ /* 0x000fe200078a10ff */
[----:B------:R2:W-:Y:S01]  /*14340*/  @!P2 ST.E.64 desc[UR42][R6.64], R40 ;  /* 0x000000280600a985 */ /* 0x0005e2000c101b2a */
[----:B------:R-:W-:Y:S02]  /*14350*/  ISETP.GE.AND P2, PT, R37, UR4, PT ;  /* 0x0000000425007c0c */ /* 0x000fe4000bf46270 */
[----:B------:R-:W-:-:S02]  /*14360*/  @!P3 LEA.HI.X R13, R28, R3, R32, 0x2, P4 ;  /* 0x000000031c0db211 */ /* 0x000fc400020f1420 */
[----:B------:R-:W-:Y:S02]  /*14370*/  @!P1 LEA.HI.X R25, R33, R3, R34, 0x2, P5 ;  /* 0x0000000321199211 */ /* 0x000fe400028f1422 */
[----:B------:R-:W-:Y:S01]  /*14380*/  ISETP.GE.AND P4, PT, R39, UR4, PT ;  /* 0x0000000427007c0c */ /* 0x000fe2000bf86270 */
[----:B------:R3:W-:Y:S02]  /*14390*/  @!P3 ST.E.64 desc[UR42][R12.64], R42 ;  /* 0x0000002a0c00b985 */ /* 0x0007e4000c101b2a */
[-C--:B------:R-:W-:Y:S02]  /*143a0*/  @!P0 LEA R26, P3, R35, R14.reuse, 0x2 ;  /* 0x0000000e231a8211 */ /* 0x080fe400078610ff */
[----:B------:R4:W-:Y:S01]  /*143b0*/  @!P1 ST.E.64 desc[UR42][R24.64], R44 ;  /* 0x0000002c18009985 */ /* 0x0009e2000c101b2a */
[----:B------:R-:W-:Y:S02]  /*143c0*/  ISETP.GE.AND P1, PT, R93, UR4, PT ;  /* 0x000000045d007c0c */ /* 0x000fe4000bf26270 */
[----:B-1----:R-:W-:-:S02]  /*143d0*/  @!P2 LEA R10, P5, R37, R14, 0x2 ;  /* 0x0000000e250aa211 */ /* 0x002fc400078a10ff */
[-C--:B------:R-:W-:Y:S02]  /*143e0*/  @!P0 LEA.HI.X R27, R35, R3.reuse, R36, 0x2, P3 ;  /* 0x00000003231b8211 */ /* 0x080fe400018f1424 */
[----:B------:R-:W-:Y:S02]  /*143f0*/  @!P2 LEA.HI.X R11, R37, R3, R38, 0x2, P5 ;  /* 0x00000003250ba211 */ /* 0x000fe400028f1426 */
[----:B------:R-:W-:Y:S01]  /*14400*/  ISETP.GE.AND P3, PT, R95, UR4, PT ;  /* 0x000000045f007c0c */ /* 0x000fe2000bf66270 */
[----:B------:R-:W-:Y:S01]  /*14410*/  @!P0 ST.E.64 desc[UR42][R26.64], R46 ;  /* 0x0000002e1a008985 */ /* 0x000fe2000c101b2a */
[----:B--2---:R-:W-:-:S03]  /*14420*/  @!P4 LEA R6, P0, R39, R14, 0x2 ;  /* 0x0000000e2706c211 */ /* 0x004fc600078010ff */
[----:B------:R1:W-:Y:S01]  /*14430*/  @!P2 ST.E.64 desc[UR42][R10.64], R48 ;  /* 0x000000300a00a985 */ /* 0x0003e2000c101b2a */
[-C--:B---3--:R-:W-:Y:S02]  /*14440*/  @!P1 LEA R12, P5, R93, R14.reuse, 0x2 ;  /* 0x0000000e5d0c9211 */ /* 0x088fe400078a10ff */
[----:B------:R-:W-:Y:S02]  /*14450*/  ISETP.GE.AND P2, PT, R210, UR4, PT ;  /* 0x00000004d2007c0c */ /* 0x000fe4000bf46270 */
[-C--:B------:R-:W-:Y:S02]  /*14460*/  @!P4 LEA.HI.X R7, R39, R3.reuse, R92, 0x2, P0 ;  /* 0x000000032707c211 */ /* 0x080fe400000f145c */
[----:B------:R-:W-:Y:S02]  /*14470*/  ISETP.GE.AND P0, PT, R216, UR4, PT ;  /* 0x00000004d8007c0c */ /* 0x000fe4000bf06270 */
[----:B------:R-:W-:Y:S01]  /*14480*/  @!P1 LEA.HI.X R13, R93, R3, R94, 0x2, P5 ;  /* 0x000000035d0d9211 */ /* 0x000fe200028f145e */
[----:B------:R2:W-:Y:S01]  /*14490*/  @!P4 ST.E.64 desc[UR42][R6.64], R50 ;  /* 0x000000320600c985 */ /* 0x0005e2000c101b2a */
[----:B------:R-:W-:-:S03]  /*144a0*/  @!P3 LEA R20, P5, R95, R14, 0x2 ;  /* 0x0000000e5f14b211 */ /* 0x000fc600078a10ff */
[----:B------:R3:W-:Y:S01]  /*144b0*/  @!P1 ST.E.64 desc[UR42][R12.64], R52 ;  /* 0x000000340c009985 */ /* 0x0007e2000c101b2a */
[----:B------:R-:W-:Y:S02]  /*144c0*/  ISETP.GE.AND P1, PT, R215, UR4, PT ;  /* 0x00000004d7007c0c */ /* 0x000fe4000bf26270 */
[-C--:B------:R-:W-:Y:S02]  /*144d0*/  @!P3 LEA.HI.X R21, R95, R3.reuse, R96, 0x2, P5 ;  /* 0x000000035f15b211 */ /* 0x080fe400028f1460 */
[-C--:B----4-:R-:W-:Y:S02]  /*144e0*/  @!P2 LEA R24, P4, R210, R14.reuse, 0x2 ;  /* 0x0000000ed218a211 */ /* 0x090fe400078810ff */
        /* <DEDUP_REMOVED lines=14> */
[CC--:B-1----:R-:W-:Y:S02]  /*145d0*/  @!P4 LEA R20, P1, R213.reuse, R14.reuse, 0x2 ;  /* 0x0000000ed514c211 */ /* 0x0c2fe400078210ff */
[-C--:B------:R-:W-:Y:S02]  /*145e0*/  @!P3 LEA.HI.X R13, R214, R3.reuse, R224, 0x2, P5 ;  /* 0x00000003d60db211 */ /* 0x080fe400028f14e0 */
[CC--:B----4-:R-:W-:Y:S02]  /*145f0*/  @!P2 LEA R24, P5, R212.reuse, R14.reuse, 0x2 ;  /* 0x0000000ed418a211 */ /* 0x0d0fe400078a10ff */
        /* <DEDUP_REMOVED lines=8> */
.L_x_672:
[----:B------:R-:W-:Y:S05]  /*14680*/  BSYNC B1 ;  /* 0x0000000000017941 */ /* 0x000fea0003800000 */
.L_x_671:
[----:B------:R-:W-:-:S03]  /*14690*/  UMOV UR4, 0xffffffff ;  /* 0xffffffff00047882 */ /* 0x000fc60000000000 */
[----:B------:R-:W-:Y:S05]  /*146a0*/  BRA.DIV UR4, `(.L_x_673) ;  /* 0x0000009a04a87947 */ /* 0x000fea000b800000 */
[----:B-1----:R1:W3:Y:S04]  /*146b0*/  SHFL.IDX PT, R3, R2, 0x1, 0x1c1f ;  /* 0x003c1f0002037f89 */ /* 0x0022e800000e0000 */
[----:B--2---:R1:W2:Y:S02]  /*146c0*/  SHFL.IDX PT, R14, R0, 0x1, 0x1c1f ;  /* 0x003c1f00000e7f89 */ /* 0x0042a400000e0000 */
.L_x_898:
[----:B------:R-:W-:-:S13]  /*146d0*/  ISETP.GE.AND P0, PT, R5, R8, PT ;  /* 0x000000080500720c */ /* 0x000fda0003f06270 */
[----:B------:R-:W-:Y:S05]  /*146e0*/  @P0 BRA `(.L_x_669) ;  /* 0x0000001000100947 */ /* 0x000fea0003800000 */
[----:B------:R-:W-:Y:S02]  /*146f0*/  ULDC UR4, c[0x0][0xac8] ;  /* 0x0002b20000047ab9 */ /* 0x000fe40000000800 */
[----:B------:R-:W-:Y:S02]  /*14700*/  ISETP.GE.AND P3, PT, R4, UR4, PT ;  /* 0x0000000404007c0c */ /* 0x000fe4000bf66270 */
[----:B------:R-:W-:Y:S02]  /*14710*/  ISETP.GE.AND P1, PT, R202, UR4, PT ;  /* 0x00000004ca007c0c */ /* 0x000fe4000bf26270 */
[----:B------:R-:W-:Y:S02]  /*14720*/  ISETP.GE.AND P4, PT, R28, UR4, PT ;  /* 0x000000041c007c0c */ /* 0x000fe4000bf86270 */
[----:B------:R-:W-:-:S07]  /*14730*/  ISETP.GE.AND P2, PT, R33, UR4, PT ;  /* 0x0000000421007c0c */ /* 0x000fce000bf46270 */
[CC--:B--2---:R-:W-:Y:S02]  /*14740*/  @!P3 LEA R6, P0, R4.reuse, R14.reuse, 0x2 ;  /* 0x0000000e0406b211 */ /* 0x0c4fe400078010ff */
[-C--:B01----:R-:W-:Y:S02]  /*14750*/  @!P1 MOV R2, R14.reuse ;  /* 0x0000000e00029202 */ /* 0x083fe40000000f00 */
[----:B---3--:R-:W-:Y:S02]  /*14760*/  @!P3 LEA.HI.X R7, R4, R3, R9, 0x2, P0 ;  /* 0x000000030407b211 */ /* 0x008fe400000f1409 */
[----:B------:R-:W-:Y:S01]  /*14770*/  ISETP.GE.AND P0, PT, R35, UR4, PT ;  /* 0x0000000423007c0c */ /* 0x000fe2000bf06270 */
[----:B------:R-:W-:Y:S01]  /*14780*/  @!P1 IMAD.WIDE R4, R202, 0x4, R2 ;  /* 0x00000004ca049825 */ /* 0x000fe200078e0202 */
[----:B------:R-:W-:-:S04]  /*14790*/  @!P4 LEA R8, P5, R28, R14, 0x2 ;  /* 0x0000000e1c08c211 */ /* 0x000fc800078a10ff */
[----:B------:R0:W-:Y:S01]  /*147a0*/  @!P1 ST.E.64 desc[UR42][R4.64], R70 ;  /* 0x0000004604009985 */ /* 0x0001e2000c101b2a */
[----:B------:R-:W-:Y:S02]  /*147b0*/  ISETP.GE.AND P1, PT, R37, UR4, PT ;  /* 0x0000000425007c0c */ /* 0x000fe4000bf26270 */
[-C--:B------:R-:W-:Y:S01]  /*147c0*/  @!P4 LEA.HI.X R9, R28, R3.reuse, R32, 0x2, P5 ;  /* 0x000000031c09c211 */ /* 0x080fe200028f1420 */
[----:B------:R1:W-:Y:S01]  /*147d0*/  @!P3 ST.E.64 desc[UR42][R6.64], R72 ;  /* 0x000000480600b985 */ /* 0x0003e2000c101b2a */
[-C--:B------:R-:W-:Y:S02]  /*147e0*/  @!P2 LEA R10, P5, R33, R14.reuse, 0x2 ;  /* 0x0000000e210aa211 */ /* 0x080fe400078a10ff */
[----:B------:R-:W-:Y:S01]  /*147f0*/  ISETP.GE.AND P3, PT, R93, UR4, PT ;  /* 0x000000045d007c0c */ /* 0x000fe2000bf66270 */
[----:B------:R2:W-:Y:S01]  /*14800*/  @!P4 ST.E.64 desc[UR42][R8.64], R74 ;  /* 0x0000004a0800c985 */ /* 0x0005e2000c101b2a */
[----:B------:R-:W-:Y:S02]  /*14810*/  @!P2 LEA.HI.X R11, R33, R3, R34, 0x2, P5 ;  /* 0x00000003210ba211 */ /* 0x000fe400028f1422 */
[----:B------:R-:W-:-:S02]  /*14820*/  @!P0 LEA R12, P5, R35, R14, 0x2 ;  /* 0x0000000e230c8211 */ /* 0x000fc400078a10ff */
[----:B------:R-:W-:Y:S01]  /*14830*/  ISETP.GE.AND P4, PT, R39, UR4, PT ;  /* 0x0000000427007c0c */ /* 0x000fe2000bf86270 */
[----:B------:R3:W-:Y:S01]  /*14840*/  @!P2 ST.E.64 desc[UR42][R10.64], R76 ;  /* 0x0000004c0a00a985 */ /* 0x0007e2000c101b2a */
[-C--:B------:R-:W-:Y:S02]  /*14850*/  @!P0 LEA.HI.X R13, R35, R3.reuse, R36, 0x2, P5 ;  /* 0x00000003230d8211 */ /* 0x080fe400028f1424 */
[----:B------:R-:W-:Y:S02]  /*14860*/  @!P1 LEA R20, P5, R37, R14, 0x2 ;  /* 0x0000000e25149211 */ /* 0x000fe400078a10ff */
[----:B------:R-:W-:Y:S01]  /*14870*/  ISETP.GE.AND P2, PT, R95, UR4, PT ;  /* 0x000000045f007c0c */ /* 0x000fe2000bf46270 */
[----:B------:R4:W-:Y:S01]  /*14880*/  @!P0 ST.E.64 desc[UR42][R12.64], R78 ;  /* 0x0000004e0c008985 */ /* 0x0009e2000c101b2a */
[----:B------:R-:W-:Y:S02]  /*14890*/  @!P1 LEA.HI.X R21, R37, R3, R38, 0x2, P5 ;  /* 0x0000000325159211 */ /* 0x000fe400028f1426 */
[----:B------:R-:W-:-:S03]  /*148a0*/  ISETP.GE.AND P0, PT, R210, UR4, PT ;  /* 0x00000004d2007c0c */ /* 0x000fc6000bf06270 */
[----:B------:R-:W-:Y:S01]  /*148b0*/  @!P1 ST.E.64 desc[UR42][R20.64], R80 ;  /* 0x0000005014009985 */ /* 0x000fe2000c101b2a */
[-C--:B0-----:R-:W-:Y:S02]  /*148c0*/  @!P4 LEA R4, P5, R39, R14.reuse, 0x2 ;  /* 0x0000000e2704c211 */ /* 0x081fe400078a10ff */
[-C--:B-1----:R-:W-:Y:S02]  /*148d0*/  @!P3 LEA R6, P1, R93, R14.reuse, 0x2 ;  /* 0x0000000e5d06b211 */ /* 0x082fe400078210ff */
[-C--:B------:R-:W-:Y:S02]  /*148e0*/  @!P4 LEA.HI.X R5, R39, R3.reuse, R92, 0x2, P5 ;  /* 0x000000032705c211 */ /* 0x080fe400028f145c */
[----:B------:R-:W-:Y:S02]  /*148f0*/  @!P3 LEA.HI.X R7, R93, R3, R94, 0x2, P1 ;  /* 0x000000035d07b211 */ /* 0x000fe400008f145e */
[----:B------:R-:W-:Y:S01]  /*14900*/  ISETP.GE.AND P1, PT, R216, UR4, PT ;  /* 0x00000004d8007c0c */ /* 0x000fe2000bf26270 */
[----:B------:R0:W-:Y:S01]  /*14910*/  @!P4 ST.E.64 desc[UR42][R4.64], R82 ;  /* 0x000000520400c985 */ /* 0x0001e2000c101b2a */
[----:B--2---:R-:W-:-:S02]  /*14920*/  @!P2 LEA R8, P5, R95, R14, 0x2 ;  /* 0x0000000e5f08a211 */ /* 0x004fc400078a10ff */
[CC--:B---3--:R-:W-:Y:S01]  /*14930*/  @!P0 LEA R10, P4, R210.reuse, R14.reuse, 0x2 ;  /* 0x0000000ed20a8211 */ /* 0x0c8fe200078810ff */
[----:B------:R1:W-:Y:S01]  /*14940*/  @!P3 ST.E.64 desc[UR42][R6.64], R84 ;  /* 0x000000540600b985 */ /* 0x0003e2000c101b2a */
[-C--:B------:R-:W-:Y:S02]  /*14950*/  @!P2 LEA.HI.X R9, R95, R3.reuse, R96, 0x2, P5 ;  /* 0x000000035f09a211 */ /* 0x080fe400028f1460 */
[----:B------:R-:W-:Y:S02]  /*14960*/  ISETP.GE.AND P3, PT, R215, UR4, PT ;  /* 0x00000004d7007c0c */ /* 0x000fe4000bf66270 */
[----:B------:R-:W-:Y:S01]  /*14970*/  @!P0 LEA.HI.X R11, R210, R3, R97, 0x2, P4 ;  /* 0x00000003d20b8211 */ /* 0x000fe200020f1461 */
[----:B------:R2:W-:Y:S01]  /*14980*/  @!P2 ST.E.64 desc[UR42][R8.64], R86 ;  /* 0x000000560800a985 */ /* 0x0005e2000c101b2a */
[----:B------:R-:W-:Y:S02]  /*14990*/  ISETP.GE.AND P4, PT, R214, UR4, PT ;  /* 0x00000004d6007c0c */ /* 0x000fe4000bf86270 */
[----:B----4-:R-:W-:Y:S01]  /*149a0*/  @!P1 LEA R12, P5, R216, R14, 0x2 ;  /* 0x0000000ed80c9211 */ /* 0x010fe200078a10ff */
[----:B------:R3:W-:Y:S01]  /*149b0*/  @!P0 ST.E.64 desc[UR42][R10.64], R88 ;  /* 0x000000580a008985 */ /* 0x0007e2000c101b2a */
[----:B------:R-:W-:-:S02]  /*149c0*/  ISETP.GE.AND P2, PT, R213, UR4, PT ;  /* 0x00000004d5007c0c */ /* 0x000fc4000bf46270 */
[----:B------:R-:W-:Y:S02]  /*149d0*/  ISETP.GE.AND P0, PT, R212, UR4, PT ;  /* 0x00000004d4007c0c */ /* 0x000fe4000bf06270 */
[----:B------:R-:W-:Y:S02]  /*149e0*/  @!P1 LEA.HI.X R13, R216, R3, R226, 0x2, P5 ;  /* 0x00000003d80d9211 */ /* 0x000fe400028f14e2 */
[----:B0-----:R-:W-:-:S03]  /*149f0*/  @!P3 LEA R4, P5, R215, R14, 0x2 ;  /* 0x0000000ed704b211 */ /* 0x001fc600078a10ff */
[----:B------:R3:W-:Y:S01]  /*14a00*/  @!P1 ST.E.64 desc[UR42][R12.64], R90 ;  /* 0x0000005a0c009985 */ /* 0x0007e2000c101b2a */
[CC--:B-1----:R-:W-:Y:S02]  /*14a10*/  @!P4 LEA R6, P1, R214.reuse, R14.reuse, 0x2 ;  /* 0x0000000ed606c211 */ /* 0x0c2fe400078210ff */
[-C--:B------:R-:W-:Y:S02]  /*14a20*/  @!P3 LEA.HI.X R5, R215, R3.reuse, R225, 0x2, P5 ;  /* 0x00000003d705b211 */ /* 0x080fe400028f14e1 */
[CC--:B--2---:R-:W-:Y:S02]  /*14a30*/  @!P2 LEA R8, P5, R213.reuse, R14.reuse, 0x2 ;  /* 0x0000000ed508a211 */ /* 0x0c4fe400078a10ff */
[-C--:B------:R-:W-:Y:S01]  /*14a40*/  @!P4 LEA.HI.X R7, R214, R3.reuse, R224, 0x2, P1 ;  /* 0x00000003d607c211 */ /* 0x080fe200008f14e0 */
[----:B------:R3:W-:Y:S01]  /*14a50*/  @!P3 ST.E.64 desc[UR42][R4.64], R98 ;  /* 0x000000620400b985 */ /* 0x0007e2000c101b2a */
[C---:B------:R-:W-:Y:S02]  /*14a60*/  @!P0 LEA R20, P1, R212.reuse, R14, 0x2 ;  /* 0x0000000ed4148211 */ /* 0x040fe400078210ff */
[-C--:B------:R-:W-:Y:S01]  /*14a70*/  @!P2 LEA.HI.X R9, R213, R3.reuse, R223, 0x2, P5 ;  /* 0x00000003d509a211 */ /* 0x080fe200028f14df */
[----:B------:R3:W-:Y:S01]  /*14a80*/  @!P4 ST.E.64 desc[UR42][R6.64], R100 ;  /* 0x000000640600c985 */ /* 0x0007e2000c101b2a */
[----:B------:R-:W-:-:S03]  /*14a90*/  @!P0 LEA.HI.X R21, R212, R3, R222, 0x2, P1 ;  /* 0x00000003d4158211 */ /* 0x000fc600008f14de */
[----:B------:R3:W-:Y:S04]  /*14aa0*/  @!P2 ST.E.64 desc[UR42][R8.64], R102 ;  /* 0x000000660800a985 */ /* 0x0007e8000c101b2a */
[----:B------:R3:W-:Y:S01]  /*14ab0*/  @!P0 ST.E.64 desc[UR42][R20.64], R104 ;  /* 0x0000006814008985 */ /* 0x0007e2000c101b2a */
[----:B------:R-:W-:-:S13]  /*14ac0*/  ISETP.GE.AND P0, PT, R211, UR4, PT ;  /* 0x00000004d3007c0c */ /* 0x000fda000bf06270 */
[----:B---3--:R-:W-:Y:S05]  /*14ad0*/  @P0 BRA `(.L_x_669) ;  /* 0x0000000c00140947 */ /* 0x008fea0003800000 */
[----:B------:R-:W-:-:S04]  /*14ae0*/  LEA R14, P0, R211, R14, 0x2 ;  /* 0x0000000ed30e7211 */ /* 0x000fc800078010ff */
[----:B------:R-:W-:-:S05]  /*14af0*/  LEA.HI.X R15, R211, R3, R221, 0x2, P0 ;  /* 0x00000003d30f7211 */ /* 0x000fca00000f14dd */
[----:B------:R0:W-:Y:S01]  /*14b00*/  ST.E.64 desc[UR42][R14.64], R150 ;  /* 0x000000960e007985 */ /* 0x0001e2000c101b2a */
[----:B------:R-:W-:Y:S05]  /*14b10*/  BRA `(.L_x_669) ;  /* 0x0000000c00047947 */ /* 0x000fea0003800000 */
.L_x_656:
[----:B------:R-:W-:Y:S01]  /*14b20*/  ULDC.64 UR6, c[0x0][0xc08] ;  /* 0x0003020000067ab9 */ /* 0x000fe20000000a00 */
[----:B------:R-:W-:Y:S01]  /*14b30*/  ULDC.64 UR4, c[0x0][0xc00] ;  /* 0x0003000000047ab9 */ /* 0x000fe20000000a00 */
[----:B------:R-:W-:Y:S01]  /*14b40*/  ISETP.NE.U32.AND P1, PT, RZ, UR6, PT ;  /* 0x00000006ff007c0c */ /* 0x000fe2000bf25070 */
[----:B------:R-:W-:Y:S01]  /*14b50*/  IMAD.MOV.U32 R3, RZ, RZ, RZ ;  /* 0x000000ffff037224 */ /* 0x000fe200078e00ff */
[----:B------:R-:W-:Y:S02]  /*14b60*/  ISETP.NE.U32.AND P0, PT, RZ, UR4, PT ;  /* 0x00000004ff007c0c */ /* 0x000fe4000bf05070 */
[----:B------:R-:W-:Y:S02]  /*14b70*/  ISETP.NE.AND.EX P1, PT, RZ, UR7, PT, P1 ;  /* 0x00000007ff007c0c */ /* 0x000fe4000bf25310 */
[----:B------:R-:W-:Y:S02]  /*14b80*/  IADD3 R4, P2, R206, UR4, RZ ;  /* 0x00000004ce047c10 */ /* 0x000fe4000ff5e0ff */
[----:B------:R-:W-:-:S02]  /*14b90*/  ISETP.NE.AND.EX P0, PT, RZ, UR5, PT, P0 ;  /* 0x00000005ff007c0c */ /* 0x000fc4000bf05300 */
[----:B------:R-:W-:Y:S01]  /*14ba0*/  IADD3.X R5, R207, UR5, RZ, P2, !PT ;  /* 0x00000005cf057c10 */ /* 0x000fe200097fe4ff */
[----:B------:R-:W-:Y:S02]  /*14bb0*/  ULDC UR4, c[0x0][0xa88] ;  /* 0x0002a20000047ab9 */ /* 0x000fe40000000800 */
[----:B------:R-:W-:-:S04]  /*14bc0*/  IMAD.U32 R20, RZ, RZ, UR4 ;  /* 0x00000004ff147e24 */ /* 0x000fc8000f8e00ff */
[----:B------:R-:W-:-:S04]  /*14bd0*/  @P1 IADD3 R206, P2, R206, UR6, RZ ;  /* 0x00000006cece1c10 */ /* 0x000fc8000ff5e0ff */
[----:B------:R-:W-:Y:S01]  /*14be0*/  @P1 IADD3.X R207, R207, UR7, RZ, P2, !PT ;  /* 0x00000007cfcf1c10 */ /* 0x000fe200097fe4ff */
[----:B------:R3:W5:Y:S04]  /*14bf0*/  @P0 LDG.E R3, desc[UR42][R4.64] ;  /* 0x0000002a04030981 */ /* 0x000768000c1e1900 */
[----:B------:R3:W5:Y:S01]  /*14c00*/  @P1 LDG.E R20, desc[UR42][R206.64] ;  /* 0x0000002ace141981 */ /* 0x000762000c1e1900 */
[----:B------:R-:W-:Y:S01]  /*14c10*/  ISETP.NE.AND P2, PT, R204, RZ, PT ;  /* 0x000000ffcc00720c */ /* 0x000fe20003f45270 */
[----:B------:R-:W4:-:S12]  /*14c20*/  S2R R0, SR_TID.X ;  /* 0x0000000000007919 */ /* 0x000f180000002100 */
[----:B------:R-:W2:Y:S01]  /*14c30*/  @!P2 LDC R204, c[0x0][0xad4] ;  /* 0x0002b500ffccab82 */ /* 0x000ea20000000800 */
[----:B----4-:R-:W-:Y:S02]  /*14c40*/  IADD3 R0, R0, -0x80, RZ ;  /* 0xffffff8000007810 */ /* 0x010fe40007ffe0ff */
[----:B--2---:R-:W-:Y:S02]  /*14c50*/  ISETP.GT.AND P2, PT, R204, 0x1, PT ;  /* 0x00000001cc00780c */ /* 0x004fe40003f44270 */
[----:B------:R-:W-:Y:S01]  /*14c60*/  ISETP.GT.AND P3, PT, R0, 0x7f, PT ;  /* 0x0000007f0000780c */ /* 0x000fe20003f64270 */
[----:B---3--:R-:W-:-:S12]  /*14c70*/  @P1 BRA `(.L_x_674) ;  /* 0x0000000000101947 */ /* 0x008fd80003800000 */
[----:B------:R-:W-:Y:S05]  /*14c80*/  @!P0 BRA `(.L_x_674) ;  /* 0x00000000000c8947 */ /* 0x000fea0003800000 */
[----:B------:R-:W2:Y:S04]  /*14c90*/  LDG.E R7, desc[UR42][R4.64] ;  /* 0x0000002a04077981 */ /* 0x000ea8000c1e1900 */
[----:B-----5:R-:W2:Y:S02]  /*14ca0*/  LDG.E R20, desc[UR42][R4.64+0x4] ;  /* 0x0000042a04147981 */ /* 0x020ea4000c1e1900 */
[----:B--2---:R-:W-:-:S07]  /*14cb0*/  IMAD.IADD R20, R20, 0x1, -R7 ;  /* 0x0000000114147824 */ /* 0x004fce00078e0a07 */
.L_x_674:
[----:B------:R-:W-:Y:S01]  /*14cc0*/  BSSY B1, `(.L_x_675) ;  /* 0x0000037000017945 */ /* 0x000fe20003800000 */
[----:B------:R-:W-:Y:S02]  /*14cd0*/  SEL R205, R205, RZ, !P0 ;  /* 0x000000ffcdcd7207 */ /* 0x000fe40004000000 */
[----:B------:R-:W-:Y:S02]  /*14ce0*/  SEL R217, R217, RZ, !P0 ;  /* 0x000000ffd9d97207 */ /* 0x000fe40004000000 */
[----:B-----5:R-:W-:Y:S01]  /*14cf0*/  SHF.R.S32.HI R24, RZ, 0x1f, R3 ;  /* 0x0000001fff187819 */ /* 0x020fe20000011403 */
[----:B------:R-:W-:Y:S06]  /*14d00*/  @P3 BRA `(.L_x_676) ;  /* 0x0000000000c83947 */ /* 0x000fec0003800000 */
[----:B------:R-:W2:Y:S01]  /*14d10*/  S2R R5, SR_TID.X ;  /* 0x0000000000057919 */ /* 0x000ea20000002100 */
[----:B------:R-:W3:Y:S02]  /*14d20*/  LDC R33, c[0x0][0xbe8] ;  /* 0x0002fa00ff217b82 */ /* 0x000ee40000000800 */
[----:B---3--:R-:W-:Y:S02]  /*14d30*/  IMAD R4, R20, R33, RZ ;  /* 0x0000002114047224 */ /* 0x008fe400078e02ff */
[----:B--2---:R-:W-:-:S05]  /*14d40*/  IMAD R0, R208, 0x80, R5 ;  /* 0x00000080d0007824 */ /* 0x004fca00078e0205 */
[----:B------:R-:W-:-:S04]  /*14d50*/  IADD3 R25, R0, -0x80, RZ ;  /* 0xffffff8000197810 */ /* 0x000fc80007ffe0ff */
[----:B------:R-:W-:-:S13]  /*14d60*/  ISETP.GE.AND P0, PT, R25, R4, PT ;  /* 0x000000041900720c */ /* 0x000fda0003f06270 */
[----:B------:R-:W-:Y:S05]  /*14d70*/  @P0 BRA `(.L_x_676) ;  /* 0x0000000000ac0947 */ /* 0x000fea0003800000 */
[----:B------:R-:W-:Y:S01]  /*14d80*/  IMAD.MOV.U32 R14, RZ, RZ, 0x9b8 ;  /* 0x000009b8ff0e7424 */ /* 0x000fe200078e00ff */
[----:B------:R-:W-:Y:S01]  /*14d90*/  ISETP.GT.AND P0, PT, R204, 0x1, PT ;  /* 0x00000001cc00780c */ /* 0x000fe20003f04270 */
[----:B------:R-:W2:Y:S01]  /*14da0*/  LDC.64 R26, c[0x0][0xba8] ;  /* 0x0002ea00ff1a7b82 */ /* 0x000ea20000000a00 */
[----:B------:R-:W-:Y:S01]  /*14db0*/  ISETP.NE.AND P1, PT, R33, 0x1, PT ;  /* 0x000000012100780c */ /* 0x000fe20003f25270 */
[----:B------:R-:W-:Y:S01]  /*14dc0*/  IMAD.MOV.U32 R15, RZ, RZ, R25 ;  /* 0x000000ffff0f7224 */ /* 0x000fe200078e0019 */
[----:B------:R-:W-:Y:S02]  /*14dd0*/  SEL R14, R14, 0x978, P0 ;  /* 0x000009780e0e7807 */ /* 0x000fe40000000000 */
[----:B------:R-:W-:-:S03]  /*14de0*/  SEL R209, R209, RZ, P0 ;  /* 0x000000ffd1d17207 */ /* 0x000fc60000000000 */
[----:B------:R-:W3:Y:S08]  /*14df0*/  LDC.64 R6, c[0x0][R14+0x220] ;  /* 0x000088000e067b82 */ /* 0x000ef00000000a00 */
[----:B------:R-:W4:Y:S08]  /*14e00*/  LDC.64 R4, c[0x0][R14+0x218] ;  /* 0x000086000e047b82 */ /* 0x000f300000000a00 */
[----:B------:R-:W5:Y:S08]  /*14e10*/  LDC.64 R8, c[0x0][R14+0x228] ;  /* 0x00008a000e087b82 */ /* 0x000f700000000a00 */
[----:B------:R-:W0:Y:S08]  /*14e20*/  LDC.64 R10, c[0x0][R14+0x210] ;  /* 0x000084000e0a7b82 */ /* 0x000e300000000a00 */
[----:B------:R-:W1:Y:S08]  /*14e30*/  @P1 LDC R0, c[0x0][0xbec] ;  /* 0x0002fb00ff001b82 */ /* 0x000e700000000800 */
[----:B------:R-:W5:Y:S01]  /*14e40*/  @P1 LDC R35, c[0x0][0xbf0] ;  /* 0x0002fc00ff231b82 */ /* 0x000f620000000800 */
[----:B---3--:R-:W-:-:S07]  /*14e50*/  IMAD R7, R7, R205, RZ ;  /* 0x000000cd07077224 */ /* 0x008fce00078e02ff */
[----:B--2---:R-:W2:Y:S01]  /*14e60*/  @!P0 LDC R26, c[0x0][0xb50] ;  /* 0x0002d400ff1a8b82 */ /* 0x004ea20000000800 */
[----:B------:R-:W-:-:S04]  /*14e70*/  IMAD.WIDE.U32 R12, R6, R205, RZ ;  /* 0x000000cd060c7225 */ /* 0x000fc800078e00ff */
[----:B------:R-:W-:Y:S02]  /*14e80*/  IMAD R7, R6, R217, R7 ;  /* 0x000000d906077224 */ /* 0x000fe400078e0207 */
[----:B-1----:R-:W-:Y:S01]  /*14e90*/  @P1 IMAD.HI.U32 R0, R25, R0, RZ ;  /* 0x0000000019001227 */ /* 0x002fe200078e00ff */
[----:B------:R-:W1:Y:S03]  /*14ea0*/  @!P0 LDC R27, c[0x0][0xb54] ;  /* 0x0002d500ff1b8b82 */ /* 0x000e660000000800 */
[-C--:B----4-:R-:W-:Y:S02]  /*14eb0*/  IMAD R21, R5, R2.reuse, RZ ;  /* 0x0000000205157224 */ /* 0x090fe400078e02ff */
[----:B------:R-:W-:Y:S01]  /*14ec0*/  IMAD.WIDE.U32 R4, R4, R2, RZ ;  /* 0x0000000204047225 */ /* 0x000fe200078e00ff */
[----:B-----5:R-:W-:-:S03]  /*14ed0*/  @P1 SHF.R.U32.HI R15, RZ, R35, R0 ;  /* 0x00000023ff0f1219 */ /* 0x020fc60000011600 */
[----:B------:R-:W-:Y:S01]  /*14ee0*/  IMAD R9, R9, R209, RZ ;  /* 0x000000d109097224 */ /* 0x000fe200078e02ff */
[----:B------:R-:W-:Y:S01]  /*14ef0*/  IADD3 R0, P1, P3, R12, R4, R3 ;  /* 0x000000040c007210 */ /* 0x000fe20007b3e003 */
[----:B------:R-:W-:Y:S01]  /*14f00*/  IMAD.IADD R12, R13, 0x1, R7 ;  /* 0x000000010d0c7824 */ /* 0x000fe200078e0207 */
[----:B------:R-:W-:Y:S01]  /*14f10*/  IADD3 R21, R5, R21, RZ ;  /* 0x0000001505157210 */ /* 0x000fe20007ffe0ff */
[----:B------:R-:W-:Y:S02]  /*14f20*/  IMAD.MOV R6, RZ, RZ, -R15 ;  /* 0x000000ffff067224 */ /* 0x000fe400078e0a0f */
[----:B------:R-:W-:-:S04]  /*14f30*/  IMAD.WIDE.U32 R4, R8, R209, RZ ;  /* 0x000000d108047225 */ /* 0x000fc800078e00ff */
[----:B------:R-:W-:Y:S01]  /*14f40*/  IMAD R7, R33, R6, R25 ;  /* 0x0000000621077224 */ /* 0x000fe200078e0219 */
[----:B------:R-:W-:Y:S02]  /*14f50*/  IADD3.X R6, R12, R21, R24, P1, P3 ;  /* 0x000000150c067210 */ /* 0x000fe40000fe6418 */
[----:B------:R-:W-:Y:S01]  /*14f60*/  IADD3 R4, P0, P1, R15, R0, R4 ;  /* 0x000000000f047210 */ /* 0x000fe2000791e004 */
[----:B0-----:R-:W-:Y:S01]  /*14f70*/  IMAD R0, R11, R7, RZ ;  /* 0x000000070b007224 */ /* 0x001fe200078e02ff */
[----:B------:R-:W-:Y:S02]  /*14f80*/  IADD3 R9, R5, R9, RZ ;  /* 0x0000000905097210 */ /* 0x000fe40007ffe0ff */
[----:B------:R-:W-:-:S04]  /*14f90*/  SHF.R.S32.HI R15, RZ, 0x1f, R15 ;  /* 0x0000001fff0f7819 */ /* 0x000fc8000001140f */
[----:B------:R-:W-:Y:S02]  /*14fa0*/  IADD3.X R5, R15, R6, R9, P0, P1 ;  /* 0x000000060f057210 */ /* 0x000fe400007e2409 */
[----:B------:R-:W-:Y:S01]  /*14fb0*/  SHF.R.S32.HI R9, RZ, 0x1f, R7 ;  /* 0x0000001fff097819 */ /* 0x000fe20000011407 */
[----:B------:R-:W-:-:S04]  /*14fc0*/  IMAD.WIDE.U32 R4, R10, R7, R4 ;  /* 0x000000070a047225 */ /* 0x000fc800078e0004 */
[----:B------:R-:W-:Y:S01]  /*14fd0*/  IMAD R9, R10, R9, R0 ;  /* 0x000000090a097224 */ /* 0x000fe200078e0200 */
[----:B--2---:R-:W-:-:S03]  /*14fe0*/  LEA R6, P0, R4, R26, 0x2 ;  /* 0x0000001a04067211 */ /* 0x004fc600078010ff */
[----:B------:R-:W-:Y:S02]  /*14ff0*/  IMAD.IADD R0, R5, 0x1, R9 ;  /* 0x0000000105007824 */ /* 0x000fe400078e0209 */
[----:B------:R-:W-:-:S03]  /*15000*/  IMAD.MOV.U32 R5, RZ, RZ, -0x800000 ;  /* 0xff800000ff057424 */ /* 0x000fc600078e00ff */
[----:B-1----:R-:W-:-:S05]  /*15010*/  LEA.HI.X R7, R4, R27, R0, 0x2, P0 ;  /* 0x0000001b04077211 */ /* 0x002fca00000f1400 */
[----:B------:R2:W-:Y:S02]  /*15020*/  STG.E desc[UR42][R6.64], R5 ;  /* 0x0000000506007986 */ /* 0x0005e4000c10192a */
.L_x_676:
[----:B------:R-:W-:Y:S05]  /*15030*/  BSYNC B1 ;  /* 0x0000000000017941 */ /* 0x000fea0003800000 */
.L_x_675:
[----:B------:R-:W-:Y:S05]  /*15040*/  @P2 BRA `(.L_x_669) ;  /* 0x0000000400b82947 */ /* 0x000fea0003800000 */
[----:B------:R-:W3:Y:S01]  /*15050*/  LDC R21, c[0x0][0xbe8] ;  /* 0x0002fa00ff157b82 */ /* 0x000ee20000000800 */
[----:B------:R-:W-:Y:S01]  /*15060*/  ULDC.64 UR4, c[0x0][0xaa0] ;  /* 0x0002a80000047ab9 */ /* 0x000fe20000000a00 */
[----:B------:R-:W-:Y:S01]  /*15070*/  ULDC.64 UR6, c[0x0][0xaf0] ;  /* 0x0002bc0000067ab9 */ /* 0x000fe20000000a00 */
[----:B------:R-:W-:Y:S02]  /*15080*/  IMAD R0, R24, UR4, RZ ;  /* 0x0000000418007c24 */ /* 0x000fe4000f8e02ff */
[----:B--2---:R-:W-:-:S04]  /*15090*/  IMAD.WIDE.U32 R4, R3, UR4, RZ ;  /* 0x0000000403047c25 */ /* 0x004fc8000f8e00ff */
[----:B------:R-:W-:Y:S01]  /*150a0*/  IMAD R7, R3, UR5, R0 ;  /* 0x0000000503077c24 */ /* 0x000fe2000f8e0200 */
[----:B------:R-:W-:Y:S01]  /*150b0*/  LEA R3, R203, R153, 0x5 ;  /* 0x00000099cb037211 */ /* 0x000fe200078e28ff */
[----:B------:R-:W-:Y:S02]  /*150c0*/  ULDC.64 UR4, c[0x0][0xae8] ;  /* 0x0002ba0000047ab9 */ /* 0x000fe40000000a00 */
        /* <DEDUP_REMOVED lines=8> */
[----:B------:R-:W2:Y:S08]  /*15150*/  @P0 LDC R9, c[0x0][0xbec] ;  /* 0x0002fb00ff090b82 */ /* 0x000eb00000000800 */
[----:B------:R-:W3:Y:S01]  /*15160*/  @P0 LDC R11, c[0x0][0xbf0] ;  /* 0x0002fc00ff0b0b82 */ /* 0x000ee20000000800 */
[----:B--2---:R-:W-:-:S04]  /*15170*/  @P0 IMAD.HI.U32 R0, R6, R9, RZ ;  /* 0x0000000906000227 */ /* 0x004fc800078e00ff */
[C---:B------:R-:W-:Y:S02]  /*15180*/  IMAD R9, R205.reuse, UR7, R3 ;  /* 0x00000007cd097c24 */ /* 0x040fe4000f8e0203 */
[----:B------:R-:W-:Y:S01]  /*15190*/  IMAD.WIDE.U32 R2, R205, UR6, R4 ;  /* 0x00000006cd027c25 */ /* 0x000fe2000f8e0004 */
[----:B---3--:R-:W-:-:S03]  /*151a0*/  @P0 SHF.R.U32.HI R7, RZ, R11, R0 ;  /* 0x0000000bff070219 */ /* 0x008fc60000011600 */
[----:B------:R-:W-:Y:S01]  /*151b0*/  IMAD.IADD R3, R3, 0x1, R9 ;  /* 0x0000000103037824 */ /* 0x000fe200078e0209 */
[--C-:B------:R-:W-:Y:S01]  /*151c0*/  SHF.R.S32.HI R0, RZ, 0x1f, R7.reuse ;  /* 0x0000001fff007819 */ /* 0x100fe20000011407 */
[----:B------:R-:W-:Y:S02]  /*151d0*/  IMAD.MOV R5, RZ, RZ, -R7 ;  /* 0x000000ffff057224 */ /* 0x000fe400078e0a07 */
[----:B------:R-:W-:-:S04]  /*151e0*/  IMAD.WIDE.U32 R2, R7, UR4, R2 ;  /* 0x0000000407027c25 */ /* 0x000fc8000f8e0002 */
[----:B------:R-:W-:Y:S02]  /*151f0*/  IMAD R0, R0, UR4, RZ ;  /* 0x0000000400007c24 */ /* 0x000fe4000f8e02ff */
[----:B------:R-:W-:Y:S02]  /*15200*/  IMAD R5, R21, R5, R6 ;  /* 0x0000000515057224 */ /* 0x000fe400078e0206 */
[----:B------:R-:W-:Y:S01]  /*15210*/  IMAD R9, R7, UR5, R0 ;  /* 0x0000000507097c24 */ /* 0x000fe2000f8e0200 */
[----:B------:R-:W-:Y:S02]  /*15220*/  ULDC.64 UR4, c[0x0][0xad8] ;  /* 0x0002b60000047ab9 */ /* 0x000fe40000000a00 */
[----:B------:R-:W-:Y:S02]  /*15230*/  SHF.R.S32.HI R0, RZ, 0x1f, R5 ;  /* 0x0000001fff007819 */ /* 0x000fe40000011405 */
[----:B------:R-:W-:-:S03]  /*15240*/  IADD3 R3, R3, R9, RZ ;  /* 0x0000000903037210 */ /* 0x000fc60007ffe0ff */
[----:B------:R-:W-:Y:S02]  /*15250*/  IMAD R0, R0, UR4, RZ ;  /* 0x0000000400007c24 */ /* 0x000fe4000f8e02ff */
[----:B------:R-:W-:-:S04]  /*15260*/  IMAD.WIDE.U32 R2, R5, UR4, R2 ;  /* 0x0000000405027c25 */ /* 0x000fc8000f8e0002 */
[----:B------:R-:W-:Y:S01]  /*15270*/  IMAD R5, R5, UR5, R0 ;  /* 0x0000000505057c24 */ /* 0x000fe2000f8e0200 */
[----:B------:R-:W-:Y:S02]  /*15280*/  ULDC.64 UR4, c[0x0][0xa80] ;  /* 0x0002a00000047ab9 */ /* 0x000fe40000000a00 */
[----:B------:R-:W-:Y:S01]  /*15290*/  LEA R0, P0, R2, UR4, 0x1 ;  /* 0x0000000402007c11 */ /* 0x000fe2000f8008ff */
[----:B------:R-:W-:Y:S01]  /*152a0*/  IMAD.IADD R3, R3, 0x1, R5 ;  /* 0x0000000103037824 */ /* 0x000fe200078e0205 */
[----:B------:R-:W-:Y:S01]  /*152b0*/  UMOV UR4, 0xffffffff ;  /* 0xffffffff00047882 */ /* 0x000fe20000000000 */
[----:B------:R-:W-:-:S03]  /*152c0*/  IMAD R5, R208, 0x80, R153 ;  /* 0x00000080d0057824 */ /* 0x000fc600078e0299 */
[----:B------:R-:W-:Y:S01]  /*152d0*/  LEA.HI.X R2, R2, UR5, R3, 0x1, P0 ;  /* 0x0000000502027c11 */ /* 0x000fe200080f0c03 */
[----:B------:R-:W-:Y:S06]  /*152e0*/  BRA.DIV UR4, `(.L_x_677) ;  /* 0x0000008e04e07947 */ /* 0x000fec000b800000 */
[----:B------:R2:W3:Y:S04]  /*152f0*/  SHFL.IDX PT, R3, R2, RZ, 0x181f ;  /* 0x00181fff02037589 */ /* 0x0004e800000e0000 */
[----:B------:R2:W4:Y:S02]  /*15300*/  SHFL.IDX PT, R14, R0, RZ, 0x181f ;  /* 0x00181fff000e7589 */ /* 0x00052400000e0000 */
.L_x_901:
[----:B------:R-:W-:Y:S01]  /*15310*/  IMAD R21, R20, R21, RZ ;  /* 0x0000001514157224 */ /* 0x000fe200078e02ff */
[----:B------:R-:W-:Y:S04]  /*15320*/  BSSY B1, `(.L_x_678) ;  /* 0x000000c000017945 */ /* 0x000fe80003800000 */
[----:B------:R-:W-:-:S13]  /*15330*/  ISETP.GE.AND P0, PT, R5, R21, PT ;  /* 0x000000150500720c */ /* 0x000fda0003f06270 */
[----:B------:R-:W-:Y:S05]  /*15340*/  @P0 BRA `(.L_x_679) ;  /* 0x0000000000240947 */ /* 0x000fea0003800000 */
[----:B------:R-:W-:Y:S02]  /*15350*/  ULDC UR4, c[0x0][0xac8] ;  /* 0x0002b20000047ab9 */ /* 0x000fe40000000800 */
[----:B------:R-:W-:Y:S02]  /*15360*/  ISETP.GE.AND P2, PT, R16, UR4, PT ;  /* 0x0000000410007c0c */ /* 0x000fe4000bf46270 */
[----:B------:R-:W-:-:S11]  /*15370*/  ISETP.GE.AND P3, PT, R23, UR4, PT ;  /* 0x0000000417007c0c */ /* 0x000fd6000bf66270 */
[CC--:B----4-:R-:W-:Y:S02]  /*15380*/  @!P2 LEA R6, P0, R16.reuse, R14.reuse, 0x1 ;  /* 0x0000000e1006a211 */ /* 0x0d0fe400078008ff */
[C---:B------:R-:W-:Y:S02]  /*15390*/  @!P3 LEA R14, P1, R23.reuse, R14, 0x1 ;  /* 0x0000000e170eb211 */ /* 0x040fe400078208ff */
[-C--:B---3--:R-:W-:Y:S02]  /*153a0*/  @!P2 LEA.HI.X R7, R16, R3.reuse, R17, 0x1, P0 ;  /* 0x000000031007a211 */ /* 0x088fe400000f0c11 */
[----:B------:R-:W-:-:S03]  /*153b0*/  @!P3 LEA.HI.X R15, R23, R3, R22, 0x1, P1 ;  /* 0x00000003170fb211 */ /* 0x000fc600008f0c16 */
[----:B------:R3:W-:Y:S04]  /*153c0*/  @!P2 ST.E.128 desc[UR42][R6.64], RZ ;  /* 0x000000ff0600a985 */ /* 0x0007e8000c101d2a */
[----:B------:R3:W-:Y:S02]  /*153d0*/  @!P3 ST.E.128 desc[UR42][R14.64], RZ ;  /* 0x000000ff0e00b985 */ /* 0x0007e4000c101d2a */
.L_x_679:
[----:B------:R-:W-:Y:S05]  /*153e0*/  BSYNC B1 ;  /* 0x0000000000017941 */ /* 0x000fea0003800000 */
.L_x_678:
[----:B------:R-:W-:-:S03]  /*153f0*/  UMOV UR4, 0xffffffff ;  /* 0xffffffff00047882 */ /* 0x000fc60000000000 */
[----:B------:R-:W-:Y:S05]  /*15400*/  BRA.DIV UR4, `(.L_x_680) ;  /* 0x0000008e04cc7947 */ /* 0x000fea000b800000 */
[----:B---3--:R3:W0:Y:S04]  /*15410*/  SHFL.IDX PT, R3, R2, 0x1, 0x181f ;  /* 0x00381f0002037f89 */ /* 0x00862800000e0000 */
[----:B----4-:R3:W4:Y:S02]  /*15420*/  SHFL.IDX PT, R14, R0, 0x1, 0x181f ;  /* 0x00381f00000e7f89 */ /* 0x01072400000e0000 */
.L_x_905:
[----:B------:R-:W-:Y:S01]  /*15430*/  IADD3 R4, R5, 0x20, RZ ;  /* 0x0000002005047810 */ /* 0x000fe20007ffe0ff */
[----:B------:R-:W-:Y:S03]  /*15440*/  BSSY B1, `(.L_x_681) ;  /* 0x000000c000017945 */ /* 0x000fe60003800000 */
[----:B------:R-:W-:-:S13]  /*15450*/  ISETP.GE.AND P0, PT, R4, R21, PT ;  /* 0x000000150400720c */ /* 0x000fda0003f06270 */
[----:B------:R-:W-:Y:S05]  /*15460*/  @P0 BRA `(.L_x_682) ;  /* 0x0000000000240947 */ /* 0x000fea0003800000 */
[----:B------:R-:W-:Y:S02]  /*15470*/  ULDC UR4, c[0x0][0xac8] ;  /* 0x0002b20000047ab9 */ /* 0x000fe40000000800 */
[----:B------:R-:W-:Y:S02]  /*15480*/  ISETP.GE.AND P2, PT, R16, UR4, PT ;  /* 0x0000000410007c0c */ /* 0x000fe4000bf46270 */
[----:B------:R-:W-:-:S11]  /*15490*/  ISETP.GE.AND P3, PT, R23, UR4, PT ;  /* 0x0000000417007c0c */ /* 0x000fd6000bf66270 */
[CC--:B----4-:R-:W-:Y:S02]  /*154a0*/  @!P2 LEA R6, P0, R16.reuse, R14.reuse, 0x1 ;  /* 0x0000000e1006a211 */ /* 0x0d0fe400078008ff */
[C---:B------:R-:W-:Y:S02]  /*154b0*/  @!P3 LEA R14, P1, R23.reuse, R14, 0x1 ;  /* 0x0000000e170eb211 */ /* 0x040fe400078208ff */
[-C--:B0-----:R-:W-:Y:S02]  /*154c0*/  @!P2 LEA.HI.X R7, R16, R3.reuse, R17, 0x1, P0 ;  /* 0x000000031007a211 */ /* 0x081fe400000f0c11 */
[----:B------:R-:W-:-:S03]  /*154d0*/  @!P3 LEA.HI.X R15, R23, R3, R22, 0x1, P1 ;  /* 0x00000003170fb211 */ /* 0x000fc600008f0c16 */
[----:B------:R0:W-:Y:S04]  /*154e0*/  @!P2 ST.E.128 desc[UR42][R6.64], RZ ;  /* 0x000000ff0600a985 */ /* 0x0001e8000c101d2a */
[----:B------:R0:W-:Y:S02]  /*154f0*/  @!P3 ST.E.128 desc[UR42][R14.64], RZ ;  /* 0x000000ff0e00b985 */ /* 0x0001e4000c101d2a */
.L_x_682:
[----:B------:R-:W-:Y:S05]  /*15500*/  BSYNC B1 ;  /* 0x0000000000017941 */ /* 0x000fea0003800000 */
.L_x_681:
[----:B------:R-:W-:-:S03]  /*15510*/  UMOV UR4, 0xffffffff ;  /* 0xffffffff00047882 */ /* 0x000fc60000000000 */
[----:B------:R-:W-:Y:S05]  /*15520*/  BRA.DIV UR4, `(.L_x_683) ;  /* 0x0000008e04cc7947 */ /* 0x000fea000b800000 */
[----:B0-----:R0:W0:Y:S04]  /*15530*/  SHFL.IDX PT, R3, R2, 0x2, 0x181f ;  /* 0x00581f0002037f89 */ /* 0x00102800000e0000 */
[----:B----4-:R4:W0:Y:S02]  /*15540*/  SHFL.IDX PT, R14, R0, 0x2, 0x181f ;  /* 0x00581f00000e7f89 */ /* 0x01082400000e0000 */
.L_x_909:
[----:B------:R-:W-:Y:S01]  /*15550*/  VIADD R4, R5, 0x40 ;  /* 0x0000004005047836 */ /* 0x000fe20000000000 */
[----:B------:R-:W-:Y:S04]  /*15560*/  BSSY B1, `(.L_x_684) ;  /* 0x000000c000017945 */ /* 0x000fe80003800000 */
[----:B------:R-:W-:-:S13]  /*15570*/  ISETP.GE.AND P0, PT, R4, R21, PT ;  /* 0x000000150400720c */ /* 0x000fda0003f06270 */
[----:B------:R-:W-:Y:S05]  /*15580*/  @P0 BRA `(.L_x_685) ;  /* 0x0000000000240947 */ /* 0x000fea0003800000 */
[----:B------:R-:W-:Y:S02]  /*15590*/  ULDC UR4, c[0x0][0xac8] ;  /* 0x0002b20000047ab9 */ /* 0x000fe40000000800 */
[----:B------:R-:W-:Y:S02]  /*155a0*/  ISETP.GE.AND P2, PT, R16, UR4, PT ;  /* 0x0000000410007c0c */ /* 0x000fe4000bf46270 */
[----:B------:R-:W-:-:S11]  /*155b0*/  ISETP.GE.AND P3, PT, R23, UR4, PT ;  /* 0x0000000417007c0c */ /* 0x000fd6000bf66270 */
[CC--:B0-----:R-:W-:Y:S02]  /*155c0*/  @!P2 LEA R6, P0, R16.reuse, R14.reuse, 0x1 ;  /* 0x0000000e1006a211 */ /* 0x0c1fe400078008ff */
[C---:B------:R-:W-:Y:S02]  /*155d0*/  @!P3 LEA R14, P1, R23.reuse, R14, 0x1 ;  /* 0x0000000e170eb211 */ /* 0x040fe400078208ff */
[-C--:B------:R-:W-:Y:S02]  /*155e0*/  @!P2 LEA.HI.X R7, R16, R3.reuse, R17, 0x1, P0 ;  /* 0x000000031007a211 */ /* 0x080fe400000f0c11 */
[----:B------:R-:W-:-:S03]  /*155f0*/  @!P3 LEA.HI.X R15, R23, R3, R22, 0x1, P1 ;  /* 0x00000003170fb211 */ /* 0x000fc600008f0c16 */
[----:B------:R0:W-:Y:S04]  /*15600*/  @!P2 ST.E.128 desc[UR42][R6.64], RZ ;  /* 0x000000ff0600a985 */ /* 0x0001e8000c101d2a */
[----:B------:R0:W-:Y:S02]  /*15610*/  @!P3 ST.E.128 desc[UR42][R14.64], RZ ;  /* 0x000000ff0e00b985 */ /* 0x0001e4000c101d2a */
.L_x_685:
[----:B------:R-:W-:Y:S05]  /*15620*/  BSYNC B1 ;  /* 0x0000000000017941 */ /* 0x000fea0003800000 */
.L_x_684:
[----:B------:R-:W-:-:S03]  /*15630*/  UMOV UR4, 0xffffffff ;  /* 0xffffffff00047882 */ /* 0x000fc60000000000 */
[----:B------:R-:W-:Y:S05]  /*15640*/  BRA.DIV UR4, `(.L_x_686) ;  /* 0x0000008e04cc7947 */ /* 0x000fea000b800000 */
[----:B0-----:R0:W0:Y:S04]  /*15650*/  SHFL.IDX PT, R3, R2, 0x3, 0x181f ;  /* 0x00781f0002037f89 */ /* 0x00102800000e0000 */
[----:B------:R0:W0:Y:S02]  /*15660*/  SHFL.IDX PT, R14, R0, 0x3, 0x181f ;  /* 0x00781f00000e7f89 */ /* 0x00002400000e0000 */
.L_x_913:
[----:B0-234-:R-:W-:-:S05]  /*15670*/  VIADD R0, R5, 0x60 ;  /* 0x0000006005007836 */ /* 0x01dfca0000000000 */
[----:B------:R-:W-:-:S13]  /*15680*/  ISETP.GE.AND P0, PT, R0, R21, PT ;  /* 0x000000150000720c */ /* 0x000fda0003f06270 */
[----:B------:R-:W-:Y:S05]  /*15690*/  @P0 BRA `(.L_x_669) ;  /* 0x0000000000240947 */ /* 0x000fea0003800000 */
[----:B------:R-:W-:Y:S02]  /*156a0*/  ULDC UR4, c[0x0][0xac8] ;  /* 0x0002b20000047ab9 */ /* 0x000fe40000000800 */
[----:B------:R-:W-:Y:S02]  /*156b0*/  ISETP.GE.AND P2, PT, R16, UR4, PT ;  /* 0x0000000410007c0c */ /* 0x000fe4000bf46270 */
[----:B------:R-:W-:-:S11]  /*156c0*/  ISETP.GE.AND P3, PT, R23, UR4, PT ;  /* 0x0000000417007c0c */ /* 0x000fd6000bf66270 */
[CC--:B------:R-:W-:Y:S02]  /*156d0*/  @!P2 LEA R4, P0, R16.reuse, R14.reuse, 0x1 ;  /* 0x0000000e1004a211 */ /* 0x0c0fe400078008ff */
[C---:B------:R-:W-:Y:S02]  /*156e0*/  @!P3 LEA R14, P1, R23.reuse, R14, 0x1 ;  /* 0x0000000e170eb211 */ /* 0x040fe400078208ff */
[-C--:B------:R-:W-:Y:S02]  /*156f0*/  @!P2 LEA.HI.X R5, R16, R3.reuse, R17, 0x1, P0 ;  /* 0x000000031005a211 */ /* 0x080fe400000f0c11 */
[----:B------:R-:W-:-:S03]  /*15700*/  @!P3 LEA.HI.X R15, R23, R3, R22, 0x1, P1 ;  /* 0x00000003170fb211 */ /* 0x000fc600008f0c16 */
[----:B------:R3:W-:Y:S04]  /*15710*/  @!P2 ST.E.128 desc[UR42][R4.64], RZ ;  /* 0x000000ff0400a985 */ /* 0x0007e8000c101d2a */
[----:B------:R3:W-:Y:S02]  /*15720*/  @!P3 ST.E.128 desc[UR42][R14.64], RZ ;  /* 0x000000ff0e00b985 */ /* 0x0007e4000c101d2a */
.L_x_669:
[----:B------:R-:W-:Y:S05]  /*15730*/  BSYNC B0 ;  /* 0x0000000000007941 */ /* 0x000fea0003800000 */
.L_x_655:
[----:B------:R-:W-:Y:S02]  /*15740*/  ULDC UR4, c[0x0][0xc3c] ;  /* 0x00030f0000047ab9 */ /* 0x000fe40000000800 */
[----:B-1----:R-:W-:-:S13]  /*15750*/  ISETP.GE.AND P0, PT, R31, UR4, PT ;  /* 0x000000041f007c0c */ /* 0x002fda000bf06270 */
[----:B------:R-:W-:Y:S05]  /*15760*/  @!P0 BRA `(.L_x_687) ;  /* 0xfffffeb800ac8947 */ /* 0x000fea000383ffff */
[----:B------:R-:W-:Y:S05]  /*15770*/  BRA `(.L_x_478) ;  /* 0x0000006c00c47947 */ /* 0x000fea0003800000 */
.L_x_476:
[----:B------:R-:W-:-:S08]  /*15780*/  NOP ;  /* 0x0000000000007918 */ /* 0x000fd00000000000 */
[----:B------:R-:W0:-:S00]  /*15790*/  USETMAXREG.DEALLOC.CTAPOOL 0x28 ;  /* 0x00000028000079c8 */ /* 0x000e0000080e0500 */
[----:B0-----:R-:W-:Y:S02]  /*157a0*/  LOP3.LUT R2, R2, 0x3, RZ, 0xc0, !PT ;  /* 0x0000000302027812 */ /* 0x001fe400078ec0ff */
[----:B------:R-:W-:Y:S02]  /*157b0*/  LOP3.LUT R32, R32, 0xfffffff7, RZ, 0xc0, !PT ;  /* 0xfffffff720207812 */ /* 0x000fe400078ec0ff */
[----:B------:R-:W-:Y:S02]  /*157c0*/  MOV R6, RZ ;  /* 0x000000ff00067202 */ /* 0x000fe40000000f00 */
[----:B------:R-:W0:Y:S02]  /*157d0*/  SHFL.IDX PT, R2, R2, RZ, 0x1f ;  /* 0x00001fff02027589 */ /* 0x000e2400000e0000 */
[----:B0-----:R-:W-:-:S13]  /*157e0*/  ISETP.NE.AND P0, PT, R2, RZ, PT ;  /* 0x000000ff0200720c */ /* 0x001fda0003f05270 */
        /* <DEDUP_REMOVED lines=9> */
.L_x_688:
[----:B------:R-:W-:Y:S01]  /*15880*/  LOP3.LUT R7, R0, 0x1f, RZ, 0xc0, !PT ;  /* 0x0000001f00077812 */ /* 0x000fe200078ec0ff */
[----:B------:R-:W-:Y:S01]  /*15890*/  ULDC UR4, c[0x0][0xc3c] ;  /* 0x00030f0000047ab9 */ /* 0x000fe20000000800 */
[----:B------:R-:W-:Y:S01]  /*158a0*/  IMAD.MOV.U32 R9, RZ, RZ, RZ ;  /* 0x000000ffff097224 */ /* 0x000fe200078e00ff */
[----:B------:R-:W0:Y:S01]  /*158b0*/  S2UR UR6, SR_CTAID.X ;  /* 0x00000000000679c3 */ /* 0x000e220000002500 */
[----:B------:R-:W-:Y:S01]  /*158c0*/  ISETP.NE.AND P0, PT, R7, 0x1f, PT ;  /* 0x0000001f0700780c */ /* 0x000fe20003f05270 */
[----:B------:R-:W-:-:S03]  /*158d0*/  ULDC UR5, c[0x0][0xc38] ;  /* 0x00030e0000057ab9 */ /* 0x000fc60000000800 */
[----:B------:R-:W-:-:S13]  /*158e0*/  ISETP.GE.OR P1, PT, R7, UR4, !P0 ;  /* 0x0000000407007c0c */ /* 0x000fda000c726670 */
[----:B------:R-:W1:Y:S08]  /*158f0*/  @!P1 LDC.64 R4, c[0x0][0xc80] ;  /* 0x00032000ff049b82 */ /* 0x000e700000000a00 */
[----:B------:R-:W2:Y:S01]  /*15900*/  @!P1 LDC.64 R2, c[0x0][0xc78] ;  /* 0x00031e00ff029b82 */ /* 0x000ea20000000a00 */
[----:B-1----:R-:W-:-:S05]  /*15910*/  @!P1 IMAD.WIDE.U32 R4, R7, 0x4, R4 ;  /* 0x0000000407049825 */ /* 0x002fca00078e0004 */
        /* <DEDUP_REMOVED lines=10> */
[----:B------:R-:W1:Y:S02]  /*159c0*/  SHFL.UP PT, R10, R8, 0x1, RZ ;  /* 0x04200000080a7989 */ /* 0x000e6400000e00ff */
[----:B-1----:R-:W-:-:S05]  /*159d0*/  SEL R11, R10, RZ, P1 ;  /* 0x000000ff0a0b7207 */ /* 0x002fca0000800000 */
[----:B------:R-:W-:-:S05]  /*159e0*/  IMAD.IADD R11, R8, 0x1, R11 ;  /* 0x00000001080b7824 */ /* 0x000fca00078e020b */
[----:B------:R-:W1:Y:S02]  /*159f0*/  SHFL.UP PT, R10, R11, 0x2, RZ ;  /* 0x044000000b0a7989 */ /* 0x000e6400000e00ff */
[----:B-1----:R-:W-:-:S04]  /*15a00*/  SEL R10, R10, RZ, P2 ;  /* 0x000000ff0a0a7207 */ /* 0x002fc80001000000 */
[----:B------:R-:W-:-:S05]  /*15a10*/  IADD3 R10, R11, R10, RZ ;  /* 0x0000000a0b0a7210 */ /* 0x000fca0007ffe0ff */
[----:B------:R-:W1:Y:S02]  /*15a20*/  SHFL.UP PT, R4, R10, 0x4, RZ ;  /* 0x048000000a047989 */ /* 0x000e6400000e00ff */
[----:B-1----:R-:W-:-:S05]  /*15a30*/  SEL R3, R4, RZ, P3 ;  /* 0x000000ff04037207 */ /* 0x002fca0001800000 */
[----:B------:R-:W-:-:S05]  /*15a40*/  IMAD.IADD R3, R10, 0x1, R3 ;  /* 0x000000010a037824 */ /* 0x000fca00078e0203 */
[----:B------:R-:W1:Y:S02]  /*15a50*/  SHFL.UP PT, R2, R3, 0x8, RZ ;  /* 0x0500000003027989 */ /* 0x000e6400000e00ff */
[----:B-1----:R-:W-:-:S05]  /*15a60*/  SEL R2, R2, RZ, P4 ;  /* 0x000000ff02027207 */ /* 0x002fca0002000000 */
[----:B------:R-:W-:-:S05]  /*15a70*/  IMAD.IADD R2, R3, 0x1, R2 ;  /* 0x0000000103027824 */ /* 0x000fca00078e0202 */
[----:B------:R-:W1:Y:S02]  /*15a80*/  SHFL.UP PT, R4, R2, 0x10, RZ ;  /* 0x0600000002047989 */ /* 0x000e6400000e00ff */
[----:B-1----:R-:W-:-:S04]  /*15a90*/  SEL R5, R4, RZ, P5 ;  /* 0x000000ff04057207 */ /* 0x002fc80002800000 */
[----:B------:R-:W-:-:S05]  /*15aa0*/  IADD3 R5, R2, R5, RZ ;  /* 0x0000000502057210 */ /* 0x000fca0007ffe0ff */
[----:B------:R-:W1:Y:S02]  /*15ab0*/  SHFL.IDX PT, R8, R5, 0x1f, 0x1f ;  /* 0x03e01f0005087f89 */ /* 0x000e6400000e0000 */
[----:B-1----:R-:W-:-:S05]  /*15ac0*/  IMAD R8, R8, UR5, RZ ;  /* 0x0000000508087c24 */ /* 0x002fca000f8e02ff */
[----:B0-----:R-:W-:Y:S01]  /*15ad0*/  ISETP.GT.AND P6, PT, R8, UR6, PT ;  /* 0x0000000608007c0c */ /* 0x001fe2000bfc4270 */
[----:B------:R-:W-:-:S12]  /*15ae0*/  IMAD.MOV.U32 R3, RZ, RZ, R8 ;  /* 0x000000ffff037224 */ /* 0x000fd800078e0008 */
[----:B------:R-:W-:Y:S05]  /*15af0*/  @P6 BRA `(.L_x_690) ;  /* 0x0000000000a06947 */ /* 0x000fea0003800000 */
[----:B------:R-:W-:Y:S01]  /*15b00*/  IMAD.MOV.U32 R8, RZ, RZ, R3 ;  /* 0x000000ffff087224 */ /* 0x000fe200078e0003 */
[----:B------:R-:W-:Y:S01]  /*15b10*/  UMOV UR4, URZ ;  /* 0x0000003f00047c82 */ /* 0x000fe20008000000 */
[----:B------:R-:W-:-:S05]  /*15b20*/  ULDC UR5, c[0x0][0xc38] ;  /* 0x00030e0000057ab9 */ /* 0x000fca0000000800 */
.L_x_692:
[----:B------:R-:W0:Y:S01]  /*15b30*/  LDC R2, c[0x0][0xc3c] ;  /* 0x00030f00ff027b82 */ /* 0x000e220000000800 */
[----:B------:R-:W-:Y:S01]  /*15b40*/  UIADD3 UR4, UR4, 0x1f, URZ ;  /* 0x0000001f04047890 */ /* 0x000fe2000fffe03f */
[----:B------:R-:W-:Y:S02]  /*15b50*/  ULDC UR7, c[0x0][0xc3c] ;  /* 0x00030f0000077ab9 */ /* 0x000fe40000000800 */
[----:B------:R-:W-:-:S03]  /*15b60*/  MOV R19, UR7 ;  /* 0x0000000700137c02 */ /* 0x000fc60008000f00 */
[----:B0-----:R-:W-:-:S13]  /*15b70*/  ISETP.LE.AND P6, PT, R2, UR4, PT ;  /* 0x0000000402007c0c */ /* 0x001fda000bfc3270 */
[----:B------:R-:W-:Y:S05]  /*15b80*/  @P6 BRA `(.L_x_691) ;  /* 0x0000000400ac6947 */ /* 0x000fea0003800000 */
[----:B------:R-:W-:Y:S02]  /*15b90*/  VIADD R9, R7, UR4 ;  /* 0x0000000407097c36 */ /* 0x000fe40008000000 */
[----:B------:R-:W-:-:S03]  /*15ba0*/  IMAD.MOV.U32 R6, RZ, RZ, RZ ;  /* 0x000000ffff067224 */ /* 0x000fc600078e00ff */
[----:B------:R-:W-:-:S13]  /*15bb0*/  ISETP.GE.OR P6, PT, R9, R2, !P0 ;  /* 0x000000020900720c */ /* 0x000fda00047c6670 */
[----:B------:R-:W0:Y:S08]  /*15bc0*/  @!P6 LDC.64 R4, c[0x0][0xc80] ;  /* 0x00032000ff04eb82 */ /* 0x000e300000000a00 */
[----:B------:R-:W1:Y:S01]  /*15bd0*/  @!P6 LDC.64 R2, c[0x0][0xc78] ;  /* 0x00031e00ff02eb82 */ /* 0x000e620000000a00 */
[----:B0-----:R-:W-:-:S05]  /*15be0*/  @!P6 IMAD.WIDE R4, R9, 0x4, R4 ;  /* 0x000000040904e825 */ /* 0x001fca00078e0204 */
[----:B------:R-:W2:Y:S01]  /*15bf0*/  @!P6 LDG.E R6, desc[UR42][R4.64] ;  /* 0x0000002a0406e981 */ /* 0x000ea2000c1e1900 */
[----:B-1----:R-:W-:Y:S01]  /*15c00*/  @!P6 IMAD.WIDE R2, R9, 0x4, R2 ;  /* 0x000000040902e825 */ /* 0x002fe200078e0202 */
[----:B------:R-:W-:-:S06]  /*15c10*/  MOV R9, RZ ;  /* 0x000000ff00097202 */ /* 0x000fcc0000000f00 */
[----:B------:R-:W2:Y:S02]  /*15c20*/  @!P6 LDG.E R9, desc[UR42][R2.64] ;  /* 0x0000002a0209e981 */ /* 0x000ea4000c1e1900 */
[----:B--2---:R-:W-:-:S05]  /*15c30*/  IMAD R13, R6, R9, RZ ;  /* 0x00000009060d7224 */ /* 0x004fca00078e02ff */
        /* <DEDUP_REMOVED lines=15> */
[----:B------:R-:W0:Y:S02]  /*15d30*/  SHFL.IDX PT, R2, R5, 0x1f, 0x1f ;  /* 0x03e01f0005027f89 */ /* 0x000e2400000e0000 */
[----:B0-----:R-:W-:-:S05]  /*15d40*/  IMAD R3, R2, UR5, RZ ;  /* 0x0000000502037c24 */ /* 0x001fca000f8e02ff */
[----:B------:R-:W-:-:S04]  /*15d50*/  IADD3 R8, R3, R8, RZ ;  /* 0x0000000803087210 */ /* 0x000fc80007ffe0ff */
[----:B------:R-:W-:-:S13]  /*15d60*/  ISETP.GT.AND P6, PT, R8, UR6, PT ;  /* 0x0000000608007c0c */ /* 0x000fda000bfc4270 */
[----:B------:R-:W-:Y:S05]  /*15d70*/  @!P6 BRA `(.L_x_692) ;  /* 0xfffffffc006ce947 */ /* 0x000fea000383ffff */
.L_x_690:
        /* <DEDUP_REMOVED lines=12> */
[----:B0-----:R-:W-:-:S06]  /*15e40*/  VIADD R2, R10, 0xffffffe ;  /* 0x0ffffffe0a027836 */ /* 0x001fcc0000000000 */
[----:B------:R-:W0:Y:S02]  /*15e50*/  F2I.FTZ.U32.TRUNC.NTZ R3, R2 ;  /* 0x0000000200037305 */ /* 0x000e24000021f000 */
[----:B0-----:R-:W-:Y:S01]  /*15e60*/  IADD3 R12, RZ, -R3, RZ ;  /* 0x80000003ff0c7210 */ /* 0x001fe20007ffe0ff */
[----:B-12---:R-:W-:Y:S06]  /*15e70*/  @!P0 BRA `(.L_x_693) ;  /* 0x0000000000088947 */ /* 0x006fec0003800000 */
[----:B------:R-:W-:-:S06]  /*15e80*/  VIADD R16, R19, 0xffffffff ;  /* 0xffffffff13107836 */ /* 0x000fcc0000000000 */
[----:B------:R0:W1:Y:S02]  /*15e90*/  SHFL.IDX PT, R16, R5, R16, 0x1f ;  /* 0x00001f1005107589 */ /* 0x00006400000e0000 */
.L_x_693:
[----:B-1----:R-:W-:Y:S01]  /*15ea0*/  IMAD R16, R16, UR5, R11 ;  /* 0x0000000510107c24 */ /* 0x002fe2000f8e020b */
[----:B------:R-:W-:Y:S01]  /*15eb0*/  MOV R11, R12 ;  /* 0x0000000c000b7202 */ /* 0x000fe20000000f00 */
[----:B------:R-:W-:Y:S01]  /*15ec0*/  IMAD.MOV.U32 R2, RZ, RZ, RZ ;  /* 0x000000ffff027224 */ /* 0x000fe200078e00ff */
[----:B------:R-:W-:Y:S01]  /*15ed0*/  IABS R12, R6 ;  /* 0x00000006000c7213 */ /* 0x000fe20000000000 */
[----:B------:R-:W-:Y:S01]  /*15ee0*/  VIADD R19, R19, UR4 ;  /* 0x0000000413137c36 */ /* 0x000fe20008000000 */
[----:B------:R-:W-:Y:S01]  /*15ef0*/  IADD3 R17, -R16, UR6, RZ ;  /* 0x0000000610117c10 */ /* 0x000fe2000fffe1ff */
[----:B------:R-:W-:Y:S01]  /*15f00*/  IMAD R11, R11, R4, RZ ;  /* 0x000000040b0b7224 */ /* 0x000fe200078e02ff */
[----:B0-----:R-:W-:Y:S01]  /*15f10*/  IABS R5, R9 ;  /* 0x0000000900057213 */ /* 0x001fe20000000000 */
[----:B------:R-:W-:Y:S01]  /*15f20*/  IMAD.MOV R12, RZ, RZ, -R12 ;  /* 0x000000ffff0c7224 */ /* 0x000fe200078e0a0c */
[----:B------:R-:W-:Y:S01]  /*15f30*/  IABS R10, R17 ;  /* 0x00000011000a7213 */ /* 0x000fe20000000000 */
[----:B------:R-:W-:Y:S01]  /*15f40*/  IMAD.HI.U32 R2, R3, R11, R2 ;  /* 0x0000000b03027227 */ /* 0x000fe200078e0002 */
[----:B------:R-:W0:Y:S02]  /*15f50*/  I2F.RP R8, R5 ;  /* 0x0000000500087306 */ /* 0x000e240000209400 */
[----:B------:R-:W-:Y:S01]  /*15f60*/  MOV R3, R10 ;  /* 0x0000000a00037202 */ /* 0x000fe20000000f00 */
[----:B------:R-:W-:-:S04]  /*15f70*/  IMAD.MOV.U32 R10, RZ, RZ, R12 ;  /* 0x000000ffff0a7224 */ /* 0x000fc800078e000c */
[----:B------:R-:W-:-:S04]  /*15f80*/  IMAD.HI.U32 R2, R2, R3, RZ ;  /* 0x0000000302027227 */ /* 0x000fc800078e00ff */
[----:B------:R-:W-:Y:S01]  /*15f90*/  IMAD R3, R2, R10, R3 ;  /* 0x0000000a02037224 */ /* 0x000fe200078e0203 */
[----:B0-----:R-:W0:Y:S04]  /*15fa0*/  MUFU.RCP R8, R8 ;  /* 0x0000000800087308 */ /* 0x001e280000001000 */
[----:B------:R-:W-:-:S13]  /*15fb0*/  ISETP.GT.U32.AND P1, PT, R4, R3, PT ;  /* 0x000000030400720c */ /* 0x000fda0003f24070 */
[----:B------:R-:W-:Y:S02]  /*15fc0*/  @!P1 IMAD.IADD R3, R3, 0x1, -R4 ;  /* 0x0000000103039824 */ /* 0x000fe400078e0a04 */
[----:B------:R-:W-:Y:S01]  /*15fd0*/  @!P1 VIADD R2, R2, 0x1 ;  /* 0x0000000102029836 */ /* 0x000fe20000000000 */
[----:B0-----:R-:W-:Y:S02]  /*15fe0*/  IADD3 R10, R8, 0xffffffe, RZ ;  /* 0x0ffffffe080a7810 */ /* 0x001fe40007ffe0ff */
[----:B------:R-:W-:Y:S02]  /*15ff0*/  ISETP.GE.U32.AND P0, PT, R3, R4, PT ;  /* 0x000000040300720c */ /* 0x000fe40003f06070 */
[----:B------:R-:W-:Y:S01]  /*16000*/  LOP3.LUT R4, R17, R6, RZ, 0x3c, !PT ;  /* 0x0000000611047212 */ /* 0x000fe200078e3cff */
[----:B------:R0:W1:Y:S01]  /*16010*/  F2I.FTZ.U32.TRUNC.NTZ R3, R10 ;  /* 0x0000000a00037305 */ /* 0x000062000021f000 */
[----:B------:R-:W-:Y:S02]  /*16020*/  ISETP.NE.AND P1, PT, R6, RZ, PT ;  /* 0x000000ff0600720c */ /* 0x000fe40003f25270 */
[----:B------:R-:W-:-:S02]  /*16030*/  ISETP.GE.AND P2, PT, R4, RZ, PT ;  /* 0x000000ff0400720c */ /* 0x000fc40003f46270 */
[----:B0-----:R-:W-:-:S05]  /*16040*/  IABS R10, R9 ;  /* 0x00000009000a7213 */ /* 0x001fca0000000000 */
[----:B------:R-:W-:Y:S01]  /*16050*/  @P0 VIADD R2, R2, 0x1 ;  /* 0x0000000102020836 */ /* 0x000fe20000000000 */
[----:B------:R-:W-:-:S04]  /*16060*/  IADD3 R10, RZ, -R10, RZ ;  /* 0x8000000aff0a7210 */ /* 0x000fc80007ffe0ff */
[----:B------:R-:W-:Y:S01]  /*16070*/  MOV R8, R2 ;  /* 0x0000000200087202 */ /* 0x000fe20000000f00 */
[----:B-1----:R-:W-:-:S04]  /*16080*/  IMAD.MOV R2, RZ, RZ, -R3 ;  /* 0x000000ffff027224 */ /* 0x002fc800078e0a03 */
[----:B------:R-:W-:Y:S01]  /*16090*/  @!P2 IMAD.MOV R8, RZ, RZ, -R8 ;  /* 0x000000ffff08a224 */ /* 0x000fe200078e0a08 */
[----:B------:R-:W-:Y:S01]  /*160a0*/  @!P1 LOP3.LUT R8, RZ, R6, RZ, 0x33, !PT ;  /* 0x00000006ff089212 */ /* 0x000fe200078e33ff */
[----:B------:R-:W-:Y:S02]  /*160b0*/  IMAD R11, R2, R5, RZ ;  /* 0x00000005020b7224 */ /* 0x000fe400078e02ff */
[----:B------:R-:W-:Y:S01]  /*160c0*/  IMAD.MOV.U32 R2, RZ, RZ, RZ ;  /* 0x000000ffff027224 */ /* 0x000fe200078e00ff */
[-C--:B------:R-:W-:Y:S01]  /*160d0*/  IABS R4, R8.reuse ;  /* 0x0000000800047213 */ /* 0x080fe20000000000 */
[----:B------:R-:W-:Y:S02]  /*160e0*/  IMAD R6, R6, R8, RZ ;  /* 0x0000000806067224 */ /* 0x000fe400078e02ff */
[----:B------:R-:W-:-:S04]  /*160f0*/  IMAD.HI.U32 R2, R3, R11, R2 ;  /* 0x0000000b03027227 */ /* 0x000fc800078e0002 */
[----:B------:R-:W-:Y:S01]  /*16100*/  IMAD.MOV.U32 R3, RZ, RZ, R4 ;  /* 0x000000ffff037224 */ /* 0x000fe200078e0004 */
[----:B------:R-:W-:Y:S01]  /*16110*/  MOV R4, R10 ;  /* 0x0000000a00047202 */ /* 0x000fe20000000f00 */
[----:B------:R-:W-:Y:S02]  /*16120*/  IMAD.IADD R17, R17, 0x1, -R6 ;  /* 0x0000000111117824 */ /* 0x000fe400078e0a06 */
[----:B------:R-:W-:-:S04]  /*16130*/  IMAD.HI.U32 R2, R2, R3, RZ ;  /* 0x0000000302027227 */ /* 0x000fc800078e00ff */
[----:B------:R-:W-:Y:S01]  /*16140*/  IMAD R4, R2, R4, R3 ;  /* 0x0000000402047224 */ /* 0x000fe200078e0203 */
[----:B------:R-:W-:-:S04]  /*16150*/  LOP3.LUT R3, R8, R9, RZ, 0x3c, !PT ;  /* 0x0000000908037212 */ /* 0x000fc800078e3cff */
[----:B------:R-:W-:Y:S02]  /*16160*/  ISETP.GT.U32.AND P1, PT, R5, R4, PT ;  /* 0x000000040500720c */ /* 0x000fe40003f24070 */
        /* <DEDUP_REMOVED lines=9> */
[C---:B------:R-:W-:Y:S01]  /*16200*/  IMAD R18, R9.reuse, R18, R8 ;  /* 0x0000001209127224 */ /* 0x040fe200078e0208 */
[----:B------:R-:W-:-:S04]  /*16210*/  LEA R9, R9, R2, 0x18 ;  /* 0x0000000209097211 */ /* 0x000fc800078ec0ff */
[----:B------:R-:W-:Y:S01]  /*16220*/  LEA R18, R18, R9, 0x10 ;  /* 0x0000000912127211 */ /* 0x000fe200078e80ff */
[----:B------:R-:W-:Y:S06]  /*16230*/  BRA `(.L_x_694) ;  /* 0x00000000000c7947 */ /* 0x000fec0003800000 */
.L_x_691:
[----:B------:R-:W-:Y:S01]  /*16240*/  IMAD.MOV.U32 R17, RZ, RZ, RZ ;  /* 0x000000ffff117224 */ /* 0x000fe200078e00ff */
[----:B------:R-:W-:Y:S01]  /*16250*/  MOV R18, RZ ;  /* 0x000000ff00127202 */ /* 0x000fe20000000f00 */
[----:B------:R-:W-:-:S07]  /*16260*/  IMAD.U32 R16, RZ, RZ, UR6 ;  /* 0x00000006ff107e24 */ /* 0x000fce000f8e00ff */
.L_x_694:
[----:B------:R-:W-:-:S13]  /*16270*/  ISETP.NE.AND P0, PT, R7, RZ, PT ;  /* 0x000000ff0700720c */ /* 0x000fda0003f05270 */
[----:B------:R-:W0:Y:S01]  /*16280*/  @!P0 S2R R3, SR_CgaCtaId ;  /* 0x0000000000038919 */ /* 0x000e220000008800 */
[----:B------:R-:W-:-:S04]  /*16290*/  @!P0 MOV R2, 0x400 ;  /* 0x0000040000028802 */ /* 0x000fc80000000f00 */
[----:B0-----:R-:W-:-:S05]  /*162a0*/  @!P0 LEA R2, R3, R2, 0x18 ;  /* 0x0000000203028211 */ /* 0x001fca00078ec0ff */
[----:B------:R0:W-:Y:S01]  /*162b0*/  @!P0 STS.128 [R2+0x288d0], R16 ;  /* 0x0288d01002008388 */ /* 0x0001e20000000c00 */
[----:B------:R-:W-:Y:S06]  /*162c0*/  BAR.ARV 0x5, 0x180 ;  /* 0x0146000000007b1d */ /* 0x000fec0000002000 */
.L_x_689:
[----:B------:R2:W-:Y:S01]  /*162d0*/  STL [R1+0x24], RZ ;  /* 0x000024ff01007387 */ /* 0x0005e20000100800 */
[----:B------:R-:W-:Y:S01]  /*162e0*/  ULDC UR4, c[0x0][0xc3c] ;  /* 0x00030f0000047ab9 */ /* 0x000fe20000000800 */
[----:B------:R-:W-:Y:S01]  /*162f0*/  IMAD.MOV.U32 R28, RZ, RZ, 0x1 ;  /* 0x00000001ff1c7424 */ /* 0x000fe200078e00ff */
[----:B-1----:R-:W-:Y:S01]  /*16300*/  ISETP.GE.AND P0, PT, R19, UR4, PT ;  /* 0x0000000413007c0c */ /* 0x002fe2000bf06270 */
[----:B------:R-:W-:-:S12]  /*16310*/  IMAD.MOV.U32 R25, RZ, RZ, RZ ;  /* 0x000000ffff197224 */ /* 0x000fd800078e00ff */
[----:B--2---:R-:W-:Y:S05]  /*16320*/  @P0 BRA `(.L_x_695) ;  /* 0x0000005c00fc0947 */ /* 0x004fea0003800000 */
[----:B------:R-:W1:Y:S01]  /*16330*/  S2UR UR5, SR_CgaCtaId ;  /* 0x00000000000579c3 */ /* 0x000e620000008800 */
[C---:B------:R-:W-:Y:S01]  /*16340*/  SHF.L.U32 R31, R0.reuse, 0x3, RZ ;  /* 0x00000003001f7819 */ /* 0x040fe200000006ff */
[----:B------:R-:W-:Y:S01]  /*16350*/  UMOV UR4, 0x400 ;  /* 0x0000040000047882 */ /* 0x000fe20000000000 */
[----:B0-----:R-:W-:Y:S01]  /*16360*/  LOP3.LUT R2, R0, 0x7f, RZ, 0xc0, !PT ;  /* 0x0000007f00027812 */ /* 0x001fe200078ec0ff */
[----:B------:R0:W-:Y:S01]  /*16370*/  STL [R1+0x24], RZ ;  /* 0x000024ff01007387 */ /* 0x0001e20000100800 */
[C---:B------:R-:W-:Y:S01]  /*16380*/  LOP3.LUT R3, R31.reuse, 0x1f8, RZ, 0xc0, !PT ;  /* 0x000001f81f037812 */ /* 0x040fe200078ec0ff */
[----:B------:R-:W-:Y:S01]  /*16390*/  BSSY B8, `(.L_x_695) ;  /* 0x00005f8000087945 */ /* 0x000fe20003800000 */
[----:B------:R-:W-:Y:S01]  /*163a0*/  LOP3.LUT R31, R31, 0x38, RZ, 0xc0, !PT ;  /* 0x000000381f1f7812 */ /* 0x000fe200078ec0ff */
[----:B------:R-:W-:Y:S01]  /*163b0*/  IMAD.SHL.U32 R35, R2, 0x8, RZ ;  /* 0x0000000802237824 */ /* 0x000fe200078e00ff */
[----:B------:R-:W-:Y:S01]  /*163c0*/  LOP3.LUT R2, R3, 0x38, R0, 0x78, !PT ;  /* 0x0000003803027812 */ /* 0x000fe200078e7800 */
[----:B------:R-:W-:Y:S01]  /*163d0*/  IMAD.MOV.U32 R29, RZ, RZ, 0x1 ;  /* 0x00000001ff1d7424 */ /* 0x000fe200078e00ff */
[----:B------:R-:W-:Y:S01]  /*163e0*/  MOV R27, RZ ;  /* 0x000000ff001b7202 */ /* 0x000fe20000000f00 */
[----:B------:R-:W-:Y:S01]  /*163f0*/  IMAD.MOV.U32 R25, RZ, RZ, RZ ;  /* 0x000000ffff197224 */ /* 0x000fe200078e00ff */
[----:B------:R-:W-:Y:S01]  /*16400*/  LOP3.LUT R35, R2, 0x200, R35, 0xf8, !PT ;  /* 0x0000020002237812 */ /* 0x000fe200078ef823 */
[----:B------:R-:W-:Y:S01]  /*16410*/  ULOP3.LUT UR38, UR36, 0x2, URZ, 0xfc, !UPT ;  /* 0x0000000224267892 */ /* 0x000fe2000f8efc3f */
[----:B------:R-:W-:Y:S01]  /*16420*/  MOV R28, 0x1 ;  /* 0x00000001001c7802 */ /* 0x000fe20000000f00 */
[----:B------:R-:W-:Y:S01]  /*16430*/  ULDC.64 UR40, c[0x0][0x198] ;  /* 0x0000660000287ab9 */ /* 0x000fe20000000a00 */
[----:B------:R-:W-:Y:S01]  /*16440*/  LOP3.LUT R30, R31, 0x40, RZ, 0xfc, !PT ;  /* 0x000000401f1e7812 */ /* 0x000fe200078efcff */
[----:B------:R-:W-:Y:S01]  /*16450*/  ULDC UR37, c[0x0][0xc] ;  /* 0x0000030000257ab9 */ /* 0x000fe20000000800 */
[----:B-1----:R-:W-:-:S06]  /*16460*/  ULEA UR4, UR5, UR4, 0x18 ;  /* 0x0000000405047291 */ /* 0x002fcc000f8ec03f */
[----:B------:R-:W-:-:S04]  /*16470*/  IMAD.U32 R22, RZ, RZ, UR4 ;  /* 0x00000004ff167e24 */ /* 0x000fc8000f8e00ff */
[----:B------:R-:W-:-:S05]  /*16480*/  IMAD R0, R35, 0x2, R22 ;  /* 0x0000000223007824 */ /* 0x000fca00078e0216 */
[----:B------:R0:W-:Y:S02]  /*16490*/  STL [R1+0x8], R0 ;  /* 0x0000080001007387 */ /* 0x0001e40000100800 */
.L_x_796:
[----:B------:R-:W1:Y:S02]  /*164a0*/  LDC.64 R2, c[0x0][0xc88] ;  /* 0x00032200ff027b82 */ /* 0x000e640000000a00 */
[----:B-1----:R-:W-:-:S05]  /*164b0*/  IMAD.WIDE R2, R19, 0x4, R2 ;  /* 0x0000000413027825 */ /* 0x002fca00078e0202 */
[----:B0-----:R-:W0:Y:S01]  /*164c0*/  LDG.E R33, desc[UR42][R2.64] ;  /* 0x0000002a02217981 */ /* 0x001e22000c1e1900 */
[----:B------:R-:W-:Y:S05]  /*164d0*/  YIELD ;  /* 0x0000000000007946 */ /* 0x000fea0003800000 */
[----:B------:R-:W-:Y:S01]  /*164e0*/  ULDC.64 UR4, c[0x0][0xa28] ;  /* 0x00028a0000047ab9 */ /* 0x000fe20000000a00 */
[----:B------:R-:W-:Y:S01]  /*164f0*/  IMAD.MOV.U32 R11, RZ, RZ, RZ ;  /* 0x000000ffff0b7224 */ /* 0x000fe200078e00ff */
[----:B------:R-:W-:Y:S01]  /*16500*/  ISETP.NE.U32.AND P0, PT, RZ, UR4, PT ;  /* 0x00000004ff007c0c */ /* 0x000fe2000bf05070 */
[----:B------:R-:W-:Y:S01]  /*16510*/  IMAD.MOV.U32 R6, RZ, RZ, RZ ;  /* 0x000000ffff067224 */ /* 0x000fe200078e00ff */
[----:B------:R-:W-:Y:S01]  /*16520*/  ULDC.64 UR8, c[0x0][0xa18] ;  /* 0x0002860000087ab9 */ /* 0x000fe20000000a00 */
[----:B------:R-:W-:Y:S01]  /*16530*/  ULDC.64 UR6, c[0x0][0xa10] ;  /* 0x0002840000067ab9 */ /* 0x000fe20000000a00 */
[----:B------:R-:W-:-:S02]  /*16540*/  ISETP.NE.AND.EX P0, PT, RZ, UR5, PT, P0 ;  /* 0x00000005ff007c0c */ /* 0x000fc4000bf05300 */
[----:B0-----:R-:W-:-:S11]  /*16550*/  SHF.R.S32.HI R0, RZ, 0x1f, R33 ;  /* 0x0000001fff007819 */ /* 0x001fd60000011421 */
[C---:B------:R-:W-:Y:S02]  /*16560*/  @P0 LEA R2, P1, R33.reuse, UR4, 0x2 ;  /* 0x0000000421020c11 */ /* 0x040fe4000f8210ff */
[C---:B------:R-:W-:Y:S01]  /*16570*/  SHF.L.U32 R23, R33.reuse, 0x2, RZ ;  /* 0x0000000221177819 */ /* 0x040fe200000006ff */
[----:B------:R0:W-:Y:S01]  /*16580*/  STL [R1+0x18], R0 ;  /* 0x0000180001007387 */ /* 0x0001e20000100800 */
[----:B------:R-:W-:Y:S01]  /*16590*/  @P0 LEA.HI.X R3, R33, UR5, R0, 0x2, P1 ;  /* 0x0000000521030c11 */ /* 0x000fe200088f1400 */
[----:B------:R-:W-:-:S04]  /*165a0*/  ULDC.64 UR4, c[0x0][0xa00] ;  /* 0x0002800000047ab9 */ /* 0x000fc80000000a00 */
[----:B--2---:R1:W2:Y:S01]  /*165b0*/  @P0 LDG.E R11, desc[UR42][R2.64] ;  /* 0x0000002a020b0981 */ /* 0x0042a2000c1e1900 */
[----:B------:R-:W-:Y:S02]  /*165c0*/  ISETP.NE.U32.AND P0, PT, RZ, UR4, PT ;  /* 0x00000004ff007c0c */ /* 0x000fe4000bf05070 */
[----:B------:R-:W-:Y:S01]  /*165d0*/  SHF.L.U64.HI R24, R33, 0x2, R0 ;  /* 0x0000000221187819 */ /* 0x000fe20000010200 */
[----:B0-----:R-:W-:Y:S01]  /*165e0*/  IMAD.MOV.U32 R0, RZ, RZ, RZ ;  /* 0x000000ffff007224 */ /* 0x001fe200078e00ff */
[----:B------:R-:W-:Y:S02]  /*165f0*/  ISETP.NE.AND.EX P0, PT, RZ, UR5, PT, P0 ;  /* 0x00000005ff007c0c */ /* 0x000fe4000bf05300 */
[----:B------:R-:W-:Y:S02]  /*16600*/  ISETP.NE.U32.AND P1, PT, RZ, UR8, PT ;  /* 0x00000008ff007c0c */ /* 0x000fe4000bf25070 */
[----:B------:R-:W-:Y:S02]  /*16610*/  ISETP.NE.U32.AND P2, PT, RZ, UR6, PT ;  /* 0x00000006ff007c0c */ /* 0x000fe4000bf45070 */
[----:B-1----:R-:W-:-:S02]  /*16620*/  IADD3 R2, P3, R23, UR4, RZ ;  /* 0x0000000417027c10 */ /* 0x002fc4000ff7e0ff */
[----:B------:R-:W-:Y:S02]  /*16630*/  ISETP.NE.AND.EX P1, PT, RZ, UR9, PT, P1 ;  /* 0x00000009ff007c0c */ /* 0x000fe4000bf25310 */
[C---:B------:R-:W-:Y:S02]  /*16640*/  IADD3.X R3, R24.reuse, UR5, RZ, P3, !PT ;  /* 0x0000000518037c10 */ /* 0x040fe40009ffe4ff */
[----:B------:R-:W-:Y:S02]  /*16650*/  ISETP.NE.AND.EX P2, PT, RZ, UR7, PT, P2 ;  /* 0x00000007ff007c0c */ /* 0x000fe4000bf45320 */
[----:B------:R-:W-:Y:S01]  /*16660*/  IADD3 R4, P4, R23, UR6, RZ ;  /* 0x0000000617047c10 */ /* 0x000fe2000ff9e0ff */
[----:B------:R-:W3:Y:S01]  /*16670*/  @P0 LDG.E R6, desc[UR42][R2.64] ;  /* 0x0000002a02060981 */ /* 0x000ee2000c1e1900 */
[----:B------:R-:W-:Y:S02]  /*16680*/  ULDC UR4, c[0x0][0x288] ;  /* 0x0000a20000047ab9 */ /* 0x000fe40000000800 */
[----:B------:R-:W-:Y:S01]  /*16690*/  MOV R8, UR4 ;  /* 0x0000000400087c02 */ /* 0x000fe20008000f00 */
[----:B------:R-:W-:Y:S01]  /*166a0*/  ULDC.64 UR4, c[0x0][0x418] ;  /* 0x0001060000047ab9 */ /* 0x000fe20000000a00 */
[----:B------:R-:W-:-:S05]  /*166b0*/  IADD3.X R5, R24, UR7, RZ, P4, !PT ;  /* 0x0000000718057c10 */ /* 0x000fca000a7fe4ff */
[----:B------:R-:W5:Y:S04]  /*166c0*/  @P2 LDG.E R0, desc[UR42][R4.64] ;  /* 0x0000002a04002981 */ /* 0x000f68000c1e1900 */
[----:B---3--:R0:W-:Y:S02]  /*166d0*/  STL [R1+0xc], R6 ;  /* 0x00000c0601007387 */ /* 0x0081e40000100800 */
[----:B0-----:R-:W-:-:S04]  /*166e0*/  @P1 IADD3 R6, P3, R23, UR8, RZ ;  /* 0x0000000817061c10 */ /* 0x001fc8000ff7e0ff */
[----:B------:R-:W-:-:S05]  /*166f0*/  @P1 IADD3.X R7, R24, UR9, RZ, P3, !PT ;  /* 0x0000000918071c10 */ /* 0x000fca0009ffe4ff */
[----:B------:R0:W3:Y:S01]  /*16700*/  @P1 LDG.E R8, desc[UR42][R6.64] ;  /* 0x0000002a06081981 */ /* 0x0000e2000c1e1900 */
[----:B------:R-:W-:-:S03]  /*16710*/  UISETP.NE.U32.AND UP0, UPT, UR4, URZ, UPT ;  /* 0x0000003f0400728c */ /* 0x000fc6000bf05070 */
[----:B------:R-:W-:Y:S01]  /*16720*/  ULDC UR4, c[0x0][0x424] ;  /* 0x0001090000047ab9 */ /* 0x000fe20000000800 */
[----:B------:R-:W-:-:S03]  /*16730*/  UISETP.NE.AND.EX UP0, UPT, UR5, URZ, UPT, UP0 ;  /* 0x0000003f0500728c */ /* 0x000fc6000bf05300 */
[----:B------:R-:W-:Y:S01]  /*16740*/  ULDC UR5, c[0x0][0x2f0] ;  /* 0x0000bc0000057ab9 */ /* 0x000fe20000000800 */
[----:B------:R-:W-:-:S04]  /*16750*/  USEL UR4, UR4, 0x1, UP0 ;  /* 0x0000000104047887 */ /* 0x000fc80008000000 */
[----:B------:R-:W-:Y:S01]  /*16760*/  UIMAD UR4, UR4, UR5, URZ ;  /* 0x00000005040472a4 */ /* 0x000fe2000f8e023f */
[----:B--2---:R-:W-:Y:S02]  /*16770*/  STL [R1], R11 ;  /* 0x0000000b01007387 */ /* 0x004fe40000100800 */
[----:B------:R-:W-:Y:S02]  /*16780*/  ULDC UR5, c[0x0][0x348] ;  /* 0x0000d20000057ab9 */ /* 0x000fe40000000800 */
[----:B0-----:R-:W-:Y:S01]  /*16790*/  IMAD.U32 R6, RZ, RZ, UR5 ;  /* 0x00000005ff067e24 */ /* 0x001fe2000f8e00ff */
[----:B---3--:R0:W-:Y:S02]  /*167a0*/  STL [R1+0x20], R8 ;  /* 0x0000200801007387 */ /* 0x0081e40000100800 */
[----:B0-----:R-:W-:Y:S01]  /*167b0*/  IMAD.U32 R8, RZ, RZ, UR4 ;  /* 0x00000004ff087e24 */ /* 0x001fe2000f8e00ff */
[----:B------:R-:W-:Y:S06]  /*167c0*/  @P1 BRA `(.L_x_696) ;  /* 0x0000000000141947 */ /* 0x000fec0003800000 */
[----:B------:R-:W-:Y:S05]  /*167d0*/  @!P0 BRA `(.L_x_696) ;  /* 0x0000000000108947 */ /* 0x000fea0003800000 */
[----:B------:R-:W2:Y:S04]  /*167e0*/  LDG.E R10, desc[UR42][R2.64] ;  /* 0x0000002a020a7981 */ /* 0x000ea8000c1e1900 */
[----:B------:R-:W2:Y:S02]  /*167f0*/  LDG.E R7, desc[UR42][R2.64+0x4] ;  /* 0x0000042a02077981 */ /* 0x000ea4000c1e1900 */
[----:B--2---:R-:W-:-:S05]  /*16800*/  IADD3 R2, -R10, R7, RZ ;  /* 0x000000070a027210 */ /* 0x004fca0007ffe1ff */
[----:B------:R0:W-:Y:S02]  /*16810*/  STL [R1+0x20], R2 ;  /* 0x0000200201007387 */ /* 0x0001e40000100800 */
.L_x_696:
[----:B------:R-:W-:Y:S01]  /*16820*/  ULDC.64 UR4, c[0x0][0xa20] ;  /* 0x0002880000047ab9 */ /* 0x000fe20000000a00 */
[C---:B0-----:R-:W-:Y:S01]  /*16830*/  LOP3.LUT R2, R18.reuse, 0xff000000, RZ, 0xc0, !PT ;  /* 0xff00000012027812 */ /* 0x041fe200078ec0ff */
[----:B------:R-:W-:Y:S01]  /*16840*/  IMAD.MOV.U32 R34, RZ, RZ, R33 ;  /* 0x000000ffff227224 */ /* 0x000fe200078e0021 */
[----:B------:R-:W-:Y:S02]  /*16850*/  ISETP.NE.U32.AND P0, PT, RZ, UR4, PT ;  /* 0x00000004ff007c0c */ /* 0x000fe4000bf05070 */
[----:B------:R-:W-:Y:S02]  /*16860*/  SHF.R.U32.HI R2, RZ, 0x8, R2 ;  /* 0x00000008ff027819 */ /* 0x000fe40000011602 */
[----:B------:R-:W-:Y:S02]  /*16870*/  ISETP.NE.AND.EX P0, PT, RZ, UR5, PT, P0 ;  /* 0x00000005ff007c0c */ /* 0x000fe4000bf05300 */
[C---:B------:R-:W-:Y:S02]  /*16880*/  LOP3.LUT R7, R18.reuse, 0xff0000, RZ, 0xc0, !PT ;  /* 0x00ff000012077812 */ /* 0x040fe400078ec0ff */
[----:B------:R-:W-:-:S02]  /*16890*/  LOP3.LUT R18, R18, 0xffff, RZ, 0xc0, !PT ;  /* 0x0000ffff12127812 */ /* 0x000fc400078ec0ff */
[----:B------:R-:W-:-:S07]  /*168a0*/  LEA.HI R7, R7, R2, RZ, 0x10 ;  /* 0x0000000207077211 */ /* 0x000fce00078f80ff */
[----:B------:R-:W-:Y:S05]  /*168b0*/  @!P0 BRA `(.L_x_697) ;  /* 0x0000000000108947 */ /* 0x000fea0003800000 */
[----:B------:R-:W-:-:S04]  /*168c0*/  IADD3 R2, P0, R23, UR4, RZ ;  /* 0x0000000417027c10 */ /* 0x000fc8000ff1e0ff */
[----:B------:R-:W-:-:S05]  /*168d0*/  IADD3.X R3, R24, UR5, RZ, P0, !PT ;  /* 0x0000000518037c10 */ /* 0x000fca00087fe4ff */
[----:B------:R0:W5:Y:S01]  /*168e0*/  LDG.E R8, desc[UR42][R2.64] ;  /* 0x0000002a02087981 */ /* 0x000162000c1e1900 */
[----:B------:R-:W-:Y:S05]  /*168f0*/  BRA `(.L_x_698) ;  /* 0x0000000000247947 */ /* 0x000fea0003800000 */
.L_x_697:
[----:B------:R-:W-:Y:S02]  /*16900*/  ULDC.64 UR4, c[0x0][0xa08] ;  /* 0x0002820000047ab9 */ /* 0x000fe40000000a00 */
[----:B------:R-:W-:-:S04]  /*16910*/  ISETP.NE.U32.AND P0, PT, RZ, UR4, PT ;  /* 0x00000004ff007c0c */ /* 0x000fc8000bf05070 */
[----:B------:R-:W-:-:S13]  /*16920*/  ISETP.NE.AND.EX P0, PT, RZ, UR5, PT, P0 ;  /* 0x00000005ff007c0c */ /* 0x000fda000bf05300 */
[----:B------:R-:W-:Y:S05]  /*16930*/  @!P0 BRA `(.L_x_698) ;  /* 0x0000000000148947 */ /* 0x000fea0003800000 */
[----:B------:R-:W0:Y:S02]  /*16940*/  LDC.64 R2, c[0x0][0xa08] ;  /* 0x00028200ff027b82 */ /* 0x000e240000000a00 */
[----:B0-----:R-:W-:-:S05]  /*16950*/  IMAD.WIDE R2, R34, 0x4, R2 ;  /* 0x0000000422027825 */ /* 0x001fca00078e0202 */
[----:B------:R-:W2:Y:S04]  /*16960*/  LDG.E R8, desc[UR42][R2.64] ;  /* 0x0000002a02087981 */ /* 0x000ea8000c1e1900 */
[----:B------:R-:W2:Y:S02]  /*16970*/  LDG.E R9, desc[UR42][R2.64+0x4] ;  /* 0x0000042a02097981 */ /* 0x000ea4000c1e1900 */
[----:B--2---:R-:W-:-:S07]  /*16980*/  IMAD.IADD R8, R9, 0x1, -R8 ;  /* 0x0000000109087824 */ /* 0x004fce00078e0a08 */
.L_x_698:
[----:B0-----:R-:W2:Y:S04]  /*16990*/  @P2 LDG.E R3, desc[UR42][R4.64] ;  /* 0x0000002a04032981 */ /* 0x001ea8000c1e1900 */
[----:B------:R0:W2:Y:S01]  /*169a0*/  @P2 LDG.E R2, desc[UR42][R4.64+0x4] ;  /* 0x0000042a04022981 */ /* 0x0000a2000c1e1900 */
[----:B-----5:R-:W-:Y:S01]  /*169b0*/  IMAD.IADD R8, R8, 0x1, -R11 ;  /* 0x0000000108087824 */ /* 0x020fe200078e0a0b */
[----:B------:R-:W-:Y:S01]  /*169c0*/  BSSY B0, `(.L_x_699) ;  /* 0x0000029000007945 */ /* 0x000fe20003800000 */
[----:B------:R-:W-:Y:S02]  /*169d0*/  LOP3.LUT R37, R7, 0xff, RZ, 0xc0, !PT ;  /* 0x000000ff07257812 */ /* 0x000fe400078ec0ff */
[----:B0-----:R-:W-:Y:S02]  /*169e0*/  SHF.R.U32.HI R5, RZ, 0x10, R7 ;  /* 0x00000010ff057819 */ /* 0x001fe40000011607 */
[----:B--2---:R-:W-:-:S05]  /*169f0*/  @P2 IADD3 R6, -R3, R2, RZ ;  /* 0x0000000203062210 */ /* 0x004fca0007ffe1ff */
[----:B------:R-:W-:-:S05]  /*16a00*/  IMAD.IADD R36, R8, 0x1, R6 ;  /* 0x0000000108247824 */ /* 0x000fca00078e0206 */
[C---:B------:R-:W-:Y:S02]  /*16a10*/  ISETP.GE.AND P1, PT, R36.reuse, 0x1, PT ;  /* 0x000000012400780c */ /* 0x040fe40003f26270 */
[----:B------:R-:W-:-:S04]  /*16a20*/  IADD3 R2, R36, 0x7f, RZ ;  /* 0x0000007f24027810 */ /* 0x000fc80007ffe0ff */
[----:B------:R-:W-:-:S04]  /*16a30*/  SHF.R.S32.HI R3, RZ, 0x1f, R2 ;  /* 0x0000001fff037819 */ /* 0x000fc80000011402 */
[----:B------:R-:W-:Y:S01]  /*16a40*/  LEA.HI R3, R3, R2, RZ, 0x7 ;  /* 0x0000000203037211 */ /* 0x000fe200078f38ff */
[----:B------:R-:W-:-:S03]  /*16a50*/  IMAD.MOV.U32 R2, RZ, RZ, RZ ;  /* 0x000000ffff027224 */ /* 0x000fc600078e00ff */
[----:B------:R-:W-:Y:S01]  /*16a60*/  SHF.R.S32.HI R4, RZ, 0x7, R3 ;  /* 0x00000007ff047819 */ /* 0x000fe20000011403 */
[----:B------:R-:W-:Y:S06]  /*16a70*/  @!P1 BRA `(.L_x_700) ;  /* 0x0000000000749947 */ /* 0x000fec0003800000 */
[----:B------:R-:W-:Y:S01]  /*16a80*/  ISETP.NE.AND P0, PT, R5, RZ, PT ;  /* 0x000000ff0500720c */ /* 0x000fe20003f05270 */
[----:B------:R-:W-:-:S03]  /*16a90*/  ULDC UR4, c[0x0][0x9f0] ;  /* 0x00027c0000047ab9 */ /* 0x000fc60000000800 */
[----:B------:R-:W-:-:S04]  /*16aa0*/  SEL R7, R5, UR4, P0 ;  /* 0x0000000405077c07 */ /* 0x000fc80008000000 */
[----:B------:R-:W-:Y:S02]  /*16ab0*/  IABS R10, R7 ;  /* 0x00000007000a7213 */ /* 0x000fe40000000000 */
[----:B------:R-:W-:Y:S02]  /*16ac0*/  IADD3 R9, R7, -0x1, R4 ;  /* 0xffffffff07097810 */ /* 0x000fe40007ffe004 */
[----:B------:R-:W0:Y:S08]  /*16ad0*/  I2F.RP R2, R10 ;  /* 0x0000000a00027306 */ /* 0x000e300000209400 */
[----:B0-----:R-:W0:Y:S02]  /*16ae0*/  MUFU.RCP R2, R2 ;  /* 0x0000000200027308 */ /* 0x001e240000001000 */
[----:B0-----:R-:W-:-:S06]  /*16af0*/  VIADD R2, R2, 0xffffffe ;  /* 0x0ffffffe02027836 */ /* 0x001fcc0000000000 */
[----:B------:R0:W1:Y:S02]  /*16b00*/  F2I.FTZ.U32.TRUNC.NTZ R3, R2 ;  /* 0x0000000200037305 */ /* 0x000064000021f000 */
[----:B0-----:R-:W-:-:S04]  /*16b10*/  LOP3.LUT R2, R9, R7, RZ, 0x3c, !PT ;  /* 0x0000000709027212 */ /* 0x001fc800078e3cff */
[----:B------:R-:W-:Y:S02]  /*16b20*/  ISETP.GE.AND P4, PT, R2, RZ, PT ;  /* 0x000000ff0200720c */ /* 0x000fe40003f86270 */
[----:B-1----:R-:W-:-:S05]  /*16b30*/  IADD3 R2, RZ, -R3, RZ ;  /* 0x80000003ff027210 */ /* 0x002fca0007ffe0ff */
[----:B------:R-:W-:Y:S02]  /*16b40*/  IMAD R11, R2, R10, RZ ;  /* 0x0000000a020b7224 */ /* 0x000fe400078e02ff */
[----:B------:R-:W-:-:S04]  /*16b50*/  IMAD.MOV.U32 R2, RZ, RZ, RZ ;  /* 0x000000ffff027224 */ /* 0x000fc800078e00ff */
[----:B------:R-:W-:Y:S01]  /*16b60*/  IMAD.HI.U32 R11, R3, R11, R2 ;  /* 0x0000000b030b7227 */ /* 0x000fe200078e0002 */
[----:B------:R-:W-:Y:S02]  /*16b70*/  IABS R2, R9 ;  /* 0x0000000900027213 */ /* 0x000fe40000000000 */
[----:B------:R-:W-:-:S03]  /*16b80*/  IABS R3, R7 ;  /* 0x0000000700037213 */ /* 0x000fc60000000000 */
[----:B------:R-:W-:-:S04]  /*16b90*/  IMAD.HI.U32 R11, R11, R2, RZ ;  /* 0x000000020b0b7227 */ /* 0x000fc800078e00ff */
[----:B------:R-:W-:-:S04]  /*16ba0*/  IMAD.MOV R3, RZ, RZ, -R3 ;  /* 0x000000ffff037224 */ /* 0x000fc800078e0a03 */
[----:B------:R-:W-:-:S05]  /*16bb0*/  IMAD R2, R11, R3, R2 ;  /* 0x000000030b027224 */ /* 0x000fca00078e0202 */
[----:B------:R-:W-:-:S13]  /*16bc0*/  ISETP.GT.U32.AND P3, PT, R10, R2, PT ;  /* 0x000000020a00720c */ /* 0x000fda0003f64070 */
[-C--:B------:R-:W-:Y:S01]  /*16bd0*/  @!P3 IADD3 R2, R2, -R10.reuse, RZ ;  /* 0x8000000a0202b210 */ /* 0x080fe20007ffe0ff */
[----:B------:R-:W-:Y:S01]  /*16be0*/  @!P3 VIADD R11, R11, 0x1 ;  /* 0x000000010b0bb836 */ /* 0x000fe20000000000 */
[----:B------:R-:W-:Y:S02]  /*16bf0*/  ISETP.NE.AND P3, PT, R7, RZ, PT ;  /* 0x000000ff0700720c */ /* 0x000fe40003f65270 */
[----:B------:R-:W-:-:S13]  /*16c00*/  ISETP.GE.U32.AND P0, PT, R2, R10, PT ;  /* 0x0000000a0200720c */ /* 0x000fda0003f06070 */
[----:B------:R-:W-:-:S05]  /*16c10*/  @P0 VIADD R11, R11, 0x1 ;  /* 0x000000010b0b0836 */ /* 0x000fca0000000000 */
[----:B------:R-:W-:-:S05]  /*16c20*/  MOV R2, R11 ;  /* 0x0000000b00027202 */ /* 0x000fca0000000f00 */
[----:B------:R-:W-:Y:S01]  /*16c30*/  @!P4 IMAD.MOV R2, RZ, RZ, -R2 ;  /* 0x000000ffff02c224 */ /* 0x000fe200078e0a02 */
[----:B------:R-:W-:-:S07]  /*16c40*/  @!P3 LOP3.LUT R2, RZ, R7, RZ, 0x33, !PT ;  /* 0x00000007ff02b212 */ /* 0x000fce00078e33ff */
.L_x_700:
[----:B------:R-:W-:Y:S05]  /*16c50*/  BSYNC B0 ;  /* 0x0000000000007941 */ /* 0x000fea0003800000 */
.L_x_699:
[-C--:B------:R-:W-:Y:S01]  /*16c60*/  IMAD R7, R37, R2.reuse, RZ ;  /* 0x0000000225077224 */ /* 0x080fe200078e02ff */
[----:B------:R-:W-:Y:S04]  /*16c70*/  BSSY B0, `(.L_x_701) ;  /* 0x0000114000007945 */ /* 0x000fe80003800000 */
[C---:B------:R-:W-:Y:S01]  /*16c80*/  VIADDMNMX R3, R7.reuse, R2, R4, PT ;  /* 0x0000000207037246 */ /* 0x040fe20003800104 */
[----:B------:R-:W-:-:S03]  /*16c90*/  IMAD R7, R7, 0x80, -R8 ;  /* 0x0000008007077824 */ /* 0x000fc600078e0a08 */
[----:B------:R-:W-:Y:S02]  /*16ca0*/  LEA R3, R3, -R8, 0x7 ;  /* 0x8000000803037211 */ /* 0x000fe400078e38ff */
[----:B------:R-:W-:Y:S02]  /*16cb0*/  VIMNMX R7, RZ, R7, !PT ;  /* 0x00000007ff077248 */ /* 0x000fe40007fe0100 */
[----:B------:R-:W-:Y:S02]  /*16cc0*/  VIMNMX R2, R3, R6, PT ;  /* 0x0000000603027248 */ /* 0x000fe40003fe0100 */
[----:B------:R-:W-:Y:S02]  /*16cd0*/  SHF.R.U32.HI R6, RZ, 0x7, R7 ;  /* 0x00000007ff067819 */ /* 0x000fe40000011607 */
[----:B------:R-:W-:-:S13]  /*16ce0*/  ISETP.GT.AND P0, PT, R2, R7, PT ;  /* 0x000000070200720c */ /* 0x000fda0003f04270 */
[----:B------:R-:W-:-:S05]  /*16cf0*/  @P0 VIADD R2, R2, 0x7f ;  /* 0x0000007f02020836 */ /* 0x000fca0000000000 */
[----:B------:R-:W-:-:S04]  /*16d00*/  @P0 SHF.R.S32.HI R3, RZ, 0x1f, R2 ;  /* 0x0000001fff030819 */ /* 0x000fc80000011402 */
[----:B------:R-:W-:Y:S01]  /*16d10*/  @P0 LEA.HI R2, R3, R2, RZ, 0x7 ;  /* 0x0000000203020211 */ /* 0x000fe200078f38ff */
[----:B------:R-:W-:-:S03]  /*16d20*/  IMAD.MOV.U32 R3, RZ, RZ, R6 ;  /* 0x000000ffff037224 */ /* 0x000fc600078e0006 */
[----:B------:R-:W-:Y:S02]  /*16d30*/  @P0 SHF.R.S32.HI R3, RZ, 0x7, R2 ;  /* 0x00000007ff030819 */ /* 0x000fe40000011402 */
[----:B------:R-:W-:Y:S02]  /*16d40*/  PLOP3.LUT P0, PT, PT, PT, PT, 0x80, 0x0 ;  /* 0x000000000000781c */ /* 0x000fe40003f0f070 */
[----:B------:R-:W-:-:S13]  /*16d50*/  ISETP.GT.AND P3, PT, R3, R6, PT ;  /* 0x000000060300720c */ /* 0x000fda0003f64270 */
[----:B------:R-:W-:Y:S05]  /*16d60*/  @!P3 BRA `(.L_x_702) ;  /* 0x000000100010b947 */ /* 0x000fea0003800000 */
[----:B------:R-:W-:Y:S01]  /*16d70*/  UMOV UR4, 0xffffffff ;  /* 0xffffffff00047882 */ /* 0x000fe20000000000 */
[----:B------:R-:W-:Y:S02]  /*16d80*/  SEL R2, R34, RZ, !P2 ;  /* 0x000000ff22027207 */ /* 0x000fe40005000000 */
[----:B------:R-:W-:Y:S05]  /*16d90*/  BRA.DIV UR4, `(.L_x_703) ;  /* 0x0000007a04407947 */ /* 0x000fea000b800000 */
[----:B------:R-:W0:Y:S02]  /*16da0*/  S2R R7, SR_TID.X ;  /* 0x0000000000077919 */ /* 0x000e240000002100 */
[----:B0-----:R-:W-:-:S04]  /*16db0*/  SHF.R.U32.HI R7, RZ, 0x5, R7 ;  /* 0x00000005ff077819 */ /* 0x001fc80000011607 */
[----:B------:R-:W-:-:S05]  /*16dc0*/  LOP3.LUT R7, R7, 0x3, RZ, 0xc0, !PT ;  /* 0x0000000307077812 */ /* 0x000fca00078ec0ff */
[----:B------:R0:W1:Y:S02]  /*16dd0*/  SHFL.IDX PT, R14, R7, RZ, 0x1f ;  /* 0x00001fff070e7589 */ /* 0x00006400000e0000 */
.L_x_916:
[----:B-1----:R-:W-:Y:S02]  /*16de0*/  ISETP.NE.AND P0, PT, R14, RZ, PT ;  /* 0x000000ff0e00720c */ /* 0x002fe40003f05270 */
[----:B------:R-:W-:-:S11]  /*16df0*/  PLOP3.LUT P6, PT, PT, PT, PT, 0x8, 0x0 ;  /* 0x000000000000781c */ /* 0x000fd60003fce170 */
[----:B------:R-:W-:Y:S05]  /*16e00*/  @P0 BRA `(.L_x_704) ;  /* 0x00000000000c0947 */ /* 0x000fea0003800000 */
[----:B------:R-:W-:-:S03]  /*16e10*/  UMOV UR4, 0xffffffff ;  /* 0xffffffff00047882 */ /* 0x000fc60000000000 */
[----:B------:R-:W-:Y:S05]  /*16e20*/  BRA.DIV UR4, `(.L_x_705) ;  /* 0x0000007a04507947 */ /* 0x000fea000b800000 */
[----:B------:R-:W-:-:S13]  /*16e30*/  ELECT P6, URZ, PT ;  /* 0x00000000003f782f */ /* 0x000fda00038c0000 */
.L_x_704:
[----:B0-----:R-:W2:Y:S01]  /*16e40*/  LDL R7, [R1+0x24] ;  /* 0x0000240001077983 */ /* 0x001ea20000100800 */
[----:B------:R-:W-:Y:S01]  /*16e50*/  BSSY B1, `(.L_x_706) ;  /* 0x0000008000017945 */ /* 0x000fe20003800000 */
[----:B--2---:R-:W-:-:S04]  /*16e60*/  IADD3 R7, R7, 0x1, RZ ;  /* 0x0000000107077810 */ /* 0x004fc80007ffe0ff */
[----:B------:R-:W-:-:S04]  /*16e70*/  LEA.HI R8, R7, R7, RZ, 0x1 ;  /* 0x0000000707087211 */ /* 0x000fc800078f08ff */
[----:B------:R-:W-:-:S05]  /*16e80*/  LOP3.LUT R8, R8, 0xfffffffe, RZ, 0xc0, !PT ;  /* 0xfffffffe08087812 */ /* 0x000fca00078ec0ff */
[----:B------:R-:W-:-:S05]  /*16e90*/  IMAD.IADD R7, R7, 0x1, -R8 ;  /* 0x0000000107077824 */ /* 0x000fca00078e0a08 */
[----:B------:R-:W-:-:S04]  /*16ea0*/  SHF.L.U32 R7, R7, 0x1f, RZ ;  /* 0x0000001f07077819 */ /* 0x000fc800000006ff */
[----:B------:R-:W0:Y:S02]  /*16eb0*/  SYNCS.PHASECHK.TRANS64.TRYWAIT P0, [R22+URZ+0x28820], R7 ;  /* 0x02882007160075a7 */ /* 0x000e24000800017f */
[----:B0-----:R-:W-:Y:S05]  /*16ec0*/  @!P0 BRA `(.L_x_707) ;  /* 0x0000007800488947 */ /* 0x001fea0003800000 */
.L_x_919:
[----:B------:R-:W-:Y:S05]  /*16ed0*/  BSYNC B1 ;  /* 0x0000000000017941 */ /* 0x000fea0003800000 */
.L_x_706:
[----:B------:R-:W-:Y:S04]  /*16ee0*/  BSSY B1, `(.L_x_708) ;  /* 0x000006e000017945 */ /* 0x000fe80003800000 */
[----:B------:R-:W-:Y:S05]  /*16ef0*/  @!P6 BRA `(.L_x_709) ;  /* 0x0000000400b0e947 */ /* 0x000fea0003800000 */
[----:B------:R-:W-:Y:S01]  /*16f00*/  IMAD R10, R27, 0x8, R22 ;  /* 0x000000081b0a7824 */ /* 0x000fe200078e0216 */
[----:B------:R-:W-:Y:S01]  /*16f10*/  SHF.L.U32 R9, R29, 0x1f, RZ ;  /* 0x0000001f1d097819 */ /* 0x000fe200000006ff */
[----:B------:R-:W1:Y:S01]  /*16f20*/  S2R R8, SR_TID.X ;  /* 0x0000000000087919 */ /* 0x000e620000002100 */
[----:B------:R-:W-:Y:S02]  /*16f30*/  BSSY B2, `(.L_x_710) ;  /* 0x0000005000027945 */ /* 0x000fe40003800000 */
[----:B------:R-:W2:Y:S01]  /*16f40*/  SYNCS.PHASECHK.TRANS64.TRYWAIT P0, [R10+URZ+0x288a0], R9 ;  /* 0x0288a0090a0075a7 */ /* 0x000ea2000800017f */
[----:B-1----:R-:W-:-:S04]  /*16f50*/  LOP3.LUT R8, R8, 0x7f, RZ, 0xc0, !PT ;  /* 0x0000007f08087812 */ /* 0x002fc800078ec0ff */
[----:B------:R-:W-:Y:S01]  /*16f60*/  ISETP.NE.AND P2, PT, R8, RZ, PT ;  /* 0x000000ff0800720c */ /* 0x000fe20003f45270 */
[----:B--2---:R-:W-:-:S12]  /*16f70*/  @!P0 BRA `(.L_x_711) ;  /* 0x0000007800308947 */ /* 0x004fd80003800000 */
.L_x_920:
[----:B------:R-:W-:Y:S05]  /*16f80*/  BSYNC B2 ;  /* 0x0000000000027941 */ /* 0x000fea0003800000 */
.L_x_710:
[----:B------:R-:W-:Y:S04]  /*16f90*/  BSSY B2, `(.L_x_712) ;  /* 0x0000009000027945 */ /* 0x000fe80003800000 */
[----:B------:R-:W-:Y:S05]  /*16fa0*/  @P2 BRA `(.L_x_713) ;  /* 0x00000000001c2947 */ /* 0x000fea0003800000 */
[----:B------:R-:W2:Y:S01]  /*16fb0*/  S2R R8, SR_TID.X ;  /* 0x0000000000087919 */ /* 0x000ea20000002100 */
[----:B0-----:R-:W-:-:S04]  /*16fc0*/  MOV R7, 0x8000 ;  /* 0x0000800000077802 */ /* 0x001fc80000000f00 */
[----:B------:R3:W-:Y:S01]  /*16fd0*/  SYNCS.ARRIVE.TRANS64 RZ, [R10+URZ+0x28890], R7 ;  /* 0x028890070aff79a7 */ /* 0x0007e2000800003f */
[----:B--2---:R-:W-:-:S04]  /*16fe0*/  LOP3.LUT R8, R8, 0x1f, RZ, 0xc0, !PT ;  /* 0x0000001f08087812 */ /* 0x004fc800078ec0ff */
[----:B------:R-:W-:-:S13]  /*16ff0*/  ISETP.NE.AND P0, PT, R8, RZ, PT ;  /* 0x000000ff0800720c */ /* 0x000fda0003f05270 */
[----:B---3--:R-:W-:Y:S05]  /*17000*/  @!P0 BRA `(.L_x_713) ;  /* 0x0000000000048947 */ /* 0x008fea0003800000 */
[----:B------:R-:W-:Y:S01]  /*17010*/  BPT.TRAP 0x1 ;  /* 0x000000040000795c */ /* 0x000fe20000300000 */
.L_x_713:
[----:B------:R-:W-:Y:S05]  /*17020*/  BSYNC B2 ;  /* 0x0000000000027941 */ /* 0x000fea0003800000 */
.L_x_712:
[----:B------:R-:W-:Y:S01]  /*17030*/  IMAD.MOV.U32 R20, RZ, RZ, RZ ;  /* 0x000000ffff147224 */ /* 0x000fe200078e00ff */
[----:B------:R-:W-:Y:S01]  /*17040*/  UIADD3 UR4, UP0, UR40, 0x570, URZ ;  /* 0x0000057028047890 */ /* 0x000fe2000ff1e03f */
[----:B------:R-:W-:Y:S01]  /*17050*/  IMAD R8, R3, 0x80, R0 ;  /* 0x0000008003087824 */ /* 0x000fe200078e0200 */
[----:B------:R-:W-:Y:S01]  /*17060*/  PLOP3.LUT P0, PT, PT, PT, PT, 0x80, 0x0 ;  /* 0x000000000000781c */ /* 0x000fe20003f0f070 */
[C---:B0-----:R-:W-:Y:S01]  /*17070*/  IMAD R7, R27.reuse, 0x8000, R22 ;  /* 0x000080001b077824 */ /* 0x041fe200078e0216 */
[----:B------:R-:W-:Y:S01]  /*17080*/  R2UR UR10, R20 ;  /* 0x00000000140a72ca */ /* 0x000fe200000e0000 */
[----:B------:R-:W-:Y:S01]  /*17090*/  IMAD.SHL.U32 R13, R27, 0x4000, RZ ;  /* 0x000040001b0d7824 */ /* 0x000fe200078e00ff */
[----:B------:R-:W-:Y:S01]  /*170a0*/  IADD3 R8, R8, -0x80, RZ ;  /* 0xffffff8008087810 */ /* 0x000fe20007ffe0ff */
[----:B------:R-:W-:Y:S01]  /*170b0*/  VIADD R12, R7, 0x18400 ;  /* 0x00018400070c7836 */ /* 0x000fe20000000000 */
[----:B------:R-:W-:Y:S01]  /*170c0*/  IADD3 R11, R10, 0x28890, RZ ;  /* 0x000288900a0b7810 */ /* 0x000fe20007ffe0ff */
[----:B------:R-:W-:Y:S01]  /*170d0*/  UIADD3.X UR5, URZ, UR41, URZ, UP0, !UPT ;  /* 0x000000293f057290 */ /* 0x000fe200087fe43f */
[----:B------:R-:W-:Y:S01]  /*170e0*/  UMOV UR6, 0x0 ;  /* 0x0000000000067882 */ /* 0x000fe20000000000 */
[----:B------:R-:W-:-:S10]  /*170f0*/  UMOV UR7, 0x12f00000 ;  /* 0x12f0000000077882 */ /* 0x000fd40000000000 */
.L_x_714:
[----:B------:R-:W-:-:S13]  /*17100*/  @P0 ELECT P3, URZ, PT ;  /* 0x00000000003f082f */ /* 0x000fda0003860000 */
[----:B------:R-:W-:Y:S02]  /*17110*/  @P3 R2UR UR13, R2 ;  /* 0x00000000020d32ca */ /* 0x000fe400000e0000 */
[----:B------:R-:W-:Y:S02]  /*17120*/  @P3 R2UR UR12, R18 ;  /* 0x00000000120c32ca */ /* 0x000fe400000e0000 */
[----:B------:R-:W-:Y:S02]  /*17130*/  @P3 R2UR UR11, R8 ;  /* 0x00000000080b32ca */ /* 0x000fe400000e0000 */
[----:B------:R-:W-:Y:S02]  /*17140*/  @P3 R2UR UR9, R11 ;  /* 0x000000000b0932ca */ /* 0x000fe400000e0000 */
[----:B------:R-:W-:Y:S02]  /*17150*/  @P3 R2UR UR8, R12 ;  /* 0x000000000c0832ca */ /* 0x000fe400000e0000 */
[----:B------:R-:W-:-:S02]  /*17160*/  @P3 PLOP3.LUT P0, PT, P3, PT, PT, 0x8, 0x0 ;  /* 0x000000000000381c */ /* 0x000fc40001f0e170 */
[----:B------:R-:W-:-:S09]  /*17170*/  PLOP3.LUT P3, PT, PT, PT, PT, 0x8, 0x0 ;  /* 0x000000000000781c */ /* 0x000fd20003f6e170 */
[----:B------:R0:W-:Y:S02]  /*17180*/  UTMALDG.4D [UR8], [UR4], desc[UR6] ;  /* 0x00000608040075b4 */ /* 0x0001e40008019000 */
[----:B0-----:R-:W-:Y:S05]  /*17190*/  @P0 BRA.U.ANY `(.L_x_714) ;  /* 0xfffffffd00d80947 */ /* 0x001fea000393ffff */
[----:B------:R-:W-:Y:S01]  /*171a0*/  IMAD.MOV.U32 R12, RZ, RZ, 0x40 ;  /* 0x00000040ff0c7424 */ /* 0x000fe200078e00ff */
[----:B------:R-:W-:Y:S01]  /*171b0*/  PLOP3.LUT P0, PT, PT, PT, PT, 0x80, 0x0 ;  /* 0x000000000000781c */ /* 0x000fe20003f0f070 */
[----:B------:R-:W-:Y:S01]  /*171c0*/  UMOV UR6, 0x0 ;  /* 0x0000000000067882 */ /* 0x000fe20000000000 */
[----:B------:R-:W-:Y:S01]  /*171d0*/  IADD3 R7, R7, 0x1c400, RZ ;  /* 0x0001c40007077810 */ /* 0x000fe20007ffe0ff */
[----:B------:R-:W-:Y:S01]  /*171e0*/  UMOV UR7, 0x12f00000 ;  /* 0x12f0000000077882 */ /* 0x000fe20000000000 */
[----:B------:R-:W-:-:S15]  /*171f0*/  R2UR UR10, R12 ;  /* 0x000000000c0a72ca */ /* 0x000fde00000e0000 */
.L_x_715:
        /* <DEDUP_REMOVED lines=10> */
[----:B------:R-:W0:Y:S01]  /*172a0*/  SYNCS.PHASECHK.TRANS64.TRYWAIT P0, [R10+URZ+0x288c0], R9 ;  /* 0x0288c0090a0075a7 */ /* 0x000e22000800017f */
[----:B------:R-:W-:Y:S04]  /*172b0*/  BSSY B2, `(.L_x_716) ;  /* 0x0000002000027945 */ /* 0x000fe80003800000 */
[----:B0-----:R-:W-:Y:S05]  /*172c0*/  @!P0 BRA `(.L_x_717) ;  /* 0x0000007400708947 */ /* 0x001fea0003800000 */
.L_x_921:
[----:B------:R-:W-:Y:S05]  /*172d0*/  BSYNC B2 ;  /* 0x0000000000027941 */ /* 0x000fea0003800000 */
.L_x_716:
[----:B------:R-:W-:Y:S01]  /*172e0*/  BSSY B2, `(.L_x_718) ;  /* 0x000000b000027945 */ /* 0x000fe20003800000 */
[----:B------:R-:W-:Y:S02]  /*172f0*/  IMAD.MOV.U32 R14, RZ, RZ, 0x0 ;  /* 0x00000000ff0e7424 */ /* 0x000fe400078e00ff */
[----:B------:R-:W-:Y:S01]  /*17300*/  IMAD.MOV.U32 R15, RZ, RZ, 0x12f00000 ;  /* 0x12f00000ff0f7424 */ /* 0x000fe200078e00ff */
[----:B------:R-:W-:Y:S06]  /*17310*/  @P2 BRA `(.L_x_719) ;  /* 0x00000000001c2947 */ /* 0x000fec0003800000 */
[----:B------:R-:W2:Y:S01]  /*17320*/  S2R R11, SR_TID.X ;  /* 0x00000000000b7919 */ /* 0x000ea20000002100 */
[----:B------:R-:W-:-:S04]  /*17330*/  MOV R7, 0x8000 ;  /* 0x0000800000077802 */ /* 0x000fc80000000f00 */
[----:B------:R3:W-:Y:S01]  /*17340*/  SYNCS.ARRIVE.TRANS64 RZ, [R10+URZ+0x288b0], R7 ;  /* 0x0288b0070aff79a7 */ /* 0x0007e2000800003f */
[----:B--2---:R-:W-:-:S04]  /*17350*/  LOP3.LUT R11, R11, 0x1f, RZ, 0xc0, !PT ;  /* 0x0000001f0b0b7812 */ /* 0x004fc800078ec0ff */
[----:B------:R-:W-:-:S13]  /*17360*/  ISETP.NE.AND P0, PT, R11, RZ, PT ;  /* 0x000000ff0b00720c */ /* 0x000fda0003f05270 */
[----:B---3--:R-:W-:Y:S05]  /*17370*/  @!P0 BRA `(.L_x_719) ;  /* 0x0000000000048947 */ /* 0x008fea0003800000 */
[----:B------:R-:W-:Y:S01]  /*17380*/  BPT.TRAP 0x1 ;  /* 0x000000040000795c */ /* 0x000fe20000300000 */
.L_x_719:
[----:B------:R-:W-:Y:S05]  /*17390*/  BSYNC B2 ;  /* 0x0000000000027941 */ /* 0x000fea0003800000 */
.L_x_718:
[----:B------:R-:W-:Y:S01]  /*173a0*/  R2UR UR10, R20 ;  /* 0x00000000140a72ca */ /* 0x000fe200000e0000 */
[----:B------:R-:W-:Y:S01]  /*173b0*/  IMAD R13, R13, 0x2, R22 ;  /* 0x000000020d0d7824 */ /* 0x000fe200078e0216 */
[----:B------:R-:W-:Y:S01]  /*173c0*/  R2UR UR6, R14 ;  /* 0x000000000e0672ca */ /* 0x000fe200000e0000 */
[----:B------:R-:W-:Y:S01]  /*173d0*/  UIADD3 UR4, UP0, UR40, 0x670, URZ ;  /* 0x0000067028047890 */ /* 0x000fe2000ff1e03f */
[----:B------:R-:W-:Y:S01]  /*173e0*/  R2UR UR7, R15 ;  /* 0x000000000f0772ca */ /* 0x000fe200000e0000 */
[----:B01----:R-:W-:Y:S01]  /*173f0*/  VIADD R10, R10, 0x288b0 ;  /* 0x000288b00a0a7836 */ /* 0x003fe20000000000 */
[----:B------:R-:W-:Y:S01]  /*17400*/  PLOP3.LUT P0, PT, PT, PT, PT, 0x80, 0x0 ;  /* 0x000000000000781c */ /* 0x000fe20003f0f070 */
[----:B------:R-:W-:Y:S01]  /*17410*/  UIADD3.X UR5, URZ, UR41, URZ, UP0, !UPT ;  /* 0x000000293f057290 */ /* 0x000fe200087fe43f */
[----:B------:R-:W-:-:S11]  /*17420*/  IADD3 R7, R13, 0x400, RZ ;  /* 0x000004000d077810 */ /* 0x000fd60007ffe0ff */
.L_x_720:
        /* <DEDUP_REMOVED lines=10> */
[----:B------:R-:W-:Y:S01]  /*174d0*/  R2UR UR10, R12 ;  /* 0x000000000c0a72ca */ /* 0x000fe200000e0000 */
[----:B------:R-:W-:Y:S01]  /*174e0*/  VIADD R13, R13, 0x4400 ;  /* 0x000044000d0d7836 */ /* 0x000fe20000000000 */
[----:B------:R-:W-:Y:S02]  /*174f0*/  R2UR UR6, R14 ;  /* 0x000000000e0672ca */ /* 0x000fe400000e0000 */
[----:B------:R-:W-:Y:S02]  /*17500*/  R2UR UR7, R15 ;  /* 0x000000000f0772ca */ /* 0x000fe400000e0000 */
[----:B------:R-:W-:-:S13]  /*17510*/  PLOP3.LUT P0, PT, PT, PT, PT, 0x80, 0x0 ;  /* 0x000000000000781c */ /* 0x000fda0003f0f070 */
.L_x_721:
        /* <DEDUP_REMOVED lines=9> */
[----:B-1----:R-:W-:Y:S05]  /*175b0*/  @P0 BRA.U.ANY `(.L_x_721) ;  /* 0xfffffffd00d80947 */ /* 0x002fea000393ffff */
.L_x_709:
[----:B------:R-:W-:Y:S05]  /*175c0*/  BSYNC B1 ;  /* 0x0000000000017941 */ /* 0x000fea0003800000 */
.L_x_708:
[----:B------:R-:W-:Y:S01]  /*175d0*/  IADD3 R11, R3, -0x2, RZ ;  /* 0xfffffffe030b7810 */ /* 0x000fe20007ffe0ff */
[----:B------:R-:W-:Y:S01]  /*175e0*/  VIADD R27, R27, 0x1 ;  /* 0x000000011b1b7836 */ /* 0x000fe20000000000 */
[----:B------:R-:W-:Y:S02]  /*175f0*/  PLOP3.LUT P0, PT, PT, PT, PT, 0x8, 0x0 ;  /* 0x000000000000781c */ /* 0x000fe40003f0e170 */
[----:B------:R-:W-:Y:S02]  /*17600*/  ISETP.GE.AND P3, PT, R11, R6, PT ;  /* 0x000000060b00720c */ /* 0x000fe40003f66270 */
[----:B------:R-:W-:-:S04]  /*17610*/  ISETP.NE.AND P2, PT, R27, 0x2, PT ;  /* 0x000000021b00780c */ /* 0x000fc80003f45270 */
[----:B------:R-:W-:Y:S02]  /*17620*/  SEL R8, RZ, 0x1, P2 ;  /* 0x00000001ff087807 */ /* 0x000fe40001000000 */
[----:B------:R-:W-:Y:S02]  /*17630*/  SEL R27, R27, RZ, P2 ;  /* 0x000000ff1b1b7207 */ /* 0x000fe40001000000 */
[----:B------:R-:W-:-:S03]  /*17640*/  LOP3.LUT R29, R29, R8, RZ, 0x3c, !PT ;  /* 0x000000081d1d7212 */ /* 0x000fc600078e3cff */
[----:B------:R-:W-:Y:S05]  /*17650*/  @!P3 BRA `(.L_x_702) ;  /* 0x0000000400d4b947 */ /* 0x000fea0003800000 */
.L_x_736:
[----:B------:R-:W-:Y:S05]  /*17660*/  YIELD ;  /* 0x0000000000007946 */ /* 0x000fea0003800000 */
        /* <DEDUP_REMOVED lines=10> */
.L_x_922:
[----:B------:R-:W-:Y:S05]  /*17710*/  BSYNC B2 ;  /* 0x0000000000027941 */ /* 0x000fea0003800000 */
.L_x_724:
[----:B------:R-:W-:Y:S04]  /*17720*/  BSSY B2, `(.L_x_726) ;  /* 0x0000009000027945 */ /* 0x000fe80003800000 */
[----:B------:R-:W-:Y:S05]  /*17730*/  @P3 BRA `(.L_x_727) ;  /* 0x00000000001c3947 */ /* 0x000fea0003800000 */
[----:B0-----:R-:W0:Y:S01]  /*17740*/  S2R R7, SR_TID.X ;  /* 0x0000000000077919 */ /* 0x001e220000002100 */
[----:B------:R-:W-:-:S04]  /*17750*/  IMAD.MOV.U32 R3, RZ, RZ, 0x8000 ;  /* 0x00008000ff037424 */ /* 0x000fc800078e00ff */
[----:B------:R2:W-:Y:S01]  /*17760*/  SYNCS.ARRIVE.TRANS64 RZ, [R10+URZ+0x28890], R3 ;  /* 0x028890030aff79a7 */ /* 0x0005e2000800003f */
[----:B0-----:R-:W-:-:S04]  /*17770*/  LOP3.LUT R7, R7, 0x1f, RZ, 0xc0, !PT ;  /* 0x0000001f07077812 */ /* 0x001fc800078ec0ff */
[----:B------:R-:W-:-:S13]  /*17780*/  ISETP.NE.AND P2, PT, R7, RZ, PT ;  /* 0x000000ff0700720c */ /* 0x000fda0003f45270 */
[----:B--2---:R-:W-:Y:S05]  /*17790*/  @!P2 BRA `(.L_x_727) ;  /* 0x000000000004a947 */ /* 0x004fea0003800000 */
[----:B------:R-:W-:Y:S01]  /*177a0*/  BPT.TRAP 0x1 ;  /* 0x000000040000795c */ /* 0x000fe20000300000 */
.L_x_727:
[----:B------:R-:W-:Y:S05]  /*177b0*/  BSYNC B2 ;  /* 0x0000000000027941 */ /* 0x000fea0003800000 */
.L_x_726:
[----:B------:R-:W-:Y:S01]  /*177c0*/  MOV R14, RZ ;  /* 0x000000ff000e7202 */ /* 0x000fe20000000f00 */
[----:B------:R-:W-:Y:S01]  /*177d0*/  IMAD R8, R27, 0x8000, R22 ;  /* 0x000080001b087824 */ /* 0x000fe200078e0216 */
[----:B------:R-:W-:Y:S01]  /*177e0*/  UIADD3 UR4, UP0, UR40, 0x570, URZ ;  /* 0x0000057028047890 */ /* 0x000fe2000ff1e03f */
[----:B------:R-:W-:Y:S01]  /*177f0*/  PLOP3.LUT P2, PT, PT, PT, PT, 0x80, 0x0 ;  /* 0x000000000000781c */ /* 0x000fe20003f4f070 */
[----:B0-----:R-:W-:Y:S01]  /*17800*/  IMAD R7, R11, 0x80, R0 ;  /* 0x000000800b077824 */ /* 0x001fe200078e0200 */
[----:B------:R-:W-:Y:S01]  /*17810*/  R2UR UR10, R14 ;  /* 0x000000000e0a72ca */ /* 0x000fe200000e0000 */
[----:B------:R-:W-:Y:S01]  /*17820*/  VIADD R12, R8, 0x18400 ;  /* 0x00018400080c7836 */ /* 0x000fe20000000000 */
[----:B------:R-:W-:Y:S01]  /*17830*/  IADD3 R3, R10, 0x28890, RZ ;  /* 0x000288900a037810 */ /* 0x000fe20007ffe0ff */
[----:B------:R-:W-:Y:S01]  /*17840*/  UIADD3.X UR5, URZ, UR41, URZ, UP0, !UPT ;  /* 0x000000293f057290 */ /* 0x000fe200087fe43f */
[----:B------:R-:W-:Y:S01]  /*17850*/  UMOV UR6, 0x0 ;  /* 0x0000000000067882 */ /* 0x000fe20000000000 */
[----:B------:R-:W-:-:S10]  /*17860*/  UMOV UR7, 0x12f00000 ;  /* 0x12f0000000077882 */ /* 0x000fd40000000000 */
.L_x_728:
        /* <DEDUP_REMOVED lines=16> */
.L_x_729:
        /* <DEDUP_REMOVED lines=13> */
.L_x_923:
[----:B------:R-:W-:Y:S05]  /*17a40*/  BSYNC B2 ;  /* 0x0000000000027941 */ /* 0x000fea0003800000 */
.L_x_730:
        /* <DEDUP_REMOVED lines=11> */
.L_x_733:
[----:B------:R-:W-:Y:S05]  /*17b00*/  BSYNC B2 ;  /* 0x0000000000027941 */ /* 0x000fea0003800000 */
.L_x_732:
[----:B------:R-:W-:Y:S01]  /*17b10*/  R2UR UR10, R14 ;  /* 0x000000000e0a72ca */ /* 0x000fe200000e0000 */
[----:B------:R-:W-:Y:S01]  /*17b20*/  UIADD3 UR4, UP0, UR40, 0x670, URZ ;  /* 0x0000067028047890 */ /* 0x000fe2000ff1e03f */
[----:B------:R-:W-:Y:S01]  /*17b30*/  R2UR UR6, R12 ;  /* 0x000000000c0672ca */ /* 0x000fe200000e0000 */
[----:B01----:R-:W-:Y:S01]  /*17b40*/  VIADD R10, R10, 0x288b0 ;  /* 0x000288b00a0a7836 */ /* 0x003fe20000000000 */
[----:B------:R-:W-:Y:S01]  /*17b50*/  R2UR UR7, R13 ;  /* 0x000000000d0772ca */ /* 0x000fe200000e0000 */
[----:B------:R-:W-:Y:S01]  /*17b60*/  VIADD R3, R8, 0x400 ;  /* 0x0000040008037836 */ /* 0x000fe20000000000 */
[----:B------:R-:W-:Y:S01]  /*17b70*/  PLOP3.LUT P2, PT, PT, PT, PT, 0x80, 0x0 ;  /* 0x000000000000781c */ /* 0x000fe20003f4f070 */
[----:B------:R-:W-:-:S12]  /*17b80*/  UIADD3.X UR5, URZ, UR41, URZ, UP0, !UPT ;  /* 0x000000293f057290 */ /* 0x000fd800087fe43f */
.L_x_734:
        /* <DEDUP_REMOVED lines=10> */
[----:B------:R-:W-:Y:S02]  /*17c30*/  R2UR UR10, R15 ;  /* 0x000000000f0a72ca */ /* 0x000fe400000e0000 */
[----:B------:R-:W-:Y:S02]  /*17c40*/  R2UR UR6, R12 ;  /* 0x000000000c0672ca */ /* 0x000fe400000e0000 */
[----:B------:R-:W-:Y:S02]  /*17c50*/  R2UR UR7, R13 ;  /* 0x000000000d0772ca */ /* 0x000fe400000e0000 */
[----:B------:R-:W-:Y:S02]  /*17c60*/  PLOP3.LUT P2, PT, PT, PT, PT, 0x80, 0x0 ;  /* 0x000000000000781c */ /* 0x000fe40003f4f070 */
[----:B------:R-:W-:-:S11]  /*17c70*/  IADD3 R8, R8, 0x4400, RZ ;  /* 0x0000440008087810 */ /* 0x000fd60007ffe0ff */
.L_x_735:
        /* <DEDUP_REMOVED lines=10> */
.L_x_723:
[----:B------:R-:W-:Y:S05]  /*17d20*/  BSYNC B1 ;  /* 0x0000000000017941 */ /* 0x000fea0003800000 */
.L_x_722:
[----:B------:R-:W-:Y:S01]  /*17d30*/  ISETP.GT.AND P3, PT, R11, R6, PT ;  /* 0x000000060b00720c */ /* 0x000fe20003f64270 */
[----:B------:R-:W-:Y:S02]  /*17d40*/  VIADD R27, R27, 0x1 ;  /* 0x000000011b1b7836 */ /* 0x000fe40000000000 */
[----:B------:R-:W-:-:S03]  /*17d50*/  VIADD R11, R11, 0xffffffff ;  /* 0xffffffff0b0b7836 */ /* 0x000fc60000000000 */
[----:B------:R-:W-:-:S04]  /*17d60*/  ISETP.NE.AND P2, PT, R27, 0x2, PT ;  /* 0x000000021b00780c */ /* 0x000fc80003f45270 */
[----:B------:R-:W-:Y:S02]  /*17d70*/  SEL R8, RZ, 0x1, P2 ;  /* 0x00000001ff087807 */ /* 0x000fe40001000000 */
[----:B------:R-:W-:Y:S02]  /*17d80*/  SEL R27, R27, RZ, P2 ;  /* 0x000000ff1b1b7207 */ /* 0x000fe40001000000 */
[----:B------:R-:W-:Y:S01]  /*17d90*/  LOP3.LUT R29, R29, R8, RZ, 0x3c, !PT ;  /* 0x000000081d1d7212 */ /* 0x000fe200078e3cff */
[----:B------:R-:W-:Y:S06]  /*17da0*/  @P3 BRA `(.L_x_736) ;  /* 0xfffffff8002c3947 */ /* 0x000fec000383ffff */
.L_x_702:
[----:B------:R-:W-:Y:S05]  /*17db0*/  BSYNC B0 ;  /* 0x0000000000007941 */ /* 0x000fea0003800000 */
.L_x_701:
[----:B------:R-:W-:Y:S05]  /*17dc0*/  @!P0 WARPSYNC.ALL ;  /* 0x0000000000008948 */ /* 0x000fea0003800000 */
[----:B------:R-:W-:Y:S01]  /*17dd0*/  @!P0 BAR.SYNC.DEFER_BLOCKING 0xc, 0x180 ;  /* 0x0306000000008b1d */ /* 0x000fe20000010000 */
[----:B------:R-:W-:-:S05]  /*17de0*/  MOV R0, RZ ;  /* 0x000000ff00007202 */ /* 0x000fca0000000f00 */
[----:B------:R-:W-:Y:S04]  /*17df0*/  BSSY B0, `(.L_x_737) ;  /* 0x000001e000007945 */ /* 0x000fe80003800000 */
[----:B------:R-:W-:Y:S05]  /*17e00*/  @!P1 BRA `(.L_x_738) ;  /* 0x0000000000709947 */ /* 0x000fea0003800000 */
[----:B------:R-:W-:Y:S02]  /*17e10*/  ISETP.NE.AND P0, PT, R5, RZ, PT ;  /* 0x000000ff0500720c */ /* 0x000fe40003f05270 */
[----:B------:R-:W-:-:S11]  /*17e20*/  MOV R2, RZ ;  /* 0x000000ff00027202 */ /* 0x000fd60000000f00 */
[----:B------:R-:W1:Y:S02]  /*17e30*/  @!P0 LDC R5, c[0x0][0x9f0] ;  /* 0x00027c00ff058b82 */ /* 0x000e640000000800 */
[----:B-1----:R-:W-:-:S04]  /*17e40*/  IABS R0, R5 ;  /* 0x0000000500007213 */ /* 0x002fc80000000000 */
[----:B0-----:R-:W0:Y:S08]  /*17e50*/  I2F.RP R7, R0 ;  /* 0x0000000000077306 */ /* 0x001e300000209400 */
[----:B0-----:R-:W0:Y:S02]  /*17e60*/  MUFU.RCP R7, R7 ;  /* 0x0000000700077308 */ /* 0x001e240000001000 */
[----:B0-----:R-:W-:-:S06]  /*17e70*/  VIADD R8, R7, 0xffffffe ;  /* 0x0ffffffe07087836 */ /* 0x001fcc0000000000 */
[----:B------:R-:W0:Y:S02]  /*17e80*/  F2I.FTZ.U32.TRUNC.NTZ R3, R8 ;  /* 0x0000000800037305 */ /* 0x000e24000021f000 */
[----:B0-----:R-:W-:-:S04]  /*17e90*/  IMAD.MOV R9, RZ, RZ, -R3 ;  /* 0x000000ffff097224 */ /* 0x001fc800078e0a03 */
[----:B------:R-:W-:-:S04]  /*17ea0*/  IMAD R9, R9, R0, RZ ;  /* 0x0000000009097224 */ /* 0x000fc800078e02ff */
[----:B------:R-:W-:Y:S01]  /*17eb0*/  IMAD.HI.U32 R3, R3, R9, R2 ;  /* 0x0000000903037227 */ /* 0x000fe200078e0002 */
[----:B------:R-:W-:Y:S02]  /*17ec0*/  IADD3 R2, R4, -0x1, R5 ;  /* 0xffffffff04027810 */ /* 0x000fe40007ffe005 */
[-C--:B------:R-:W-:Y:S02]  /*17ed0*/  IABS R9, R5.reuse ;  /* 0x0000000500097213 */ /* 0x080fe40000000000 */
[----:B------:R-:W-:Y:S02]  /*17ee0*/  IABS R6, R2 ;  /* 0x0000000200067213 */ /* 0x000fe40000000000 */
[----:B------:R-:W-:Y:S01]  /*17ef0*/  LOP3.LUT R2, R2, R5, RZ, 0x3c, !PT ;  /* 0x0000000502027212 */ /* 0x000fe200078e3cff */
[----:B------:R-:W-:Y:S02]  /*17f00*/  IMAD.MOV R7, RZ, RZ, -R9 ;  /* 0x000000ffff077224 */ /* 0x000fe400078e0a09 */
[----:B------:R-:W-:Y:S01]  /*17f10*/  IMAD.HI.U32 R3, R3, R6, RZ ;  /* 0x0000000603037227 */ /* 0x000fe200078e00ff */
[----:B------:R-:W-:-:S03]  /*17f20*/  ISETP.GE.AND P2, PT, R2, RZ, PT ;  /* 0x000000ff0200720c */ /* 0x000fc60003f46270 */
        /* <DEDUP_REMOVED lines=10> */
.L_x_738:
[----:B------:R-:W-:Y:S05]  /*17fd0*/  BSYNC B0 ;  /* 0x0000000000007941 */ /* 0x000fea0003800000 */
.L_x_737:
[-C--:B------:R-:W-:Y:S01]  /*17fe0*/  IMAD R37, R37, R0.reuse, RZ ;  /* 0x0000000025257224 */ /* 0x080fe200078e02ff */
[----:B------:R-:W-:Y:S04]  /*17ff0*/  BSSY B7, `(.L_x_739) ;  /* 0x000036f000077945 */ /* 0x000fe80003800000 */
[----:B------:R-:W-:-:S04]  /*18000*/  VIADDMNMX R2, R37, R0, R4, PT ;  /* 0x0000000025027246 */ /* 0x000fc80003800104 */
[----:B------:R-:W-:Y:S01]  /*18010*/  ISETP.GT.AND P0, PT, R2, R37, PT ;  /* 0x000000250200720c */ /* 0x000fe20003f04270 */
[----:B------:R1:W-:-:S12]  /*18020*/  STL [R1+0x1c], R2 ;  /* 0x00001c0201007387 */ /* 0x0003d80000100800 */
[----:B-1----:R-:W-:Y:S05]  /*18030*/  @P0 BRA `(.L_x_740) ;  /* 0x0000000000440947 */ /* 0x002fea0003800000 */
[----:B------:R-:W1:Y:S02]  /*18040*/  S2R R2, SR_TID.X ;  /* 0x0000000000027919 */ /* 0x000e640000002100 */
[----:B-1----:R-:W-:-:S04]  /*18050*/  LOP3.LUT R2, R2, 0x7f, RZ, 0xc0, !PT ;  /* 0x0000007f02027812 */ /* 0x002fc800078ec0ff */
[----:B------:R-:W-:-:S13]  /*18060*/  ISETP.NE.AND P0, PT, R2, RZ, PT ;  /* 0x000000ff0200720c */ /* 0x000fda0003f05270 */
[----:B------:R-:W-:Y:S05]  /*18070*/  @P0 BRA `(.L_x_741) ;  /* 0x0000003400980947 */ /* 0x000fea0003800000 */
[----:B------:R-:W1:Y:S01]  /*18080*/  S2R R5, SR_LANEID ;  /* 0x0000000000057919 */ /* 0x000e620000000000 */
[----:B------:R-:W-:Y:S01]  /*18090*/  VOTEU.ANY UR4, UPT, PT ;  /* 0x0000000000047886 */ /* 0x000fe200038e0100 */
[----:B------:R-:W2:Y:S01]  /*180a0*/  LDC.64 R2, c[0x0][0xc60] ;  /* 0x00031800ff027b82 */ /* 0x000ea20000000a00 */
[----:B------:R-:W1:Y:S02]  /*180b0*/  FLO.U32 R0, UR4 ;  /* 0x0000000400007d00 */ /* 0x000e6400080e0000 */
[----:B-1----:R-:W-:-:S06]  /*180c0*/  ISETP.EQ.U32.AND P0, PT, R0, R5, PT ;  /* 0x000000050000720c */ /* 0x002fcc0003f02070 */
[----:B------:R-:W2:Y:S07]  /*180d0*/  POPC R5, UR4 ;  /* 0x0000000400057d09 */ /* 0x000eae0008000000 */
[----:B--2---:R-:W2:Y:S01]  /*180e0*/  @P0 ATOMG.E.ADD.STRONG.GPU PT, R3, desc[UR42][R2.64], R5 ;  /* 0x00000005020309a8 */ /* 0x004ea200081ee1ea */
[----:B------:R-:W1:Y:S02]  /*180f0*/  S2R R4, SR_LTMASK ;  /* 0x0000000000047919 */ /* 0x000e640000003900 */
[----:B-1----:R-:W-:-:S04]  /*18100*/  LOP3.LUT R4, R4, UR4, RZ, 0xc0, !PT ;  /* 0x0000000404047c12 */ /* 0x002fc8000f8ec0ff */
[----:B0-----:R-:W0:Y:S01]  /*18110*/  POPC R7, R4 ;  /* 0x0000000400077309 */ /* 0x001e220000000000 */
[----:B--2---:R-:W0:Y:S02]  /*18120*/  SHFL.IDX PT, R0, R3, R0, 0x1f ;  /* 0x00001f0003007589 */ /* 0x004e2400000e0000 */
[----:B0-----:R-:W-:Y:S01]  /*18130*/  IADD3 R16, R0, UR37, R7 ;  /* 0x0000002500107c10 */ /* 0x001fe2000fffe007 */
[----:B------:R-:W-:Y:S06]  /*18140*/  BRA `(.L_x_741) ;  /* 0x0000003400647947 */ /* 0x000fec0003800000 */
.L_x_740:
        /* <DEDUP_REMOVED lines=10> */
[----:B------:R-:W1:Y:S01]  /*181f0*/  LDC.64 R2, c[0x4][R2] ;  /* 0x0100000002027b82 */ /* 0x000e620000000a00 */
[----:B------:R-:W-:Y:S01]  /*18200*/  IMAD.U32 R6, RZ, RZ, UR8 ;  /* 0x00000008ff067e24 */ /* 0x000fe2000f8e00ff */
[----:B------:R-:W-:Y:S01]  /*18210*/  MOV R10, UR4 ;  /* 0x00000004000a7c02 */ /* 0x000fe20008000f00 */
[----:B0-----:R-:W-:Y:S01]  /*18220*/  IMAD.U32 R7, RZ, RZ, UR9 ;  /* 0x00000009ff077e24 */ /* 0x001fe2000f8e00ff */
[----:B------:R-:W-:Y:S01]  /*18230*/  MOV R12, 0x1 ;  /* 0x00000001000c7802 */ /* 0x000fe20000000f00 */
[----:B------:R-:W-:-:S02]  /*18240*/  IMAD.U32 R11, RZ, RZ, UR5 ;  /* 0x00000005ff0b7e24 */ /* 0x000fc4000f8e00ff */
[----:B------:R-:W-:Y:S02]  /*18250*/  IMAD.MOV.U32 R8, RZ, RZ, 0x70 ;  /* 0x00000070ff087424 */ /* 0x000fe400078e00ff */
[----:B------:R-:W-:-:S07]  /*18260*/  IMAD.MOV.U32 R13, RZ, RZ, RZ ;  /* 0x000000ffff0d7224 */ /* 0x000fce00078e00ff */
[----:B------:R-:W-:-:S07]  /*18270*/  LEPC R20, `(.L_x_743) ;  /* 0x000000001014794e */ /* 0x000fce0000000000 */
[----:B-1----:R-:W-:Y:S05]  /*18280*/  CALL.ABS.NOINC R2 ;  /* 0x0000000002007343 */ /* 0x002fea0003c00000 */
.L_x_743:
[----:B------:R-:W-:Y:S05]  /*18290*/  BSYNC B6 ;  /* 0x0000000000067941 */ /* 0x000fea0003800000 */
.L_x_742:
        /* <DEDUP_REMOVED lines=8> */
[----:B------:R1:W2:Y:S01]  /*18320*/  LDC.64 R2, c[0x4][R26] ;  /* 0x010000001a027b82 */ /* 0x0002a20000000a00 */
[----:B------:R-:W-:Y:S01]  /*18330*/  MOV R4, UR6 ;  /* 0x0000000600047c02 */ /* 0x000fe20008000f00 */
[----:B------:R-:W-:Y:S01]  /*18340*/  IMAD.U32 R5, RZ, RZ, UR7 ;  /* 0x00000007ff057e24 */ /* 0x000fe2000f8e00ff */
[----:B0-----:R-:W-:Y:S01]  /*18350*/  MOV R7, UR9 ;  /* 0x0000000900077c02 */ /* 0x001fe20008000f00 */
[----:B------:R-:W-:Y:S01]  /*18360*/  IMAD.U32 R6, RZ, RZ, UR8 ;  /* 0x00000008ff067e24 */ /* 0x000fe2000f8e00ff */
[----:B------:R-:W-:Y:S01]  /*18370*/  MOV R8, 0x70 ;  /* 0x0000007000087802 */ /* 0x000fe20000000f00 */
[----:B------:R-:W-:-:S02]  /*18380*/  IMAD.U32 R10, RZ, RZ, UR4 ;  /* 0x00000004ff0a7e24 */ /* 0x000fc4000f8e00ff */
[----:B------:R-:W-:Y:S02]  /*18390*/  IMAD.U32 R11, RZ, RZ, UR5 ;  /* 0x00000005ff0b7e24 */ /* 0x000fe4000f8e00ff */
[----:B------:R-:W-:Y:S02]  /*183a0*/  IMAD.MOV.U32 R12, RZ, RZ, 0x1 ;  /* 0x00000001ff0c7424 */ /* 0x000fe400078e00ff */
[----:B-1----:R-:W-:-:S07]  /*183b0*/  IMAD.MOV.U32 R13, RZ, RZ, RZ ;  /* 0x000000ffff0d7224 */ /* 0x002fce00078e00ff */
[----:B------:R-:W-:-:S07]  /*183c0*/  LEPC R20, `(.L_x_746) ;  /* 0x000000001014794e */ /* 0x000fce0000000000 */
[----:B--2---:R-:W-:Y:S05]  /*183d0*/  CALL.ABS.NOINC R2 ;  /* 0x0000000002007343 */ /* 0x004fea0003c00000 */
.L_x_746:
[----:B------:R0:W1:Y:S01]  /*183e0*/  LDC.64 R2, c[0x4][R26] ;  /* 0x010000001a027b82 */ /* 0x0000620000000a00 */
[----:B------:R-:W-:Y:S01]  /*183f0*/  ULDC.64 UR4, c[0x4][0x80] ;  /* 0x0100200000047ab9 */ /* 0x000fe20000000a00 */
[----:B------:R-:W-:Y:S01]  /*18400*/  ULDC.64 UR6, c[0x4][0x88] ;  /* 0x0100220000067ab9 */ /* 0x000fe20000000a00 */
[----:B------:R-:W-:Y:S01]  /*18410*/  ULDC.64 UR8, c[0x4][0x18] ;  /* 0x0100060000087ab9 */ /* 0x000fe20000000a00 */
[----:B------:R-:W-:Y:S01]  /*18420*/  MOV R4, UR4 ;  /* 0x0000000400047c02 */ /* 0x000fe20008000f00 */
[----:B------:R-:W-:Y:S01]  /*18430*/  IMAD.U32 R5, RZ, RZ, UR5 ;  /* 0x00000005ff057e24 */ /* 0x000fe2000f8e00ff */
[----:B------:R-:W-:Y:S01]  /*18440*/  MOV R7, UR7 ;  /* 0x0000000700077c02 */ /* 0x000fe20008000f00 */
[----:B------:R-:W-:Y:S01]  /*18450*/  IMAD.U32 R6, RZ, RZ, UR6 ;  /* 0x00000006ff067e24 */ /* 0x000fe2000f8e00ff */
[----:B------:R-:W-:Y:S01]  /*18460*/  MOV R8, 0x70 ;  /* 0x0000007000087802 */ /* 0x000fe20000000f00 */
[----:B------:R-:W-:Y:S02]  /*18470*/  IMAD.U32 R10, RZ, RZ, UR8 ;  /* 0x00000008ff0a7e24 */ /* 0x000fe4000f8e00ff */
[----:B------:R-:W-:-:S02]  /*18480*/  IMAD.U32 R11, RZ, RZ, UR9 ;  /* 0x00000009ff0b7e24 */ /* 0x000fc4000f8e00ff */
[----:B------:R-:W-:Y:S02]  /*18490*/  IMAD.MOV.U32 R12, RZ, RZ, 0x1 ;  /* 0x00000001ff0c7424 */ /* 0x000fe400078e00ff */
[----:B0-----:R-:W-:-:S07]  /*184a0*/  IMAD.MOV.U32 R13, RZ, RZ, RZ ;  /* 0x000000ffff0d7224 */ /* 0x001fce00078e00ff */
[----:B------:R-:W-:-:S07]  /*184b0*/  LEPC R20, `(.L_x_745) ;  /* 0x000000001014794e */ /* 0x000fce0000000000 */
[----:B-1----:R-:W-:Y:S05]  /*184c0*/  CALL.ABS.NOINC R2 ;  /* 0x0000000002007343 */ /* 0x002fea0003c00000 */
.L_x_745:
[----:B------:R-:W-:Y:S05]  /*184d0*/  BSYNC B6 ;  /* 0x0000000000067941 */ /* 0x000fea0003800000 */
.L_x_744:
[----:B------:R-:W2:Y:S01]  /*184e0*/  LDL R26, [R1+0x1c] ;  /* 0x00001c00011a7983 */ /* 0x000ea20000100800 */
[----:B------:R-:W-:Y:S01]  /*184f0*/  ULDC.64 UR4, c[0x0][0x9f8] ;  /* 0x00027e0000047ab9 */ /* 0x000fe20000000a00 */
[----:B------:R-:W1:Y:S01]  /*18500*/  LDC R0, c[0x0][0x430] ;  /* 0x00010c00ff007b82 */ /* 0x000e620000000800 */
[----:B------:R-:W-:Y:S01]  /*18510*/  ISETP.NE.U32.AND P0, PT, RZ, UR4, PT ;  /* 0x00000004ff007c0c */ /* 0x000fe2000bf05070 */
[----:B------:R-:W3:Y:S03]  /*18520*/  LDL R20, [R1] ;  /* 0x0000000001147983 */ /* 0x000ee60000100800 */
[----:B------:R-:W-:-:S13]  /*18530*/  ISETP.NE.AND.EX P0, PT, RZ, UR5, PT, P0 ;  /* 0x00000005ff007c0c */ /* 0x000fda000bf05300 */
[----:B------:R-:W-:Y:S01]  /*18540*/  @P0 IADD3 R2, P1, R23, UR4, RZ ;  /* 0x0000000417020c10 */ /* 0x000fe2000ff3e0ff */
[----:B------:R-:W4:Y:S01]  /*18550*/  S2R R21, SR_TID.X ;  /* 0x0000000000157919 */ /* 0x000f220000002100 */
[----:B------:R-:W-:Y:S02]  /*18560*/  ULDC UR4, c[0x0][0x2f4] ;  /* 0x0000bd0000047ab9 */ /* 0x000fe40000000800 */
[----:B------:R-:W-:-:S05]  /*18570*/  @P0 IADD3.X R3, R24, UR5, RZ, P1, !PT ;  /* 0x0000000518030c10 */ /* 0x000fca0008ffe4ff */
[----:B------:R0:W3:Y:S01]  /*18580*/  @P0 LDG.E R34, desc[UR42][R2.64] ;  /* 0x0000002a02220981 */ /* 0x0000e2000c1e1900 */
[----:B-1----:R-:W-:Y:S01]  /*18590*/  ISETP.NE.AND P1, PT, R0, 0x1, PT ;  /* 0x000000010000780c */ /* 0x002fe20003f25270 */
[----:B------:R-:W1:-:S12]  /*185a0*/  S2R R5, SR_TID.X ;  /* 0x0000000000057919 */ /* 0x000e580000002100 */
[----:B------:R-:W0:Y:S08]  /*185b0*/  @P1 LDC R4, c[0x0][0x434] ;  /* 0x00010d00ff041b82 */ /* 0x000e300000000800 */
[----:B------:R-:W0:Y:S01]  /*185c0*/  @P1 LDC R6, c[0x0][0x438] ;  /* 0x00010e00ff061b82 */ /* 0x000e220000000800 */
[----:B----4-:R-:W-:-:S04]  /*185d0*/  LOP3.LUT R21, R21, 0x7f, RZ, 0xc0, !PT ;  /* 0x0000007f15157812 */ /* 0x010fc800078ec0ff */
[----:B------:R-:W-:Y:S02]  /*185e0*/  SHF.R.U32.HI R21, RZ, 0x3, R21 ;  /* 0x00000003ff157819 */ /* 0x000fe40000011615 */
[----:B-1----:R-:W-:-:S04]  /*185f0*/  SHF.L.U32 R5, R5, 0x4, RZ ;  /* 0x0000000405057819 */ /* 0x002fc800000006ff */
[----:B------:R-:W-:Y:S02]  /*18600*/  LOP3.LUT R5, R5, 0x70, RZ, 0xc0, !PT ;  /* 0x0000007005057812 */ /* 0x000fe400078ec0ff */
[----:B------:R-:W-:Y:S01]  /*18610*/  LOP3.LUT R32, R32, 0xfffffffb, RZ, 0xc0, !PT ;  /* 0xfffffffb20207812 */ /* 0x000fe200078ec0ff */
[----:B------:R-:W-:Y:S01]  /*18620*/  UMOV UR5, 0xffffffff ;  /* 0xffffffff00057882 */ /* 0x000fe20000000000 */
[----:B--2---:R-:W-:-:S04]  /*18630*/  VIADD R26, R26, 0xffffffff ;  /* 0xffffffff1a1a7836 */ /* 0x004fc80000000000 */
[----:B------:R-:W-:-:S05]  /*18640*/  IMAD.SHL.U32 R8, R26, 0x80, RZ ;  /* 0x000000801a087824 */ /* 0x000fca00078e00ff */
[----:B------:R-:W-:-:S04]  /*18650*/  LOP3.LUT R5, R8, R21, R5, 0xfe, !PT ;  /* 0x0000001508057212 */ /* 0x000fc800078efe05 */
[C---:B------:R-:W-:Y:S02]  /*18660*/  ISETP.GE.AND P0, PT, R5.reuse, R36, PT ;  /* 0x000000240500720c */ /* 0x040fe40003f06270 */
[----:B---3--:R-:W-:-:S05]  /*18670*/  IADD3 R5, R5, R20, RZ ;  /* 0x0000001405057210 */ /* 0x008fca0007ffe0ff */
[----:B0-----:R-:W-:-:S04]  /*18680*/  @P1 IMAD.HI.U32 R7, R5, R4, RZ ;  /* 0x0000000405071227 */ /* 0x001fc800078e00ff */
[----:B------:R-:W-:Y:S01]  /*18690*/  IMAD.MOV.U32 R4, RZ, RZ, R5 ;  /* 0x000000ffff047224 */ /* 0x000fe200078e0005 */
[----:B------:R-:W-:Y:S01]  /*186a0*/  @P1 SHF.R.U32.HI R4, RZ, R6, R7 ;  /* 0x00000006ff041219 */ /* 0x000fe20000011607 */
[----:B------:R-:W0:Y:S01]  /*186b0*/  @!P0 LDC.64 R2, c[0x0][0x428] ;  /* 0x00010a00ff028b82 */ /* 0x000e220000000a00 */
[----:B------:R-:W-:-:S03]  /*186c0*/  SHF.R.S32.HI R9, RZ, 0x1f, R34 ;  /* 0x0000001fff097819 */ /* 0x000fc60000011422 */
[----:B------:R-:W-:-:S04]  /*186d0*/  IMAD.MOV R6, RZ, RZ, -R4 ;  /* 0x000000ffff067224 */ /* 0x000fc800078e0a04 */
[----:B------:R-:W-:Y:S01]  /*186e0*/  IMAD R0, R0, R6, R5 ;  /* 0x0000000600007224 */ /* 0x000fe200078e0205 */
[--C-:B------:R-:W-:Y:S01]  /*186f0*/  @!P0 SHF.R.S32.HI R5, RZ, 0x1f, R4.reuse ;  /* 0x0000001fff058819 */ /* 0x100fe20000011404 */
[----:B------:R-:W-:Y:S01]  /*18700*/  IMAD.U32 R7, RZ, RZ, UR38 ;  /* 0x00000026ff077e24 */ /* 0x000fe2000f8e00ff */
[----:B------:R1:W-:Y:S01]  /*18710*/  STL [R1+0x4], R9 ;  /* 0x0000040901007387 */ /* 0x0003e20000100800 */
[-C--:B0-----:R-:W-:Y:S02]  /*18720*/  @!P0 IMAD R6, R9, R2.reuse, RZ ;  /* 0x0000000209068224 */ /* 0x081fe400078e02ff */
[----:B------:R-:W-:-:S04]  /*18730*/  @!P0 IMAD.WIDE.U32 R4, R34, R2, R4 ;  /* 0x0000000222048225 */ /* 0x000fc800078e0004 */
[----:B------:R-:W-:Y:S02]  /*18740*/  @!P0 IMAD R6, R34, R3, R6 ;  /* 0x0000000322068224 */ /* 0x000fe400078e0206 */
[----:B------:R-:W0:Y:S03]  /*18750*/  @!P0 LDC.64 R2, c[0x0][0x418] ;  /* 0x00010600ff028b82 */ /* 0x000e260000000a00 */
[----:B------:R-:W-:Y:S02]  /*18760*/  @!P0 IADD3 R6, R5, R6, RZ ;  /* 0x0000000605068210 */ /* 0x000fe40007ffe0ff */
        /* <DEDUP_REMOVED lines=12> */
[----:B-1----:R-:W-:Y:S06]  /*18830*/  BRA.DIV UR5, `(.L_x_747) ;  /* 0x0000006205507947 */ /* 0x002fec000b800000 */
.L_x_926:
[----:B------:R-:W-:Y:S05]  /*18840*/  @!P2 BRA `(.L_x_748) ;  /* 0x000000000004a947 */ /* 0x000fea0003800000 */
[----:B------:R-:W-:Y:S01]  /*18850*/  BPT.TRAP 0x1 ;  /* 0x000000040000795c */ /* 0x000fe20000300000 */
.L_x_748:
[----:B------:R-:W-:Y:S01]  /*18860*/  SHF.R.S32.HI R5, RZ, 0x1f, R0 ;  /* 0x0000001fff057819 */ /* 0x000fe20000011400 */
[----:B------:R-:W-:Y:S01]  /*18870*/  ULDC.64 UR4, c[0x0][0x328] ;  /* 0x0000ca0000047ab9 */ /* 0x000fe20000000a00 */
[----:B------:R-:W-:Y:S01]  /*18880*/  ULDC.64 UR6, c[0x0][0x318] ;  /* 0x0000c60000067ab9 */ /* 0x000fe20000000a00 */
[----:B------:R-:W-:Y:S02]  /*18890*/  BSSY B0, `(.L_x_749) ;  /* 0x0000014000007945 */ /* 0x000fe40003800000 */
[----:B------:R-:W-:-:S04]  /*188a0*/  IMAD R3, R5, UR4, RZ ;  /* 0x0000000405037c24 */ /* 0x000fc8000f8e02ff */
[C---:B------:R-:W-:Y:S02]  /*188b0*/  IMAD R6, R0.reuse, UR5, R3 ;  /* 0x0000000500067c24 */ /* 0x040fe4000f8e0203 */
[----:B------:R-:W-:Y:S01]  /*188c0*/  IMAD.WIDE.U32 R2, R0, UR4, RZ ;  /* 0x0000000400027c25 */ /* 0x000fe2000f8e00ff */
[----:B------:R-:W-:-:S04]  /*188d0*/  ULDC.64 UR4, c[0x0][0x338] ;  /* 0x0000ce0000047ab9 */ /* 0x000fc80000000a00 */
[----:B------:R-:W-:Y:S02]  /*188e0*/  IADD3 R3, R3, R6, RZ ;  /* 0x0000000603037210 */ /* 0x000fe40007ffe0ff */
        /* <DEDUP_REMOVED lines=14> */
.L_x_927:
[----:B------:R-:W-:Y:S05]  /*189d0*/  BSYNC B0 ;  /* 0x0000000000007941 */ /* 0x000fea0003800000 */
.L_x_749:
[----:B------:R-:W1:Y:S01]  /*189e0*/  S2R R9, SR_TID.X ;  /* 0x0000000000097919 */ /* 0x000e620000002100 */
[----:B------:R-:W-:Y:S01]  /*189f0*/  ULDC.64 UR4, c[0x0][0x300] ;  /* 0x0000c00000047ab9 */ /* 0x000fe20000000a00 */
[----:B------:R-:W-:Y:S01]  /*18a00*/  ULDC.64 UR6, c[0x0][0x2e8] ;  /* 0x0000ba0000067ab9 */ /* 0x000fe20000000a00 */
[----:B------:R-:W-:Y:S01]  /*18a10*/  IMAD R5, R5, UR4, RZ ;  /* 0x0000000405057c24 */ /* 0x000fe2000f8e02ff */
[----:B------:R-:W-:Y:S01]  /*18a20*/  LOP3.LUT P3, RZ, R32, 0x2, RZ, 0xc0, !PT ;  /* 0x0000000220ff7812 */ /* 0x000fe2000786c0ff */
        /* <DEDUP_REMOVED lines=24> */
[----:B0-----:R-:W-:-:S04]  /*18bb0*/  @P0 LEA R3, P1, R31, R3, 0x1 ;  /* 0x000000031f030211 */ /* 0x001fc800078208ff */
[----:B-1----:R-:W-:-:S04]  /*18bc0*/  @P0 IADD3.X R2, RZ, R2, RZ, P1, !PT ;  /* 0x00000002ff020210 */ /* 0x002fc80000ffe4ff */
[----:B------:R-:W-:-:S04]  /*18bd0*/  @P0 LOP3.LUT R3, R3, R2, RZ, 0x3c, !PT ;  /* 0x0000000203030212 */ /* 0x000fc800078e3cff */
[----:B------:R-:W-:-:S04]  /*18be0*/  @P0 LOP3.LUT R2, R3, R2, RZ, 0x3c, !PT ;  /* 0x0000000203020212 */ /* 0x000fc800078e3cff */
[----:B------:R-:W-:-:S05]  /*18bf0*/  @P0 LOP3.LUT R3, R3, R2, RZ, 0x3c, !PT ;  /* 0x0000000203030212 */ /* 0x000fca00078e3cff */
[----:B------:R-:W-:Y:S01]  /*18c00*/  @!PT LDS RZ, [RZ] ;  /* 0x00000000fffff984 */ /* 0x000fe20000000800 */
        /* <DEDUP_REMOVED lines=62> */
[----:B0-----:R-:W-:-:S04]  /*18ff0*/  @P0 LEA R3, P1, R31, R3, 0x1 ;  /* 0x000000031f030211 */ /* 0x001fc800078208ff */
[----:B-1----:R-:W-:-:S04]  /*19000*/  @P0 IADD3.X R2, RZ, R2, RZ, P1, !PT ;  /* 0x00000002ff020210 */ /* 0x002fc80000ffe4ff */
[----:B------:R-:W-:-:S04]  /*19010*/  @P0 LOP3.LUT R3, R3, R2, RZ, 0x3c, !PT ;  /* 0x0000000203030212 */ /* 0x000fc800078e3cff */
[----:B------:R-:W-:-:S04]  /*19020*/  @P0 LOP3.LUT R2, R3, R2, RZ, 0x3c, !PT ;  /* 0x0000000203020212 */ /* 0x000fc800078e3cff */
[----:B------:R-:W-:-:S05]  /*19030*/  @P0 LOP3.LUT R3, R3, R2, RZ, 0x3c, !PT ;  /* 0x0000000203030212 */ /* 0x000fca00078e3cff */
[----:B------:R-:W-:Y:S04]  /*19040*/  @P0 LDGSTS.E.BYPASS.LTC128B.128 [R8+0x1b400], desc[UR42][R2.64], !P3 ;  /* 0x1b40000002080fae */ /* 0x000fe8000d901d6a */
[----:B------:R0:W-:Y:S04]  /*19050*/  @P0 LDGSTS.E.BYPASS.LTC128B.128 [R8+0x1f400], desc[UR42][R2.64+0x80], !P2 ;  /* 0x1f40008002080fae */ /* 0x0001e8000d101d6a */
[----:B0-2---:R0:W1:Y:S02]  /*19060*/  SHFL.IDX PT, R2, R4, 0x7, 0x181f ;  /* 0x00f81f0004027f89 */ /* 0x00506400000e0000 */
.L_x_945:
[----:B------:R-:W-:-:S13]  /*19070*/  ISETP.GE.AND P0, PT, R6, 0x71, PT ;  /* 0x000000710600780c */ /* 0x000fda0003f06270 */
[----:B-1----:R-:W-:Y:S02]  /*19080*/  @P0 LEA R2, P1, R31, R2, 0x1 ;  /* 0x000000021f020211 */ /* 0x002fe400078208ff */
[----:B------:R-:W-:-:S03]  /*19090*/  @P0 LEA R5, R5, R22, 0x1 ;  /* 0x0000001605050211 */ /* 0x000fc600078e08ff */
        /* <DEDUP_REMOVED lines=8> */
.L_x_752:
[----:B------:R-:W-:Y:S02]  /*19120*/  PLOP3.LUT P1, PT, P1, P0, PT, 0xa2, 0x0 ;  /* 0x000000000000781c */ /* 0x000fe40000f21472 */
[----:B------:R-:W-:-:S08]  /*19130*/  @P0 R2UR P1, UR4, R7 ;  /* 0x00000000070402ca */ /* 0x000fd00000020000 */
[----:B------:R-:W-:-:S05]  /*19140*/  @P0 PLOP3.LUT P0, PT, P1, PT, PT, 0x80, 0x0 ;  /* 0x000000000000081c */ /* 0x000fca0000f0f070 */
[----:B------:R-:W-:Y:S01]  /*19150*/  @!P1 SYNCS.ARRIVE.TRANS64.RED.A0T1 RZ, [UR4+0x28830], RZ ;  /* 0x028830ffffff99a7 */ /* 0x000fe20008200404 */
[----:B------:R-:W-:Y:S07]  /*19160*/  @!P1 ARRIVES.LDGSTSBAR.64.TRANSCNT [UR4+0x28830] ;  /* 0x02883000ff0099b0 */ /* 0x000fee0008000a84 */
[----:B------:R-:W-:Y:S05]  /*19170*/  @P0 BRA.U.ANY `(.L_x_752) ;  /* 0xfffffffd00e80947 */ /* 0x000fea000393ffff */
[----:B------:R-:W-:Y:S01]  /*19180*/  NOP ;  /* 0x0000000000007918 */ /* 0x000fe20000000000 */
[----:B------:R-:W-:-:S05]  /*19190*/  IMAD.U32 R0, RZ, RZ, UR38 ;  /* 0x00000026ff007e24 */ /* 0x000fca000f8e00ff */
[----:B------:R-:W-:-:S13]  /*191a0*/  ISETP.NE.AND P2, PT, R0, 0x3, PT ;  /* 0x000000030000780c */ /* 0x000fda0003f45270 */
[----:B------:R-:W-:Y:S05]  /*191b0*/  @!P2 BRA `(.L_x_753) ;  /* 0x000000000004a947 */ /* 0x000fea0003800000 */
[----:B------:R-:W-:Y:S01]  /*191c0*/  BPT.TRAP 0x1 ;  /* 0x000000040000795c */ /* 0x000fe20000300000 */
.L_x_753:
[----:B-1----:R1:W5:Y:S01]  /*191d0*/  LDL.LU R3, [R1+0xc] ;  /* 0x00000c0001037983 */ /* 0x0023620000300800 */
[----:B------:R1:W-:Y:S03]  /*191e0*/  SYNCS.ARRIVE.TRANS64.A1T0 RZ, [R7+URZ+0x28830], RZ ;  /* 0x028830ff07ff79a7 */ /* 0x0003e6000810003f */
[----:B0-----:R1:W5:Y:S02]  /*191f0*/  LDL.LU R4, [R1+0x18] ;  /* 0x0000180001047983 */ /* 0x0013640000300800 */
[----:B------:R-:W-:Y:S05]  /*19200*/  WARPSYNC.ALL ;  /* 0x0000000000007948 */ /* 0x000fea0003800000 */
[----:B------:R-:W-:Y:S01]  /*19210*/  ULDC.64 UR4, c[0x0][0x298] ;  /* 0x0000a60000047ab9 */ /* 0x000fe20000000a00 */
[----:B------:R-:W-:Y:S01]  /*19220*/  ULDC.64 UR6, c[0x0][0xa00] ;  /* 0x0002800000067ab9 */ /* 0x000fe20000000a00 */
[----:B------:R-:W-:Y:S01]  /*19230*/  VIADD R2, R22, 0x10400 ;  /* 0x0001040016027836 */ /* 0x000fe20000000000 */
[----:B------:R-:W-:Y:S01]  /*19240*/  BAR.SYNC.DEFER_BLOCKING 0x8, 0x180 ;  /* 0x0206000000007b1d */ /* 0x000fe20000010000 */
[----:B------:R-:W-:-:S03]  /*19250*/  ISETP.NE.U32.AND P0, PT, RZ, UR6, PT ;  /* 0x00000006ff007c0c */ /* 0x000fc6000bf05070 */
[----:B------:R-:W-:Y:S02]  /*19260*/  LOP3.LUT P1, RZ, R2, 0x3ff, RZ, 0xc0, !PT ;  /* 0x000003ff02ff7812 */ /* 0x000fe4000782c0ff */
[----:B------:R-:W-:Y:S01]  /*19270*/  ISETP.NE.AND.EX P0, PT, RZ, UR7, PT, P0 ;  /* 0x00000007ff007c0c */ /* 0x000fe2000bf05300 */
[----:B------:R-:W-:Y:S03]  /*19280*/  BSSY B6, `(.L_x_754) ;  /* 0x000001c000067945 */ /* 0x000fe60003800000 */
[----:B------:R-:W-:Y:S02]  /*19290*/  SEL R33, R33, RZ, !P0 ;  /* 0x000000ff21217207 */ /* 0x000fe40004000000 */
[----:B-----5:R-:W-:Y:S02]  /*192a0*/  SHF.R.S32.HI R0, RZ, 0x1f, R3 ;  /* 0x0000001fff007819 */ /* 0x020fe40000011403 */
[----:B------:R-:W-:-:S03]  /*192b0*/  SEL R4, R4, RZ, !P0 ;  /* 0x000000ff04047207 */ /* 0x000fc60004000000 */
[----:B------:R-:W-:-:S04]  /*192c0*/  IMAD R0, R0, UR4, RZ ;  /* 0x0000000400007c24 */ /* 0x000fc8000f8e02ff */
[C---:B------:R-:W-:Y:S02]  /*192d0*/  IMAD R0, R3.reuse, UR5, R0 ;  /* 0x0000000503007c24 */ /* 0x040fe4000f8e0200 */
[----:B------:R-:W-:-:S05]  /*192e0*/  IMAD.WIDE.U32 R2, R3, UR4, RZ ;  /* 0x0000000403027c25 */ /* 0x000fca000f8e00ff */
[----:B------:R-:W-:Y:S01]  /*192f0*/  IADD3 R0, R3, R0, RZ ;  /* 0x0000000003007210 */ /* 0x000fe20007ffe0ff */
        /* <DEDUP_REMOVED lines=13> */
[----:B-1----:R-:W-:Y:S01]  /*193d0*/  IMAD.U32 R7, RZ, RZ, UR7 ;  /* 0x00000007ff077e24 */ /* 0x002fe2000f8e00ff */
[----:B------:R-:W-:Y:S01]  /*193e0*/  MOV R13, RZ ;  /* 0x000000ff000d7202 */ /* 0x000fe20000000f00 */
[----:B------:R-:W-:-:S02]  /*193f0*/  IMAD.U32 R10, RZ, RZ, UR8 ;  /* 0x00000008ff0a7e24 */ /* 0x000fc4000f8e00ff */
[----:B------:R-:W-:Y:S02]  /*19400*/  IMAD.MOV.U32 R8, RZ, RZ, 0x70 ;  /* 0x00000070ff087424 */ /* 0x000fe400078e00ff */
[----:B------:R-:W-:-:S07]  /*19410*/  IMAD.MOV.U32 R12, RZ, RZ, 0x1 ;  /* 0x00000001ff0c7424 */ /* 0x000fce00078e00ff */
[----:B------:R-:W-:-:S07]  /*19420*/  LEPC R20, `(.L_x_755) ;  /* 0x000000001014794e */ /* 0x000fce0000000000 */
[----:B0-----:R-:W-:Y:S05]  /*19430*/  CALL.ABS.NOINC R2 ;  /* 0x0000000002007343 */ /* 0x001fea0003c00000 */
.L_x_755:
[----:B------:R-:W-:Y:S05]  /*19440*/  BSYNC B6 ;  /* 0x0000000000067941 */ /* 0x000fea0003800000 */
.L_x_754:
[----:B------:R-:W2:Y:S01]  /*19450*/  LDL.LU R20, [R1+0x18] ;  /* 0x0000180001147983 */ /* 0x000ea20000300800 */
[----:B------:R-:W-:Y:S01]  /*19460*/  ULDC.64 UR4, c[0x0][0x2d8] ;  /* 0x0000b60000047ab9 */ /* 0x000fe20000000a00 */
[----:B-1----:R-:W1:Y:S01]  /*19470*/  LDC R7, c[0x0][0x448] ;  /* 0x00011200ff077b82 */ /* 0x002e620000000800 */
[----:B------:R-:W3:Y:S01]  /*19480*/  S2R R6, SR_TID.X ;  /* 0x0000000000067919 */ /* 0x000ee20000002100 */
[----:B0-----:R-:W-:Y:S01]  /*19490*/  IMAD.SHL.U32 R4, R17, 0x80, RZ ;  /* 0x0000008011047824 */ /* 0x001fe200078e00ff */
[----:B------:R-:W-:Y:S01]  /*194a0*/  ULDC.64 UR6, c[0x0][0x280] ;  /* 0x0000a00000067ab9 */ /* 0x000fe20000000a00 */
[----:B------:R-:W4:Y:S04]  /*194b0*/  LDL.LU R21, [R1+0xc] ;  /* 0x00000c0001157983 */ /* 0x000f280000300800 */
[----:B------:R-:W4:Y:S04]  /*194c0*/  LDL.LU.64 R2, [R1+0x10] ;  /* 0x0000100001027983 */ /* 0x000f280000300a00 */
[----:B------:R0:W5:Y:S01]  /*194d0*/  LDL R9, [R1+0x8] ;  /* 0x0000080001097983 */ /* 0x0001620000100800 */
[----:B-1----:R-:W-:-:S13]  /*194e0*/  ISETP.NE.AND P0, PT, R7, 0x1, PT ;  /* 0x000000010700780c */ /* 0x002fda0003f05270 */
[----:B------:R-:W1:Y:S01]  /*194f0*/  @P0 LDC R5, c[0x0][0x44c] ;  /* 0x00011300ff050b82 */ /* 0x000e620000000800 */
[----:B----4-:R-:W-:Y:S02]  /*19500*/  IMAD.MOV.U32 R3, RZ, RZ, R21 ;  /* 0x000000ffff037224 */ /* 0x010fe400078e0015 */
[----:B------:R-:W-:-:S04]  /*19510*/  IMAD.WIDE.U32 R2, R18, UR4, R2 ;  /* 0x0000000412027c25 */ /* 0x000fc8000f8e0002 */
[----:B------:R-:W-:Y:S01]  /*19520*/  IMAD R3, R18, UR5, R3 ;  /* 0x0000000512037c24 */ /* 0x000fe2000f8e0203 */
[----:B------:R-:W-:Y:S02]  /*19530*/  ULDC.64 UR4, c[0x0][0x2e0] ;  /* 0x0000b80000047ab9 */ /* 0x000fe40000000a00 */
[----:B--2---:R-:W-:Y:S02]  /*19540*/  IMAD R0, R20, UR4, RZ ;  /* 0x0000000414007c24 */ /* 0x004fe4000f8e02ff */
[----:B------:R-:W2:Y:S01]  /*19550*/  S2R R20, SR_TID.X ;  /* 0x0000000000147919 */ /* 0x000ea20000002100 */
[----:B------:R-:W-:-:S04]  /*19560*/  IMAD.WIDE.U32 R2, R33, UR4, R2 ;  /* 0x0000000421027c25 */ /* 0x000fc8000f8e0002 */
[----:B------:R-:W-:Y:S01]  /*19570*/  IMAD R0, R33, UR5, R0 ;  /* 0x0000000521007c24 */ /* 0x000fe2000f8e0200 */
[----:B---3--:R-:W-:Y:S01]  /*19580*/  SHF.L.U32 R6, R6, 0x4, RZ ;  /* 0x0000000406067819 */ /* 0x008fe200000006ff */
[----:B------:R-:W-:Y:S02]  /*19590*/  ULDC.64 UR4, c[0x0][0x2d0] ;  /* 0x0000b40000047ab9 */ /* 0x000fe40000000a00 */
[----:B------:R-:W-:Y:S02]  /*195a0*/  IMAD.IADD R3, R3, 0x1, R0 ;  /* 0x0000000103037824 */ /* 0x000fe400078e0200 */
[----:B------:R-:W3:Y:S01]  /*195b0*/  @P0 LDC R0, c[0x0][0x450] ;  /* 0x00011400ff000b82 */ /* 0x000ee20000000800 */
[----:B--2---:R-:W-:-:S04]  /*195c0*/  LOP3.LUT R20, R20, 0x7f, RZ, 0xc0, !PT ;  /* 0x0000007f14147812 */ /* 0x004fc800078ec0ff */
[----:B------:R-:W-:Y:S02]  /*195d0*/  SHF.R.U32.HI R10, RZ, 0x3, R20 ;  /* 0x00000003ff0a7819 */ /* 0x000fe40000011614 */
[----:B------:R0:W5:Y:S01]  /*195e0*/  LDL R20, [R1+0x20] ;  /* 0x0000200001147983 */ /* 0x0001620000100800 */
[----:B------:R-:W-:-:S04]  /*195f0*/  LOP3.LUT R6, R6, 0x70, RZ, 0xc0, !PT ;  /* 0x0000007006067812 */ /* 0x000fc800078ec0ff */
[----:B------:R-:W-:-:S05]  /*19600*/  LOP3.LUT R6, R4, R10, R6, 0xfe, !PT ;  /* 0x0000000a04067212 */ /* 0x000fca00078efe06 */
[----:B-1----:R-:W-:-:S04]  /*19610*/  @P0 IMAD.HI.U32 R8, R6, R5, RZ ;  /* 0x0000000506080227 */ /* 0x002fc800078e00ff */
[----:B------:R-:W-:Y:S01]  /*19620*/  IMAD.MOV.U32 R5, RZ, RZ, R6 ;  /* 0x000000ffff057224 */ /* 0x000fe200078e0006 */
[----:B---3--:R-:W-:-:S04]  /*19630*/  @P0 SHF.R.U32.HI R5, RZ, R0, R8 ;  /* 0x00000000ff050219 */ /* 0x008fc80000011608 */
[----:B------:R-:W-:-:S05]  /*19640*/  IADD3 R0, -R5, RZ, RZ ;  /* 0x000000ff05007210 */ /* 0x000fca0007ffe1ff */
[----:B------:R-:W-:Y:S01]  /*19650*/  IMAD R0, R7, R0, R6 ;  /* 0x0000000007007224 */ /* 0x000fe200078e0206 */
[----:B------:R-:W-:Y:S01]  /*19660*/  SHF.R.S32.HI R6, RZ, 0x1f, R5 ;  /* 0x0000001fff067819 */ /* 0x000fe20000011405 */
[----:B------:R-:W-:-:S04]  /*19670*/  IMAD.WIDE.U32 R2, R5, UR4, R2 ;  /* 0x0000000405027c25 */ /* 0x000fc8000f8e0002 */
[----:B------:R-:W-:-:S04]  /*19680*/  IMAD R6, R6, UR4, RZ ;  /* 0x0000000406067c24 */ /* 0x000fc8000f8e02ff */
[----:B------:R-:W-:Y:S01]  /*19690*/  IMAD R5, R5, UR5, R6 ;  /* 0x0000000505057c24 */ /* 0x000fe2000f8e0206 */
[----:B------:R-:W-:-:S03]  /*196a0*/  ULDC.64 UR4, c[0x0][0x2c8] ;  /* 0x0000b20000047ab9 */ /* 0x000fc60000000a00 */
[----:B------:R-:W-:Y:S01]  /*196b0*/  IMAD.IADD R3, R3, 0x1, R5 ;  /* 0x0000000103037824 */ /* 0x000fe200078e0205 */
[----:B------:R-:W-:-:S05]  /*196c0*/  SHF.R.S32.HI R5, RZ, 0x1f, R0 ;  /* 0x0000001fff057819 */ /* 0x000fca0000011400 */
[----:B------:R-:W-:Y:S02]  /*196d0*/  IMAD R5, R5, UR4, RZ ;  /* 0x0000000405057c24 */ /* 0x000fe4000f8e02ff */
[----:B------:R-:W-:Y:S01]  /*196e0*/  IMAD.WIDE.U32 R2, R0, UR4, R2 ;  /* 0x0000000400027c25 */ /* 0x000fe2000f8e0002 */
[----:B------:R-:W-:-:S03]  /*196f0*/  ULDC UR4, c[0x0][0x2b8] ;  /* 0x0000ae0000047ab9 */ /* 0x000fc60000000800 */
[----:B------:R-:W-:Y:S01]  /*19700*/  IMAD R5, R0, UR5, R5 ;  /* 0x0000000500057c24 */ /* 0x000fe2000f8e0205 */
[----:B------:R-:W-:-:S03]  /*19710*/  LEA R0, P2, R2, UR6, 0x1 ;  /* 0x0000000602007c11 */ /* 0x000fc6000f8408ff */
[----:B------:R-:W-:Y:S01]  /*19720*/  IMAD.IADD R5, R3, 0x1, R5 ;  /* 0x0000000103057824 */ /* 0x000fe200078e0205 */
[----:B------:R-:W-:Y:S02]  /*19730*/  ISETP.GE.AND P0, PT, R31, UR4, PT ;  /* 0x000000041f007c0c */ /* 0x000fe4000bf06270 */
[----:B------:R-:W-:Y:S01]  /*19740*/  ISETP.GE.AND P1, PT, R30, UR4, PT ;  /* 0x000000041e007c0c */ /* 0x000fe2000bf26270 */
[----:B------:R-:W-:Y:S01]  /*19750*/  UMOV UR4, 0xffffffff ;  /* 0xffffffff00047882 */ /* 0x000fe20000000000 */
[----:B------:R-:W-:Y:S02]  /*19760*/  LEA.HI.X R5, R2, UR7, R5, 0x1, P2 ;  /* 0x0000000702057c11 */ /* 0x000fe400090f0c05 */
[----:B0-----:R-:W-:Y:S09]  /*19770*/  BRA.DIV UR4, `(.L_x_756) ;  /* 0x0000005e04947947 */ /* 0x001ff2000b800000 */
[----:B------:R-:W0:Y:S01]  /*19780*/  SHFL.IDX PT, R14, R0, RZ, 0x181f ;  /* 0x00181fff000e7589 */ /* 0x000e2200000e0000 */
[----:B-----5:R-:W-:Y:S01]  /*19790*/  IMAD R6, R20, R7, RZ ;  /* 0x0000000714067224 */ /* 0x020fe200078e02ff */
[----:B------:R-:W-:Y:S02]  /*197a0*/  IADD3 R4, R10, R4, RZ ;  /* 0x000000040a047210 */ /* 0x000fe40007ffe0ff */
[----:B------:R-:W1:Y:S02]  /*197b0*/  SHFL.IDX PT, R2, R5, RZ, 0x181f ;  /* 0x00181fff05027589 */ /* 0x000e6400000e0000 */
[C---:B------:R-:W-:Y:S02]  /*197c0*/  ISETP.GE.AND P3, PT, R4.reuse, R6, PT ;  /* 0x000000060400720c */ /* 0x040fe40003f66270 */
[----:B------:R-:W-:-:S11]  /*197d0*/  IADD3 R7, R4, 0x10, RZ ;  /* 0x0000001004077810 */ /* 0x000fd60007ffe0ff */
        /* <DEDUP_REMOVED lines=19> */
[----:B-1----:R-:W-:Y:S01]  /*19910*/  @!P3 IMAD.X R7, RZ, RZ, R2, P2 ;  /* 0x000000ffff07b224 */ /* 0x002fe200010e0602 */
[----:B------:R-:W-:Y:S02]  /*19920*/  @!P3 MOV R2, R14 ;  /* 0x0000000e0002b202 */ /* 0x000fe40000000f00 */
[----:B------:R-:W0:Y:S01]  /*19930*/  SHFL.IDX PT, R14, R0, 0x3, 0x181f ;  /* 0x00781f00000e7f89 */ /* 0x000e2200000e0000 */
[----:B------:R-:W-:Y:S02]  /*19940*/  @!P3 IMAD.MOV.U32 R3, RZ, RZ, R7 ;  /* 0x000000ffff03b224 */ /* 0x000fe400078e0007 */
[----:B------:R-:W-:-:S03]  /*19950*/  VIADD R7, R4, 0x30 ;  /* 0x0000003004077836 */ /* 0x000fc60000000000 */
        /* <DEDUP_REMOVED lines=8> */
[----:B------:R-:W-:Y:S01]  /*199e0*/  @!P3 IMAD.MOV.U32 R3, RZ, RZ, R7 ;  /* 0x000000ffff03b224 */ /* 0x000fe200078e0007 */
[----:B------:R-:W-:-:S04]  /*199f0*/  IADD3 R7, R4, 0x40, RZ ;  /* 0x0000004004077810 */ /* 0x000fc80007ffe0ff */
        /* <DEDUP_REMOVED lines=24> */
[----:B0-----:R-:W-:Y:S01]  /*19b80*/  @!P3 LEA R14, P2, R31, R14, 0x1 ;  /* 0x0000000e1f0eb211 */ /* 0x001fe200078408ff */
[----:B------:R-:W0:Y:S03]  /*19b90*/  SHFL.IDX PT, R5, R5, 0x7, 0x181f ;  /* 0x00f81f0005057f89 */ /* 0x000e2600000e0000 */
[----:B-1----:R-:W-:Y:S01]  /*19ba0*/  @!P3 IADD3.X R7, RZ, R2, RZ, P2, !PT ;  /* 0x00000002ff07b210 */ /* 0x002fe200017fe4ff */
[----:B------:R-:W-:-:S02]  /*19bb0*/  @!P3 IMAD.MOV.U32 R2, RZ, RZ, R14 ;  /* 0x000000ffff02b224 */ /* 0x000fc400078e000e */
[----:B------:R1:W2:Y:S02]  /*19bc0*/  SHFL.IDX PT, R14, R0, 0x7, 0x181f ;  /* 0x00f81f00000e7f89 */ /* 0x0002a400000e0000 */
[----:B------:R-:W-:-:S05]  /*19bd0*/  @!P3 IMAD.MOV.U32 R3, RZ, RZ, R7 ;  /* 0x000000ffff03b224 */ /* 0x000fca00078e0007 */
[----:B------:R1:W-:Y:S04]  /*19be0*/  @!P3 LDGSTS.E.BYPASS.LTC128B.128 [R9+0x13400], desc[UR42][R2.64], !P0 ;  /* 0x134000000209bfae */ /* 0x0003e8000c101d6a */
[----:B0-----:R1:W-:Y:S02]  /*19bf0*/  @!P3 LDGSTS.E.BYPASS.LTC128B.128 [R9+0x17400], desc[UR42][R2.64+0x80], !P1 ;  /* 0x174000800209bfae */ /* 0x0013e4000c901d6a */
.L_x_962:
[----:B-1----:R-:W-:Y:S01]  /*19c00*/  IADD3 R3, R4, 0x70, RZ ;  /* 0x0000007004037810 */ /* 0x002fe20007ffe0ff */
[----:B------:R-:W-:Y:S03]  /*19c10*/  BSSY B0, `(.L_x_757) ;  /* 0x000000a000007945 */ /* 0x000fe60003800000 */
        /* <DEDUP_REMOVED lines=9> */
.L_x_758:
[----:B------:R-:W-:Y:S05]  /*19cb0*/  BSYNC B0 ;  /* 0x0000000000007941 */ /* 0x000fea0003800000 */
.L_x_757:
[----:B------:R-:W-:Y:S01]  /*19cc0*/  NOP ;  /* 0x0000000000007918 */ /* 0x000fe20000000000 */
[----:B------:R-:W-:-:S13]  /*19cd0*/  PLOP3.LUT P0, PT, PT, PT, PT, 0x80, 0x0 ;  /* 0x000000000000781c */ /* 0x000fda0003f0f070 */
.L_x_759:
        /* <DEDUP_REMOVED lines=10> */
[----:B------:R-:W-:-:S04]  /*19d80*/  LOP3.LUT R0, R0, 0xfffffffe, RZ, 0xc0, !PT ;  /* 0xfffffffe00007812 */ /* 0x000fc800078ec0ff */
[----:B------:R-:W-:-:S04]  /*19d90*/  IADD3 R0, R2, -R0, RZ ;  /* 0x8000000002007210 */ /* 0x000fc80007ffe0ff */
        /* <DEDUP_REMOVED lines=9> */
.L_x_963:
[----:B------:R-:W-:Y:S05]  /*19e30*/  BSYNC B0 ;  /* 0x0000000000007941 */ /* 0x000fea0003800000 */
.L_x_760:
[----:B------:R-:W-:Y:S04]  /*19e40*/  BSSY B0, `(.L_x_762) ;  /* 0x000010a000007945 */ /* 0x000fe80003800000 */
[----:B------:R-:W-:Y:S05]  /*19e50*/  @!P1 BRA `(.L_x_763) ;  /* 0x0000001000209947 */ /* 0x000fea0003800000 */
[----:B------:R-:W-:Y:S01]  /*19e60*/  ULDC UR4, c[0x0][0x2f4] ;  /* 0x0000bd0000047ab9 */ /* 0x000fe20000000800 */
[----:B------:R-:W-:Y:S01]  /*19e70*/  IMAD.MOV.U32 R10, RZ, RZ, R25 ;  /* 0x000000ffff0a7224 */ /* 0x000fe200078e0019 */
[----:B------:R-:W-:Y:S01]  /*19e80*/  ISETP.GE.AND P2, PT, R31, UR4, PT ;  /* 0x000000041f007c0c */ /* 0x000fe2000bf46270 */
[----:B------:R-:W-:Y:S01]  /*19e90*/  IMAD.MOV.U32 R33, RZ, RZ, R26 ;  /* 0x000000ffff217224 */ /* 0x000fe200078e001a */
[----:B------:R-:W-:Y:S02]  /*19ea0*/  ISETP.GE.AND P1, PT, R30, UR4, PT ;  /* 0x000000041e007c0c */ /* 0x000fe4000bf26270 */
[----:B------:R-:W-:-:S11]  /*19eb0*/  MOV R17, R28 ;  /* 0x0000001c00117202 */ /* 0x000fd60000000f00 */
.L_x_776:
[----:B------:R-:W3:Y:S01]  /*19ec0*/  LDL R9, [R1] ;  /* 0x0000000001097983 */ /* 0x000ee20000100800 */
[----:B------:R-:W1:Y:S03]  /*19ed0*/  LDC R7, c[0x0][0x430] ;  /* 0x00010c00ff077b82 */ /* 0x000e660000000800 */
[----:B------:R-:W4:Y:S01]  /*19ee0*/  LDL R4, [R1+0x4] ;  /* 0x0000040001047983 */ /* 0x000f220000100800 */
[----:B------:R-:W-:Y:S05]  /*19ef0*/  YIELD ;  /* 0x0000000000007946 */ /* 0x000fea0003800000 */
[----:B0-----:R-:W0:Y:S01]  /*19f00*/  S2R R3, SR_TID.X ;  /* 0x0000000000037919 */ /* 0x001e220000002100 */
[----:B------:R-:W-:Y:S01]  /*19f10*/  ULDC.64 UR4, c[0x0][0x428] ;  /* 0x00010a0000047ab9 */ /* 0x000fe20000000a00 */
[----:B------:R-:W5:Y:S01]  /*19f20*/  S2R R0, SR_TID.X ;  /* 0x0000000000007919 */ /* 0x000f620000002100 */
[----:B-1----:R-:W-:-:S13]  /*19f30*/  ISETP.NE.AND P0, PT, R7, 0x1, PT ;  /* 0x000000010700780c */ /* 0x002fda0003f05270 */
[----:B------:R-:W1:Y:S01]  /*19f40*/  @P0 LDC R5, c[0x0][0x438] ;  /* 0x00010e00ff050b82 */ /* 0x000e620000000800 */
[----:B0-----:R-:W-:-:S04]  /*19f50*/  LOP3.LUT R3, R3, 0x7f, RZ, 0xc0, !PT ;  /* 0x0000007f03037812 */ /* 0x001fc800078ec0ff */
[----:B------:R-:W-:Y:S01]  /*19f60*/  SHF.R.U32.HI R8, RZ, 0x3, R3 ;  /* 0x00000003ff087819 */ /* 0x000fe20000011603 */
[----:B-----5:R-:W-:Y:S02]  /*19f70*/  IMAD.SHL.U32 R0, R0, 0x10, RZ ;  /* 0x0000001000007824 */ /* 0x020fe400078e00ff */
[----:B------:R-:W0:Y:S01]  /*19f80*/  @P0 LDC R3, c[0x0][0x434] ;  /* 0x00010d00ff030b82 */ /* 0x000e220000000800 */
[----:B------:R-:W-:Y:S02]  /*19f90*/  LEA R8, R6, R8, 0x7 ;  /* 0x0000000806087211 */ /* 0x000fe400078e38ff */
[----:B------:R-:W-:-:S04]  /*19fa0*/  LOP3.LUT R0, R0, 0x70, RZ, 0xc0, !PT ;  /* 0x0000007000007812 */ /* 0x000fc800078ec0ff */
[----:B---3--:R-:W-:-:S05]  /*19fb0*/  IADD3 R8, R0, R8, R9 ;  /* 0x0000000800087210 */ /* 0x008fca0007ffe009 */
[----:B0-----:R-:W-:-:S04]  /*19fc0*/  @P0 IMAD.HI.U32 R0, R8, R3, RZ ;  /* 0x0000000308000227 */ /* 0x001fc800078e00ff */
[----:B------:R-:W-:Y:S01]  /*19fd0*/  IMAD.MOV.U32 R9, RZ, RZ, R8 ;  /* 0x000000ffff097224 */ /* 0x000fe200078e0008 */
[----:B-1----:R-:W-:Y:S01]  /*19fe0*/  @P0 SHF.R.U32.HI R9, RZ, R5, R0 ;  /* 0x00000005ff090219 */ /* 0x002fe20000011600 */
[----:B----4-:R-:W-:-:S03]  /*19ff0*/  IMAD R5, R4, UR4, RZ ;  /* 0x0000000404057c24 */ /* 0x010fc6000f8e02ff */
[--C-:B------:R-:W-:Y:S01]  /*1a000*/  SHF.R.S32.HI R3, RZ, 0x1f, R9.reuse ;  /* 0x0000001fff037819 */ /* 0x100fe20000011409 */
[----:B------:R-:W-:Y:S02]  /*1a010*/  IMAD.MOV.U32 R2, RZ, RZ, R9 ;  /* 0x000000ffff027224 */ /* 0x000fe400078e0009 */
[C---:B------:R-:W-:Y:S02]  /*1a020*/  IMAD R5, R34.reuse, UR5, R5 ;  /* 0x0000000522057c24 */ /* 0x040fe4000f8e0205 */
[----:B------:R-:W-:Y:S01]  /*1a030*/  IMAD.WIDE.U32 R2, R34, UR4, R2 ;  /* 0x0000000422027c25 */ /* 0x000fe2000f8e0002 */
[----:B------:R-:W-:-:S04]  /*1a040*/  ULDC.64 UR4, c[0x0][0x418] ;  /* 0x0001060000047ab9 */ /* 0x000fc80000000a00 */
[----:B------:R-:W-:Y:S02]  /*1a050*/  IADD3 R3, R5, R3, RZ ;  /* 0x0000000305037210 */ /* 0x000fe40007ffe0ff */
[----:B------:R-:W-:-:S04]  /*1a060*/  LEA R4, P0, R2, UR4, 0x2 ;  /* 0x0000000402047c11 */ /* 0x000fc8000f8010ff */
[----:B------:R-:W-:-:S05]  /*1a070*/  LEA.HI.X R5, R2, UR5, R3, 0x2, P0 ;  /* 0x0000000502057c11 */ /* 0x000fca00080f1403 */
[----:B------:R0:W3:Y:S01]  /*1a080*/  LDG.E R0, desc[UR42][R4.64] ;  /* 0x0000002a04007981 */ /* 0x0000e2000c1e1900 */
[----:B------:R-:W-:Y:S01]  /*1a090*/  MOV R11, UR38 ;  /* 0x00000026000b7c02 */ /* 0x000fe20008000f00 */
[----:B------:R-:W-:Y:S02]  /*1a0a0*/  VIADD R25, R10, 0x1 ;  /* 0x000000010a197836 */ /* 0x000fe40000000000 */
[----:B------:R-:W-:Y:S01]  /*1a0b0*/  IMAD.MOV R2, RZ, RZ, -R9 ;  /* 0x000000ffff027224 */ /* 0x000fe200078e0a09 */
[----:B------:R-:W-:Y:S01]  /*1a0c0*/  ISETP.NE.AND P3, PT, R11, 0x3, PT ;  /* 0x000000030b00780c */ /* 0x000fe20003f65270 */
[----:B------:R-:W-:Y:S01]  /*1a0d0*/  IMAD.MOV.U32 R26, RZ, RZ, R6 ;  /* 0x000000ffff1a7224 */ /* 0x000fe200078e0006 */
[----:B------:R-:W-:Y:S01]  /*1a0e0*/  ISETP.NE.AND P0, PT, R25, 0x2, PT ;  /* 0x000000021900780c */ /* 0x000fe20003f05270 */
[----:B0-----:R-:W-:-:S03]  /*1a0f0*/  IMAD R4, R7, R2, R8 ;  /* 0x0000000207047224 */ /* 0x001fc600078e0208 */
[----:B------:R-:W-:Y:S02]  /*1a100*/  SEL R28, RZ, 0x1, P0 ;  /* 0x00000001ff1c7807 */ /* 0x000fe40000000000 */
[----:B------:R-:W-:Y:S02]  /*1a110*/  SEL R25, R25, RZ, P0 ;  /* 0x000000ff19197207 */ /* 0x000fe40000000000 */
[----:B------:R-:W-:Y:S02]  /*1a120*/  LOP3.LUT R28, R17, R28, RZ, 0x3c, !PT ;  /* 0x0000001c111c7212 */ /* 0x000fe400078e3cff */
[----:B---3--:R-:W-:Y:S01]  /*1a130*/  SHF.R.S32.HI R21, RZ, 0x1f, R0 ;  /* 0x0000001fff157819 */ /* 0x008fe20000011400 */
[----:B------:R-:W-:Y:S06]  /*1a140*/  @!P3 BRA `(.L_x_764) ;  /* 0x000000000004b947 */ /* 0x000fec0003800000 */
[----:B------:R-:W-:Y:S01]  /*1a150*/  BPT.TRAP 0x1 ;  /* 0x000000040000795c */ /* 0x000fe20000300000 */
.L_x_764:
[----:B------:R-:W-:Y:S01]  /*1a160*/  IMAD R6, R25, 0x8, R22 ;  /* 0x0000000819067824 */ /* 0x000fe200078e0216 */
[----:B------:R-:W-:Y:S01]  /*1a170*/  SHF.L.U32 R3, R28, 0x1f, RZ ;  /* 0x0000001f1c037819 */ /* 0x000fe200000006ff */
[----:B------:R-:W-:Y:S03]  /*1a180*/  BSSY B1, `(.L_x_765) ;  /* 0x0000003000017945 */ /* 0x000fe60003800000 */
[----:B------:R-:W0:Y:S02]  /*1a190*/  SYNCS.PHASECHK.TRANS64.TRYWAIT P0, [R6+URZ+0x28840], R3 ;  /* 0x02884003060075a7 */ /* 0x000e24000800017f */
[----:B0-----:R-:W-:Y:S05]  /*1a1a0*/  @!P0 BRA `(.L_x_766) ;  /* 0x0000005c009c8947 */ /* 0x001fea0003800000 */
.L_x_964:
[----:B------:R-:W-:Y:S05]  /*1a1b0*/  BSYNC B1 ;  /* 0x0000000000017941 */ /* 0x000fea0003800000 */
.L_x_765:
[----:B------:R-:W-:Y:S01]  /*1a1c0*/  SHF.R.S32.HI R20, RZ, 0x1f, R4 ;  /* 0x0000001fff147819 */ /* 0x000fe20000011404 */
[----:B------:R-:W-:Y:S01]  /*1a1d0*/  ULDC.64 UR4, c[0x0][0x300] ;  /* 0x0000c00000047ab9 */ /* 0x000fe20000000a00 */
[----:B------:R-:W-:Y:S01]  /*1a1e0*/  ULDC.64 UR6, c[0x0][0x2e8] ;  /* 0x0000ba0000067ab9 */ /* 0x000fe20000000a00 */
[----:B0-----:R-:W-:Y:S01]  /*1a1f0*/  IMAD.WIDE.U32 R2, R4, UR4, RZ ;  /* 0x0000000404027c25 */ /* 0x001fe2000f8e00ff */
[C---:B------:R-:W-:Y:S02]  /*1a200*/  LOP3.LUT P4, RZ, R32.reuse, 0x2, RZ, 0xc0, !PT ;  /* 0x0000000220ff7812 */ /* 0x040fe4000788c0ff */
[----:B------:R-:W-:Y:S01]  /*1a210*/  LOP3.LUT P3, RZ, R32, 0x1, RZ, 0xc0, !PT ;  /* 0x0000000120ff7812 */ /* 0x000fe2000786c0ff */
[----:B------:R-:W-:Y:S02]  /*1a220*/  IMAD R5, R20, UR4, RZ ;  /* 0x0000000414057c24 */ /* 0x000fe4000f8e02ff */
[----:B------:R-:W-:Y:S02]  /*1a230*/  IMAD R8, R25, 0x4000, R35 ;  /* 0x0000400019087824 */ /* 0x000fe400078e0223 */
        /* <DEDUP_REMOVED lines=15> */
[----:B------:R-:W-:Y:S01]  /*1a330*/  SHF.L.U32 R5, R31, 0x1, RZ ;  /* 0x000000011f057819 */ /* 0x000fe200000006ff */
[----:B------:R-:W-:Y:S02]  /*1a340*/  IMAD R8, R8, 0x2, R22 ;  /* 0x0000000208087824 */ /* 0x000fe400078e0216 */
[----:B------:R-:W1:Y:S01]  /*1a350*/  SHFL.IDX PT, R3, R9, RZ, 0x181f ;  /* 0x00181fff09037589 */ /* 0x000e6200000e0000 */
[----:B0-----:R-:W-:-:S05]  /*1a360*/  IADD3 R2, P0, R2, R5, RZ ;  /* 0x0000000502027210 */ /* 0x001fca0007f1e0ff */
[----:B-1----:R-:W-:-:S05]  /*1a370*/  IMAD.X R3, RZ, RZ, R3, P0 ;  /* 0x000000ffff037224 */ /* 0x002fca00000e0603 */
[----:B------:R-:W-:Y:S01]  /*1a380*/  @!PT LDS RZ, [RZ] ;  /* 0x00000000fffff984 */ /* 0x000fe20000000800 */
        /* <DEDUP_REMOVED lines=40> */
.L_x_982:
[----:B-1----:R-:W-:-:S04]  /*1a610*/  IADD3 R2, P0, R2, R5, RZ ;  /* 0x0000000502027210 */ /* 0x002fc80007f1e0ff */
[----:B------:R-:W-:Y:S02]  /*1a620*/  IADD3.X R3, RZ, R9, RZ, P0, !PT ;  /* 0x00000009ff037210 */ /* 0x000fe400007fe4ff */
[----:B------:R-:W-:-:S03]  /*1a630*/  PLOP3.LUT P0, PT, PT, PT, PT, 0x80, 0x0 ;  /* 0x000000000000781c */ /* 0x000fc60003f0f070 */
[----:B------:R-:W-:Y:S01]  /*1a640*/  @!PT LDS RZ, [RZ] ;  /* 0x00000000fffff984 */ /* 0x000fe20000000800 */
[----:B------:R-:W-:Y:S01]  /*1a650*/  @!PT LDS RZ, [RZ] ;  /* 0x00000000fffff984 */ /* 0x000fe20000000800 */
[----:B------:R-:W-:Y:S01]  /*1a660*/  @!PT LDS RZ, [RZ] ;  /* 0x00000000fffff984 */ /* 0x000fe20000000800 */
[----:B------:R1:W-:Y:S04]  /*1a670*/  LDGSTS.E.BYPASS.LTC128B.128 [R8+0x1bc00], desc[UR42][R2.64], !P4 ;  /* 0x1bc0000002087fae */ /* 0x0003e8000e101d6a */
[----:B------:R1:W-:Y:S01]  /*1a680*/  LDGSTS.E.BYPASS.LTC128B.128 [R8+0x1fc00], desc[UR42][R2.64+0x80], !P3 ;  /* 0x1fc0008002087fae */ /* 0x0003e2000d901d6a */
[----:B------:R-:W-:-:S05]  /*1a690*/  NOP ;  /* 0x0000000000007918 */ /* 0x000fca0000000000 */
.L_x_768:
[----:B------:R-:W-:Y:S02]  /*1a6a0*/  PLOP3.LUT P3, PT, P3, P0, PT, 0xa2, 0x0 ;  /* 0x000000000000781c */ /* 0x000fe40001f61472 */
[----:B------:R-:W-:-:S08]  /*1a6b0*/  @P0 R2UR P3, UR4, R6 ;  /* 0x00000000060402ca */ /* 0x000fd00000060000 */
[----:B------:R-:W-:-:S05]  /*1a6c0*/  @P0 PLOP3.LUT P0, PT, P3, PT, PT, 0x80, 0x0 ;  /* 0x000000000000081c */ /* 0x000fca0001f0f070 */
[----:B------:R-:W-:Y:S01]  /*1a6d0*/  @!P3 SYNCS.ARRIVE.TRANS64.RED.A0T1 RZ, [UR4+0x28830], RZ ;  /* 0x028830ffffffb9a7 */ /* 0x000fe20008200404 */
[----:B------:R-:W-:Y:S07]  /*1a6e0*/  @!P3 ARRIVES.LDGSTSBAR.64.TRANSCNT [UR4+0x28830] ;  /* 0x02883000ff00b9b0 */ /* 0x000fee0008000a84 */
[----:B------:R-:W-:Y:S05]  /*1a6f0*/  @P0 BRA.U.ANY `(.L_x_768) ;  /* 0xfffffffd00e80947 */ /* 0x000fea000393ffff */
[----:B------:R-:W-:Y:S01]  /*1a700*/  NOP ;  /* 0x0000000000007918 */ /* 0x000fe20000000000 */
[----:B-1----:R-:W-:-:S05]  /*1a710*/  IMAD.U32 R2, RZ, RZ, UR38 ;  /* 0x00000026ff027e24 */ /* 0x002fca000f8e00ff */
[----:B------:R-:W-:-:S13]  /*1a720*/  ISETP.NE.AND P4, PT, R2, 0x3, PT ;  /* 0x000000030200780c */ /* 0x000fda0003f85270 */
[----:B------:R-:W-:Y:S05]  /*1a730*/  @!P4 BRA `(.L_x_769) ;  /* 0x000000000004c947 */ /* 0x000fea0003800000 */
[----:B------:R-:W-:Y:S01]  /*1a740*/  BPT.TRAP 0x1 ;  /* 0x000000040000795c */ /* 0x000fe20000300000 */
.L_x_769:
[----:B------:R1:W-:Y:S01]  /*1a750*/  SYNCS.ARRIVE.TRANS64.A1T0 RZ, [R6+URZ+0x28830], RZ ;  /* 0x028830ff06ff79a7 */ /* 0x0003e2000810003f */
[----:B------:R-:W-:Y:S05]  /*1a760*/  @!P4 BRA `(.L_x_770) ;  /* 0x000000000004c947 */ /* 0x000fea0003800000 */
[----:B------:R-:W-:Y:S01]  /*1a770*/  BPT.TRAP 0x1 ;  /* 0x000000040000795c */ /* 0x000fe20000300000 */
.L_x_770:
[----:B------:R-:W-:Y:S01]  /*1a780*/  SHF.L.U32 R3, R17, 0x1f, RZ ;  /* 0x0000001f11037819 */ /* 0x000fe200000006ff */
[----:B-1----:R-:W-:Y:S01]  /*1a790*/  IMAD R6, R10, 0x8, R22 ;  /* 0x000000080a067824 */ /* 0x002fe200078e0216 */
[----:B------:R-:W-:Y:S03]  /*1a7a0*/  BSSY B1, `(.L_x_771) ;  /* 0x0000003000017945 */ /* 0x000fe60003800000 */
[----:B------:R-:W1:Y:S02]  /*1a7b0*/  SYNCS.PHASECHK.TRANS64.TRYWAIT P0, [R6+URZ+0x28860], R3 ;  /* 0x02886003060075a7 */ /* 0x000e64000800017f */
[----:B-1----:R-:W-:Y:S05]  /*1a7c0*/  @!P0 BRA `(.L_x_772) ;  /* 0x0000006000748947 */ /* 0x002fea0003800000 */
.L_x_983:
[----:B------:R-:W-:Y:S05]  /*1a7d0*/  BSYNC B1 ;  /* 0x0000000000017941 */ /* 0x000fea0003800000 */
.L_x_771:
[----:B------:R-:W3:Y:S01]  /*1a7e0*/  S2R R2, SR_TID.X ;  /* 0x0000000000027919 */ /* 0x000ee20000002100 */
[----:B------:R-:W-:Y:S01]  /*1a7f0*/  UMOV UR4, 0xffffffff ;  /* 0xffffffff00047882 */ /* 0x000fe20000000000 */
[----:B------:R-:W-:Y:S01]  /*1a800*/  IMAD R8, R33, -0x80, R36 ;  /* 0xffffff8021087824 */ /* 0x000fe200078e0224 */
[----:B0-----:R-:W-:Y:S02]  /*1a810*/  LEA R7, R10, R35, 0xe ;  /* 0x000000230a077211 */ /* 0x001fe400078e70ff */
[----:B---3--:R-:W-:-:S04]  /*1a820*/  LOP3.LUT R2, R2, 0x7f, RZ, 0xc0, !PT ;  /* 0x0000007f02027812 */ /* 0x008fc800078ec0ff */
[----:B------:R-:W-:-:S05]  /*1a830*/  SHF.R.U32.HI R2, RZ, 0x3, R2 ;  /* 0x00000003ff027819 */ /* 0x000fca0000011602 */
[----:B------:R-:W-:Y:S01]  /*1a840*/  IMAD.IADD R8, R8, 0x1, -R2 ;  /* 0x0000000108087824 */ /* 0x000fe200078e0a02 */
[----:B------:R-:W-:Y:S06]  /*1a850*/  BRA.DIV UR4, `(.L_x_773) ;  /* 0x0000006204647947 */ /* 0x000fec000b800000 */
[----:B------:R-:W0:Y:S01]  /*1a860*/  SHFL.IDX PT, R2, R23, RZ, 0x181f ;  /* 0x00181fff17027589 */ /* 0x000e2200000e0000 */
[----:B------:R-:W-:-:S03]  /*1a870*/  LEA R7, R7, R22, 0x1 ;  /* 0x0000001607077211 */ /* 0x000fc600078e08ff */
[----:B-1----:R-:W1:Y:S04]  /*1a880*/  SHFL.IDX PT, R3, R24, RZ, 0x181f ;  /* 0x00181fff18037589 */ /* 0x002e6800000e0000 */
[----:B--2---:R-:W-:Y:S01]  /*1a890*/  SHFL.IDX PT, R14, R23, 0x7, 0x181f ;  /* 0x00f81f00170e7f89 */ /* 0x004fe200000e0000 */
        /* <DEDUP_REMOVED lines=55> */
.L_x_1001:
        /* <DEDUP_REMOVED lines=12> */
[----:B------:R0:W-:Y:S01]  /*1acd0*/  LDGSTS.E.BYPASS.LTC128B.128 [R7+0x7c00], desc[UR42][R2.64+0x80], !P0 ;  /* 0x07c0008002077fae */ /* 0x0001e2000c101d6a */
[----:B------:R-:W-:Y:S01]  /*1ace0*/  NOP ;  /* 0x0000000000007918 */ /* 0x000fe20000000000 */
[----:B0-----:R-:W-:Y:S01]  /*1acf0*/  IMAD.WIDE.U32 R2, R4, UR4, RZ ;  /* 0x0000000404027c25 */ /* 0x001fe2000f8e00ff */
[----:B------:R-:W-:-:S03]  /*1ad00*/  ULDC.64 UR4, c[0x0][0x338] ;  /* 0x0000ce0000047ab9 */ /* 0x000fc60000000a00 */
[----:B------:R-:W-:Y:S02]  /*1ad10*/  IMAD.IADD R3, R3, 0x1, R5 ;  /* 0x0000000103037824 */ /* 0x000fe400078e0205 */
[----:B------:R-:W-:Y:S02]  /*1ad20*/  IMAD R21, R21, UR4, RZ ;  /* 0x0000000415157c24 */ /* 0x000fe4000f8e02ff */
[----:B------:R-:W-:-:S04]  /*1ad30*/  IMAD.WIDE.U32 R2, R0, UR4, R2 ;  /* 0x0000000400027c25 */ /* 0x000fc8000f8e0002 */
[----:B------:R-:W-:Y:S01]  /*1ad40*/  IMAD R21, R0, UR5, R21 ;  /* 0x0000000500157c24 */ /* 0x000fe2000f8e0215 */
[----:B------:R-:W-:-:S04]  /*1ad50*/  ULDC.64 UR4, c[0x0][0x330] ;  /* 0x0000cc0000047ab9 */ /* 0x000fc80000000a00 */
[----:B------:R-:W-:-:S03]  /*1ad60*/  IADD3 R3, R3, R21, RZ ;  /* 0x0000001503037210 */ /* 0x000fc60007ffe0ff */
[----:B------:R-:W-:-:S04]  /*1ad70*/  IMAD.WIDE.U32 R2, R18, UR4, R2 ;  /* 0x0000000412027c25 */ /* 0x000fc8000f8e0002 */
[----:B------:R-:W-:Y:S01]  /*1ad80*/  IMAD R3, R18, UR5, R3 ;  /* 0x0000000512037c24 */ /* 0x000fe2000f8e0203 */
[----:B------:R-:W-:-:S04]  /*1ad90*/  LEA R23, P0, R2, UR6, 0x1 ;  /* 0x0000000602177c11 */ /* 0x000fc8000f8008ff */
[----:B------:R-:W-:Y:S02]  /*1ada0*/  LEA.HI.X R24, R2, UR7, R3, 0x1, P0 ;  /* 0x0000000702187c11 */ /* 0x000fe400080f0c03 */
[----:B------:R-:W-:-:S13]  /*1adb0*/  PLOP3.LUT P0, PT, PT, PT, PT, 0x80, 0x0 ;  /* 0x000000000000781c */ /* 0x000fda0003f0f070 */
.L_x_774:
        /* <DEDUP_REMOVED lines=11> */
.L_x_775:
[C---:B------:R-:W-:Y:S01]  /*1ae70*/  ISETP.GT.AND P0, PT, R26.reuse, R37, PT ;  /* 0x000000251a00720c */ /* 0x040fe20003f04270 */
[----:B------:R0:W-:Y:S01]  /*1ae80*/  SYNCS.ARRIVE.TRANS64.A1T0 RZ, [R6+URZ+0x28850], RZ ;  /* 0x028850ff06ff79a7 */ /* 0x0001e2000810003f */
[----:B------:R-:W-:Y:S01]  /*1ae90*/  MOV R10, R25 ;  /* 0x00000019000a7202 */ /* 0x000fe20000000f00 */
[----:B------:R-:W-:Y:S02]  /*1aea0*/  IMAD.MOV.U32 R17, RZ, RZ, R28 ;  /* 0x000000ffff117224 */ /* 0x000fe400078e001c */
[----:B------:R-:W-:Y:S02]  /*1aeb0*/  IMAD.MOV.U32 R33, RZ, RZ, R26 ;  /* 0x000000ffff217224 */ /* 0x000fe400078e001a */
[----:B0-----:R-:W-:-:S06]  /*1aec0*/  VIADD R6, R26, 0xffffffff ;  /* 0xffffffff1a067836 */ /* 0x001fcc0000000000 */
[----:B------:R-:W-:Y:S05]  /*1aed0*/  @P0 BRA `(.L_x_776) ;  /* 0xffffffec00f80947 */ /* 0x000fea000383ffff */
.L_x_763:
[----:B------:R-:W-:Y:S05]  /*1aee0*/  BSYNC B0 ;  /* 0x0000000000007941 */ /* 0x000fea0003800000 */
.L_x_762:
        /* <DEDUP_REMOVED lines=17> */
.L_x_778:
[----:B------:R-:W-:Y:S05]  /*1b000*/  BSYNC B0 ;  /* 0x0000000000007941 */ /* 0x000fea0003800000 */
.L_x_777:
[----:B------:R-:W-:-:S04]  /*1b010*/  MOV R0, UR38 ;  /* 0x0000002600007c02 */ /* 0x000fc80008000f00 */
[----:B------:R-:W-:-:S13]  /*1b020*/  ISETP.NE.AND P0, PT, R0, 0x3, PT ;  /* 0x000000030000780c */ /* 0x000fda0003f05270 */
[----:B------:R-:W-:Y:S05]  /*1b030*/  @!P0 BRA `(.L_x_779) ;  /* 0x0000000000048947 */ /* 0x000fea0003800000 */
[----:B------:R-:W-:Y:S01]  /*1b040*/  BPT.TRAP 0x1 ;  /* 0x000000040000795c */ /* 0x000fe20000300000 */
.L_x_779:
[----:B------:R-:W-:Y:S01]  /*1b050*/  IMAD R0, R25, 0x8, R22 ;  /* 0x0000000819007824 */ /* 0x000fe200078e0216 */
[----:B0-----:R-:W-:Y:S01]  /*1b060*/  SHF.L.U32 R3, R28, 0x1f, RZ ;  /* 0x0000001f1c037819 */ /* 0x001fe200000006ff */
[----:B------:R-:W-:Y:S01]  /*1b070*/  BSSY B0, `(.L_x_780) ;  /* 0x0000004000007945 */ /* 0x000fe20003800000 */
[----:B------:R-:W-:Y:S02]  /*1b080*/  IMAD R6, R26, -0x80, R36 ;  /* 0xffffff801a067824 */ /* 0x000fe400078e0224 */
[----:B------:R-:W0:Y:S02]  /*1b090*/  SYNCS.PHASECHK.TRANS64.TRYWAIT P0, [R0+URZ+0x28860], R3 ;  /* 0x02886003000075a7 */ /* 0x000e24000800017f */
[----:B0-----:R-:W-:Y:S05]  /*1b0a0*/  @!P0 BRA `(.L_x_781) ;  /* 0x0000006000d88947 */ /* 0x001fea0003800000 */
.L_x_1002:
[----:B------:R-:W-:Y:S05]  /*1b0b0*/  BSYNC B0 ;  /* 0x0000000000007941 */ /* 0x000fea0003800000 */
.L_x_780:
[----:B------:R-:W1:Y:S01]  /*1b0c0*/  S2R R2, SR_TID.X ;  /* 0x0000000000027919 */ /* 0x000e620000002100 */
[----:B------:R-:W-:Y:S01]  /*1b0d0*/  UMOV UR4, 0xffffffff ;  /* 0xffffffff00047882 */ /* 0x000fe20000000000 */
[----:B------:R-:W-:Y:S02]  /*1b0e0*/  LEA R9, R25, R35, 0xe ;  /* 0x0000002319097211 */ /* 0x000fe400078e70ff */
        /* <DEDUP_REMOVED lines=17> */
[----:B------:R-:W1:Y:S01]  /*1b200*/  SHFL.IDX PT, R14, R23, 0x2, 0x181f ;  /* 0x00581f00170e7f89 */ /* 0x000e6200000e0000 */
[----:B0-----:R-:W-:-:S05]  /*1b210*/  IADD3.X R3, RZ, R3, RZ, P4, !PT ;  /* 0x00000003ff037210 */ /* 0x001fca00027fe4ff */
[----:B------:R-:W-:Y:S01]  /*1b220*/  LDGSTS.E.BYPASS.LTC128B.128 [R4+0x400], desc[UR42][R2.64], !P2 ;  /* 0x0040000002047fae */ /* 0x000fe2000d101d6a */
[----:B------:R-:W-:-:S03]  /*1b230*/  ISETP.LT.OR P2, PT, R6, 0x11, P1 ;  /* 0x000000110600780c */ /* 0x000fc60000f41670 */
[----:B------:R2:W-:Y:S01]  /*1b240*/  LDGSTS.E.BYPASS.LTC128B.128 [R4+0x4400], desc[UR42][R2.64+0x80], !P3 ;  /* 0x0440008002047fae */ /* 0x0005e2000d901d6a */
[----:B------:R-:W-:Y:S02]  /*1b250*/  ISETP.LT.OR P3, PT, R6, 0x11, P0 ;  /* 0x000000110600780c */ /* 0x000fe40000761670 */
[----:B--2---:R-:W-:Y:S02]  /*1b260*/  IADD3 R2, P4, R10, R5, RZ ;  /* 0x000000050a027210 */ /* 0x004fe40007f9e0ff */
[----:B------:R-:W-:Y:S03]  /*1b270*/  SHFL.IDX PT, R10, R23, 0x4, 0x181f ;  /* 0x00981f00170a7f89 */ /* 0x000fe600000e0000 */
[----:B---3--:R-:W-:Y:S02]  /*1b280*/  IMAD.X R3, RZ, RZ, R7, P4 ;  /* 0x000000ffff037224 */ /* 0x008fe400020e0607 */
        /* <DEDUP_REMOVED lines=14> */
[----:B------:R-:W0:Y:S02]  /*1b370*/  SHFL.IDX PT, R14, R23, 0x5, 0x181f ;  /* 0x00b81f00170e7f89 */ /* 0x000e2400000e0000 */
[----:B------:R-:W-:Y:S02]  /*1b380*/  IADD3.X R3, RZ, R7, RZ, P4, !PT ;  /* 0x00000007ff037210 */ /* 0x000fe400027fe4ff */
        /* <DEDUP_REMOVED lines=21> */
[----:B---3--:R-:W-:-:S04]  /*1b4e0*/  IADD3 R2, P4, R10, R5, RZ ;  /* 0x000000050a027210 */ /* 0x008fc80007f9e0ff */
[----:B-1----:R-:W-:-:S05]  /*1b4f0*/  IADD3.X R3, RZ, R8, RZ, P4, !PT ;  /* 0x00000008ff037210 */ /* 0x002fca00027fe4ff */
[----:B------:R1:W-:Y:S04]  /*1b500*/  LDGSTS.E.BYPASS.LTC128B.128 [R4+0x3400], desc[UR42][R2.64], !P2 ;  /* 0x0340000002047fae */ /* 0x0003e8000d101d6a */
[----:B0---4-:R1:W-:Y:S02]  /*1b510*/  LDGSTS.E.BYPASS.LTC128B.128 [R4+0x7400], desc[UR42][R2.64+0x80], !P3 ;  /* 0x0740008002047fae */ /* 0x0113e4000d901d6a */
.L_x_1020:
        /* <DEDUP_REMOVED lines=11> */
.L_x_783:
[----:B------:R-:W-:Y:S02]  /*1b5d0*/  PLOP3.LUT P1, PT, P1, P0, PT, 0xa2, 0x0 ;  /* 0x000000000000781c */ /* 0x000fe40000f21472 */
[----:B------:R-:W-:-:S08]  /*1b5e0*/  @P0 R2UR P1, UR4, R0 ;  /* 0x00000000000402ca */ /* 0x000fd00000020000 */
[----:B------:R-:W-:-:S05]  /*1b5f0*/  @P0 PLOP3.LUT P0, PT, P1, PT, PT, 0x80, 0x0 ;  /* 0x000000000000081c */ /* 0x000fca0000f0f070 */
[----:B------:R-:W-:Y:S01]  /*1b600*/  @!P1 SYNCS.ARRIVE.TRANS64.RED.A0T1 RZ, [UR4+0x28850], RZ ;  /* 0x028850ffffff99a7 */ /* 0x000fe20008200404 */
[----:B------:R-:W-:Y:S07]  /*1b610*/  @!P1 ARRIVES.LDGSTSBAR.64.TRANSCNT [UR4+0x28850] ;  /* 0x02885000ff0099b0 */ /* 0x000fee0008000a84 */
[----:B------:R-:W-:Y:S05]  /*1b620*/  @P0 BRA.U.ANY `(.L_x_783) ;  /* 0xfffffffd00e80947 */ /* 0x000fea000393ffff */
[----:B------:R-:W-:Y:S01]  /*1b630*/  NOP ;  /* 0x0000000000007918 */ /* 0x000fe20000000000 */
[----:B0-----:R-:W-:-:S05]  /*1b640*/  IMAD.U32 R2, RZ, RZ, UR38 ;  /* 0x00000026ff027e24 */ /* 0x001fca000f8e00ff */
[----:B------:R-:W-:-:S13]  /*1b650*/  ISETP.NE.AND P2, PT, R2, 0x3, PT ;  /* 0x000000030200780c */ /* 0x000fda0003f45270 */
[----:B------:R-:W-:Y:S05]  /*1b660*/  @!P2 BRA `(.L_x_784) ;  /* 0x000000000004a947 */ /* 0x000fea0003800000 */
[----:B------:R-:W-:Y:S01]  /*1b670*/  BPT.TRAP 0x1 ;  /* 0x000000040000795c */ /* 0x000fe20000300000 */
.L_x_784:
[----:B------:R0:W-:Y:S01]  /*1b680*/  SYNCS.ARRIVE.TRANS64.A1T0 RZ, [R0+URZ+0x28850], RZ ;  /* 0x028850ff00ff79a7 */ /* 0x0001e2000810003f */
[----:B------:R-:W-:-:S04]  /*1b690*/  IADD3 R25, R25, 0x1, RZ ;  /* 0x0000000119197810 */ /* 0x000fc80007ffe0ff */
[----:B------:R-:W-:-:S04]  /*1b6a0*/  ISETP.NE.AND P0, PT, R25, 0x2, PT ;  /* 0x000000021900780c */ /* 0x000fc80003f05270 */
[----:B------:R-:W-:Y:S02]  /*1b6b0*/  SEL R3, RZ, 0x1, P0 ;  /* 0x00000001ff037807 */ /* 0x000fe40000000000 */
[----:B------:R-:W-:Y:S02]  /*1b6c0*/  SEL R25, R25, RZ, P0 ;  /* 0x000000ff19197207 */ /* 0x000fe40000000000 */
[----:B0-----:R-:W-:-:S07]  /*1b6d0*/  LOP3.LUT R28, R28, R3, RZ, 0x3c, !PT ;  /* 0x000000031c1c7212 */ /* 0x001fce00078e3cff */
.L_x_741:
[----:B------:R-:W-:Y:S05]  /*1b6e0*/  BSYNC B7 ;  /* 0x0000000000077941 */ /* 0x000fea0003800000 */
.L_x_739:
[----:B------:R-:W-:-:S13]  /*1b6f0*/  LOP3.LUT P0, RZ, R32, 0x8, RZ, 0xc0, !PT ;  /* 0x0000000820ff7812 */ /* 0x000fda000780c0ff */
[----:B------:R-:W-:Y:S05]  /*1b700*/  @!P0 BRA `(.L_x_785) ;  /* 0x0000000000248947 */ /* 0x000fea0003800000 */
[----:B------:R-:W-:Y:S05]  /*1b710*/  WARPSYNC.ALL ;  /* 0x0000000000007948 */ /* 0x000fea0003800000 */
[----:B------:R-:W1:Y:S08]  /*1b720*/  S2UR UR5, SR_CgaCtaId ;  /* 0x00000000000579c3 */ /* 0x000e700000008800 */
[----:B------:R-:W-:Y:S06]  /*1b730*/  BAR.SYNC.DEFER_BLOCKING 0x5, 0x180 ;  /* 0x0146000000007b1d */ /* 0x000fec0000010000 */
[----:B------:R-:W-:-:S02]  /*1b740*/  UMOV UR4, 0x400 ;  /* 0x0000040000047882 */ /* 0x000fc40000000000 */
[----:B-1----:R-:W-:-:S06]  /*1b750*/  ULEA UR4, UR5, UR4, 0x18 ;  /* 0x0000000405047291 */ /* 0x002fcc000f8ec03f */
[----:B0-----:R-:W-:-:S05]  /*1b760*/  IMAD.U32 R22, RZ, RZ, UR4 ;  /* 0x00000004ff167e24 */ /* 0x001fca000f8e00ff */
[----:B------:R0:W1:Y:S01]  /*1b770*/  LDS.128 R16, [R22+0x288d0] ;  /* 0x0288d00016107984 */ /* 0x0000620000000c00 */
[----:B------:R-:W-:Y:S06]  /*1b780*/  BAR.ARV 0x4, 0x180 ;  /* 0x0106000000007b1d */ /* 0x000fec0000002000 */
[----:B------:R-:W-:Y:S05]  /*1b790*/  BRA `(.L_x_786) ;  /* 0x0000000800d07947 */ /* 0x000fea0003800000 */
.L_x_785:
[----:B------:R-:W1:Y:S01]  /*1b7a0*/  S2R R9, SR_TID.X ;  /* 0x0000000000097919 */ /* 0x000e620000002100 */
[----:B------:R-:W-:Y:S01]  /*1b7b0*/  UMOV UR4, 0xffffffff ;  /* 0xffffffff00047882 */ /* 0x000fe20000000000 */
[----:B-1----:R-:W-:-:S04]  /*1b7c0*/  LOP3.LUT R9, R9, 0x1f, RZ, 0xc0, !PT ;  /* 0x0000001f09097812 */ /* 0x002fc800078ec0ff */
[----:B------:R-:W-:Y:S01]  /*1b7d0*/  ISETP.NE.AND P0, PT, R9, 0x1f, PT ;  /* 0x0000001f0900780c */ /* 0x000fe20003f05270 */
[----:B------:R-:W-:-:S12]  /*1b7e0*/  BRA.DIV UR4, `(.L_x_787) ;  /* 0x0000006604987947 */ /* 0x000fd8000b800000 */
[----:B0-----:R-:W-:Y:S01]  /*1b7f0*/  IMAD.IADD R7, R19, 0x1, R9 ;  /* 0x0000000113077824 */ /* 0x001fe200078e0209 */
        /* <DEDUP_REMOVED lines=9> */
[----:B------:R-:W-:Y:S02]  /*1b890*/  MOV R7, RZ ;  /* 0x000000ff00077202 */ /* 0x000fe40000000f00 */
[C---:B------:R-:W-:Y:S01]  /*1b8a0*/  ISETP.GE.U32.AND P2, PT, R9.reuse, 0x2, PT ;  /* 0x000000020900780c */ /* 0x040fe20003f46070 */
[----:B------:R-:W-:Y:S01]  /*1b8b0*/  SHFL.IDX PT, R0, R16, RZ, 0x1f ;  /* 0x00001fff10007589 */ /* 0x000fe200000e0000 */
[C---:B------:R-:W-:Y:S02]  /*1b8c0*/  ISETP.GE.U32.AND P3, PT, R9.reuse, 0x4, PT ;  /* 0x000000040900780c */ /* 0x040fe40003f66070 */
[C---:B------:R-:W-:Y:S01]  /*1b8d0*/  ISETP.GE.U32.AND P4, PT, R9.reuse, 0x8, PT ;  /* 0x000000080900780c */ /* 0x040fe20003f86070 */
[----:B------:R-:W-:Y:S01]  /*1b8e0*/  SHFL.IDX PT, R8, R16, 0x1, 0x1f ;  /* 0x00201f0010087f89 */ /* 0x000fe200000e0000 */
[----:B------:R-:W-:Y:S01]  /*1b8f0*/  ISETP.GE.U32.AND P5, PT, R9, 0x10, PT ;  /* 0x000000100900780c */ /* 0x000fe20003fa6070 */
[----:B--2---:R-:W-:Y:S01]  /*1b900*/  @!P1 IMAD.MOV.U32 R7, RZ, RZ, R6 ;  /* 0x000000ffff079224 */ /* 0x004fe200078e0006 */
[----:B------:R-:W-:-:S02]  /*1b910*/  MOV R6, RZ ;  /* 0x000000ff00067202 */ /* 0x000fc40000000f00 */
[----:B---3--:R-:W-:Y:S02]  /*1b920*/  @!P1 MOV R4, R5 ;  /* 0x0000000500049202 */ /* 0x008fe40000000f00 */
[----:B------:R-:W-:-:S03]  /*1b930*/  ISETP.NE.AND P1, PT, R9, RZ, PT ;  /* 0x000000ff0900720c */ /* 0x000fc60003f25270 */
[----:B------:R-:W-:-:S05]  /*1b940*/  IMAD R13, R4, R7, RZ ;  /* 0x00000007040d7224 */ /* 0x000fca00078e02ff */
        /* <DEDUP_REMOVED lines=16> */
.L_x_1030:
[----:B------:R-:W-:Y:S02]  /*1ba50*/  ULDC UR4, c[0x0][0xc38] ;  /* 0x00030e0000047ab9 */ /* 0x000fe40000000800 */
[----:B------:R-:W-:-:S04]  /*1ba60*/  IMAD.U32 R5, RZ, RZ, UR4 ;  /* 0x00000004ff057e24 */ /* 0x000fc8000f8e00ff */
[----:B-1----:R-:W-:-:S04]  /*1ba70*/  IMAD R14, R14, R5, RZ ;  /* 0x000000050e0e7224 */ /* 0x002fc800078e02ff */
[----:B------:R-:W-:-:S05]  /*1ba80*/  IMAD.IADD R9, R8, 0x1, R14 ;  /* 0x0000000108097824 */ /* 0x000fca00078e020e */
[----:B------:R-:W-:-:S13]  /*1ba90*/  ISETP.GT.AND P6, PT, R9, R0, PT ;  /* 0x000000000900720c */ /* 0x000fda0003fc4270 */
[----:B------:R-:W-:Y:S05]  /*1baa0*/  @P6 BRA `(.L_x_788) ;  /* 0x0000000000a46947 */ /* 0x000fea0003800000 */
.L_x_791:
[----:B0-----:R-:W0:Y:S01]  /*1bab0*/  LDC R2, c[0x0][0xc3c] ;  /* 0x00030f00ff027b82 */ /* 0x001e220000000800 */
[----:B------:R-:W-:-:S04]  /*1bac0*/  IADD3 R19, R19, 0x1f, RZ ;  /* 0x0000001f13137810 */ /* 0x000fc80007ffe0ff */
        /* <DEDUP_REMOVED lines=11> */
[----:B-1----:R-:W-:Y:S01]  /*1bb80*/  @!P6 IMAD.WIDE R2, R11, 0x4, R4 ;  /* 0x000000040b02e825 */ /* 0x002fe200078e0204 */
[----:B------:R-:W-:-:S06]  /*1bb90*/  MOV R4, RZ ;  /* 0x000000ff00047202 */ /* 0x000fcc0000000f00 */
        /* <DEDUP_REMOVED lines=20> */
.L_x_1038:
[----:B------:R-:W-:Y:S02]  /*1bce0*/  ULDC UR4, c[0x0][0xc38] ;  /* 0x00030e0000047ab9 */ /* 0x000fe40000000800 */
[----:B------:R-:W-:-:S05]  /*1bcf0*/  MOV R5, UR4 ;  /* 0x0000000400057c02 */ /* 0x000fca0008000f00 */
[----:B-1----:R-:W-:-:S04]  /*1bd00*/  IMAD R14, R14, R5, RZ ;  /* 0x000000050e0e7224 */ /* 0x002fc800078e02ff */
[----:B------:R-:W-:-:S05]  /*1bd10*/  IMAD.IADD R9, R14, 0x1, R9 ;  /* 0x000000010e097824 */ /* 0x000fca00078e0209 */
[----:B------:R-:W-:-:S13]  /*1bd20*/  ISETP.GT.AND P6, PT, R9, R0, PT ;  /* 0x000000000900720c */ /* 0x000fda0003fc4270 */
[----:B------:R-:W-:Y:S05]  /*1bd30*/  @!P6 BRA `(.L_x_791) ;  /* 0xfffffffc005ce947 */ /* 0x000fea000383ffff */
.L_x_788:
        /* <DEDUP_REMOVED lines=9> */
.L_x_1043:
[----:B------:R-:W-:-:S13]  /*1bdd0*/  ISETP.NE.AND P0, PT, R3, RZ, PT ;  /* 0x000000ff0300720c */ /* 0x000fda0003f05270 */
[----:B------:R-:W-:Y:S05]  /*1bde0*/  @!P0 BRA `(.L_x_793) ;  /* 0x0000000000108947 */ /* 0x000fea0003800000 */
[----:B------:R-:W-:Y:S01]  /*1bdf0*/  UMOV UR4, 0xffffffff ;  /* 0xffffffff00047882 */ /* 0x000fe20000000000 */
[----:B------:R-:W-:Y:S02]  /*1be00*/  IADD3 R12, R8, -0x1, RZ ;  /* 0xffffffff080c7810 */ /* 0x000fe40007ffe0ff */
[----:B------:R-:W-:Y:S05]  /*1be10*/  BRA.DIV UR4, `(.L_x_794) ;  /* 0x0000006a045c7947 */ /* 0x000fea000b800000 */
[----:B------:R4:W0:Y:S02]  /*1be20*/  SHFL.IDX PT, R6, R2, R12, 0x1f ;  /* 0x00001f0c02067589 */ /* 0x00082400000e0000 */
.L_x_793:
        /* <DEDUP_REMOVED lines=9> */
[----:B0-----:R-:W-:-:S07]  /*1bec0*/  VIADD R2, R11, 0xffffffe ;  /* 0x0ffffffe0b027836 */ /* 0x001fce0000000000 */
[----:B------:R0:W2:Y:S02]  /*1bed0*/  F2I.FTZ.U32.TRUNC.NTZ R3, R2 ;  /* 0x0000000200037305 */ /* 0x0000a4000021f000 */
[----:B0-----:R-:W-:Y:S01]  /*1bee0*/  MOV R2, RZ ;  /* 0x000000ff00027202 */ /* 0x001fe20000000f00 */
[----:B--2---:R-:W-:-:S04]  /*1bef0*/  IMAD.MOV R9, RZ, RZ, -R3 ;  /* 0x000000ffff097224 */ /* 0x004fc800078e0a03 */
[----:B------:R-:W-:-:S04]  /*1bf00*/  IMAD R9, R9, R10, RZ ;  /* 0x0000000a09097224 */ /* 0x000fc800078e02ff */
[----:B------:R-:W-:Y:S01]  /*1bf10*/  IMAD.HI.U32 R3, R3, R9, R2 ;  /* 0x0000000903037227 */ /* 0x000fe200078e0002 */
[----:B------:R-:W-:Y:S02]  /*1bf20*/  IABS R2, R7 ;  /* 0x0000000700027213 */ /* 0x000fe40000000000 */
[----:B------:R-:W-:-:S03]  /*1bf30*/  IABS R9, R0 ;  /* 0x0000000000097213 */ /* 0x000fc60000000000 */
[----:B------:R-:W-:Y:S02]  /*1bf40*/  IMAD.MOV R2, RZ, RZ, -R2 ;  /* 0x000000ffff027224 */ /* 0x000fe400078e0a02 */
[----:B------:R-:W-:Y:S01]  /*1bf50*/  IMAD.HI.U32 R6, R3, R9, RZ ;  /* 0x0000000903067227 */ /* 0x000fe200078e00ff */
[----:B------:R-:W-:-:S03]  /*1bf60*/  IADD3 R3, R12, 0xffffffe, RZ ;  /* 0x0ffffffe0c037810 */ /* 0x000fc60007ffe0ff */
[----:B------:R-:W-:-:S03]  /*1bf70*/  IMAD R9, R6, R2, R9 ;  /* 0x0000000206097224 */ /* 0x000fc600078e0209 */
[----:B------:R-:W0:Y:S02]  /*1bf80*/  F2I.FTZ.U32.TRUNC.NTZ R3, R3 ;  /* 0x0000000300037305 */ /* 0x000e24000021f000 */
[----:B------:R-:W-:-:S13]  /*1bf90*/  ISETP.GT.U32.AND P1, PT, R10, R9, PT ;  /* 0x000000090a00720c */ /* 0x000fda0003f24070 */
[----:B------:R-:W-:Y:S02]  /*1bfa0*/  @!P1 IMAD.IADD R9, R9, 0x1, -R10 ;  /* 0x0000000109099824 */ /* 0x000fe400078e0a0a */
[----:B0-----:R-:W-:Y:S02]  /*1bfb0*/  IMAD.MOV R2, RZ, RZ, -R3 ;  /* 0x000000ffff027224 */ /* 0x001fe400078e0a03 */
[----:B------:R-:W-:Y:S01]  /*1bfc0*/  @!P1 VIADD R6, R6, 0x1 ;  /* 0x0000000106069836 */ /* 0x000fe20000000000 */
[----:B------:R-:W-:Y:S01]  /*1bfd0*/  ISETP.GE.U32.AND P0, PT, R9, R10, PT ;  /* 0x0000000a0900720c */ /* 0x000fe20003f06070 */
[----:B------:R-:W-:Y:S01]  /*1bfe0*/  IMAD R9, R2, R5, RZ ;  /* 0x0000000502097224 */ /* 0x000fe200078e02ff */
[----:B------:R-:W-:Y:S02]  /*1bff0*/  MOV R2, RZ ;  /* 0x000000ff00027202 */ /* 0x000fe40000000f00 */
[----:B------:R-:W-:-:S03]  /*1c000*/  ISETP.NE.AND P1, PT, R7, RZ, PT ;  /* 0x000000ff0700720c */ /* 0x000fc60003f25270 */
[----:B------:R-:W-:Y:S01]  /*1c010*/  IMAD.HI.U32 R9, R3, R9, R2 ;  /* 0x0000000903097227 */ /* 0x000fe200078e0002 */
[----:B------:R-:W-:Y:S02]  /*1c020*/  LOP3.LUT R2, R0, R7, RZ, 0x3c, !PT ;  /* 0x0000000700027212 */ /* 0x000fe400078e3cff */
[----:B------:R-:W-:Y:S02]  /*1c030*/  IABS R3, R4 ;  /* 0x0000000400037213 */ /* 0x000fe40000000000 */
[----:B------:R-:W-:Y:S01]  /*1c040*/  ISETP.GE.AND P2, PT, R2, RZ, PT ;  /* 0x000000ff0200720c */ /* 0x000fe20003f46270 */
[----:B------:R-:W-:Y:S02]  /*1c050*/  @P0 VIADD R6, R6, 0x1 ;  /* 0x0000000106060836 */ /* 0x000fe40000000000 */
[----:B------:R-:W-:-:S10]  /*1c060*/  IMAD.MOV R3, RZ, RZ, -R3 ;  /* 0x000000ffff037224 */ /* 0x000fd400078e0a03 */
[----:B------:R-:W-:Y:S02]  /*1c070*/  @!P2 IADD3 R6, -R6, RZ, RZ ;  /* 0x000000ff0606a210 */ /* 0x000fe40007ffe1ff */
[----:B------:R-:W-:-:S04]  /*1c080*/  @!P1 LOP3.LUT R6, RZ, R7, RZ, 0x33, !PT ;  /* 0x00000007ff069212 */ /* 0x000fc800078e33ff */
[-C--:B------:R-:W-:Y:S01]  /*1c090*/  IABS R2, R6.reuse ;  /* 0x0000000600027213 */ /* 0x080fe20000000000 */
[----:B------:R-:W-:-:S04]  /*1c0a0*/  IMAD R7, R7, R6, RZ ;  /* 0x0000000607077224 */ /* 0x000fc800078e02ff */
[----:B------:R-:W-:Y:S01]  /*1c0b0*/  IMAD.HI.U32 R9, R9, R2, RZ ;  /* 0x0000000209097227 */ /* 0x000fe200078e00ff */
[----:B------:R-:W-:-:S03]  /*1c0c0*/  IADD3 R17, R0, -R7, RZ ;  /* 0x8000000700117210 */ /* 0x000fc60007ffe0ff */
[----:B------:R-:W-:-:S05]  /*1c0d0*/  IMAD R2, R9, R3, R2 ;  /* 0x0000000309027224 */ /* 0x000fca00078e0202 */
        /* <DEDUP_REMOVED lines=9> */
[----:B------:R-:W-:-:S04]  /*1c170*/  @!P1 LOP3.LUT R9, RZ, R4, RZ, 0x33, !PT ;  /* 0x00000004ff099212 */ /* 0x000fc800078e33ff */
[----:B------:R-:W-:Y:S01]  /*1c180*/  IADD3 R3, -R9, RZ, RZ ;  /* 0x000000ff09037210 */ /* 0x000fe20007ffe1ff */
[----:B------:R-:W-:-:S04]  /*1c190*/  IMAD R9, R4, 0x1000000, R9 ;  /* 0x0100000004097824 */ /* 0x000fc800078e0209 */
[----:B------:R-:W-:-:S04]  /*1c1a0*/  IMAD R18, R4, R3, R6 ;  /* 0x0000000304127224 */ /* 0x000fc800078e0206 */
[----:B------:R-:W-:Y:S01]  /*1c1b0*/  IMAD R18, R18, 0x10000, R9 ;  /* 0x0001000012127824 */ /* 0x000fe200078e0209 */
[----:B------:R-:W-:Y:S06]  /*1c1c0*/  BRA `(.L_x_795) ;  /* 0x00000000001c7947 */ /* 0x000fec0003800000 */
.L_x_789:
[----:B------:R-:W-:Y:S01]  /*1c1d0*/  UMOV UR4, URZ ;  /* 0x0000003f00047c82 */ /* 0x000fe20008000000 */
[----:B------:R-:W-:Y:S01]  /*1c1e0*/  UMOV UR5, URZ ;  /* 0x0000003f00057c82 */ /* 0x000fe20008000000 */
[----:B------:R-:W-:Y:S01]  /*1c1f0*/  ULDC UR6, c[0x0][0xc3c] ;  /* 0x00030f0000067ab9 */ /* 0x000fe20000000800 */
[----:B------:R-:W-:Y:S01]  /*1c200*/  IMAD.MOV.U32 R16, RZ, RZ, R0 ;  /* 0x000000ffff107224 */ /* 0x000fe200078e0000 */
[----:B------:R-:W-:Y:S01]  /*1c210*/  MOV R17, UR4 ;  /* 0x0000000400117c02 */ /* 0x000fe20008000f00 */
[----:B------:R-:W-:Y:S02]  /*1c220*/  IMAD.U32 R18, RZ, RZ, UR5 ;  /* 0x00000005ff127e24 */ /* 0x000fe4000f8e00ff */
[----:B------:R-:W-:-:S07]  /*1c230*/  IMAD.U32 R19, RZ, RZ, UR6 ;  /* 0x00000006ff137e24 */ /* 0x000fce000f8e00ff */
.L_x_795:
        /* <DEDUP_REMOVED lines=10> */
.L_x_786:
[----:B------:R-:W-:Y:S02]  /*1c2e0*/  ULDC UR4, c[0x0][0xc3c] ;  /* 0x00030f0000047ab9 */ /* 0x000fe40000000800 */
[----:B-1----:R-:W-:-:S13]  /*1c2f0*/  ISETP.GE.AND P0, PT, R19, UR4, PT ;  /* 0x0000000413007c0c */ /* 0x002fda000bf06270 */
[----:B------:R-:W-:Y:S05]  /*1c300*/  @!P0 BRA `(.L_x_796) ;  /* 0xffffffa000648947 */ /* 0x000fea000383ffff */
[----:B------:R-:W-:Y:S05]  /*1c310*/  BSYNC B8 ;  /* 0x0000000000087941 */ /* 0x000fea0003800000 */
.L_x_695:
[----:B------:R-:W3:Y:S01]  /*1c320*/  LDL.LU R0, [R1+0x24] ;  /* 0x0000240001007983 */ /* 0x000ee20000300800 */
[----:B------:R-:W-:Y:S01]  /*1c330*/  BSSY B0, `(.L_x_797) ;  /* 0x000000b000007945 */ /* 0x000fe20003800000 */
[----:B------:R-:W1:Y:S01]  /*1c340*/  S2R R5, SR_CgaCtaId ;  /* 0x0000000000057919 */ /* 0x000e620000008800 */
[----:B---3--:R-:W-:-:S04]  /*1c350*/  IADD3 R0, R0, 0x1, RZ ;  /* 0x0000000100007810 */ /* 0x008fc80007ffe0ff */
[----:B0-----:R-:W-:-:S04]  /*1c360*/  LEA.HI R2, R0, R0, RZ, 0x1 ;  /* 0x0000000000027211 */ /* 0x001fc800078f08ff */
[----:B------:R-:W-:Y:S02]  /*1c370*/  LOP3.LUT R3, R2, 0xfffffffe, RZ, 0xc0, !PT ;  /* 0xfffffffe02037812 */ /* 0x000fe400078ec0ff */
[----:B------:R-:W-:-:S03]  /*1c380*/  MOV R2, 0x400 ;  /* 0x0000040000027802 */ /* 0x000fc60000000f00 */
[----:B------:R-:W-:Y:S01]  /*1c390*/  IMAD.IADD R0, R0, 0x1, -R3 ;  /* 0x0000000100007824 */ /* 0x000fe200078e0a03 */
[----:B-1----:R-:W-:-:S04]  /*1c3a0*/  LEA R4, R5, R2, 0x18 ;  /* 0x0000000205047211 */ /* 0x002fc800078ec0ff */
[----:B------:R-:W-:-:S04]  /*1c3b0*/  SHF.L.U32 R0, R0, 0x1f, RZ ;  /* 0x0000001f00007819 */ /* 0x000fc800000006ff */
[----:B------:R-:W0:Y:S02]  /*1c3c0*/  SYNCS.PHASECHK.TRANS64.TRYWAIT P0, [R4+URZ+0x28820], R0 ;  /* 0x02882000040075a7 */ /* 0x000e24000800017f */
[----:B0-----:R-:W-:Y:S05]  /*1c3d0*/  @!P0 BRA `(.L_x_798) ;  /* 0x0000006400148947 */ /* 0x001fea0003800000 */
.L_x_1046:
[----:B------:R-:W-:Y:S05]  /*1c3e0*/  BSYNC B0 ;  /* 0x0000000000007941 */ /* 0x000fea0003800000 */
.L_x_797:
[----:B------:R-:W-:-:S03]  /*1c3f0*/  UMOV UR4, 0xffffffff ;  /* 0xffffffff00047882 */ /* 0x000fc60000000000 */
[----:B------:R-:W-:Y:S05]  /*1c400*/  BRA.DIV UR4, `(.L_x_799) ;  /* 0x00000066041c7947 */ /* 0x000fea000b800000 */
[----:B0-----:R-:W0:Y:S02]  /*1c410*/  S2R R0, SR_TID.X ;  /* 0x0000000000007919 */ /* 0x001e240000002100 */
[----:B0-----:R-:W-:-:S04]  /*1c420*/  SHF.R.U32.HI R0, RZ, 0x5, R0 ;  /* 0x00000005ff007819 */ /* 0x001fc80000011600 */
[----:B------:R-:W-:-:S05]  /*1c430*/  LOP3.LUT R0, R0, 0x3, RZ, 0xc0, !PT ;  /* 0x0000000300007812 */ /* 0x000fca00078ec0ff */
[----:B------:R0:W1:Y:S02]  /*1c440*/  SHFL.IDX PT, R14, R0, RZ, 0x1f ;  /* 0x00001fff000e7589 */ /* 0x00006400000e0000 */
.L_x_1049:
[----:B-1----:R-:W-:-:S13]  /*1c450*/  ISETP.NE.AND P0, PT, R14, RZ, PT ;  /* 0x000000ff0e00720c */ /* 0x002fda0003f05270 */
[----:B------:R-:W-:Y:S05]  /*1c460*/  @P0 BRA `(.L_x_478) ;  /* 0x0000000000880947 */ /* 0x000fea0003800000 */
[----:B------:R-:W-:-:S03]  /*1c470*/  UMOV UR4, 0xffffffff ;  /* 0xffffffff00047882 */ /* 0x000fc60000000000 */
[----:B------:R-:W-:Y:S05]  /*1c480*/  BRA.DIV UR4, `(.L_x_800) ;  /* 0x0000006604307947 */ /* 0x000fea000b800000 */
[----:B------:R-:W-:-:S13]  /*1c490*/  ELECT P6, URZ, PT ;  /* 0x00000000003f782f */ /* 0x000fda00038c0000 */
.L_x_1052:
[----:B------:R-:W-:Y:S05]  /*1c4a0*/  @!P6 BRA `(.L_x_478) ;  /* 0x000000000078e947 */ /* 0x000fea0003800000 */
[----:B------:R-:W-:-:S06]  /*1c4b0*/  ULOP3.LUT UR4, UR36, 0x2, URZ, 0xfc, !UPT ;  /* 0x0000000224047892 */ /* 0x000fcc000f8efc3f */
[----:B0-----:R-:W-:-:S05]  /*1c4c0*/  IMAD.U32 R0, RZ, RZ, UR4 ;  /* 0x00000004ff007e24 */ /* 0x001fca000f8e00ff */
[----:B------:R-:W-:-:S13]  /*1c4d0*/  ISETP.NE.AND P0, PT, R0, 0x3, PT ;  /* 0x000000030000780c */ /* 0x000fda0003f05270 */
[----:B------:R-:W-:Y:S05]  /*1c4e0*/  @!P0 BRA `(.L_x_801) ;  /* 0x0000000000048947 */ /* 0x000fea0003800000 */
[----:B------:R-:W-:Y:S01]  /*1c4f0*/  BPT.TRAP 0x1 ;  /* 0x000000040000795c */ /* 0x000fe20000300000 */
.L_x_801:
[C---:B------:R-:W-:Y:S01]  /*1c500*/  LEA R5, R25.reuse, R4, 0x3 ;  /* 0x0000000419057211 */ /* 0x040fe200078e18ff */
[----:B------:R-:W-:Y:S01]  /*1c510*/  VIADD R25, R25, 0x1 ;  /* 0x0000000119197836 */ /* 0x000fe20000000000 */
[----:B------:R-:W-:-:S04]  /*1c520*/  SHF.L.U32 R0, R28, 0x1f, RZ ;  /* 0x0000001f1c007819 */ /* 0x000fc800000006ff */
[----:B------:R-:W0:Y:S01]  /*1c530*/  SYNCS.PHASECHK.TRANS64.TRYWAIT P1, [R5+URZ+0x28840], R0 ;  /* 0x02884000050075a7 */ /* 0x000e22000802017f */
[----:B------:R-:W-:-:S04]  /*1c540*/  ISETP.NE.AND P2, PT, R25, 0x2, PT ;  /* 0x000000021900780c */ /* 0x000fc80003f45270 */
[----:B------:R-:W-:Y:S01]  /*1c550*/  SEL R3, RZ, 0x1, P2 ;  /* 0x00000001ff037807 */ /* 0x000fe20001000000 */
[----:B0-----:R-:W-:Y:S08]  /*1c560*/  @!P1 BRA `(.L_x_802) ;  /* 0x0000006400189947 */ /* 0x001ff00003800000 */
.L_x_1053:
[----:B------:R-:W-:Y:S02]  /*1c570*/  SEL R25, R25, RZ, P2 ;  /* 0x000000ff19197207 */ /* 0x000fe40001000000 */
[----:B------:R-:W-:Y:S01]  /*1c580*/  LOP3.LUT R2, R28, R3, RZ, 0x3c, !PT ;  /* 0x000000031c027212 */ /* 0x000fe200078e3cff */
[----:B------:R-:W-:Y:S06]  /*1c590*/  @!P0 BRA `(.L_x_803) ;  /* 0x0000000000048947 */ /* 0x000fec0003800000 */
[----:B------:R-:W-:Y:S01]  /*1c5a0*/  BPT.TRAP 0x1 ;  /* 0x000000040000795c */ /* 0x000fe20000300000 */
.L_x_803:
[----:B------:R-:W-:Y:S01]  /*1c5b0*/  IMAD R25, R25, 0x8, R4 ;  /* 0x0000000819197824 */ /* 0x000fe200078e0204 */
[----:B------:R-:W-:-:S04]  /*1c5c0*/  SHF.L.U32 R2, R2, 0x1f, RZ ;  /* 0x0000001f02027819 */ /* 0x000fc800000006ff */
[----:B------:R-:W1:Y:S02]  /*1c5d0*/  SYNCS.PHASECHK.TRANS64.TRYWAIT P1, [R25+URZ+0x28840], R2 ;  /* 0x02884002190075a7 */ /* 0x000e64000802017f */
[----:B-1----:R-:W-:Y:S05]  /*1c5e0*/  @!P1 BRA `(.L_x_804) ;  /* 0x00000064000c9947 */ /* 0x002fea0003800000 */
.L_x_1054:
[----:B------:R-:W-:Y:S05]  /*1c5f0*/  @!P0 BRA `(.L_x_805) ;  /* 0x0000000000048947 */ /* 0x000fea0003800000 */
[----:B------:R-:W-:Y:S01]  /*1c600*/  BPT.TRAP 0x1 ;  /* 0x000000040000795c */ /* 0x000fe20000300000 */
.L_x_805:
[----:B------:R-:W3:Y:S02]  /*1c610*/  SYNCS.PHASECHK.TRANS64.TRYWAIT P1, [R5+URZ+0x28860], R0 ;  /* 0x02886000050075a7 */ /* 0x000ee4000802017f */
[----:B---3--:R-:W-:Y:S05]  /*1c620*/  @!P1 BRA `(.L_x_806) ;  /* 0x0000006400109947 */ /* 0x008fea0003800000 */
.L_x_1055:
[----:B------:R-:W-:Y:S05]  /*1c630*/  @!P0 BRA `(.L_x_807) ;  /* 0x0000000000048947 */ /* 0x000fea0003800000 */
[----:B------:R-:W-:Y:S01]  /*1c640*/  BPT.TRAP 0x1 ;  /* 0x000000040000795c */ /* 0x000fe20000300000 */
.L_x_807:
[----:B----4-:R4:W0:Y:S02]  /*1c650*/  SYNCS.PHASECHK.TRANS64.TRYWAIT P0, [R25+URZ+0x28860], R2 ;  /* 0x02886002190075a7 */ /* 0x010824000800017f */
[----:B0-----:R-:W-:Y:S05]  /*1c660*/  @!P0 NANOSLEEP.SYNCS 0x989680 ;  /* 0x009896800000895d */ /* 0x001fea0003900000 */
[----:B------:R-:W0:Y:S02]  /*1c670*/  @!P0 SYNCS.PHASECHK.TRANS64 P0, [R25+URZ+0x28860], R2 ;  /* 0x02886002190085a7 */ /* 0x000e24000800007f */
[----:B0-----:R-:W-:Y:S05]  /*1c680*/  @!P0 BRA `(.L_x_807) ;  /* 0xfffffffc00f08947 */ /* 0x001fea000383ffff */
.L_x_478:
[----:B------:R-:W-:Y:S05]  /*1c690*/  BSYNC B9 ;  /* 0x0000000000097941 */ /* 0x000fea0003800000 */
.L_x_475:
[----:B------:R-:W-:Y:S05]  /*1c6a0*/  EXIT ;  /* 0x000000000000794d */ /* 0x000fea0003800000 */
.L_x_502:
[----:B0-----:R0:W1:Y:S02]  /*1c6b0*/  SYNCS.PHASECHK.TRANS64.TRYWAIT P6, [R90+URZ+0x28890], R103 ;  /* 0x028890675a0075a7 */ /* 0x00106400080c017f */
[----:B-1----:R-:W-:Y:S05]  /*1c6c0*/  @!P6 NANOSLEEP.SYNCS 0x989680 ;  /* 0x009896800000e95d */ /* 0x002fea0003900000 */
[----:B------:R-:W1:Y:S02]  /*1c6d0*/  @!P6 SYNCS.PHASECHK.TRANS64 P6, [R90+URZ+0x28890], R103 ;  /* 0x028890675a00e5a7 */ /* 0x000e6400080c007f */
[----:B-1----:R-:W-:Y:S05]  /*1c6e0*/  @!P6 BRA `(.L_x_502) ;  /* 0xfffffffc00f0e947 */ /* 0x002fea000383ffff */
[----:B------:R-:W-:Y:S05]  /*1c6f0*/  BRA `(.L_x_808) ;  /* 0xfffffe6800fc7947 */ /* 0x000fea000383ffff */
.L_x_503:
[----:B------:R-:W-:Y:S01]  /*1c700*/  BSSY B1, `(.L_x_809) ;  /* 0x0000008000017945 */ /* 0x000fe20003800000 */
[----:B------:R-:W-:Y:S01]  /*1c710*/  MOV R13, R108 ;  /* 0x0000006c000d7202 */ /* 0x000fe20000000f00 */
[----:B------:R-:W-:Y:S01]  /*1c720*/  IMAD.MOV.U32 R12, RZ, RZ, RZ ;  /* 0x000000ffff0c7224 */ /* 0x000fe200078e00ff */
[----:B------:R-:W-:Y:S01]  /*1c730*/  MOV R15, 0xffffffff ;  /* 0xffffffff000f7802 */ /* 0x000fe20000000f00 */
[----:B------:R-:W-:-:S07]  /*1c740*/  IMAD.MOV.U32 R11, RZ, RZ, 0x181f ;  /* 0x0000181fff0b7424 */ /* 0x000fce00078e00ff */
[----:B0-----:R-:W-:Y:S05]  /*1c750*/  WARPSYNC.COLLECTIVE R15, `(.L_x_810) ;  /* 0x000000000f087348 */ /* 0x001fea0003c00000 */
[----:B------:R1:W2:Y:S02]  /*1c760*/  SHFL.IDX P6, R14, R13, R12, R11 ;  /* 0x0000000c0d0e7389 */ /* 0x0002a400000c000b */
[----:B012---:R-:W-:Y:S01]  /*1c770*/  ENDCOLLECTIVE ;  /* 0x000000000000791b */ /* 0x007fe20003800000 */
.L_x_810:
[----:B------:R-:W-:Y:S05]  /*1c780*/  BSYNC B1 ;  /* 0x0000000000017941 */ /* 0x000fea0003800000 */
.L_x_809:
[----:B------:R-:W-:Y:S01]  /*1c790*/  IMAD.MOV.U32 R13, RZ, RZ, R109 ;  /* 0x000000ffff0d7224 */ /* 0x000fe200078e006d */
[----:B------:R-:W-:Y:S01]  /*1c7a0*/  MOV R12, RZ ;  /* 0x000000ff000c7202 */ /* 0x000fe20000000f00 */
[----:B------:R-:W-:Y:S02]  /*1c7b0*/  IMAD.MOV.U32 R11, RZ, RZ, 0x181f ;  /* 0x0000181fff0b7424 */ /* 0x000fe400078e00ff */
[----:B------:R-:W-:Y:S02]  /*1c7c0*/  IMAD.MOV.U32 R15, RZ, RZ, -0x1 ;  /* 0xffffffffff0f7424 */ /* 0x000fe400078e00ff */
[----:B------:R-:W-:-:S07]  /*1c7d0*/  IMAD.MOV.U32 R75, RZ, RZ, R14 ;  /* 0x000000ffff4b7224 */ /* 0x000fce00078e000e */
[----:B------:R-:W-:Y:S05]  /*1c7e0*/  WARPSYNC.COLLECTIVE R15, `(.L_x_811) ;  /* 0x000000000f087348 */ /* 0x000fea0003c00000 */
[----:B------:R0:W1:Y:S02]  /*1c7f0*/  SHFL.IDX P6, R14, R13, R12, R11 ;  /* 0x0000000c0d0e7389 */ /* 0x00006400000c000b */
[----:B01----:R-:W-:Y:S01]  /*1c800*/  ENDCOLLECTIVE ;  /* 0x000000000000791b */ /* 0x003fe20003800000 */
.L_x_811:
[----:B------:R-:W-:Y:S01]  /*1c810*/  MOV R74, R14 ;  /* 0x0000000e004a7202 */ /* 0x000fe20000000f00 */
[----:B------:R-:W-:Y:S06]  /*1c820*/  BRA `(.L_x_812) ;  /* 0xfffffe6800c47947 */ /* 0x000fec000383ffff */
.L_x_512:
[----:B------:R-:W-:Y:S01]  /*1c830*/  BSSY B1, `(.L_x_813) ;  /* 0x0000008000017945 */ /* 0x000fe20003800000 */
[----:B0---4-:R-:W-:Y:S01]  /*1c840*/  IMAD.MOV.U32 R13, RZ, RZ, R108 ;  /* 0x000000ffff0d7224 */ /* 0x011fe200078e006c */
[----:B------:R-:W-:Y:S01]  /*1c850*/  MOV R11, 0x181f ;  /* 0x0000181f000b7802 */ /* 0x000fe20000000f00 */
[----:B------:R-:W-:Y:S02]  /*1c860*/  IMAD.MOV.U32 R12, RZ, RZ, 0x1 ;  /* 0x00000001ff0c7424 */ /* 0x000fe400078e00ff */
[----:B------:R-:W-:-:S07]  /*1c870*/  IMAD.MOV.U32 R15, RZ, RZ, -0x1 ;  /* 0xffffffffff0f7424 */ /* 0x000fce00078e00ff */
[----:B-123--:R-:W-:Y:S05]  /*1c880*/  WARPSYNC.COLLECTIVE R15, `(.L_x_814) ;  /* 0x000000000f087348 */ /* 0x00efea0003c00000 */
[----:B------:R0:W4:Y:S02]  /*1c890*/  SHFL.IDX P6, R14, R13, R12, R11 ;  /* 0x0000000c0d0e7389 */ /* 0x00012400000c000b */
[----:B01234-:R-:W-:Y:S01]  /*1c8a0*/  ENDCOLLECTIVE ;  /* 0x000000000000791b */ /* 0x01ffe20003800000 */
.L_x_814:
[----:B------:R-:W-:Y:S05]  /*1c8b0*/  BSYNC B1 ;  /* 0x0000000000017941 */ /* 0x000fea0003800000 */
.L_x_813:
[----:B------:R-:W-:Y:S01]  /*1c8c0*/  MOV R13, R109 ;  /* 0x0000006d000d7202 */ /* 0x000fe20000000f00 */
[----:B------:R-:W-:Y:S01]  /*1c8d0*/  IMAD.MOV.U32 R12, RZ, RZ, 0x1 ;  /* 0x00000001ff0c7424 */ /* 0x000fe200078e00ff */
[----:B------:R-:W-:Y:S01]  /*1c8e0*/  MOV R15, 0xffffffff ;  /* 0xffffffff000f7802 */ /* 0x000fe20000000f00 */
[----:B------:R-:W-:Y:S02]  /*1c8f0*/  IMAD.MOV.U32 R11, RZ, RZ, 0x181f ;  /* 0x0000181fff0b7424 */ /* 0x000fe400078e00ff */
[----:B------:R-:W-:-:S07]  /*1c900*/  IMAD.MOV.U32 R67, RZ, RZ, R14 ;  /* 0x000000ffff437224 */ /* 0x000fce00078e000e */
[----:B------:R-:W-:Y:S05]  /*1c910*/  WARPSYNC.COLLECTIVE R15, `(.L_x_815) ;  /* 0x000000000f087348 */ /* 0x000fea0003c00000 */
[----:B------:R0:W1:Y:S02]  /*1c920*/  SHFL.IDX P6, R14, R13, R12, R11 ;  /* 0x0000000c0d0e7389 */ /* 0x00006400000c000b */
[----:B01----:R-:W-:Y:S01]  /*1c930*/  ENDCOLLECTIVE ;  /* 0x000000000000791b */ /* 0x003fe20003800000 */
.L_x_815:
[----:B------:R-:W-:Y:S01]  /*1c940*/  IMAD.MOV.U32 R66, RZ, RZ, R14 ;  /* 0x000000ffff427224 */ /* 0x000fe200078e000e */
[----:B------:R-:W-:Y:S06]  /*1c950*/  BRA `(.L_x_816) ;  /* 0xfffffe7000287947 */ /* 0x000fec000383ffff */
.L_x_521:
        /* <DEDUP_REMOVED lines=8> */
.L_x_818:
[----:B------:R-:W-:Y:S05]  /*1c9e0*/  BSYNC B1 ;  /* 0x0000000000017941 */ /* 0x000fea0003800000 */
.L_x_817:
[----:B------:R-:W-:Y:S01]  /*1c9f0*/  IMAD.MOV.U32 R13, RZ, RZ, R109 ;  /* 0x000000ffff0d7224 */ /* 0x000fe200078e006d */
[----:B------:R-:W-:Y:S01]  /*1ca00*/  MOV R11, 0x181f ;  /* 0x0000181f000b7802 */ /* 0x000fe20000000f00 */
[----:B------:R-:W-:Y:S01]  /*1ca10*/  IMAD.MOV.U32 R12, RZ, RZ, 0x2 ;  /* 0x00000002ff0c7424 */ /* 0x000fe200078e00ff */
[----:B------:R-:W-:Y:S01]  /*1ca20*/  MOV R59, R14 ;  /* 0x0000000e003b7202 */ /* 0x000fe20000000f00 */
[----:B------:R-:W-:-:S07]  /*1ca30*/  IMAD.MOV.U32 R15, RZ, RZ, -0x1 ;  /* 0xffffffffff0f7424 */ /* 0x000fce00078e00ff */
[----:B------:R-:W-:Y:S05]  /*1ca40*/  WARPSYNC.COLLECTIVE R15, `(.L_x_819) ;  /* 0x000000000f087348 */ /* 0x000fea0003c00000 */
[----:B------:R0:W1:Y:S02]  /*1ca50*/  SHFL.IDX P6, R14, R13, R12, R11 ;  /* 0x0000000c0d0e7389 */ /* 0x00006400000c000b */
[----:B01----:R-:W-:Y:S01]  /*1ca60*/  ENDCOLLECTIVE ;  /* 0x000000000000791b */ /* 0x003fe20003800000 */
.L_x_819:
[----:B------:R-:W-:Y:S01]  /*1ca70*/  IMAD.MOV.U32 R58, RZ, RZ, R14 ;  /* 0x000000ffff3a7224 */ /* 0x000fe200078e000e */
[----:B------:R-:W-:Y:S06]  /*1ca80*/  BRA `(.L_x_820) ;  /* 0xfffffe74008c7947 */ /* 0x000fec000383ffff */
.L_x_530:
[----:B------:R-:W-:Y:S01]  /*1ca90*/  BSSY B1, `(.L_x_821) ;  /* 0x0000008000017945 */ /* 0x000fe20003800000 */
[----:B0---4-:R-:W-:Y:S01]  /*1caa0*/  MOV R13, R108 ;  /* 0x0000006c000d7202 */ /* 0x011fe20000000f00 */
[----:B------:R-:W-:Y:S01]  /*1cab0*/  IMAD.MOV.U32 R12, RZ, RZ, 0x3 ;  /* 0x00000003ff0c7424 */ /* 0x000fe200078e00ff */
[----:B------:R-:W-:Y:S01]  /*1cac0*/  MOV R15, 0xffffffff ;  /* 0xffffffff000f7802 */ /* 0x000fe20000000f00 */
[----:B------:R-:W-:-:S07]  /*1cad0*/  IMAD.MOV.U32 R11, RZ, RZ, 0x181f ;  /* 0x0000181fff0b7424 */ /* 0x000fce00078e00ff */
[----:B-123--:R-:W-:Y:S05]  /*1cae0*/  WARPSYNC.COLLECTIVE R15, `(.L_x_822) ;  /* 0x000000000f087348 */ /* 0x00efea0003c00000 */
[----:B------:R0:W4:Y:S02]  /*1caf0*/  SHFL.IDX P6, R14, R13, R12, R11 ;  /* 0x0000000c0d0e7389 */ /* 0x00012400000c000b */
[----:B01234-:R-:W-:Y:S01]  /*1cb00*/  ENDCOLLECTIVE ;  /* 0x000000000000791b */ /* 0x01ffe20003800000 */
.L_x_822:
[----:B------:R-:W-:Y:S05]  /*1cb10*/  BSYNC B1 ;  /* 0x0000000000017941 */ /* 0x000fea0003800000 */
.L_x_821:
[----:B------:R-:W-:Y:S01]  /*1cb20*/  IMAD.MOV.U32 R13, RZ, RZ, R109 ;  /* 0x000000ffff0d7224 */ /* 0x000fe200078e006d */
[----:B------:R-:W-:Y:S01]  /*1cb30*/  MOV R12, 0x3 ;  /* 0x00000003000c7802 */ /* 0x000fe20000000f00 */
[----:B------:R-:W-:Y:S02]  /*1cb40*/  IMAD.MOV.U32 R11, RZ, RZ, 0x181f ;  /* 0x0000181fff0b7424 */ /* 0x000fe400078e00ff */
[----:B------:R-:W-:Y:S02]  /*1cb50*/  IMAD.MOV.U32 R15, RZ, RZ, -0x1 ;  /* 0xffffffffff0f7424 */ /* 0x000fe400078e00ff */
[----:B------:R-:W-:-:S07]  /*1cb60*/  IMAD.MOV.U32 R51, RZ, RZ, R14 ;  /* 0x000000ffff337224 */ /* 0x000fce00078e000e */
[----:B------:R-:W-:Y:S05]  /*1cb70*/  WARPSYNC.COLLECTIVE R15, `(.L_x_823) ;  /* 0x000000000f087348 */ /* 0x000fea0003c00000 */
[----:B------:R0:W1:Y:S02]  /*1cb80*/  SHFL.IDX P6, R14, R13, R12, R11 ;  /* 0x0000000c0d0e7389 */ /* 0x00006400000c000b */
[----:B01----:R-:W-:Y:S01]  /*1cb90*/  ENDCOLLECTIVE ;  /* 0x000000000000791b */ /* 0x003fe20003800000 */
.L_x_823:
[----:B------:R-:W-:Y:S01]  /*1cba0*/  MOV R109, R14 ;  /* 0x0000000e006d7202 */ /* 0x000fe20000000f00 */
[----:B------:R-:W-:Y:S06]  /*1cbb0*/  BRA `(.L_x_824) ;  /* 0xfffffe7800f07947 */ /* 0x000fec000383ffff */
.L_x_542:
[----:B-1----:R1:W2:Y:S02]  /*1cbc0*/  SYNCS.PHASECHK.TRANS64.TRYWAIT P4, [R90+URZ+0x28890], R103 ;  /* 0x028890675a0075a7 */ /* 0x0022a4000808017f */
[----:B--2---:R-:W-:Y:S05]  /*1cbd0*/  @!P4 NANOSLEEP.SYNCS 0x989680 ;  /* 0x009896800000c95d */ /* 0x004fea0003900000 */
[----:B------:R-:W2:Y:S02]  /*1cbe0*/  @!P4 SYNCS.PHASECHK.TRANS64 P4, [R90+URZ+0x28890], R103 ;  /* 0x028890675a00c5a7 */ /* 0x000ea4000808007f */
[----:B--2---:R-:W-:Y:S05]  /*1cbf0*/  @!P4 BRA `(.L_x_542) ;  /* 0xfffffffc00f0c947 */ /* 0x004fea000383ffff */
[----:B------:R-:W-:Y:S05]  /*1cc00*/  BRA `(.L_x_825) ;  /* 0xfffffe8800d07947 */ /* 0x000fea000383ffff */
.L_x_543:
[----:B------:R-:W-:Y:S01]  /*1cc10*/  BSSY B1, `(.L_x_826) ;  /* 0x0000008000017945 */ /* 0x000fe20003800000 */
[----:B------:R-:W-:Y:S01]  /*1cc20*/  IMAD.MOV.U32 R13, RZ, RZ, R108 ;  /* 0x000000ffff0d7224 */ /* 0x000fe200078e006c */
[----:B------:R-:W-:Y:S01]  /*1cc30*/  MOV R11, 0x181f ;  /* 0x0000181f000b7802 */ /* 0x000fe20000000f00 */
[----:B------:R-:W-:Y:S02]  /*1cc40*/  IMAD.MOV.U32 R12, RZ, RZ, RZ ;  /* 0x000000ffff0c7224 */ /* 0x000fe400078e00ff */
[----:B------:R-:W-:-:S07]  /*1cc50*/  IMAD.MOV.U32 R15, RZ, RZ, -0x1 ;  /* 0xffffffffff0f7424 */ /* 0x000fce00078e00ff */
[----:B-1----:R-:W-:Y:S05]  /*1cc60*/  WARPSYNC.COLLECTIVE R15, `(.L_x_827) ;  /* 0x000000000f087348 */ /* 0x002fea0003c00000 */
[----:B------:R0:W2:Y:S02]  /*1cc70*/  SHFL.IDX P6, R14, R13, R12, R11 ;  /* 0x0000000c0d0e7389 */ /* 0x0000a400000c000b */
[----:B012---:R-:W-:Y:S01]  /*1cc80*/  ENDCOLLECTIVE ;  /* 0x000000000000791b */ /* 0x007fe20003800000 */
.L_x_827:
[----:B------:R-:W-:Y:S05]  /*1cc90*/  BSYNC B1 ;  /* 0x0000000000017941 */ /* 0x000fea0003800000 */
.L_x_826:
[----:B------:R-:W-:Y:S01]  /*1cca0*/  MOV R13, R109 ;  /* 0x0000006d000d7202 */ /* 0x000fe20000000f00 */
[----:B------:R-:W-:Y:S01]  /*1ccb0*/  IMAD.MOV.U32 R12, RZ, RZ, RZ ;  /* 0x000000ffff0c7224 */ /* 0x000fe200078e00ff */
[----:B------:R-:W-:Y:S01]  /*1ccc0*/  MOV R15, 0xffffffff ;  /* 0xffffffff000f7802 */ /* 0x000fe20000000f00 */
[----:B------:R-:W-:Y:S02]  /*1ccd0*/  IMAD.MOV.U32 R11, RZ, RZ, 0x181f ;  /* 0x0000181fff0b7424 */ /* 0x000fe400078e00ff */
[----:B------:R-:W-:-:S07]  /*1cce0*/  IMAD.MOV.U32 R107, RZ, RZ, R14 ;  /* 0x000000ffff6b7224 */ /* 0x000fce00078e000e */
[----:B------:R-:W-:Y:S05]  /*1ccf0*/  WARPSYNC.COLLECTIVE R15, `(.L_x_828) ;  /* 0x000000000f087348 */ /* 0x000fea0003c00000 */
[----:B------:R0:W1:Y:S02]  /*1cd00*/  SHFL.IDX P6, R14, R13, R12, R11 ;  /* 0x0000000c0d0e7389 */ /* 0x00006400000c000b */
[----:B01----:R-:W-:Y:S01]  /*1cd10*/  ENDCOLLECTIVE ;  /* 0x000000000000791b */ /* 0x003fe20003800000 */
.L_x_828:
[----:B------:R-:W-:Y:S01]  /*1cd20*/  IMAD.MOV.U32 R106, RZ, RZ, R14 ;  /* 0x000000ffff6a7224 */ /* 0x000fe200078e000e */
[----:B------:R-:W-:Y:S06]  /*1cd30*/  BRA `(.L_x_829) ;  /* 0xfffffe88009c7947 */ /* 0x000fec000383ffff */
.L_x_548:
[----:B------:R-:W-:Y:S01]  /*1cd40*/  BSSY B1, `(.L_x_830) ;  /* 0x0000008000017945 */ /* 0x000fe20003800000 */
[----:B----4-:R-:W-:Y:S01]  /*1cd50*/  IMAD.MOV.U32 R13, RZ, RZ, R108 ;  /* 0x000000ffff0d7224 */ /* 0x010fe200078e006c */
[----:B------:R-:W-:Y:S01]  /*1cd60*/  MOV R12, 0x1 ;  /* 0x00000001000c7802 */ /* 0x000fe20000000f00 */
[----:B------:R-:W-:Y:S02]  /*1cd70*/  IMAD.MOV.U32 R11, RZ, RZ, 0x181f ;  /* 0x0000181fff0b7424 */ /* 0x000fe400078e00ff */
[----:B------:R-:W-:-:S07]  /*1cd80*/  IMAD.MOV.U32 R15, RZ, RZ, -0x1 ;  /* 0xffffffffff0f7424 */ /* 0x000fce00078e00ff */
[----:B0123--:R-:W-:Y:S05]  /*1cd90*/  WARPSYNC.COLLECTIVE R15, `(.L_x_831) ;  /* 0x000000000f087348 */ /* 0x00ffea0003c00000 */
[----:B------:R4:W0:Y:S02]  /*1cda0*/  SHFL.IDX P6, R14, R13, R12, R11 ;  /* 0x0000000c0d0e7389 */ /* 0x00082400000c000b */
[----:B01234-:R-:W-:Y:S01]  /*1cdb0*/  ENDCOLLECTIVE ;  /* 0x000000000000791b */ /* 0x01ffe20003800000 */
.L_x_831:
[----:B------:R-:W-:Y:S05]  /*1cdc0*/  BSYNC B1 ;  /* 0x0000000000017941 */ /* 0x000fea0003800000 */
.L_x_830:
        /* <DEDUP_REMOVED lines=8> */
.L_x_832:
[----:B------:R-:W-:Y:S01]  /*1ce50*/  IMAD.MOV.U32 R46, RZ, RZ, R14 ;  /* 0x000000ffff2e7224 */ /* 0x000fe200078e000e */
[----:B------:R-:W-:Y:S06]  /*1ce60*/  BRA `(.L_x_833) ;  /* 0xfffffe9000347947 */ /* 0x000fec000383ffff */
.L_x_553:
        /* <DEDUP_REMOVED lines=8> */
.L_x_835:
[----:B------:R-:W-:Y:S05]  /*1cef0*/  BSYNC B1 ;  /* 0x0000000000017941 */ /* 0x000fea0003800000 */
.L_x_834:
        /* <DEDUP_REMOVED lines=8> */
.L_x_836:
[----:B------:R-:W-:Y:S01]  /*1cf80*/  MOV R46, R14 ;  /* 0x0000000e002e7202 */ /* 0x000fe20000000f00 */
[----:B------:R-:W-:Y:S06]  /*1cf90*/  BRA `(.L_x_837) ;  /* 0xfffffe9400d87947 */ /* 0x000fec000383ffff */
.L_x_558:
        /* <DEDUP_REMOVED lines=8> */
.L_x_839:
[----:B------:R-:W-:Y:S05]  /*1d020*/  BSYNC B1 ;  /* 0x0000000000017941 */ /* 0x000fea0003800000 */
.L_x_838:
        /* <DEDUP_REMOVED lines=8> */
.L_x_840:
[----:B------:R-:W-:Y:S01]  /*1d0b0*/  IMAD.MOV.U32 R109, RZ, RZ, R14 ;  /* 0x000000ffff6d7224 */ /* 0x000fe200078e000e */
[----:B------:R-:W-:Y:S06]  /*1d0c0*/  BRA `(.L_x_841) ;  /* 0xfffffe9c00787947 */ /* 0x000fec000383ffff */
.L_x_563:
[----:B0-----:R0:W1:Y:S02]  /*1d0d0*/  SYNCS.PHASECHK.TRANS64.TRYWAIT P3, [R90+URZ+0x28890], R103 ;  /* 0x028890675a0075a7 */ /* 0x001064000806017f */
[----:B-1----:R-:W-:Y:S05]  /*1d0e0*/  @!P3 NANOSLEEP.SYNCS 0x989680 ;  /* 0x009896800000b95d */ /* 0x002fea0003900000 */
[----:B------:R-:W1:Y:S02]  /*1d0f0*/  @!P3 SYNCS.PHASECHK.TRANS64 P3, [R90+URZ+0x28890], R103 ;  /* 0x028890675a00b5a7 */ /* 0x000e64000806007f */
[----:B-1----:R-:W-:Y:S05]  /*1d100*/  @!P3 BRA `(.L_x_563) ;  /* 0xfffffffc00f0b947 */ /* 0x002fea000383ffff */
[----:B------:R-:W-:Y:S05]  /*1d110*/  BRA `(.L_x_842) ;  /* 0xfffffea400707947 */ /* 0x000fea000383ffff */
.L_x_564:
        /* <DEDUP_REMOVED lines=8> */
.L_x_844:
[----:B------:R-:W-:Y:S05]  /*1d1a0*/  BSYNC B1 ;  /* 0x0000000000017941 */ /* 0x000fea0003800000 */
.L_x_843:
[----:B------:R-:W-:Y:S01]  /*1d1b0*/  IMAD.MOV.U32 R13, RZ, RZ, R44 ;  /* 0x000000ffff0d7224 */ /* 0x000fe200078e002c */
[----:B------:R-:W-:Y:S01]  /*1d1c0*/  MOV R11, 0x181f ;  /* 0x0000181f000b7802 */ /* 0x000fe20000000f00 */
[----:B------:R-:W-:Y:S01]  /*1d1d0*/  IMAD.MOV.U32 R12, RZ, RZ, RZ ;  /* 0x000000ffff0c7224 */ /* 0x000fe200078e00ff */
[----:B------:R-:W-:Y:S01]  /*1d1e0*/  MOV R41, R14 ;  /* 0x0000000e00297202 */ /* 0x000fe20000000f00 */
[----:B------:R-:W-:-:S07]  /*1d1f0*/  IMAD.MOV.U32 R15, RZ, RZ, -0x1 ;  /* 0xffffffffff0f7424 */ /* 0x000fce00078e00ff */
[----:B------:R-:W-:Y:S05]  /*1d200*/  WARPSYNC.COLLECTIVE R15, `(.L_x_845) ;  /* 0x000000000f087348 */ /* 0x000fea0003c00000 */
[----:B------:R0:W1:Y:S02]  /*1d210*/  SHFL.IDX P6, R14, R13, R12, R11 ;  /* 0x0000000c0d0e7389 */ /* 0x00006400000c000b */
[----:B01----:R-:W-:Y:S01]  /*1d220*/  ENDCOLLECTIVE ;  /* 0x000000000000791b */ /* 0x003fe20003800000 */
.L_x_845:
[----:B------:R-:W-:Y:S05]  /*1d230*/  BRA `(.L_x_846) ;  /* 0xfffffea400907947 */ /* 0x000fea000383ffff */
.L_x_567:
[----:B------:R-:W-:Y:S01]  /*1d240*/  BSSY B1, `(.L_x_847) ;  /* 0x0000008000017945 */ /* 0x000fe20003800000 */
[----:B----4-:R-:W-:Y:S01]  /*1d250*/  IMAD.MOV.U32 R13, RZ, RZ, R45 ;  /* 0x000000ffff0d7224 */ /* 0x010fe200078e002d */
[----:B------:R-:W-:Y:S01]  /*1d260*/  MOV R12, 0x1 ;  /* 0x00000001000c7802 */ /* 0x000fe20000000f00 */
[----:B------:R-:W-:Y:S02]  /*1d270*/  IMAD.MOV.U32 R11, RZ, RZ, 0x181f ;  /* 0x0000181fff0b7424 */ /* 0x000fe400078e00ff */
[----:B------:R-:W-:-:S07]  /*1d280*/  IMAD.MOV.U32 R15, RZ, RZ, -0x1 ;  /* 0xffffffffff0f7424 */ /* 0x000fce00078e00ff */
[----:B0123--:R-:W-:Y:S05]  /*1d290*/  WARPSYNC.COLLECTIVE R15, `(.L_x_848) ;  /* 0x000000000f087348 */ /* 0x00ffea0003c00000 */
[----:B---3--:R3:W4:Y:S02]  /*1d2a0*/  SHFL.IDX P6, R14, R13, R12, R11 ;  /* 0x0000000c0d0e7389 */ /* 0x00872400000c000b */
[----:B01234-:R-:W-:Y:S01]  /*1d2b0*/  ENDCOLLECTIVE ;  /* 0x000000000000791b */ /* 0x01ffe20003800000 */
.L_x_848:
[----:B------:R-:W-:Y:S05]  /*1d2c0*/  BSYNC B1 ;  /* 0x0000000000017941 */ /* 0x000fea0003800000 */
.L_x_847:
        /* <DEDUP_REMOVED lines=8> */
.L_x_849:
[----:B------:R-:W-:Y:S05]  /*1d350*/  BRA `(.L_x_850) ;  /* 0xfffffea400907947 */ /* 0x000fea000383ffff */
.L_x_570:
[----:B------:R-:W-:Y:S01]  /*1d360*/  BSSY B1, `(.L_x_851) ;  /* 0x0000008000017945 */ /* 0x000fe20003800000 */
[----:B---3--:R-:W-:Y:S01]  /*1d370*/  IMAD.MOV.U32 R13, RZ, RZ, R45 ;  /* 0x000000ffff0d7224 */ /* 0x008fe200078e002d */
[----:B------:R-:W-:Y:S01]  /*1d380*/  MOV R12, 0x2 ;  /* 0x00000002000c7802 */ /* 0x000fe20000000f00 */
[----:B------:R-:W-:Y:S02]  /*1d390*/  IMAD.MOV.U32 R11, RZ, RZ, 0x181f ;  /* 0x0000181fff0b7424 */ /* 0x000fe400078e00ff */
[----:B------:R-:W-:-:S07]  /*1d3a0*/  IMAD.MOV.U32 R15, RZ, RZ, -0x1 ;  /* 0xffffffffff0f7424 */ /* 0x000fce00078e00ff */
[----:B012-4-:R-:W-:Y:S05]  /*1d3b0*/  WARPSYNC.COLLECTIVE R15, `(.L_x_852) ;  /* 0x000000000f087348 */ /* 0x017fea0003c00000 */
[----:B------:R3:W0:Y:S02]  /*1d3c0*/  SHFL.IDX P6, R14, R13, R12, R11 ;  /* 0x0000000c0d0e7389 */ /* 0x00062400000c000b */
[----:B01234-:R-:W-:Y:S01]  /*1d3d0*/  ENDCOLLECTIVE ;  /* 0x000000000000791b */ /* 0x01ffe20003800000 */
.L_x_852:
[----:B------:R-:W-:Y:S05]  /*1d3e0*/  BSYNC B1 ;  /* 0x0000000000017941 */ /* 0x000fea0003800000 */
.L_x_851:
        /* <DEDUP_REMOVED lines=8> */
.L_x_853:
[----:B------:R-:W-:Y:S05]  /*1d470*/  BRA `(.L_x_854) ;  /* 0xfffffea400947947 */ /* 0x000fea000383ffff */
.L_x_573:
[----:B------:R-:W-:Y:S01]  /*1d480*/  BSSY B1, `(.L_x_855) ;  /* 0x0000008000017945 */ /* 0x000fe20003800000 */
[----:B0-----:R-:W-:Y:S01]  /*1d490*/  IMAD.MOV.U32 R13, RZ, RZ, R45 ;  /* 0x000000ffff0d7224 */ /* 0x001fe200078e002d */
[----:B------:R-:W-:Y:S01]  /*1d4a0*/  MOV R12, 0x3 ;  /* 0x00000003000c7802 */ /* 0x000fe20000000f00 */
[----:B------:R-:W-:Y:S02]  /*1d4b0*/  IMAD.MOV.U32 R11, RZ, RZ, 0x181f ;  /* 0x0000181fff0b7424 */ /* 0x000fe400078e00ff */
[----:B------:R-:W-:-:S07]  /*1d4c0*/  IMAD.MOV.U32 R15, RZ, RZ, -0x1 ;  /* 0xffffffffff0f7424 */ /* 0x000fce00078e00ff */
[----:B-1234-:R-:W-:Y:S05]  /*1d4d0*/  WARPSYNC.COLLECTIVE R15, `(.L_x_856) ;  /* 0x000000000f087348 */ /* 0x01efea0003c00000 */
[----:B------:R0:W0:Y:S02]  /*1d4e0*/  SHFL.IDX P6, R14, R13, R12, R11 ;  /* 0x0000000c0d0e7389 */ /* 0x00002400000c000b */
[----:B01234-:R-:W-:Y:S01]  /*1d4f0*/  ENDCOLLECTIVE ;  /* 0x000000000000791b */ /* 0x01ffe20003800000 */
.L_x_856:
[----:B------:R-:W-:Y:S05]  /*1d500*/  BSYNC B1 ;  /* 0x0000000000017941 */ /* 0x000fea0003800000 */
.L_x_855:
        /* <DEDUP_REMOVED lines=8> */
.L_x_857:
[----:B------:R-:W-:Y:S05]  /*1d590*/  BRA `(.L_x_858) ;  /* 0xfffffea400987947 */ /* 0x000fea000383ffff */
.L_x_577:
[----:B------:R0:W0:Y:S02]  /*1d5a0*/  SYNCS.PHASECHK.TRANS64.TRYWAIT P4, [R90+URZ+0x288b0], R103 ;  /* 0x0288b0675a0075a7 */ /* 0x000024000808017f */
[----:B0-----:R-:W-:Y:S05]  /*1d5b0*/  @!P4 NANOSLEEP.SYNCS 0x989680 ;  /* 0x009896800000c95d */ /* 0x001fea0003900000 */
[----:B------:R-:W0:Y:S02]  /*1d5c0*/  @!P4 SYNCS.PHASECHK.TRANS64 P4, [R90+URZ+0x288b0], R103 ;  /* 0x0288b0675a00c5a7 */ /* 0x000e24000808007f */
[----:B0-----:R-:W-:Y:S05]  /*1d5d0*/  @!P4 BRA `(.L_x_577) ;  /* 0xfffffffc00f0c947 */ /* 0x001fea000383ffff */
[----:B------:R-:W-:Y:S05]  /*1d5e0*/  BRA `(.L_x_859) ;  /* 0xfffffea800147947 */ /* 0x000fea000383ffff */
.L_x_591:
[----:B------:R-:W0:Y:S01]  /*1d5f0*/  S2R R6, SR_TID.X ;  /* 0x0000000000067919 */ /* 0x000e220000002100 */
[----:B------:R-:W-:Y:S01]  /*1d600*/  BSSY B0, `(.L_x_860) ;  /* 0x000000c000007945 */ /* 0x000fe20003800000 */
[----:B------:R-:W-:Y:S01]  /*1d610*/  IMAD.MOV.U32 R12, RZ, RZ, RZ ;  /* 0x000000ffff0c7224 */ /* 0x000fe200078e00ff */
[----:B------:R-:W-:Y:S01]  /*1d620*/  MOV R15, 0xffffffff ;  /* 0xffffffff000f7802 */ /* 0x000fe20000000f00 */
[----:B------:R-:W-:Y:S02]  /*1d630*/  IMAD.MOV.U32 R11, RZ, RZ, 0x1f ;  /* 0x0000001fff0b7424 */ /* 0x000fe400078e00ff */
[----:B0-----:R-:W-:-:S05]  /*1d640*/  VIADD R6, R6, 0xffffff80 ;  /* 0xffffff8006067836 */ /* 0x001fca0000000000 */
[----:B------:R-:W-:-:S04]  /*1d650*/  SHF.R.S32.HI R5, RZ, 0x1f, R6 ;  /* 0x0000001fff057819 */ /* 0x000fc80000011406 */
[----:B------:R-:W-:-:S04]  /*1d660*/  LEA.HI R5, R5, R6, RZ, 0x7 ;  /* 0x0000000605057211 */ /* 0x000fc800078f38ff */
[----:B------:R-:W-:-:S04]  /*1d670*/  SHF.R.S32.HI R5, RZ, 0x7, R5 ;  /* 0x00000007ff057819 */ /* 0x000fc80000011405 */
[----:B--2---:R-:W-:-:S07]  /*1d680*/  MOV R13, R5 ;  /* 0x00000005000d7202 */ /* 0x004fce0000000f00 */
[----:B-----5:R-:W-:Y:S05]  /*1d690*/  WARPSYNC.COLLECTIVE R15, `(.L_x_861) ;  /* 0x000000000f087348 */ /* 0x020fea0003c00000 */
[----:B------:R0:W1:Y:S02]  /*1d6a0*/  SHFL.IDX P6, R14, R13, R12, R11 ;  /* 0x0000000c0d0e7389 */ /* 0x00006400000c000b */
[----:B01---5:R-:W-:Y:S01]  /*1d6b0*/  ENDCOLLECTIVE ;  /* 0x000000000000791b */ /* 0x023fe20003800000 */
.L_x_861:
[----:B------:R-:W-:Y:S05]  /*1d6c0*/  BSYNC B0 ;  /* 0x0000000000007941 */ /* 0x000fea0003800000 */
.L_x_860:
[----:B------:R-:W-:Y:S01]  /*1d6d0*/  IMAD.MOV.U32 R195, RZ, RZ, R14 ;  /* 0x000000ffffc37224 */ /* 0x000fe200078e000e */
[----:B------:R-:W-:Y:S06]  /*1d6e0*/  BRA `(.L_x_862) ;  /* 0xfffffeb000c87947 */ /* 0x000fec000383ffff */
.L_x_601:
[----:B------:R-:W-:Y:S01]  /*1d6f0*/  BSSY B1, `(.L_x_863) ;  /* 0x0000008000017945 */ /* 0x000fe20003800000 */
[----:B--2---:R-:W-:Y:S01]  /*1d700*/  IMAD.MOV.U32 R13, RZ, RZ, R26 ;  /* 0x000000ffff0d7224 */ /* 0x004fe200078e001a */
[----:B------:R-:W-:Y:S01]  /*1d710*/  MOV R12, RZ ;  /* 0x000000ff000c7202 */ /* 0x000fe20000000f00 */
[----:B------:R-:W-:Y:S02]  /*1d720*/  IMAD.MOV.U32 R11, RZ, RZ, 0x181f ;  /* 0x0000181fff0b7424 */ /* 0x000fe400078e00ff */
[----:B------:R-:W-:-:S07]  /*1d730*/  IMAD.MOV.U32 R15, RZ, RZ, -0x1 ;  /* 0xffffffffff0f7424 */ /* 0x000fce00078e00ff */
[----:B------:R-:W-:Y:S05]  /*1d740*/  WARPSYNC.COLLECTIVE R15, `(.L_x_864) ;  /* 0x000000000f087348 */ /* 0x000fea0003c00000 */
[----:B------:R0:W1:Y:S02]  /*1d750*/  SHFL.IDX P6, R14, R13, R12, R11 ;  /* 0x0000000c0d0e7389 */ /* 0x00006400000c000b */
[----:B01----:R-:W-:Y:S01]  /*1d760*/  ENDCOLLECTIVE ;  /* 0x000000000000791b */ /* 0x003fe20003800000 */
.L_x_864:
[----:B------:R-:W-:Y:S05]  /*1d770*/  BSYNC B1 ;  /* 0x0000000000017941 */ /* 0x000fea0003800000 */
.L_x_863:
        /* <DEDUP_REMOVED lines=8> */
.L_x_865:
[----:B------:R-:W-:Y:S01]  /*1d800*/  MOV R13, R28 ;  /* 0x0000001c000d7202 */ /* 0x000fe20000000f00 */
[----:B------:R-:W-:-:S07]  /*1d810*/  IMAD.MOV.U32 R3, RZ, RZ, R14 ;  /* 0x000000ffff037224 */ /* 0x000fce00078e000e */
[----:B------:R-:W-:Y:S05]  /*1d820*/  WARPSYNC.COLLECTIVE R15, `(.L_x_866) ;  /* 0x000000000f087348 */ /* 0x000fea0003c00000 */
[----:B------:R0:W1:Y:S02]  /*1d830*/  SHFL.IDX P6, R14, R13, R12, R11 ;  /* 0x0000000c0d0e7389 */ /* 0x00006400000c000b */
[----:B01----:R-:W-:Y:S01]  /*1d840*/  ENDCOLLECTIVE ;  /* 0x000000000000791b */ /* 0x003fe20003800000 */
.L_x_866:
[----:B------:R-:W-:Y:S02]  /*1d850*/  IMAD.MOV.U32 R13, RZ, RZ, R27 ;  /* 0x000000ffff0d7224 */ /* 0x000fe400078e001b */
[----:B------:R-:W-:-:S07]  /*1d860*/  IMAD.MOV.U32 R4, RZ, RZ, R14 ;  /* 0x000000ffff047224 */ /* 0x000fce00078e000e */
[----:B------:R-:W-:Y:S05]  /*1d870*/  WARPSYNC.COLLECTIVE R15, `(.L_x_867) ;  /* 0x000000000f087348 */ /* 0x000fea0003c00000 */
[----:B------:R0:W1:Y:S02]  /*1d880*/  SHFL.IDX P6, R14, R13, R12, R11 ;  /* 0x0000000c0d0e7389 */ /* 0x00006400000c000b */
[----:B01----:R-:W-:Y:S01]  /*1d890*/  ENDCOLLECTIVE ;  /* 0x000000000000791b */ /* 0x003fe20003800000 */
.L_x_867:
[----:B------:R-:W-:Y:S05]  /*1d8a0*/  BRA `(.L_x_868) ;  /* 0xfffffeb400c87947 */ /* 0x000fea000383ffff */
.L_x_605:
[----:B0-----:R0:W1:Y:S02]  /*1d8b0*/  SYNCS.PHASECHK.TRANS64.TRYWAIT P0, [R156+URZ+0x28800], R5 ;  /* 0x028800059c0075a7 */ /* 0x001064000800017f */
[----:B-1----:R-:W-:Y:S05]  /*1d8c0*/  @!P0 NANOSLEEP.SYNCS 0x989680 ;  /* 0x009896800000895d */ /* 0x002fea0003900000 */
[----:B------:R-:W1:Y:S02]  /*1d8d0*/  @!P0 SYNCS.PHASECHK.TRANS64 P0, [R156+URZ+0x28800], R5 ;  /* 0x028800059c0085a7 */ /* 0x000e64000800007f */
[----:B-1----:R-:W-:Y:S05]  /*1d8e0*/  @!P0 BRA `(.L_x_605) ;  /* 0xfffffffc00f08947 */ /* 0x002fea000383ffff */
[----:B------:R-:W-:Y:S05]  /*1d8f0*/  BRA `(.L_x_869) ;  /* 0xfffffeb800b87947 */ /* 0x000fea000383ffff */
.L_x_621:
[----:B------:R-:W-:Y:S01]  /*1d900*/  BSSY B1, `(.L_x_870) ;  /* 0x0000008000017945 */ /* 0x000fe20003800000 */
[----:B--2---:R-:W-:Y:S01]  /*1d910*/  MOV R13, R26 ;  /* 0x0000001a000d7202 */ /* 0x004fe20000000f00 */
[----:B------:R-:W-:Y:S01]  /*1d920*/  IMAD.MOV.U32 R12, RZ, RZ, RZ ;  /* 0x000000ffff0c7224 */ /* 0x000fe200078e00ff */
[----:B------:R-:W-:Y:S01]  /*1d930*/  MOV R15, 0xffffffff ;  /* 0xffffffff000f7802 */ /* 0x000fe20000000f00 */
[----:B------:R-:W-:-:S07]  /*1d940*/  IMAD.MOV.U32 R11, RZ, RZ, 0x181f ;  /* 0x0000181fff0b7424 */ /* 0x000fce00078e00ff */
[----:B------:R-:W-:Y:S05]  /*1d950*/  WARPSYNC.COLLECTIVE R15, `(.L_x_871) ;  /* 0x000000000f087348 */ /* 0x000fea0003c00000 */
[----:B------:R0:W1:Y:S02]  /*1d960*/  SHFL.IDX P6, R14, R13, R12, R11 ;  /* 0x0000000c0d0e7389 */ /* 0x00006400000c000b */
[----:B01----:R-:W-:Y:S01]  /*1d970*/  ENDCOLLECTIVE ;  /* 0x000000000000791b */ /* 0x003fe20003800000 */
.L_x_871:
[----:B------:R-:W-:Y:S05]  /*1d980*/  BSYNC B1 ;  /* 0x0000000000017941 */ /* 0x000fea0003800000 */
.L_x_870:
        /* <DEDUP_REMOVED lines=8> */
.L_x_872:
[----:B------:R-:W-:Y:S01]  /*1da10*/  IMAD.MOV.U32 R13, RZ, RZ, R28 ;  /* 0x000000ffff0d7224 */ /* 0x000fe200078e001c */
[----:B------:R-:W-:-:S07]  /*1da20*/  MOV R3, R14 ;  /* 0x0000000e00037202 */ /* 0x000fce0000000f00 */
[----:B------:R-:W-:Y:S05]  /*1da30*/  WARPSYNC.COLLECTIVE R15, `(.L_x_873) ;  /* 0x000000000f087348 */ /* 0x000fea0003c00000 */
[----:B------:R0:W1:Y:S02]  /*1da40*/  SHFL.IDX P6, R14, R13, R12, R11 ;  /* 0x0000000c0d0e7389 */ /* 0x00006400000c000b */
[----:B01----:R-:W-:Y:S01]  /*1da50*/  ENDCOLLECTIVE ;  /* 0x000000000000791b */ /* 0x003fe20003800000 */
.L_x_873:
[----:B------:R-:W-:Y:S01]  /*1da60*/  MOV R13, R27 ;  /* 0x0000001b000d7202 */ /* 0x000fe20000000f00 */
[----:B------:R-:W-:-:S07]  /*1da70*/  IMAD.MOV.U32 R20, RZ, RZ, R14 ;  /* 0x000000ffff147224 */ /* 0x000fce00078e000e */
[----:B------:R-:W-:Y:S05]  /*1da80*/  WARPSYNC.COLLECTIVE R15, `(.L_x_874) ;  /* 0x000000000f087348 */ /* 0x000fea0003c00000 */
[----:B------:R0:W1:Y:S02]  /*1da90*/  SHFL.IDX P6, R14, R13, R12, R11 ;  /* 0x0000000c0d0e7389 */ /* 0x00006400000c000b */
[----:B01----:R-:W-:Y:S01]  /*1daa0*/  ENDCOLLECTIVE ;  /* 0x000000000000791b */ /* 0x003fe20003800000 */
.L_x_874:
[----:B------:R-:W-:Y:S05]  /*1dab0*/  BRA `(.L_x_875) ;  /* 0xfffffecc00dc7947 */ /* 0x000fea000383ffff */
.L_x_625:
[----:B0-----:R0:W1:Y:S02]  /*1dac0*/  SYNCS.PHASECHK.TRANS64.TRYWAIT P4, [R156+URZ+0x28800], R27 ;  /* 0x0288001b9c0075a7 */ /* 0x001064000808017f */
[----:B-1----:R-:W-:Y:S05]  /*1dad0*/  @!P4 NANOSLEEP.SYNCS 0x989680 ;  /* 0x009896800000c95d */ /* 0x002fea0003900000 */
[----:B------:R-:W1:Y:S02]  /*1dae0*/  @!P4 SYNCS.PHASECHK.TRANS64 P4, [R156+URZ+0x28800], R27 ;  /* 0x0288001b9c00c5a7 */ /* 0x000e64000808007f */
[----:B-1----:R-:W-:Y:S05]  /*1daf0*/  @!P4 BRA `(.L_x_625) ;  /* 0xfffffffc00f0c947 */ /* 0x002fea000383ffff */
[----:B------:R-:W-:Y:S05]  /*1db00*/  BRA `(.L_x_876) ;  /* 0xfffffed000cc7947 */ /* 0x000fea000383ffff */
.L_x_635:
[----:B-1----:R1:W4:Y:S02]  /*1db10*/  SYNCS.PHASECHK.TRANS64.TRYWAIT P1, [R3+URZ+0x28830], R0 ;  /* 0x02883000030075a7 */ /* 0x002324000802017f */
[----:B----4-:R-:W-:Y:S05]  /*1db20*/  @!P1 NANOSLEEP.SYNCS 0x989680 ;  /* 0x009896800000995d */ /* 0x010fea0003900000 */
[----:B------:R-:W4:Y:S02]  /*1db30*/  @!P1 SYNCS.PHASECHK.TRANS64 P1, [R3+URZ+0x28830], R0 ;  /* 0x02883000030095a7 */ /* 0x000f24000802007f */
[----:B----4-:R-:W-:Y:S05]  /*1db40*/  @!P1 BRA `(.L_x_635) ;  /* 0xfffffffc00f09947 */ /* 0x010fea000383ffff */
[----:B------:R-:W-:Y:S05]  /*1db50*/  BRA `(.L_x_634) ;  /* 0xfffffee800b07947 */ /* 0x000fea000383ffff */
.L_x_642:
[----:B-1----:R1:W2:Y:S02]  /*1db60*/  SYNCS.PHASECHK.TRANS64.TRYWAIT P2, [R5+URZ+0x28830], R6 ;  /* 0x02883006050075a7 */ /* 0x0022a4000804017f */
[----:B--2---:R-:W-:Y:S05]  /*1db70*/  @!P2 NANOSLEEP.SYNCS 0x989680 ;  /* 0x009896800000a95d */ /* 0x004fea0003900000 */
[----:B------:R-:W2:Y:S02]  /*1db80*/  @!P2 SYNCS.PHASECHK.TRANS64 P2, [R5+URZ+0x28830], R6 ;  /* 0x028830060500a5a7 */ /* 0x000ea4000804007f */
[----:B--2---:R-:W-:Y:S05]  /*1db90*/  @!P2 BRA `(.L_x_642) ;  /* 0xfffffffc00f0a947 */ /* 0x004fea000383ffff */
[----:B------:R-:W-:Y:S05]  /*1dba0*/  BRA `(.L_x_641) ;  /* 0xffffff1800147947 */ /* 0x000fea000383ffff */
.L_x_646:
[----:B-1----:R1:W2:Y:S02]  /*1dbb0*/  SYNCS.PHASECHK.TRANS64.TRYWAIT P1, [R5+URZ+0x28850], R4 ;  /* 0x02885004050075a7 */ /* 0x0022a4000802017f */
[----:B--2---:R-:W-:Y:S05]  /*1dbc0*/  @!P1 NANOSLEEP.SYNCS 0x989680 ;  /* 0x009896800000995d */ /* 0x004fea0003900000 */
[----:B------:R-:W2:Y:S02]  /*1dbd0*/  @!P1 SYNCS.PHASECHK.TRANS64 P1, [R5+URZ+0x28850], R4 ;  /* 0x02885004050095a7 */ /* 0x000ea4000802007f */
[----:B--2---:R-:W-:Y:S05]  /*1dbe0*/  @!P1 BRA `(.L_x_646) ;  /* 0xfffffffc00f09947 */ /* 0x004fea000383ffff */
[----:B------:R-:W-:Y:S05]  /*1dbf0*/  BRA `(.L_x_643) ;  /* 0xffffff1c00207947 */ /* 0x000fea000383ffff */
.L_x_653:
[----:B-1----:R1:W2:Y:S02]  /*1dc00*/  SYNCS.PHASECHK.TRANS64.TRYWAIT P1, [R9+URZ+0x28850], R0 ;  /* 0x02885000090075a7 */ /* 0x0022a4000802017f */
[----:B--2---:R-:W-:Y:S05]  /*1dc10*/  @!P1 NANOSLEEP.SYNCS 0x989680 ;  /* 0x009896800000995d */ /* 0x004fea0003900000 */
[----:B------:R-:W2:Y:S02]  /*1dc20*/  @!P1 SYNCS.PHASECHK.TRANS64 P1, [R9+URZ+0x28850], R0 ;  /* 0x02885000090095a7 */ /* 0x000ea4000802007f */
[----:B--2---:R-:W-:Y:S05]  /*1dc30*/  @!P1 BRA `(.L_x_653) ;  /* 0xfffffffc00f09947 */ /* 0x004fea000383ffff */
[----:B------:R-:W-:Y:S05]  /*1dc40*/  BRA `(.L_x_652) ;  /* 0xffffff4000687947 */ /* 0x000fea000383ffff */
.L_x_659:
[----:B------:R-:W-:Y:S01]  /*1dc50*/  IMAD.MOV.U32 R13, RZ, RZ, R2 ;  /* 0x000000ffff0d7224 */ /* 0x000fe200078e0002 */
[----:B------:R-:W-:Y:S01]  /*1dc60*/  MOV R11, 0x181f ;  /* 0x0000181f000b7802 */ /* 0x000fe20000000f00 */
[----:B------:R-:W-:Y:S02]  /*1dc70*/  IMAD.MOV.U32 R12, RZ, RZ, RZ ;  /* 0x000000ffff0c7224 */ /* 0x000fe400078e00ff */
[----:B------:R-:W-:-:S07]  /*1dc80*/  IMAD.MOV.U32 R15, RZ, RZ, -0x1 ;  /* 0xffffffffff0f7424 */ /* 0x000fce00078e00ff */
[----:B-----5:R-:W-:Y:S05]  /*1dc90*/  WARPSYNC.COLLECTIVE R15, `(.L_x_877) ;  /* 0x000000000f087348 */ /* 0x020fea0003c00000 */
[----:B------:R0:W1:Y:S02]  /*1dca0*/  SHFL.IDX P6, R14, R13, R12, R11 ;  /* 0x0000000c0d0e7389 */ /* 0x00006400000c000b */
[----:B01---5:R-:W-:Y:S01]  /*1dcb0*/  ENDCOLLECTIVE ;  /* 0x000000000000791b */ /* 0x023fe20003800000 */
.L_x_877:
[----:B------:R-:W-:Y:S01]  /*1dcc0*/  MOV R13, R0 ;  /* 0x00000000000d7202 */ /* 0x000fe20000000f00 */
[----:B------:R-:W-:-:S07]  /*1dcd0*/  IMAD.MOV.U32 R3, RZ, RZ, R14 ;  /* 0x000000ffff037224 */ /* 0x000fce00078e000e */
[----:B------:R-:W-:Y:S05]  /*1dce0*/  WARPSYNC.COLLECTIVE R15, `(.L_x_878) ;  /* 0x000000000f087348 */ /* 0x000fea0003c00000 */
[----:B------:R0:W1:Y:S02]  /*1dcf0*/  SHFL.IDX P6, R14, R13, R12, R11 ;  /* 0x0000000c0d0e7389 */ /* 0x00006400000c000b */
[----:B01----:R-:W-:Y:S01]  /*1dd00*/  ENDCOLLECTIVE ;  /* 0x000000000000791b */ /* 0x003fe20003800000 */
.L_x_878:
[----:B------:R-:W-:Y:S05]  /*1dd10*/  BRA `(.L_x_879) ;  /* 0xffffff5c00407947 */ /* 0x000fea000383ffff */
.L_x_662:
[----:B------:R-:W-:Y:S01]  /*1dd20*/  BSSY B1, `(.L_x_880) ;  /* 0x0000008000017945 */ /* 0x000fe20003800000 */
[----:B------:R-:W-:Y:S01]  /*1dd30*/  IMAD.MOV.U32 R13, RZ, RZ, R2 ;  /* 0x000000ffff0d7224 */ /* 0x000fe200078e0002 */
[----:B---3--:R-:W-:Y:S01]  /*1dd40*/  MOV R11, 0x181f ;  /* 0x0000181f000b7802 */ /* 0x008fe20000000f00 */
[----:B------:R-:W-:Y:S02]  /*1dd50*/  IMAD.MOV.U32 R12, RZ, RZ, 0x1 ;  /* 0x00000001ff0c7424 */ /* 0x000fe400078e00ff */
[----:B------:R-:W-:-:S07]  /*1dd60*/  IMAD.MOV.U32 R15, RZ, RZ, -0x1 ;  /* 0xffffffffff0f7424 */ /* 0x000fce00078e00ff */
[----:B012--5:R-:W-:Y:S05]  /*1dd70*/  WARPSYNC.COLLECTIVE R15, `(.L_x_881) ;  /* 0x000000000f087348 */ /* 0x027fea0003c00000 */
[----:B--2---:R2:W3:Y:S02]  /*1dd80*/  SHFL.IDX P6, R14, R13, R12, R11 ;  /* 0x0000000c0d0e7389 */ /* 0x0044e400000c000b */
[----:B0123-5:R-:W-:Y:S01]  /*1dd90*/  ENDCOLLECTIVE ;  /* 0x000000000000791b */ /* 0x02ffe20003800000 */
.L_x_881:
[----:B------:R-:W-:Y:S05]  /*1dda0*/  BSYNC B1 ;  /* 0x0000000000017941 */ /* 0x000fea0003800000 */
.L_x_880:
        /* <DEDUP_REMOVED lines=8> */
.L_x_882:
[----:B------:R-:W-:Y:S05]  /*1de30*/  BRA `(.L_x_883) ;  /* 0xffffff5c003c7947 */ /* 0x000fea000383ffff */
.L_x_665:
[----:B------:R-:W-:Y:S01]  /*1de40*/  BSSY B1, `(.L_x_884) ;  /* 0x0000008000017945 */ /* 0x000fe20003800000 */
[----:B------:R-:W-:Y:S01]  /*1de50*/  IMAD.MOV.U32 R13, RZ, RZ, R2 ;  /* 0x000000ffff0d7224 */ /* 0x000fe200078e0002 */
[----:B------:R-:W-:Y:S01]  /*1de60*/  MOV R11, 0x181f ;  /* 0x0000181f000b7802 */ /* 0x000fe20000000f00 */
[----:B------:R-:W-:Y:S02]  /*1de70*/  IMAD.MOV.U32 R12, RZ, RZ, 0x2 ;  /* 0x00000002ff0c7424 */ /* 0x000fe400078e00ff */
[----:B---3--:R-:W-:-:S07]  /*1de80*/  IMAD.MOV.U32 R15, RZ, RZ, -0x1 ;  /* 0xffffffffff0f7424 */ /* 0x008fce00078e00ff */
[----:B012-4-:R-:W-:Y:S05]  /*1de90*/  WARPSYNC.COLLECTIVE R15, `(.L_x_885) ;  /* 0x000000000f087348 */ /* 0x017fea0003c00000 */
[----:B--2---:R2:W3:Y:S02]  /*1dea0*/  SHFL.IDX P6, R14, R13, R12, R11 ;  /* 0x0000000c0d0e7389 */ /* 0x0044e400000c000b */
[----:B01234-:R-:W-:Y:S01]  /*1deb0*/  ENDCOLLECTIVE ;  /* 0x000000000000791b */ /* 0x01ffe20003800000 */
.L_x_885:
[----:B------:R-:W-:Y:S05]  /*1dec0*/  BSYNC B1 ;  /* 0x0000000000017941 */ /* 0x000fea0003800000 */
.L_x_884:
        /* <DEDUP_REMOVED lines=8> */
.L_x_886:
[----:B------:R-:W-:Y:S05]  /*1df50*/  BRA `(.L_x_887) ;  /* 0xffffff5c003c7947 */ /* 0x000fea000383ffff */
.L_x_668:
        /* <DEDUP_REMOVED lines=8> */
.L_x_889:
[----:B------:R-:W-:Y:S05]  /*1dfe0*/  BSYNC B1 ;  /* 0x0000000000017941 */ /* 0x000fea0003800000 */
.L_x_888:
        /* <DEDUP_REMOVED lines=8> */
.L_x_890:
[----:B------:R-:W-:Y:S05]  /*1e070*/  BRA `(.L_x_891) ;  /* 0xffffff5c003c7947 */ /* 0x000fea000383ffff */
.L_x_670:
[----:B------:R-:W-:Y:S01]  /*1e080*/  IMAD.MOV.U32 R13, RZ, RZ, R2 ;  /* 0x000000ffff0d7224 */ /* 0x000fe200078e0002 */
[----:B------:R-:W-:Y:S01]  /*1e090*/  MOV R11, 0x1c1f ;  /* 0x00001c1f000b7802 */ /* 0x000fe20000000f00 */
[----:B------:R-:W-:Y:S02]  /*1e0a0*/  IMAD.MOV.U32 R12, RZ, RZ, RZ ;  /* 0x000000ffff0c7224 */ /* 0x000fe400078e00ff */
[----:B------:R-:W-:-:S07]  /*1e0b0*/  IMAD.MOV.U32 R15, RZ, RZ, -0x1 ;  /* 0xffffffffff0f7424 */ /* 0x000fce00078e00ff */
[----:B------:R-:W-:Y:S05]  /*1e0c0*/  WARPSYNC.COLLECTIVE R15, `(.L_x_892) ;  /* 0x000000000f087348 */ /* 0x000fea0003c00000 */
[----:B------:R0:W1:Y:S02]  /*1e0d0*/  SHFL.IDX P6, R14, R13, R12, R11 ;  /* 0x0000000c0d0e7389 */ /* 0x00006400000c000b */
[----:B01----:R-:W-:Y:S01]  /*1e0e0*/  ENDCOLLECTIVE ;  /* 0x000000000000791b */ /* 0x003fe20003800000 */
.L_x_892:
[----:B------:R-:W-:Y:S01]  /*1e0f0*/  MOV R13, R0 ;  /* 0x00000000000d7202 */ /* 0x000fe20000000f00 */
[----:B------:R-:W-:-:S07]  /*1e100*/  IMAD.MOV.U32 R3, RZ, RZ, R14 ;  /* 0x000000ffff037224 */ /* 0x000fce00078e000e */
[----:B------:R-:W-:Y:S05]  /*1e110*/  WARPSYNC.COLLECTIVE R15, `(.L_x_893) ;  /* 0x000000000f087348 */ /* 0x000fea0003c00000 */
[----:B------:R0:W1:Y:S02]  /*1e120*/  SHFL.IDX P6, R14, R13, R12, R11 ;  /* 0x0000000c0d0e7389 */ /* 0x00006400000c000b */
[----:B01----:R-:W-:Y:S01]  /*1e130*/  ENDCOLLECTIVE ;  /* 0x000000000000791b */ /* 0x003fe20003800000 */
.L_x_893:
[----:B------:R-:W-:Y:S05]  /*1e140*/  BRA `(.L_x_894) ;  /* 0xffffff60003c7947 */ /* 0x000fea000383ffff */
.L_x_673:
[----:B------:R-:W-:Y:S01]  /*1e150*/  BSSY B1, `(.L_x_895) ;  /* 0x0000008000017945 */ /* 0x000fe20003800000 */
[----:B--2---:R-:W-:Y:S01]  /*1e160*/  IMAD.MOV.U32 R13, RZ, RZ, R2 ;  /* 0x000000ffff0d7224 */ /* 0x004fe200078e0002 */
[----:B------:R-:W-:Y:S01]  /*1e170*/  MOV R11, 0x1c1f ;  /* 0x00001c1f000b7802 */ /* 0x000fe20000000f00 */
[----:B------:R-:W-:Y:S02]  /*1e180*/  IMAD.MOV.U32 R12, RZ, RZ, 0x1 ;  /* 0x00000001ff0c7424 */ /* 0x000fe400078e00ff */
[----:B------:R-:W-:-:S07]  /*1e190*/  IMAD.MOV.U32 R15, RZ, RZ, -0x1 ;  /* 0xffffffffff0f7424 */ /* 0x000fce00078e00ff */
[----:B01----:R-:W-:Y:S05]  /*1e1a0*/  WARPSYNC.COLLECTIVE R15, `(.L_x_896) ;  /* 0x000000000f087348 */ /* 0x003fea0003c00000 */
[----:B------:R2:W3:Y:S02]  /*1e1b0*/  SHFL.IDX P6, R14, R13, R12, R11 ;  /* 0x0000000c0d0e7389 */ /* 0x0004e400000c000b */
[----:B0123--:R-:W-:Y:S01]  /*1e1c0*/  ENDCOLLECTIVE ;  /* 0x000000000000791b */ /* 0x00ffe20003800000 */
.L_x_896:
[----:B------:R-:W-:Y:S05]  /*1e1d0*/  BSYNC B1 ;  /* 0x0000000000017941 */ /* 0x000fea0003800000 */
.L_x_895:
        /* <DEDUP_REMOVED lines=8> */
.L_x_897:
[----:B------:R-:W-:Y:S05]  /*1e260*/  BRA `(.L_x_898) ;  /* 0xffffff6400187947 */ /* 0x000fea000383ffff */
.L_x_677:
[----:B------:R-:W-:Y:S01]  /*1e270*/  IMAD.MOV.U32 R13, RZ, RZ, R2 ;  /* 0x000000ffff0d7224 */ /* 0x000fe200078e0002 */
[----:B------:R-:W-:Y:S01]  /*1e280*/  MOV R11, 0x181f ;  /* 0x0000181f000b7802 */ /* 0x000fe20000000f00 */
[----:B------:R-:W-:Y:S02]  /*1e290*/  IMAD.MOV.U32 R12, RZ, RZ, RZ ;  /* 0x000000ffff0c7224 */ /* 0x000fe400078e00ff */
[----:B------:R-:W-:-:S07]  /*1e2a0*/  IMAD.MOV.U32 R15, RZ, RZ, -0x1 ;  /* 0xffffffffff0f7424 */ /* 0x000fce00078e00ff */
[----:B01----:R-:W-:Y:S05]  /*1e2b0*/  WARPSYNC.COLLECTIVE R15, `(.L_x_899) ;  /* 0x000000000f087348 */ /* 0x003fea0003c00000 */
[----:B------:R2:W3:Y:S02]  /*1e2c0*/  SHFL.IDX P6, R14, R13, R12, R11 ;  /* 0x0000000c0d0e7389 */ /* 0x0004e400000c000b */
[----:B0123--:R-:W-:Y:S01]  /*1e2d0*/  ENDCOLLECTIVE ;  /* 0x000000000000791b */ /* 0x00ffe20003800000 */
.L_x_899:
[----:B------:R-:W-:Y:S01]  /*1e2e0*/  MOV R13, R0 ;  /* 0x00000000000d7202 */ /* 0x000fe20000000f00 */
[----:B------:R-:W-:-:S07]  /*1e2f0*/  IMAD.MOV.U32 R3, RZ, RZ, R14 ;  /* 0x000000ffff037224 */ /* 0x000fce00078e000e */
[----:B------:R-:W-:Y:S05]  /*1e300*/  WARPSYNC.COLLECTIVE R15, `(.L_x_900) ;  /* 0x000000000f087348 */ /* 0x000fea0003c00000 */
[----:B------:R0:W1:Y:S02]  /*1e310*/  SHFL.IDX P6, R14, R13, R12, R11 ;  /* 0x0000000c0d0e7389 */ /* 0x00006400000c000b */
[----:B01----:R-:W-:Y:S01]  /*1e320*/  ENDCOLLECTIVE ;  /* 0x000000000000791b */ /* 0x003fe20003800000 */
.L_x_900:
[----:B------:R-:W-:Y:S05]  /*1e330*/  BRA `(.L_x_901) ;  /* 0xffffff6c00f47947 */ /* 0x000fea000383ffff */
.L_x_680:
[----:B------:R-:W-:Y:S01]  /*1e340*/  BSSY B1, `(.L_x_902) ;  /* 0x0000008000017945 */ /* 0x000fe20003800000 */
[----:B------:R-:W-:Y:S01]  /*1e350*/  IMAD.MOV.U32 R13, RZ, RZ, R2 ;  /* 0x000000ffff0d7224 */ /* 0x000fe200078e0002 */
[----:B------:R-:W-:Y:S01]  /*1e360*/  MOV R11, 0x181f ;  /* 0x0000181f000b7802 */ /* 0x000fe20000000f00 */
[----:B------:R-:W-:Y:S02]  /*1e370*/  IMAD.MOV.U32 R12, RZ, RZ, 0x1 ;  /* 0x00000001ff0c7424 */ /* 0x000fe400078e00ff */
[----:B---3--:R-:W-:-:S07]  /*1e380*/  IMAD.MOV.U32 R15, RZ, RZ, -0x1 ;  /* 0xffffffffff0f7424 */ /* 0x008fce00078e00ff */
[----:B012-4-:R-:W-:Y:S05]  /*1e390*/  WARPSYNC.COLLECTIVE R15, `(.L_x_903) ;  /* 0x000000000f087348 */ /* 0x017fea0003c00000 */
[----:B----4-:R3:W4:Y:S02]  /*1e3a0*/  SHFL.IDX P6, R14, R13, R12, R11 ;  /* 0x0000000c0d0e7389 */ /* 0x01072400000c000b */
[----:B01234-:R-:W-:Y:S01]  /*1e3b0*/  ENDCOLLECTIVE ;  /* 0x000000000000791b */ /* 0x01ffe20003800000 */
.L_x_903:
[----:B------:R-:W-:Y:S05]  /*1e3c0*/  BSYNC B1 ;  /* 0x0000000000017941 */ /* 0x000fea0003800000 */
.L_x_902:
        /* <DEDUP_REMOVED lines=8> */
.L_x_904:
[----:B------:R-:W-:Y:S05]  /*1e450*/  BRA `(.L_x_905) ;  /* 0xffffff6c00f47947 */ /* 0x000fea000383ffff */
.L_x_683:
[----:B------:R-:W-:Y:S01]  /*1e460*/  BSSY B1, `(.L_x_906) ;  /* 0x0000008000017945 */ /* 0x000fe20003800000 */
[----:B------:R-:W-:Y:S01]  /*1e470*/  IMAD.MOV.U32 R13, RZ, RZ, R2 ;  /* 0x000000ffff0d7224 */ /* 0x000fe200078e0002 */
[----:B------:R-:W-:Y:S01]  /*1e480*/  MOV R11, 0x181f ;  /* 0x0000181f000b7802 */ /* 0x000fe20000000f00 */
[----:B------:R-:W-:Y:S02]  /*1e490*/  IMAD.MOV.U32 R12, RZ, RZ, 0x2 ;  /* 0x00000002ff0c7424 */ /* 0x000fe400078e00ff */
[----:B0-----:R-:W-:-:S07]  /*1e4a0*/  IMAD.MOV.U32 R15, RZ, RZ, -0x1 ;  /* 0xffffffffff0f7424 */ /* 0x001fce00078e00ff */
[----:B-1234-:R-:W-:Y:S05]  /*1e4b0*/  WARPSYNC.COLLECTIVE R15, `(.L_x_907) ;  /* 0x000000000f087348 */ /* 0x01efea0003c00000 */
[----:B----4-:R0:W4:Y:S02]  /*1e4c0*/  SHFL.IDX P6, R14, R13, R12, R11 ;  /* 0x0000000c0d0e7389 */ /* 0x01012400000c000b */
[----:B01234-:R-:W-:Y:S01]  /*1e4d0*/  ENDCOLLECTIVE ;  /* 0x000000000000791b */ /* 0x01ffe20003800000 */
.L_x_907:
[----:B------:R-:W-:Y:S05]  /*1e4e0*/  BSYNC B1 ;  /* 0x0000000000017941 */ /* 0x000fea0003800000 */
.L_x_906:
        /* <DEDUP_REMOVED lines=8> */
.L_x_908:
[----:B------:R-:W-:Y:S05]  /*1e570*/  BRA `(.L_x_909) ;  /* 0xffffff6c00f47947 */ /* 0x000fea000383ffff */
.L_x_686:
[----:B------:R-:W-:Y:S01]  /*1e580*/  BSSY B1, `(.L_x_910) ;  /* 0x0000008000017945 */ /* 0x000fe20003800000 */
[----:B------:R-:W-:Y:S01]  /*1e590*/  IMAD.MOV.U32 R13, RZ, RZ, R2 ;  /* 0x000000ffff0d7224 */ /* 0x000fe200078e0002 */
[----:B------:R-:W-:Y:S01]  /*1e5a0*/  MOV R11, 0x181f ;  /* 0x0000181f000b7802 */ /* 0x000fe20000000f00 */
[----:B------:R-:W-:Y:S02]  /*1e5b0*/  IMAD.MOV.U32 R12, RZ, RZ, 0x3 ;  /* 0x00000003ff0c7424 */ /* 0x000fe400078e00ff */
[----:B0-----:R-:W-:-:S07]  /*1e5c0*/  IMAD.MOV.U32 R15, RZ, RZ, -0x1 ;  /* 0xffffffffff0f7424 */ /* 0x001fce00078e00ff */
[----:B-1234-:R-:W-:Y:S05]  /*1e5d0*/  WARPSYNC.COLLECTIVE R15, `(.L_x_911) ;  /* 0x000000000f087348 */ /* 0x01efea0003c00000 */
[----:B------:R0:W0:Y:S02]  /*1e5e0*/  SHFL.IDX P6, R14, R13, R12, R11 ;  /* 0x0000000c0d0e7389 */ /* 0x00002400000c000b */
[----:B01234-:R-:W-:Y:S01]  /*1e5f0*/  ENDCOLLECTIVE ;  /* 0x000000000000791b */ /* 0x01ffe20003800000 */
.L_x_911:
[----:B------:R-:W-:Y:S05]  /*1e600*/  BSYNC B1 ;  /* 0x0000000000017941 */ /* 0x000fea0003800000 */
.L_x_910:
        /* <DEDUP_REMOVED lines=8> */
.L_x_912:
[----:B------:R-:W-:Y:S05]  /*1e690*/  BRA `(.L_x_913) ;  /* 0xffffff6c00f47947 */ /* 0x000fea000383ffff */
.L_x_703:
[----:B------:R-:W0:Y:S01]  /*1e6a0*/  S2R R9, SR_TID.X ;  /* 0x0000000000097919 */ /* 0x000e220000002100 */
[----:B------:R-:W-:Y:S01]  /*1e6b0*/  BSSY B1, `(.L_x_914) ;  /* 0x000000a000017945 */ /* 0x000fe20003800000 */
[----:B------:R-:W-:Y:S01]  /*1e6c0*/  IMAD.MOV.U32 R12, RZ, RZ, RZ ;  /* 0x000000ffff0c7224 */ /* 0x000fe200078e00ff */
[----:B------:R-:W-:Y:S01]  /*1e6d0*/  MOV R11, 0x1f ;  /* 0x0000001f000b7802 */ /* 0x000fe20000000f00 */
[----:B------:R-:W-:Y:S01]  /*1e6e0*/  IMAD.MOV.U32 R15, RZ, RZ, -0x1 ;  /* 0xffffffffff0f7424 */ /* 0x000fe200078e00ff */
[----:B0-----:R-:W-:-:S04]  /*1e6f0*/  SHF.R.U32.HI R9, RZ, 0x5, R9 ;  /* 0x00000005ff097819 */ /* 0x001fc80000011609 */
[----:B------:R-:W-:-:S05]  /*1e700*/  LOP3.LUT R9, R9, 0x3, RZ, 0xc0, !PT ;  /* 0x0000000309097812 */ /* 0x000fca00078ec0ff */
[----:B------:R-:W-:-:S07]  /*1e710*/  IMAD.MOV.U32 R13, RZ, RZ, R9 ;  /* 0x000000ffff0d7224 */ /* 0x000fce00078e0009 */
[----:B------:R-:W-:Y:S05]  /*1e720*/  WARPSYNC.COLLECTIVE R15, `(.L_x_915) ;  /* 0x000000000f087348 */ /* 0x000fea0003c00000 */
[----:B------:R0:W1:Y:S02]  /*1e730*/  SHFL.IDX P6, R14, R13, R12, R11 ;  /* 0x0000000c0d0e7389 */ /* 0x00006400000c000b */
[----:B01----:R-:W-:Y:S01]  /*1e740*/  ENDCOLLECTIVE ;  /* 0x000000000000791b */ /* 0x003fe20003800000 */
.L_x_915:
[----:B------:R-:W-:Y:S05]  /*1e750*/  BSYNC B1 ;  /* 0x0000000000017941 */ /* 0x000fea0003800000 */
.L_x_914:
[----:B------:R-:W-:Y:S05]  /*1e760*/  BRA `(.L_x_916) ;  /* 0xffffff84009c7947 */ /* 0x000fea000383ffff */
.L_x_705:
[----:B------:R-:W-:Y:S01]  /*1e770*/  BSSY B1, `(.L_x_917) ;  /* 0x0000006000017945 */ /* 0x000fe20003800000 */
[----:B------:R-:W-:-:S07]  /*1e780*/  IMAD.MOV.U32 R15, RZ, RZ, -0x1 ;  /* 0xffffffffff0f7424 */ /* 0x000fce00078e00ff */
[----:B0-----:R-:W-:Y:S05]  /*1e790*/  WARPSYNC.COLLECTIVE R15, `(.L_x_918) ;  /* 0x000000000f0c7348 */ /* 0x001fea0003c00000 */
[----:B------:R-:W-:Y:S02]  /*1e7a0*/  ELECT P6, UR62, PT ;  /* 0x00000000003e782f */ /* 0x000fe400038c0000 */
[----:B------:R-:W-:Y:S01]  /*1e7b0*/  MOV R14, UR62 ;  /* 0x0000003e000e7c02 */ /* 0x000fe20008000f00 */
[----:B0-----:R-:W-:Y:S10]  /*1e7c0*/  ENDCOLLECTIVE ;  /* 0x000000000000791b */ /* 0x001ff40003800000 */
.L_x_918:
[----:B------:R-:W-:Y:S05]  /*1e7d0*/  BSYNC B1 ;  /* 0x0000000000017941 */ /* 0x000fea0003800000 */
.L_x_917:
[----:B------:R-:W-:Y:S05]  /*1e7e0*/  BRA `(.L_x_704) ;  /* 0xffffff8400947947 */ /* 0x000fea000383ffff */
.L_x_707:
[----:B0-----:R0:W1:Y:S02]  /*1e7f0*/  SYNCS.PHASECHK.TRANS64.TRYWAIT P0, [R22+URZ+0x28820], R7 ;  /* 0x02882007160075a7 */ /* 0x001064000800017f */
[----:B-1----:R-:W-:Y:S05]  /*1e800*/  @!P0 NANOSLEEP.SYNCS 0x989680 ;  /* 0x009896800000895d */ /* 0x002fea0003900000 */
[----:B------:R-:W1:Y:S02]  /*1e810*/  @!P0 SYNCS.PHASECHK.TRANS64 P0, [R22+URZ+0x28820], R7 ;  /* 0x02882007160085a7 */ /* 0x000e64000800007f */
[----:B-1----:R-:W-:Y:S05]  /*1e820*/  @!P0 BRA `(.L_x_707) ;  /* 0xfffffffc00f08947 */ /* 0x002fea000383ffff */
[----:B------:R-:W-:Y:S05]  /*1e830*/  BRA `(.L_x_919) ;  /* 0xffffff8400a47947 */ /* 0x000fea000383ffff */
.L_x_711:
[----:B-1----:R1:W2:Y:S02]  /*1e840*/  SYNCS.PHASECHK.TRANS64.TRYWAIT P0, [R10+URZ+0x288a0], R9 ;  /* 0x0288a0090a0075a7 */ /* 0x0022a4000800017f */
[----:B--2---:R-:W-:Y:S05]  /*1e850*/  @!P0 NANOSLEEP.SYNCS 0x989680 ;  /* 0x009896800000895d */ /* 0x004fea0003900000 */
[----:B------:R-:W2:Y:S02]  /*1e860*/  @!P0 SYNCS.PHASECHK.TRANS64 P0, [R10+URZ+0x288a0], R9 ;  /* 0x0288a0090a0085a7 */ /* 0x000ea4000800007f */
[----:B--2---:R-:W-:Y:S05]  /*1e870*/  @!P0 BRA `(.L_x_711) ;  /* 0xfffffffc00f08947 */ /* 0x004fea000383ffff */
[----:B------:R-:W-:Y:S05]  /*1e880*/  BRA `(.L_x_920) ;  /* 0xffffff8400bc7947 */ /* 0x000fea000383ffff */
.L_x_717:
[----:B0-----:R0:W2:Y:S02]  /*1e890*/  SYNCS.PHASECHK.TRANS64.TRYWAIT P0, [R10+URZ+0x288c0], R9 ;  /* 0x0288c0090a0075a7 */ /* 0x0010a4000800017f */
[----:B--2---:R-:W-:Y:S05]  /*1e8a0*/  @!P0 NANOSLEEP.SYNCS 0x989680 ;  /* 0x009896800000895d */ /* 0x004fea0003900000 */
[----:B------:R-:W2:Y:S02]  /*1e8b0*/  @!P0 SYNCS.PHASECHK.TRANS64 P0, [R10+URZ+0x288c0], R9 ;  /* 0x0288c0090a0085a7 */ /* 0x000ea4000800007f */
[----:B--2---:R-:W-:Y:S05]  /*1e8c0*/  @!P0 BRA `(.L_x_717) ;  /* 0xfffffffc00f08947 */ /* 0x004fea000383ffff */
[----:B------:R-:W-:Y:S05]  /*1e8d0*/  BRA `(.L_x_921) ;  /* 0xffffff88007c7947 */ /* 0x000fea000383ffff */
.L_x_725:
[----:B-1----:R1:W2:Y:S02]  /*1e8e0*/  SYNCS.PHASECHK.TRANS64.TRYWAIT P2, [R10+URZ+0x288a0], R9 ;  /* 0x0288a0090a0075a7 */ /* 0x0022a4000804017f */
[----:B--2---:R-:W-:Y:S05]  /*1e8f0*/  @!P2 NANOSLEEP.SYNCS 0x989680 ;  /* 0x009896800000a95d */ /* 0x004fea0003900000 */
[----:B------:R-:W2:Y:S02]  /*1e900*/  @!P2 SYNCS.PHASECHK.TRANS64 P2, [R10+URZ+0x288a0], R9 ;  /* 0x0288a0090a00a5a7 */ /* 0x000ea4000804007f */
[----:B--2---:R-:W-:Y:S05]  /*1e910*/  @!P2 BRA `(.L_x_725) ;  /* 0xfffffffc00f0a947 */ /* 0x004fea000383ffff */
[----:B------:R-:W-:Y:S05]  /*1e920*/  BRA `(.L_x_922) ;  /* 0xffffff8c00787947 */ /* 0x000fea000383ffff */
.L_x_731:
[----:B0-----:R0:W2:Y:S02]  /*1e930*/  SYNCS.PHASECHK.TRANS64.TRYWAIT P2, [R10+URZ+0x288c0], R9 ;  /* 0x0288c0090a0075a7 */ /* 0x0010a4000804017f */
[----:B--2---:R-:W-:Y:S05]  /*1e940*/  @!P2 NANOSLEEP.SYNCS 0x989680 ;  /* 0x009896800000a95d */ /* 0x004fea0003900000 */
[----:B------:R-:W2:Y:S02]  /*1e950*/  @!P2 SYNCS.PHASECHK.TRANS64 P2, [R10+URZ+0x288c0], R9 ;  /* 0x0288c0090a00a5a7 */ /* 0x000ea4000804007f */
[----:B--2---:R-:W-:Y:S05]  /*1e960*/  @!P2 BRA `(.L_x_731) ;  /* 0xfffffffc00f0a947 */ /* 0x004fea000383ffff */
[----:B------:R-:W-:Y:S05]  /*1e970*/  BRA `(.L_x_923) ;  /* 0xffffff9000307947 */ /* 0x000fea000383ffff */
.L_x_747:
[----:B------:R-:W0:Y:S01]  /*1e980*/  S2R R9, SR_TID.X ;  /* 0x0000000000097919 */ /* 0x000e220000002100 */
[----:B------:R-:W-:Y:S01]  /*1e990*/  BSSY B0, `(.L_x_924) ;  /* 0x000000a000007945 */ /* 0x000fe20003800000 */
[----:B------:R-:W-:Y:S01]  /*1e9a0*/  IMAD.MOV.U32 R12, RZ, RZ, RZ ;  /* 0x000000ffff0c7224 */ /* 0x000fe200078e00ff */
[----:B------:R-:W-:Y:S01]  /*1e9b0*/  MOV R15, 0xffffffff ;  /* 0xffffffff000f7802 */ /* 0x000fe20000000f00 */
[----:B------:R-:W-:Y:S01]  /*1e9c0*/  IMAD.MOV.U32 R11, RZ, RZ, 0x1f ;  /* 0x0000001fff0b7424 */ /* 0x000fe200078e00ff */
[----:B0-----:R-:W-:-:S04]  /*1e9d0*/  SHF.R.U32.HI R9, RZ, 0x5, R9 ;  /* 0x00000005ff097819 */ /* 0x001fc80000011609 */
[----:B------:R-:W-:-:S04]  /*1e9e0*/  LOP3.LUT R9, R9, 0x3, RZ, 0xc0, !PT ;  /* 0x0000000309097812 */ /* 0x000fc800078ec0ff */
[----:B------:R-:W-:-:S07]  /*1e9f0*/  MOV R13, R9 ;  /* 0x00000009000d7202 */ /* 0x000fce0000000f00 */
[----:B-----5:R-:W-:Y:S05]  /*1ea00*/  WARPSYNC.COLLECTIVE R15, `(.L_x_925) ;  /* 0x000000000f087348 */ /* 0x020fea0003c00000 */
[----:B------:R0:W1:Y:S02]  /*1ea10*/  SHFL.IDX P6, R14, R13, R12, R11 ;  /* 0x0000000c0d0e7389 */ /* 0x00006400000c000b */
[----:B01---5:R-:W-:Y:S01]  /*1ea20*/  ENDCOLLECTIVE ;  /* 0x000000000000791b */ /* 0x023fe20003800000 */
.L_x_925:
[----:B------:R-:W-:Y:S05]  /*1ea30*/  BSYNC B0 ;  /* 0x0000000000007941 */ /* 0x000fea0003800000 */
.L_x_924:
[----:B------:R-:W-:Y:S05]  /*1ea40*/  BRA `(.L_x_926) ;  /* 0xffffff9c007c7947 */ /* 0x000fea000383ffff */
.L_x_750:
[----:B0-----:R0:W1:Y:S02]  /*1ea50*/  SYNCS.PHASECHK.TRANS64.TRYWAIT P0, [R7+URZ+0x28840], R2 ;  /* 0x02884002070075a7 */ /* 0x001064000800017f */
[----:B-1----:R-:W-:Y:S05]  /*1ea60*/  @!P0 NANOSLEEP.SYNCS 0x989680 ;  /* 0x009896800000895d */ /* 0x002fea0003900000 */
[----:B------:R-:W1:Y:S02]  /*1ea70*/  @!P0 SYNCS.PHASECHK.TRANS64 P0, [R7+URZ+0x28840], R2 ;  /* 0x02884002070085a7 */ /* 0x000e64000800007f */
[----:B-1----:R-:W-:Y:S05]  /*1ea80*/  @!P0 BRA `(.L_x_750) ;  /* 0xfffffffc00f08947 */ /* 0x002fea000383ffff */
[----:B------:R-:W-:Y:S05]  /*1ea90*/  BRA `(.L_x_927) ;  /* 0xffffff9c00cc7947 */ /* 0x000fea000383ffff */
.L_x_751:
        /* <DEDUP_REMOVED lines=8> */
.L_x_929:
[----:B------:R-:W-:Y:S05]  /*1eb20*/  BSYNC B0 ;  /* 0x0000000000007941 */ /* 0x000fea0003800000 */
.L_x_928:
[----:B------:R-:W-:Y:S01]  /*1eb30*/  MOV R13, R4 ;  /* 0x00000004000d7202 */ /* 0x000fe20000000f00 */
[----:B------:R-:W-:Y:S01]  /*1eb40*/  IMAD.MOV.U32 R12, RZ, RZ, RZ ;  /* 0x000000ffff0c7224 */ /* 0x000fe200078e00ff */
[----:B------:R-:W-:Y:S01]  /*1eb50*/  MOV R15, 0xffffffff ;  /* 0xffffffff000f7802 */ /* 0x000fe20000000f00 */
[----:B------:R-:W-:Y:S01]  /*1eb60*/  IMAD.MOV.U32 R11, RZ, RZ, 0x181f ;  /* 0x0000181fff0b7424 */ /* 0x000fe200078e00ff */
[----:B------:R-:W-:Y:S01]  /*1eb70*/  @P0 LEA R8, R5, R22, 0x1 ;  /* 0x0000001605080211 */ /* 0x000fe200078e08ff */
[----:B------:R-:W-:-:S07]  /*1eb80*/  IMAD.MOV.U32 R2, RZ, RZ, R14 ;  /* 0x000000ffff027224 */ /* 0x000fce00078e000e */
[----:B------:R-:W-:Y:S05]  /*1eb90*/  WARPSYNC.COLLECTIVE R15, `(.L_x_930) ;  /* 0x000000000f087348 */ /* 0x000fea0003c00000 */
[----:B------:R0:W1:Y:S02]  /*1eba0*/  SHFL.IDX P6, R14, R13, R12, R11 ;  /* 0x0000000c0d0e7389 */ /* 0x00006400000c000b */
[----:B01----:R-:W-:Y:S01]  /*1ebb0*/  ENDCOLLECTIVE ;  /* 0x000000000000791b */ /* 0x003fe20003800000 */
.L_x_930:
[----:B------:R-:W-:Y:S02]  /*1ebc0*/  IMAD.MOV.U32 R13, RZ, RZ, R0 ;  /* 0x000000ffff0d7224 */ /* 0x000fe400078e0000 */
[----:B------:R-:W-:Y:S02]  /*1ebd0*/  IMAD.MOV.U32 R12, RZ, RZ, 0x1 ;  /* 0x00000001ff0c7424 */ /* 0x000fe400078e00ff */
[----:B------:R-:W-:-:S07]  /*1ebe0*/  IMAD.MOV.U32 R3, RZ, RZ, R14 ;  /* 0x000000ffff037224 */ /* 0x000fce00078e000e */
[----:B------:R-:W-:Y:S05]  /*1ebf0*/  WARPSYNC.COLLECTIVE R15, `(.L_x_931) ;  /* 0x000000000f087348 */ /* 0x000fea0003c00000 */
[----:B------:R0:W1:Y:S02]  /*1ec00*/  SHFL.IDX P6, R14, R13, R12, R11 ;  /* 0x0000000c0d0e7389 */ /* 0x00006400000c000b */
[----:B01----:R-:W-:Y:S01]  /*1ec10*/  ENDCOLLECTIVE ;  /* 0x000000000000791b */ /* 0x003fe20003800000 */
.L_x_931:
[----:B------:R-:W-:-:S05]  /*1ec20*/  @P0 LEA R3, P1, R31, R3, 0x1 ;  /* 0x000000031f030211 */ /* 0x000fca00078208ff */
[----:B------:R-:W-:-:S05]  /*1ec30*/  @P0 IMAD.X R2, RZ, RZ, R2, P1 ;  /* 0x000000ffff020224 */ /* 0x000fca00008e0602 */
        /* <DEDUP_REMOVED lines=9> */
[----:B------:R-:W-:Y:S02]  /*1ecd0*/  ISETP.GE.AND P0, PT, R6, 0x11, PT ;  /* 0x000000110600780c */ /* 0x000fe40003f06270 */
[----:B0-----:R-:W-:-:S11]  /*1ece0*/  MOV R2, R14 ;  /* 0x0000000e00027202 */ /* 0x001fd60000000f00 */
[----:B------:R-:W-:Y:S05]  /*1ecf0*/  WARPSYNC.COLLECTIVE R15, `(.L_x_932) ;  /* 0x000000000f087348 */ /* 0x000fea0003c00000 */
[----:B------:R0:W1:Y:S02]  /*1ed00*/  SHFL.IDX P6, R14, R13, R12, R11 ;  /* 0x0000000c0d0e7389 */ /* 0x00006400000c000b */
[----:B01----:R-:W-:Y:S01]  /*1ed10*/  ENDCOLLECTIVE ;  /* 0x000000000000791b */ /* 0x003fe20003800000 */
.L_x_932:
[----:B------:R-:W-:Y:S02]  /*1ed20*/  @P0 IMAD R8, R5, 0x2, R22 ;  /* 0x0000000205080824 */ /* 0x000fe400078e0216 */
[----:B------:R-:W-:Y:S01]  /*1ed30*/  IMAD.MOV.U32 R13, RZ, RZ, R0 ;  /* 0x000000ffff0d7224 */ /* 0x000fe200078e0000 */
[----:B------:R-:W-:Y:S01]  /*1ed40*/  MOV R12, 0x2 ;  /* 0x00000002000c7802 */ /* 0x000fe20000000f00 */
[----:B------:R-:W-:-:S07]  /*1ed50*/  IMAD.MOV.U32 R3, RZ, RZ, R14 ;  /* 0x000000ffff037224 */ /* 0x000fce00078e000e */
[----:B------:R-:W-:Y:S05]  /*1ed60*/  WARPSYNC.COLLECTIVE R15, `(.L_x_933) ;  /* 0x000000000f087348 */ /* 0x000fea0003c00000 */
[----:B------:R0:W1:Y:S02]  /*1ed70*/  SHFL.IDX P6, R14, R13, R12, R11 ;  /* 0x0000000c0d0e7389 */ /* 0x00006400000c000b */
[----:B01----:R-:W-:Y:S01]  /*1ed80*/  ENDCOLLECTIVE ;  /* 0x000000000000791b */ /* 0x003fe20003800000 */
.L_x_933:
        /* <DEDUP_REMOVED lines=16> */
.L_x_934:
[----:B------:R-:W-:Y:S01]  /*1ee90*/  @P0 IMAD R8, R5, 0x2, R22 ;  /* 0x0000000205080824 */ /* 0x000fe200078e0216 */
[----:B------:R-:W-:Y:S01]  /*1eea0*/  MOV R13, R0 ;  /* 0x00000000000d7202 */ /* 0x000fe20000000f00 */
[----:B------:R-:W-:Y:S01]  /*1eeb0*/  IMAD.MOV.U32 R12, RZ, RZ, 0x3 ;  /* 0x00000003ff0c7424 */ /* 0x000fe200078e00ff */
[----:B------:R-:W-:-:S07]  /*1eec0*/  MOV R3, R14 ;  /* 0x0000000e00037202 */ /* 0x000fce0000000f00 */
[----:B------:R-:W-:Y:S05]  /*1eed0*/  WARPSYNC.COLLECTIVE R15, `(.L_x_935) ;  /* 0x000000000f087348 */ /* 0x000fea0003c00000 */
[----:B------:R0:W1:Y:S02]  /*1eee0*/  SHFL.IDX P6, R14, R13, R12, R11 ;  /* 0x0000000c0d0e7389 */ /* 0x00006400000c000b */
[----:B01----:R-:W-:Y:S01]  /*1eef0*/  ENDCOLLECTIVE ;  /* 0x000000000000791b */ /* 0x003fe20003800000 */
.L_x_935:
[----:B------:R-:W-:-:S05]  /*1ef00*/  @P0 LEA R3, P1, R31, R3, 0x1 ;  /* 0x000000031f030211 */ /* 0x000fca00078208ff */
[----:B------:R-:W-:-:S05]  /*1ef10*/  @P0 IMAD.X R2, RZ, RZ, R2, P1 ;  /* 0x000000ffff020224 */ /* 0x000fca00008e0602 */
[----:B------:R-:W-:Y:S02]  /*1ef20*/  @P0 LOP3.LUT R3, R3, R2, RZ, 0x3c, !PT ;  /* 0x0000000203030212 */ /* 0x000fe400078e3cff */
[----:B------:R-:W-:Y:S02]  /*1ef30*/  MOV R13, R4 ;  /* 0x00000004000d7202 */ /* 0x000fe40000000f00 */
        /* <DEDUP_REMOVED lines=12> */
.L_x_936:
[----:B------:R-:W-:Y:S01]  /*1f000*/  @P0 LEA R8, R5, R22, 0x1 ;  /* 0x0000001605080211 */ /* 0x000fe200078e08ff */
[----:B------:R-:W-:Y:S02]  /*1f010*/  IMAD.MOV.U32 R13, RZ, RZ, R0 ;  /* 0x000000ffff0d7224 */ /* 0x000fe400078e0000 */
[----:B------:R-:W-:Y:S02]  /*1f020*/  IMAD.MOV.U32 R12, RZ, RZ, 0x4 ;  /* 0x00000004ff0c7424 */ /* 0x000fe400078e00ff */
[----:B------:R-:W-:-:S07]  /*1f030*/  IMAD.MOV.U32 R3, RZ, RZ, R14 ;  /* 0x000000ffff037224 */ /* 0x000fce00078e000e */
[----:B------:R-:W-:Y:S05]  /*1f040*/  WARPSYNC.COLLECTIVE R15, `(.L_x_937) ;  /* 0x000000000f087348 */ /* 0x000fea0003c00000 */
[----:B------:R0:W1:Y:S02]  /*1f050*/  SHFL.IDX P6, R14, R13, R12, R11 ;  /* 0x0000000c0d0e7389 */ /* 0x00006400000c000b */
[----:B01----:R-:W-:Y:S01]  /*1f060*/  ENDCOLLECTIVE ;  /* 0x000000000000791b */ /* 0x003fe20003800000 */
.L_x_937:
        /* <DEDUP_REMOVED lines=16> */
.L_x_938:
[----:B------:R-:W-:Y:S02]  /*1f170*/  @P0 IMAD R8, R5, 0x2, R22 ;  /* 0x0000000205080824 */ /* 0x000fe400078e0216 */
[----:B------:R-:W-:Y:S01]  /*1f180*/  IMAD.MOV.U32 R13, RZ, RZ, R0 ;  /* 0x000000ffff0d7224 */ /* 0x000fe200078e0000 */
[----:B------:R-:W-:Y:S01]  /*1f190*/  MOV R12, 0x5 ;  /* 0x00000005000c7802 */ /* 0x000fe20000000f00 */
[----:B------:R-:W-:-:S07]  /*1f1a0*/  IMAD.MOV.U32 R3, RZ, RZ, R14 ;  /* 0x000000ffff037224 */ /* 0x000fce00078e000e */
[----:B------:R-:W-:Y:S05]  /*1f1b0*/  WARPSYNC.COLLECTIVE R15, `(.L_x_939) ;  /* 0x000000000f087348 */ /* 0x000fea0003c00000 */
[----:B------:R0:W1:Y:S02]  /*1f1c0*/  SHFL.IDX P6, R14, R13, R12, R11 ;  /* 0x0000000c0d0e7389 */ /* 0x00006400000c000b */
[----:B01----:R-:W-:Y:S01]  /*1f1d0*/  ENDCOLLECTIVE ;  /* 0x000000000000791b */ /* 0x003fe20003800000 */
.L_x_939:
        /* <DEDUP_REMOVED lines=16> */
.L_x_940:
[----:B------:R-:W-:Y:S01]  /*1f2e0*/  @P0 IMAD R8, R5, 0x2, R22 ;  /* 0x0000000205080824 */ /* 0x000fe200078e0216 */
[----:B------:R-:W-:Y:S01]  /*1f2f0*/  MOV R13, R0 ;  /* 0x00000000000d7202 */ /* 0x000fe20000000f00 */
[----:B------:R-:W-:Y:S01]  /*1f300*/  IMAD.MOV.U32 R12, RZ, RZ, 0x6 ;  /* 0x00000006ff0c7424 */ /* 0x000fe200078e00ff */
[----:B------:R-:W-:-:S07]  /*1f310*/  MOV R3, R14 ;  /* 0x0000000e00037202 */ /* 0x000fce0000000f00 */
[----:B------:R-:W-:Y:S05]  /*1f320*/  WARPSYNC.COLLECTIVE R15, `(.L_x_941) ;  /* 0x000000000f087348 */ /* 0x000fea0003c00000 */
[----:B------:R0:W1:Y:S02]  /*1f330*/  SHFL.IDX P6, R14, R13, R12, R11 ;  /* 0x0000000c0d0e7389 */ /* 0x00006400000c000b */
[----:B01----:R-:W-:Y:S01]  /*1f340*/  ENDCOLLECTIVE ;  /* 0x000000000000791b */ /* 0x003fe20003800000 */
.L_x_941:
        /* <DEDUP_REMOVED lines=16> */
.L_x_942:
[----:B------:R-:W-:Y:S01]  /*1f450*/  @P0 LEA R8, R5, R22, 0x1 ;  /* 0x0000001605080211 */ /* 0x000fe200078e08ff */
[----:B------:R-:W-:Y:S02]  /*1f460*/  IMAD.MOV.U32 R13, RZ, RZ, R0 ;  /* 0x000000ffff0d7224 */ /* 0x000fe400078e0000 */
[----:B------:R-:W-:Y:S02]  /*1f470*/  IMAD.MOV.U32 R12, RZ, RZ, 0x7 ;  /* 0x00000007ff0c7424 */ /* 0x000fe400078e00ff */
[----:B------:R-:W-:-:S07]  /*1f480*/  IMAD.MOV.U32 R3, RZ, RZ, R14 ;  /* 0x000000ffff037224 */ /* 0x000fce00078e000e */
[----:B------:R-:W-:Y:S05]  /*1f490*/  WARPSYNC.COLLECTIVE R15, `(.L_x_943) ;  /* 0x000000000f087348 */ /* 0x000fea0003c00000 */
[----:B------:R0:W1:Y:S02]  /*1f4a0*/  SHFL.IDX P6, R14, R13, R12, R11 ;  /* 0x0000000c0d0e7389 */ /* 0x00006400000c000b */
[----:B01----:R-:W-:Y:S01]  /*1f4b0*/  ENDCOLLECTIVE ;  /* 0x000000000000791b */ /* 0x003fe20003800000 */
.L_x_943:
[----:B------:R-:W-:-:S05]  /*1f4c0*/  @P0 LEA R3, P1, R31, R3, 0x1 ;  /* 0x000000031f030211 */ /* 0x000fca00078208ff */
[----:B------:R-:W-:-:S05]  /*1f4d0*/  @P0 IMAD.X R2, RZ, RZ, R2, P1 ;  /* 0x000000ffff020224 */ /* 0x000fca00008e0602 */
[----:B------:R-:W-:Y:S01]  /*1f4e0*/  @P0 LOP3.LUT R3, R3, R2, RZ, 0x3c, !PT ;  /* 0x0000000203030212 */ /* 0x000fe200078e3cff */
[----:B------:R-:W-:-:S03]  /*1f4f0*/  IMAD.MOV.U32 R13, RZ, RZ, R4 ;  /* 0x000000ffff0d7224 */ /* 0x000fc600078e0004 */
[----:B------:R-:W-:-:S04]  /*1f500*/  @P0 LOP3.LUT R2, R3, R2, RZ, 0x3c, !PT ;  /* 0x0000000203020212 */ /* 0x000fc800078e3cff */
[----:B------:R-:W-:Y:S02]  /*1f510*/  @P0 LOP3.LUT R3, R3, R2, RZ, 0x3c, !PT ;  /* 0x0000000203030212 */ /* 0x000fe400078e3cff */
[----:B------:R-:W-:-:S07]  /*1f520*/  MOV R0, R14 ;  /* 0x0000000e00007202 */ /* 0x000fce0000000f00 */
[----:B------:R-:W-:Y:S05]  /*1f530*/  WARPSYNC.COLLECTIVE R15, `(.L_x_944) ;  /* 0x000000000f087348 */ /* 0x000fea0003c00000 */
[----:B------:R0:W1:Y:S02]  /*1f540*/  SHFL.IDX P6, R14, R13, R12, R11 ;  /* 0x0000000c0d0e7389 */ /* 0x00006400000c000b */
[----:B01----:R-:W-:Y:S01]  /*1f550*/  ENDCOLLECTIVE ;  /* 0x000000000000791b */ /* 0x003fe20003800000 */
.L_x_944:
[----:B------:R-:W-:Y:S01]  /*1f560*/  @!PT LDS RZ, [RZ] ;  /* 0x00000000fffff984 */ /* 0x000fe20000000800 */
[----:B------:R-:W-:Y:S01]  /*1f570*/  @!PT LDS RZ, [RZ] ;  /* 0x00000000fffff984 */ /* 0x000fe20000000800 */
[----:B------:R-:W-:Y:S01]  /*1f580*/  @!PT LDS RZ, [RZ] ;  /* 0x00000000fffff984 */ /* 0x000fe20000000800 */
[----:B------:R-:W-:Y:S04]  /*1f590*/  @P0 LDGSTS.E.BYPASS.LTC128B.128 [R8+0x1b400], desc[UR42][R2.64], !P3 ;  /* 0x1b40000002080fae */ /* 0x000fe8000d901d6a */
[----:B------:R0:W-:Y:S02]  /*1f5a0*/  @P0 LDGSTS.E.BYPASS.LTC128B.128 [R8+0x1f400], desc[UR42][R2.64+0x80], !P2 ;  /* 0x1f40008002080fae */ /* 0x0001e4000d101d6a */
[----:B0-----:R-:W-:Y:S01]  /*1f5b0*/  IMAD.MOV.U32 R2, RZ, RZ, R14 ;  /* 0x000000ffff027224 */ /* 0x001fe200078e000e */
[----:B------:R-:W-:Y:S06]  /*1f5c0*/  BRA `(.L_x_945) ;  /* 0xffffff9800a87947 */ /* 0x000fec000383ffff */
.L_x_756:
[----:B------:R-:W-:Y:S01]  /*1f5d0*/  MOV R13, R5 ;  /* 0x00000005000d7202 */ /* 0x000fe20000000f00 */
[----:B------:R-:W-:Y:S01]  /*1f5e0*/  IMAD.MOV.U32 R12, RZ, RZ, RZ ;  /* 0x000000ffff0c7224 */ /* 0x000fe200078e00ff */
[----:B------:R-:W-:Y:S01]  /*1f5f0*/  MOV R15, 0xffffffff ;  /* 0xffffffff000f7802 */ /* 0x000fe20000000f00 */
[----:B------:R-:W-:Y:S01]  /*1f600*/  IMAD.MOV.U32 R11, RZ, RZ, 0x181f ;  /* 0x0000181fff0b7424 */ /* 0x000fe200078e00ff */
[----:B------:R-:W-:Y:S01]  /*1f610*/  IADD3 R4, R10, R4, RZ ;  /* 0x000000040a047210 */ /* 0x000fe20007ffe0ff */
[----:B-----5:R-:W-:-:S07]  /*1f620*/  IMAD R6, R20, R7, RZ ;  /* 0x0000000714067224 */ /* 0x020fce00078e02ff */
[----:B------:R-:W-:Y:S05]  /*1f630*/  WARPSYNC.COLLECTIVE R15, `(.L_x_946) ;  /* 0x000000000f087348 */ /* 0x000fea0003c00000 */
[----:B------:R0:W1:Y:S02]  /*1f640*/  SHFL.IDX P6, R14, R13, R12, R11 ;  /* 0x0000000c0d0e7389 */ /* 0x00006400000c000b */
[----:B01----:R-:W-:Y:S01]  /*1f650*/  ENDCOLLECTIVE ;  /* 0x000000000000791b */ /* 0x003fe20003800000 */
.L_x_946:
[C---:B------:R-:W-:Y:S02]  /*1f660*/  IADD3 R7, R4.reuse, 0x10, RZ ;  /* 0x0000001004077810 */ /* 0x040fe40007ffe0ff */
[----:B------:R-:W-:Y:S01]  /*1f670*/  ISETP.GE.AND P3, PT, R4, R6, PT ;  /* 0x000000060400720c */ /* 0x000fe20003f66270 */
[----:B------:R-:W-:Y:S02]  /*1f680*/  IMAD.MOV.U32 R13, RZ, RZ, R0 ;  /* 0x000000ffff0d7224 */ /* 0x000fe400078e0000 */
[----:B------:R-:W-:-:S10]  /*1f690*/  IMAD.MOV.U32 R2, RZ, RZ, R14 ;  /* 0x000000ffff027224 */ /* 0x000fd400078e000e */
[----:B------:R-:W-:Y:S05]  /*1f6a0*/  WARPSYNC.COLLECTIVE R15, `(.L_x_947) ;  /* 0x000000000f087348 */ /* 0x000fea0003c00000 */
[----:B------:R0:W1:Y:S02]  /*1f6b0*/  SHFL.IDX P6, R14, R13, R12, R11 ;  /* 0x0000000c0d0e7389 */ /* 0x00006400000c000b */
[----:B01----:R-:W-:Y:S01]  /*1f6c0*/  ENDCOLLECTIVE ;  /* 0x000000000000791b */ /* 0x003fe20003800000 */
.L_x_947:
        /* <DEDUP_REMOVED lines=8> */
.L_x_948:
        /* <DEDUP_REMOVED lines=11> */
.L_x_949:
[----:B------:R-:W-:Y:S01]  /*1f800*/  MOV R13, R5 ;  /* 0x00000005000d7202 */ /* 0x000fe20000000f00 */
[----:B------:R-:W-:Y:S01]  /*1f810*/  IMAD.MOV.U32 R12, RZ, RZ, 0x2 ;  /* 0x00000002ff0c7424 */ /* 0x000fe200078e00ff */
[----:B------:R-:W-:-:S05]  /*1f820*/  @!P3 LEA R14, P2, R31, R14, 0x1 ;  /* 0x0000000e1f0eb211 */ /* 0x000fca00078408ff */
[----:B------:R-:W-:Y:S01]  /*1f830*/  @!P3 IMAD.X R7, RZ, RZ, R2, P2 ;  /* 0x000000ffff07b224 */ /* 0x000fe200010e0602 */
[----:B------:R-:W-:-:S07]  /*1f840*/  @!P3 MOV R2, R14 ;  /* 0x0000000e0002b202 */ /* 0x000fce0000000f00 */
[----:B------:R-:W-:Y:S05]  /*1f850*/  WARPSYNC.COLLECTIVE R15, `(.L_x_950) ;  /* 0x000000000f087348 */ /* 0x000fea0003c00000 */
[----:B------:R0:W1:Y:S02]  /*1f860*/  SHFL.IDX P6, R14, R13, R12, R11 ;  /* 0x0000000c0d0e7389 */ /* 0x00006400000c000b */
[----:B01----:R-:W-:Y:S01]  /*1f870*/  ENDCOLLECTIVE ;  /* 0x000000000000791b */ /* 0x003fe20003800000 */
.L_x_950:
        /* <DEDUP_REMOVED lines=13> */
.L_x_951:
        /* <DEDUP_REMOVED lines=8> */
.L_x_952:
[----:B------:R-:W-:Y:S01]  /*1f9d0*/  @!P3 MOV R3, R7 ;  /* 0x000000070003b202 */ /* 0x000fe20000000f00 */
[----:B------:R-:W-:-:S04]  /*1f9e0*/  VIADD R7, R4, 0x30 ;  /* 0x0000003004077836 */ /* 0x000fc80000000000 */
        /* <DEDUP_REMOVED lines=11> */
.L_x_953:
        /* <DEDUP_REMOVED lines=8> */
.L_x_954:
        /* <DEDUP_REMOVED lines=13> */
.L_x_955:
        /* <DEDUP_REMOVED lines=8> */
.L_x_956:
        /* <DEDUP_REMOVED lines=13> */
.L_x_957:
        /* <DEDUP_REMOVED lines=8> */
.L_x_958:
[----:B------:R-:W-:-:S05]  /*1fdc0*/  @!P3 MOV R3, R7 ;  /* 0x000000070003b202 */ /* 0x000fca0000000f00 */
[----:B------:R-:W-:Y:S01]  /*1fdd0*/  @!PT LDS RZ, [RZ] ;  /* 0x00000000fffff984 */ /* 0x000fe20000000800 */
[----:B------:R-:W-:Y:S01]  /*1fde0*/  @!PT LDS RZ, [RZ] ;  /* 0x00000000fffff984 */ /* 0x000fe20000000800 */
[----:B------:R-:W-:Y:S01]  /*1fdf0*/  @!PT LDS RZ, [RZ] ;  /* 0x00000000fffff984 */ /* 0x000fe20000000800 */
[----:B------:R-:W-:Y:S04]  /*1fe00*/  @!P3 LDGSTS.E.BYPASS.LTC128B.128 [R9+0x12c00], desc[UR42][R2.64], !P0 ;  /* 0x12c000000209bfae */ /* 0x000fe8000c101d6a */
[----:B------:R0:W-:Y:S01]  /*1fe10*/  @!P3 LDGSTS.E.BYPASS.LTC128B.128 [R9+0x16c00], desc[UR42][R2.64+0x80], !P1 ;  /* 0x16c000800209bfae */ /* 0x0001e2000c901d6a */
[----:B------:R-:W-:Y:S02]  /*1fe20*/  IMAD.MOV.U32 R13, RZ, RZ, R0 ;  /* 0x000000ffff0d7224 */ /* 0x000fe400078e0000 */
[----:B0-----:R-:W-:Y:S01]  /*1fe30*/  VIADD R3, R4, 0x60 ;  /* 0x0000006004037836 */ /* 0x001fe20000000000 */
[----:B------:R-:W-:-:S07]  /*1fe40*/  MOV R2, R14 ;  /* 0x0000000e00027202 */ /* 0x000fce0000000f00 */
[----:B------:R-:W-:Y:S05]  /*1fe50*/  WARPSYNC.COLLECTIVE R15, `(.L_x_959) ;  /* 0x000000000f087348 */ /* 0x000fea0003c00000 */
[----:B------:R0:W1:Y:S02]  /*1fe60*/  SHFL.IDX P6, R14, R13, R12, R11 ;  /* 0x0000000c0d0e7389 */ /* 0x00006400000c000b */
[----:B01----:R-:W-:Y:S01]  /*1fe70*/  ENDCOLLECTIVE ;  /* 0x000000000000791b */ /* 0x003fe20003800000 */
.L_x_959:
[----:B------:R-:W-:Y:S02]  /*1fe80*/  ISETP.GE.AND P3, PT, R3, R6, PT ;  /* 0x000000060300720c */ /* 0x000fe40003f66270 */
[----:B------:R-:W-:Y:S01]  /*1fe90*/  MOV R13, R5 ;  /* 0x00000005000d7202 */ /* 0x000fe20000000f00 */
[----:B------:R-:W-:-:S10]  /*1fea0*/  IMAD.MOV.U32 R12, RZ, RZ, 0x7 ;  /* 0x00000007ff0c7424 */ /* 0x000fd400078e00ff */
[----:B------:R-:W-:-:S04]  /*1feb0*/  @!P3 LEA R14, P2, R31, R14, 0x1 ;  /* 0x0000000e1f0eb211 */ /* 0x000fc800078408ff */
[----:B------:R-:W-:Y:S01]  /*1fec0*/  @!P3 IADD3.X R7, RZ, R2, RZ, P2, !PT ;  /* 0x00000002ff07b210 */ /* 0x000fe200017fe4ff */
[----:B------:R-:W-:-:S08]  /*1fed0*/  @!P3 IMAD.MOV.U32 R2, RZ, RZ, R14 ;  /* 0x000000ffff02b224 */ /* 0x000fd000078e000e */
[----:B------:R-:W-:Y:S05]  /*1fee0*/  WARPSYNC.COLLECTIVE R15, `(.L_x_960) ;  /* 0x000000000f087348 */ /* 0x000fea0003c00000 */
[----:B------:R0:W1:Y:S02]  /*1fef0*/  SHFL.IDX P6, R14, R13, R12, R11 ;  /* 0x0000000c0d0e7389 */ /* 0x00006400000c000b */
[----:B01----:R-:W-:Y:S01]  /*1ff00*/  ENDCOLLECTIVE ;  /* 0x000000000000791b */ /* 0x003fe20003800000 */
.L_x_960:
[----:B------:R-:W-:-:S05]  /*1ff10*/  @!P3 IMAD.MOV.U32 R3, RZ, RZ, R7 ;  /* 0x000000ffff03b224 */ /* 0x000fca00078e0007 */
        /* <DEDUP_REMOVED lines=10> */
.L_x_961:
[----:B------:R-:W-:Y:S05]  /*1ffc0*/  BRA `(.L_x_962) ;  /* 0xffffff9c000c7947 */ /* 0x000fea000383ffff */
.L_x_761:
[----:B0-----:R0:W1:Y:S02]  /*1ffd0*/  SYNCS.PHASECHK.TRANS64.TRYWAIT P0, [R22+URZ+0x28820], R3 ;  /* 0x02882003160075a7 */ /* 0x001064000800017f */
[----:B-1----:R-:W-:Y:S05]  /*1ffe0*/  @!P0 NANOSLEEP.SYNCS 0x989680 ;  /* 0x009896800000895d */ /* 0x002fea0003900000 */
[----:B------:R-:W1:Y:S02]  /*1fff0*/  @!P0 SYNCS.PHASECHK.TRANS64 P0, [R22+URZ+0x28820], R3 ;  /* 0x02882003160085a7 */ /* 0x000e64000800007f */
[----:B-1----:R-:W-:Y:S05]  /*20000*/  @!P0 BRA `(.L_x_761) ;  /* 0xfffffffc00f08947 */ /* 0x002fea000383ffff */
[----:B------:R-:W-:Y:S05]  /*20010*/  BRA `(.L_x_963) ;  /* 0xffffff9c00847947 */ /* 0x000fea000383ffff */
.L_x_766:
[----:B0-----:R0:W1:Y:S02]  /*20020*/  SYNCS.PHASECHK.TRANS64.TRYWAIT P0, [R6+URZ+0x28840], R3 ;  /* 0x02884003060075a7 */ /* 0x001064000800017f */
[----:B-1----:R-:W-:Y:S05]  /*20030*/  @!P0 NANOSLEEP.SYNCS 0x989680 ;  /* 0x009896800000895d */ /* 0x002fea0003900000 */
[----:B------:R-:W1:Y:S02]  /*20040*/  @!P0 SYNCS.PHASECHK.TRANS64 P0, [R6+URZ+0x28840], R3 ;  /* 0x02884003060085a7 */ /* 0x000e64000800007f */
[----:B-1----:R-:W-:Y:S05]  /*20050*/  @!P0 BRA `(.L_x_766) ;  /* 0xfffffffc00f08947 */ /* 0x002fea000383ffff */
[----:B------:R-:W-:Y:S05]  /*20060*/  BRA `(.L_x_964) ;  /* 0xffffffa000507947 */ /* 0x000fea000383ffff */
.L_x_767:
        /* <DEDUP_REMOVED lines=8> */
.L_x_966:
[----:B------:R-:W-:Y:S05]  /*200f0*/  BSYNC B1 ;  /* 0x0000000000017941 */ /* 0x000fea0003800000 */
.L_x_965:
[----:B------:R-:W-:Y:S01]  /*20100*/  MOV R13, R7 ;  /* 0x00000007000d7202 */ /* 0x000fe20000000f00 */
[----:B------:R-:W-:Y:S01]  /*20110*/  IMAD.MOV.U32 R12, RZ, RZ, RZ ;  /* 0x000000ffff0c7224 */ /* 0x000fe200078e00ff */
[----:B------:R-:W-:Y:S01]  /*20120*/  MOV R15, 0xffffffff ;  /* 0xffffffff000f7802 */ /* 0x000fe20000000f00 */
[----:B------:R-:W-:Y:S02]  /*20130*/  IMAD.MOV.U32 R11, RZ, RZ, 0x181f ;  /* 0x0000181fff0b7424 */ /* 0x000fe400078e00ff */
[----:B------:R-:W-:Y:S02]  /*20140*/  IMAD.MOV.U32 R3, RZ, RZ, R14 ;  /* 0x000000ffff037224 */ /* 0x000fe400078e000e */
[----:B------:R-:W-:-:S07]  /*20150*/  IMAD.SHL.U32 R5, R31, 0x2, RZ ;  /* 0x000000021f057824 */ /* 0x000fce00078e00ff */
[----:B------:R-:W-:Y:S05]  /*20160*/  WARPSYNC.COLLECTIVE R15, `(.L_x_967) ;  /* 0x000000000f087348 */ /* 0x000fea0003c00000 */
[----:B------:R0:W1:Y:S02]  /*20170*/  SHFL.IDX P6, R14, R13, R12, R11 ;  /* 0x0000000c0d0e7389 */ /* 0x00006400000c000b */
[----:B01----:R-:W-:Y:S01]  /*20180*/  ENDCOLLECTIVE ;  /* 0x000000000000791b */ /* 0x003fe20003800000 */
.L_x_967:
[----:B------:R-:W-:Y:S02]  /*20190*/  IMAD R8, R8, 0x2, R22 ;  /* 0x0000000208087824 */ /* 0x000fe400078e0216 */
[----:B------:R-:W-:Y:S01]  /*201a0*/  IMAD.MOV.U32 R13, RZ, RZ, R9 ;  /* 0x000000ffff0d7224 */ /* 0x000fe200078e0009 */
[----:B------:R-:W-:Y:S01]  /*201b0*/  MOV R12, 0x1 ;  /* 0x00000001000c7802 */ /* 0x000fe20000000f00 */
[----:B------:R-:W-:-:S07]  /*201c0*/  IMAD.MOV.U32 R2, RZ, RZ, R14 ;  /* 0x000000ffff027224 */ /* 0x000fce00078e000e */
[----:B------:R-:W-:Y:S05]  /*201d0*/  WARPSYNC.COLLECTIVE R15, `(.L_x_968) ;  /* 0x000000000f087348 */ /* 0x000fea0003c00000 */
[----:B------:R0:W1:Y:S02]  /*201e0*/  SHFL.IDX P6, R14, R13, R12, R11 ;  /* 0x0000000c0d0e7389 */ /* 0x00006400000c000b */
[----:B01----:R-:W-:Y:S01]  /*201f0*/  ENDCOLLECTIVE ;  /* 0x000000000000791b */ /* 0x003fe20003800000 */
.L_x_968:
        /* <DEDUP_REMOVED lines=12> */
.L_x_969:
[----:B------:R-:W-:Y:S01]  /*202c0*/  IMAD.MOV.U32 R13, RZ, RZ, R9 ;  /* 0x000000ffff0d7224 */ /* 0x000fe200078e0009 */
[----:B------:R-:W-:Y:S02]  /*202d0*/  MOV R12, 0x2 ;  /* 0x00000002000c7802 */ /* 0x000fe40000000f00 */
[----:B------:R-:W-:-:S07]  /*202e0*/  MOV R2, R14 ;  /* 0x0000000e00027202 */ /* 0x000fce0000000f00 */
[----:B------:R-:W-:Y:S05]  /*202f0*/  WARPSYNC.COLLECTIVE R15, `(.L_x_970) ;  /* 0x000000000f087348 */ /* 0x000fea0003c00000 */
[----:B------:R0:W1:Y:S02]  /*20300*/  SHFL.IDX P6, R14, R13, R12, R11 ;  /* 0x0000000c0d0e7389 */ /* 0x00006400000c000b */
[----:B01----:R-:W-:Y:S01]  /*20310*/  ENDCOLLECTIVE ;  /* 0x000000000000791b */ /* 0x003fe20003800000 */
.L_x_970:
        /* <DEDUP_REMOVED lines=12> */
.L_x_971:
[----:B------:R-:W-:Y:S01]  /*203e0*/  IMAD.MOV.U32 R13, RZ, RZ, R9 ;  /* 0x000000ffff0d7224 */ /* 0x000fe200078e0009 */
[----:B------:R-:W-:Y:S02]  /*203f0*/  MOV R12, 0x3 ;  /* 0x00000003000c7802 */ /* 0x000fe40000000f00 */
[----:B------:R-:W-:-:S07]  /*20400*/  MOV R2, R14 ;  /* 0x0000000e00027202 */ /* 0x000fce0000000f00 */
[----:B------:R-:W-:Y:S05]  /*20410*/  WARPSYNC.COLLECTIVE R15, `(.L_x_972) ;  /* 0x000000000f087348 */ /* 0x000fea0003c00000 */
[----:B------:R0:W1:Y:S02]  /*20420*/  SHFL.IDX P6, R14, R13, R12, R11 ;  /* 0x0000000c0d0e7389 */ /* 0x00006400000c000b */
[----:B01----:R-:W-:Y:S01]  /*20430*/  ENDCOLLECTIVE ;  /* 0x000000000000791b */ /* 0x003fe20003800000 */
.L_x_972:
        /* <DEDUP_REMOVED lines=12> */
.L_x_973:
[----:B------:R-:W-:Y:S01]  /*20500*/  IMAD.MOV.U32 R13, RZ, RZ, R9 ;  /* 0x000000ffff0d7224 */ /* 0x000fe200078e0009 */
[----:B------:R-:W-:Y:S02]  /*20510*/  MOV R12, 0x4 ;  /* 0x00000004000c7802 */ /* 0x000fe40000000f00 */
[----:B------:R-:W-:-:S07]  /*20520*/  MOV R2, R14 ;  /* 0x0000000e00027202 */ /* 0x000fce0000000f00 */
[----:B------:R-:W-:Y:S05]  /*20530*/  WARPSYNC.COLLECTIVE R15, `(.L_x_974) ;  /* 0x000000000f087348 */ /* 0x000fea0003c00000 */
[----:B------:R0:W1:Y:S02]  /*20540*/  SHFL.IDX P6, R14, R13, R12, R11 ;  /* 0x0000000c0d0e7389 */ /* 0x00006400000c000b */
[----:B01----:R-:W-:Y:S01]  /*20550*/  ENDCOLLECTIVE ;  /* 0x000000000000791b */ /* 0x003fe20003800000 */
.L_x_974:
        /* <DEDUP_REMOVED lines=12> */
.L_x_975:
[----:B------:R-:W-:Y:S01]  /*20620*/  IMAD.MOV.U32 R13, RZ, RZ, R9 ;  /* 0x000000ffff0d7224 */ /* 0x000fe200078e0009 */
[----:B------:R-:W-:Y:S02]  /*20630*/  MOV R12, 0x5 ;  /* 0x00000005000c7802 */ /* 0x000fe40000000f00 */
[----:B------:R-:W-:-:S07]  /*20640*/  MOV R2, R14 ;  /* 0x0000000e00027202 */ /* 0x000fce0000000f00 */
[----:B------:R-:W-:Y:S05]  /*20650*/  WARPSYNC.COLLECTIVE R15, `(.L_x_976) ;  /* 0x000000000f087348 */ /* 0x000fea0003c00000 */
[----:B------:R0:W1:Y:S02]  /*20660*/  SHFL.IDX P6, R14, R13, R12, R11 ;  /* 0x0000000c0d0e7389 */ /* 0x00006400000c000b */
[----:B01----:R-:W-:Y:S01]  /*20670*/  ENDCOLLECTIVE ;  /* 0x000000000000791b */ /* 0x003fe20003800000 */
.L_x_976:
        /* <DEDUP_REMOVED lines=12> */
.L_x_977:
[----:B------:R-:W-:Y:S01]  /*20740*/  IMAD.MOV.U32 R13, RZ, RZ, R9 ;  /* 0x000000ffff0d7224 */ /* 0x000fe200078e0009 */
[----:B------:R-:W-:Y:S02]  /*20750*/  MOV R12, 0x6 ;  /* 0x00000006000c7802 */ /* 0x000fe40000000f00 */
[----:B------:R-:W-:-:S07]  /*20760*/  MOV R2, R14 ;  /* 0x0000000e00027202 */ /* 0x000fce0000000f00 */
[----:B------:R-:W-:Y:S05]  /*20770*/  WARPSYNC.COLLECTIVE R15, `(.L_x_978) ;  /* 0x000000000f087348 */ /* 0x000fea0003c00000 */
[----:B------:R0:W1:Y:S02]  /*20780*/  SHFL.IDX P6, R14, R13, R12, R11 ;  /* 0x0000000c0d0e7389 */ /* 0x00006400000c000b */
[----:B01----:R-:W-:Y:S01]  /*20790*/  ENDCOLLECTIVE ;  /* 0x000000000000791b */ /* 0x003fe20003800000 */
.L_x_978:
        /* <DEDUP_REMOVED lines=12> */
.L_x_979:
[----:B------:R-:W-:Y:S01]  /*20860*/  IMAD.MOV.U32 R13, RZ, RZ, R9 ;  /* 0x000000ffff0d7224 */ /* 0x000fe200078e0009 */
[----:B------:R-:W-:Y:S02]  /*20870*/  MOV R12, 0x7 ;  /* 0x00000007000c7802 */ /* 0x000fe40000000f00 */
[----:B------:R-:W-:-:S07]  /*20880*/  MOV R2, R14 ;  /* 0x0000000e00027202 */ /* 0x000fce0000000f00 */
[----:B------:R-:W-:Y:S05]  /*20890*/  WARPSYNC.COLLECTIVE R15, `(.L_x_980) ;  /* 0x000000000f087348 */ /* 0x000fea0003c00000 */
[----:B------:R0:W1:Y:S02]  /*208a0*/  SHFL.IDX P6, R14, R13, R12, R11 ;  /* 0x0000000c0d0e7389 */ /* 0x00006400000c000b */
[----:B01----:R-:W-:Y:S01]  /*208b0*/  ENDCOLLECTIVE ;  /* 0x000000000000791b */ /* 0x003fe20003800000 */
.L_x_980:
        /* <DEDUP_REMOVED lines=12> */
.L_x_981:
[----:B------:R-:W-:Y:S01]  /*20980*/  MOV R2, R14 ;  /* 0x0000000e00027202 */ /* 0x000fe20000000f00 */
[----:B------:R-:W-:Y:S06]  /*20990*/  BRA `(.L_x_982) ;  /* 0xffffff9c001c7947 */ /* 0x000fec000383ffff */
.L_x_772:
[----:B-1----:R1:W3:Y:S02]  /*209a0*/  SYNCS.PHASECHK.TRANS64.TRYWAIT P0, [R6+URZ+0x28860], R3 ;  /* 0x02886003060075a7 */ /* 0x0022e4000800017f */
[----:B---3--:R-:W-:Y:S05]  /*209b0*/  @!P0 NANOSLEEP.SYNCS 0x989680 ;  /* 0x009896800000895d */ /* 0x008fea0003900000 */
[----:B------:R-:W3:Y:S02]  /*209c0*/  @!P0 SYNCS.PHASECHK.TRANS64 P0, [R6+URZ+0x28860], R3 ;  /* 0x02886003060085a7 */ /* 0x000ee4000800007f */
[----:B---3--:R-:W-:Y:S05]  /*209d0*/  @!P0 BRA `(.L_x_772) ;  /* 0xfffffffc00f08947 */ /* 0x008fea000383ffff */
[----:B------:R-:W-:Y:S05]  /*209e0*/  BRA `(.L_x_983) ;  /* 0xffffff9c00787947 */ /* 0x000fea000383ffff */
.L_x_773:
[----:B------:R-:W-:Y:S01]  /*209f0*/  BSSY B1, `(.L_x_984) ;  /* 0x0000008000017945 */ /* 0x000fe20003800000 */
[----:B------:R-:W-:Y:S01]  /*20a00*/  IMAD.MOV.U32 R13, RZ, RZ, R24 ;  /* 0x000000ffff0d7224 */ /* 0x000fe200078e0018 */
[----:B------:R-:W-:Y:S01]  /*20a10*/  MOV R11, 0x181f ;  /* 0x0000181f000b7802 */ /* 0x000fe20000000f00 */
[----:B------:R-:W-:Y:S02]  /*20a20*/  IMAD.MOV.U32 R12, RZ, RZ, RZ ;  /* 0x000000ffff0c7224 */ /* 0x000fe400078e00ff */
[----:B------:R-:W-:-:S07]  /*20a30*/  IMAD.MOV.U32 R15, RZ, RZ, -0x1 ;  /* 0xffffffffff0f7424 */ /* 0x000fce00078e00ff */
[----:B-12---:R-:W-:Y:S05]  /*20a40*/  WARPSYNC.COLLECTIVE R15, `(.L_x_985) ;  /* 0x000000000f087348 */ /* 0x006fea0003c00000 */
[----:B--2---:R0:W2:Y:S02]  /*20a50*/  SHFL.IDX P6, R14, R13, R12, R11 ;  /* 0x0000000c0d0e7389 */ /* 0x0040a400000c000b */
[----:B012---:R-:W-:Y:S01]  /*20a60*/  ENDCOLLECTIVE ;  /* 0x000000000000791b */ /* 0x007fe20003800000 */
.L_x_985:
[----:B------:R-:W-:Y:S05]  /*20a70*/  BSYNC B1 ;  /* 0x0000000000017941 */ /* 0x000fea0003800000 */
.L_x_984:
[----:B------:R-:W-:Y:S01]  /*20a80*/  MOV R13, R23 ;  /* 0x00000017000d7202 */ /* 0x000fe20000000f00 */
[----:B------:R-:W-:Y:S01]  /*20a90*/  IMAD.MOV.U32 R12, RZ, RZ, RZ ;  /* 0x000000ffff0c7224 */ /* 0x000fe200078e00ff */
[----:B------:R-:W-:Y:S01]  /*20aa0*/  MOV R15, 0xffffffff ;  /* 0xffffffff000f7802 */ /* 0x000fe20000000f00 */
[----:B------:R-:W-:Y:S01]  /*20ab0*/  IMAD.MOV.U32 R11, RZ, RZ, 0x181f ;  /* 0x0000181fff0b7424 */ /* 0x000fe200078e00ff */
[----:B------:R-:W-:Y:S01]  /*20ac0*/  LEA R7, R7, R22, 0x1 ;  /* 0x0000001607077211 */ /* 0x000fe200078e08ff */
[----:B------:R-:W-:-:S07]  /*20ad0*/  IMAD.MOV.U32 R3, RZ, RZ, R14 ;  /* 0x000000ffff037224 */ /* 0x000fce00078e000e */
[----:B------:R-:W-:Y:S05]  /*20ae0*/  WARPSYNC.COLLECTIVE R15, `(.L_x_986) ;  /* 0x000000000f087348 */ /* 0x000fea0003c00000 */
[----:B------:R0:W1:Y:S02]  /*20af0*/  SHFL.IDX P6, R14, R13, R12, R11 ;  /* 0x0000000c0d0e7389 */ /* 0x00006400000c000b */
[----:B01----:R-:W-:Y:S01]  /*20b00*/  ENDCOLLECTIVE ;  /* 0x000000000000791b */ /* 0x003fe20003800000 */
.L_x_986:
[----:B------:R-:W-:Y:S02]  /*20b10*/  IMAD.MOV.U32 R13, RZ, RZ, R24 ;  /* 0x000000ffff0d7224 */ /* 0x000fe400078e0018 */
[----:B------:R-:W-:Y:S02]  /*20b20*/  IMAD.MOV.U32 R12, RZ, RZ, 0x1 ;  /* 0x00000001ff0c7424 */ /* 0x000fe400078e00ff */
[----:B------:R-:W-:-:S07]  /*20b30*/  IMAD.MOV.U32 R2, RZ, RZ, R14 ;  /* 0x000000ffff027224 */ /* 0x000fce00078e000e */
[----:B------:R-:W-:Y:S05]  /*20b40*/  WARPSYNC.COLLECTIVE R15, `(.L_x_987) ;  /* 0x000000000f087348 */ /* 0x000fea0003c00000 */
[----:B------:R0:W1:Y:S02]  /*20b50*/  SHFL.IDX P6, R14, R13, R12, R11 ;  /* 0x0000000c0d0e7389 */ /* 0x00006400000c000b */
[----:B01----:R-:W-:Y:S01]  /*20b60*/  ENDCOLLECTIVE ;  /* 0x000000000000791b */ /* 0x003fe20003800000 */
.L_x_987:
        /* <DEDUP_REMOVED lines=14> */
.L_x_988:
[----:B------:R-:W-:Y:S02]  /*20c50*/  IMAD.MOV.U32 R13, RZ, RZ, R24 ;  /* 0x000000ffff0d7224 */ /* 0x000fe400078e0018 */
[----:B------:R-:W-:Y:S02]  /*20c60*/  IMAD.MOV.U32 R12, RZ, RZ, 0x2 ;  /* 0x00000002ff0c7424 */ /* 0x000fe400078e00ff */
[----:B------:R-:W-:-:S07]  /*20c70*/  IMAD.MOV.U32 R2, RZ, RZ, R14 ;  /* 0x000000ffff027224 */ /* 0x000fce00078e000e */
[----:B------:R-:W-:Y:S05]  /*20c80*/  WARPSYNC.COLLECTIVE R15, `(.L_x_989) ;  /* 0x000000000f087348 */ /* 0x000fea0003c00000 */
[----:B------:R0:W1:Y:S02]  /*20c90*/  SHFL.IDX P6, R14, R13, R12, R11 ;  /* 0x0000000c0d0e7389 */ /* 0x00006400000c000b */
[----:B01----:R-:W-:Y:S01]  /*20ca0*/  ENDCOLLECTIVE ;  /* 0x000000000000791b */ /* 0x003fe20003800000 */
.L_x_989:
[----:B------:R-:W-:-:S04]  /*20cb0*/  IADD3 R2, P0, R2, R5, RZ ;  /* 0x0000000502027210 */ /* 0x000fc80007f1e0ff */
[----:B------:R-:W-:Y:S02]  /*20cc0*/  IADD3.X R3, RZ, R3, RZ, P0, !PT ;  /* 0x00000003ff037210 */ /* 0x000fe400007fe4ff */
        /* <DEDUP_REMOVED lines=12> */
.L_x_990:
[----:B------:R-:W-:Y:S02]  /*20d90*/  IMAD.MOV.U32 R13, RZ, RZ, R24 ;  /* 0x000000ffff0d7224 */ /* 0x000fe400078e0018 */
[----:B------:R-:W-:Y:S02]  /*20da0*/  IMAD.MOV.U32 R12, RZ, RZ, 0x3 ;  /* 0x00000003ff0c7424 */ /* 0x000fe400078e00ff */
[----:B------:R-:W-:-:S07]  /*20db0*/  IMAD.MOV.U32 R2, RZ, RZ, R14 ;  /* 0x000000ffff027224 */ /* 0x000fce00078e000e */
[----:B------:R-:W-:Y:S05]  /*20dc0*/  WARPSYNC.COLLECTIVE R15, `(.L_x_991) ;  /* 0x000000000f087348 */ /* 0x000fea0003c00000 */
[----:B------:R0:W1:Y:S02]  /*20dd0*/  SHFL.IDX P6, R14, R13, R12, R11 ;  /* 0x0000000c0d0e7389 */ /* 0x00006400000c000b */
[----:B01----:R-:W-:Y:S01]  /*20de0*/  ENDCOLLECTIVE ;  /* 0x000000000000791b */ /* 0x003fe20003800000 */
.L_x_991:
        /* <DEDUP_REMOVED lines=14> */
.L_x_992:
[----:B------:R-:W-:Y:S02]  /*20ed0*/  IMAD.MOV.U32 R13, RZ, RZ, R24 ;  /* 0x000000ffff0d7224 */ /* 0x000fe400078e0018 */
[----:B------:R-:W-:Y:S02]  /*20ee0*/  IMAD.MOV.U32 R12, RZ, RZ, 0x4 ;  /* 0x00000004ff0c7424 */ /* 0x000fe400078e00ff */
[----:B------:R-:W-:-:S07]  /*20ef0*/  IMAD.MOV.U32 R2, RZ, RZ, R14 ;  /* 0x000000ffff027224 */ /* 0x000fce00078e000e */
[----:B------:R-:W-:Y:S05]  /*20f00*/  WARPSYNC.COLLECTIVE R15, `(.L_x_993) ;  /* 0x000000000f087348 */ /* 0x000fea0003c00000 */
[----:B------:R0:W1:Y:S02]  /*20f10*/  SHFL.IDX P6, R14, R13, R12, R11 ;  /* 0x0000000c0d0e7389 */ /* 0x00006400000c000b */
[----:B01----:R-:W-:Y:S01]  /*20f20*/  ENDCOLLECTIVE ;  /* 0x000000000000791b */ /* 0x003fe20003800000 */
.L_x_993:
        /* <DEDUP_REMOVED lines=14> */
.L_x_994:
[----:B------:R-:W-:Y:S02]  /*21010*/  IMAD.MOV.U32 R13, RZ, RZ, R24 ;  /* 0x000000ffff0d7224 */ /* 0x000fe400078e0018 */
[----:B------:R-:W-:Y:S02]  /*21020*/  IMAD.MOV.U32 R12, RZ, RZ, 0x5 ;  /* 0x00000005ff0c7424 */ /* 0x000fe400078e00ff */
[----:B------:R-:W-:-:S07]  /*21030*/  IMAD.MOV.U32 R2, RZ, RZ, R14 ;  /* 0x000000ffff027224 */ /* 0x000fce00078e000e */
[----:B------:R-:W-:Y:S05]  /*21040*/  WARPSYNC.COLLECTIVE R15, `(.L_x_995) ;  /* 0x000000000f087348 */ /* 0x000fea0003c00000 */
[----:B------:R0:W1:Y:S02]  /*21050*/  SHFL.IDX P6, R14, R13, R12, R11 ;  /* 0x0000000c0d0e7389 */ /* 0x00006400000c000b */
[----:B01----:R-:W-:Y:S01]  /*21060*/  ENDCOLLECTIVE ;  /* 0x000000000000791b */ /* 0x003fe20003800000 */
.L_x_995:
        /* <DEDUP_REMOVED lines=14> */
.L_x_996:
[----:B------:R-:W-:Y:S02]  /*21150*/  IMAD.MOV.U32 R13, RZ, RZ, R24 ;  /* 0x000000ffff0d7224 */ /* 0x000fe400078e0018 */
[----:B------:R-:W-:Y:S02]  /*21160*/  IMAD.MOV.U32 R12, RZ, RZ, 0x6 ;  /* 0x00000006ff0c7424 */ /* 0x000fe400078e00ff */
[----:B------:R-:W-:-:S07]  /*21170*/  IMAD.MOV.U32 R2, RZ, RZ, R14 ;  /* 0x000000ffff027224 */ /* 0x000fce00078e000e */
[----:B------:R-:W-:Y:S05]  /*21180*/  WARPSYNC.COLLECTIVE R15, `(.L_x_997) ;  /* 0x000000000f087348 */ /* 0x000fea0003c00000 */
[----:B------:R0:W1:Y:S02]  /*21190*/  SHFL.IDX P6, R14, R13, R12, R11 ;  /* 0x0000000c0d0e7389 */ /* 0x00006400000c000b */
[----:B01----:R-:W-:Y:S01]  /*211a0*/  ENDCOLLECTIVE ;  /* 0x000000000000791b */ /* 0x003fe20003800000 */
.L_x_997:
        /* <DEDUP_REMOVED lines=14> */
.L_x_998:
[----:B------:R-:W-:Y:S02]  /*21290*/  IMAD.MOV.U32 R13, RZ, RZ, R24 ;  /* 0x000000ffff0d7224 */ /* 0x000fe400078e0018 */
[----:B------:R-:W-:Y:S02]  /*212a0*/  IMAD.MOV.U32 R12, RZ, RZ, 0x7 ;  /* 0x00000007ff0c7424 */ /* 0x000fe400078e00ff */
[----:B------:R-:W-:-:S07]  /*212b0*/  IMAD.MOV.U32 R2, RZ, RZ, R14 ;  /* 0x000000ffff027224 */ /* 0x000fce00078e000e */
[----:B------:R-:W-:Y:S05]  /*212c0*/  WARPSYNC.COLLECTIVE R15, `(.L_x_999) ;  /* 0x000000000f087348 */ /* 0x000fea0003c00000 */
[----:B------:R0:W1:Y:S02]  /*212d0*/  SHFL.IDX P6, R14, R13, R12, R11 ;  /* 0x0000000c0d0e7389 */ /* 0x00006400000c000b */
[----:B01----:R-:W-:Y:S01]  /*212e0*/  ENDCOLLECTIVE ;  /* 0x000000000000791b */ /* 0x003fe20003800000 */
.L_x_999:
[----:B------:R-:W-:-:S04]  /*212f0*/  IADD3 R2, P0, R2, R5, RZ ;  /* 0x0000000502027210 */ /* 0x000fc80007f1e0ff */
[----:B------:R-:W-:Y:S02]  /*21300*/  IADD3.X R3, RZ, R3, RZ, P0, !PT ;  /* 0x00000003ff037210 */ /* 0x000fe400007fe4ff */
        /* <DEDUP_REMOVED lines=11> */
.L_x_1000:
[----:B------:R-:W-:Y:S01]  /*213c0*/  @!PT LDS RZ, [RZ] ;  /* 0x00000000fffff984 */ /* 0x000fe20000000800 */
[----:B------:R-:W-:Y:S01]  /*213d0*/  @!PT LDS RZ, [RZ] ;  /* 0x00000000fffff984 */ /* 0x000fe20000000800 */
[----:B------:R-:W-:Y:S01]  /*213e0*/  @!PT LDS RZ, [RZ] ;  /* 0x00000000fffff984 */ /* 0x000fe20000000800 */
[----:B------:R1:W-:Y:S01]  /*213f0*/  LDGSTS.E.BYPASS.LTC128B.128 [R7+0x7400], desc[UR42][R2.64+0x80], !P0 ;  /* 0x0740008002077fae */ /* 0x0003e2000c101d6a */
[----:B------:R-:W-:Y:S05]  /*21400*/  BRA `(.L_x_1001) ;  /* 0xffffff9800007947 */ /* 0x000fea000383ffff */
.L_x_781:
[----:B0-----:R0:W1:Y:S02]  /*21410*/  SYNCS.PHASECHK.TRANS64.TRYWAIT P0, [R0+URZ+0x28860], R3 ;  /* 0x02886003000075a7 */ /* 0x001064000800017f */
[----:B-1----:R-:W-:Y:S05]  /*21420*/  @!P0 NANOSLEEP.SYNCS 0x989680 ;  /* 0x009896800000895d */ /* 0x002fea0003900000 */
[----:B------:R-:W1:Y:S02]  /*21430*/  @!P0 SYNCS.PHASECHK.TRANS64 P0, [R0+URZ+0x28860], R3 ;  /* 0x02886003000085a7 */ /* 0x000e64000800007f */
[----:B-1----:R-:W-:Y:S05]  /*21440*/  @!P0 BRA `(.L_x_781) ;  /* 0xfffffffc00f08947 */ /* 0x002fea000383ffff */
[----:B------:R-:W-:Y:S05]  /*21450*/  BRA `(.L_x_1002) ;  /* 0xffffff9c00147947 */ /* 0x000fea000383ffff */
.L_x_782:
        /* <DEDUP_REMOVED lines=8> */
.L_x_1004:
[----:B------:R-:W-:Y:S05]  /*214e0*/  BSYNC B0 ;  /* 0x0000000000007941 */ /* 0x000fea0003800000 */
.L_x_1003:
[----:B------:R-:W-:Y:S01]  /*214f0*/  IMAD.MOV.U32 R13, RZ, RZ, R23 ;  /* 0x000000ffff0d7224 */ /* 0x000fe200078e0017 */
[----:B------:R-:W-:Y:S01]  /*21500*/  MOV R11, 0x181f ;  /* 0x0000181f000b7802 */ /* 0x000fe20000000f00 */
[----:B------:R-:W-:Y:S01]  /*21510*/  IMAD.MOV.U32 R12, RZ, RZ, RZ ;  /* 0x000000ffff0c7224 */ /* 0x000fe200078e00ff */
[----:B------:R-:W-:Y:S01]  /*21520*/  MOV R3, R14 ;  /* 0x0000000e00037202 */ /* 0x000fe20000000f00 */
[----:B------:R-:W-:Y:S02]  /*21530*/  IMAD.MOV.U32 R15, RZ, RZ, -0x1 ;  /* 0xffffffffff0f7424 */ /* 0x000fe400078e00ff */
[----:B------:R-:W-:Y:S02]  /*21540*/  IMAD.SHL.U32 R5, R31, 0x2, RZ ;  /* 0x000000021f057824 */ /* 0x000fe400078e00ff */
[----:B------:R-:W-:-:S07]  /*21550*/  IMAD R4, R9, 0x2, R22 ;  /* 0x0000000209047824 */ /* 0x000fce00078e0216 */
[----:B------:R-:W-:Y:S05]  /*21560*/  WARPSYNC.COLLECTIVE R15, `(.L_x_1005) ;  /* 0x000000000f087348 */ /* 0x000fea0003c00000 */
[----:B------:R0:W1:Y:S02]  /*21570*/  SHFL.IDX P6, R14, R13, R12, R11 ;  /* 0x0000000c0d0e7389 */ /* 0x00006400000c000b */
[----:B01----:R-:W-:Y:S01]  /*21580*/  ENDCOLLECTIVE ;  /* 0x000000000000791b */ /* 0x003fe20003800000 */
.L_x_1005:
[----:B------:R-:W-:Y:S02]  /*21590*/  ULDC UR4, c[0x0][0x2f4] ;  /* 0x0000bd0000047ab9 */ /* 0x000fe40000000800 */
[----:B------:R-:W-:Y:S02]  /*215a0*/  ISETP.GE.AND P1, PT, R31, UR4, PT ;  /* 0x000000041f007c0c */ /* 0x000fe4000bf26270 */
[----:B------:R-:W-:Y:S02]  /*215b0*/  ISETP.GE.AND P0, PT, R30, UR4, PT ;  /* 0x000000041e007c0c */ /* 0x000fe4000bf06270 */
[C---:B------:R-:W-:Y:S02]  /*215c0*/  ISETP.LT.OR P3, PT, R6.reuse, 0x1, P1 ;  /* 0x000000010600780c */ /* 0x040fe40000f61670 */
[----:B------:R-:W-:Y:S01]  /*215d0*/  ISETP.LT.OR P4, PT, R6, 0x1, P0 ;  /* 0x000000010600780c */ /* 0x000fe20000781670 */
[----:B------:R-:W-:Y:S01]  /*215e0*/  IMAD.MOV.U32 R13, RZ, RZ, R24 ;  /* 0x000000ffff0d7224 */ /* 0x000fe200078e0018 */
[----:B------:R-:W-:-:S02]  /*215f0*/  MOV R12, 0x1 ;  /* 0x00000001000c7802 */ /* 0x000fc40000000f00 */
[----:B------:R-:W-:-:S13]  /*21600*/  IADD3 R2, P2, R14, R5, RZ ;  /* 0x000000050e027210 */ /* 0x000fda0007f5e0ff */
[----:B------:R-:W-:Y:S05]  /*21610*/  WARPSYNC.COLLECTIVE R15, `(.L_x_1006) ;  /* 0x000000000f087348 */ /* 0x000fea0003c00000 */
[----:B------:R0:W1:Y:S02]  /*21620*/  SHFL.IDX P6, R14, R13, R12, R11 ;  /* 0x0000000c0d0e7389 */ /* 0x00006400000c000b */
[----:B01----:R-:W-:Y:S01]  /*21630*/  ENDCOLLECTIVE ;  /* 0x000000000000791b */ /* 0x003fe20003800000 */
.L_x_1006:
        /* <DEDUP_REMOVED lines=13> */
.L_x_1007:
[----:B------:R-:W-:Y:S01]  /*21710*/  IMAD.MOV.U32 R13, RZ, RZ, R24 ;  /* 0x000000ffff0d7224 */ /* 0x000fe200078e0018 */
[----:B------:R-:W-:Y:S02]  /*21720*/  MOV R12, 0x2 ;  /* 0x00000002000c7802 */ /* 0x000fe40000000f00 */
[----:B------:R-:W-:-:S07]  /*21730*/  MOV R10, R14 ;  /* 0x0000000e000a7202 */ /* 0x000fce0000000f00 */
[----:B------:R-:W-:Y:S05]  /*21740*/  WARPSYNC.COLLECTIVE R15, `(.L_x_1008) ;  /* 0x000000000f087348 */ /* 0x000fea0003c00000 */
[----:B------:R0:W1:Y:S02]  /*21750*/  SHFL.IDX P6, R14, R13, R12, R11 ;  /* 0x0000000c0d0e7389 */ /* 0x00006400000c000b */
[----:B01----:R-:W-:Y:S01]  /*21760*/  ENDCOLLECTIVE ;  /* 0x000000000000791b */ /* 0x003fe20003800000 */
.L_x_1008:
[----:B------:R-:W-:-:S05]  /*21770*/  IADD3 R2, P2, R10, R5, RZ ;  /* 0x000000050a027210 */ /* 0x000fca0007f5e0ff */
[----:B------:R-:W-:-:S05]  /*21780*/  IMAD.X R3, RZ, RZ, R7, P2 ;  /* 0x000000ffff037224 */ /* 0x000fca00010e0607 */
[----:B------:R-:W-:Y:S01]  /*21790*/  @!PT LDS RZ, [RZ] ;  /* 0x00000000fffff984 */ /* 0x000fe20000000800 */
[----:B------:R-:W-:Y:S01]  /*217a0*/  @!PT LDS RZ, [RZ] ;  /* 0x00000000fffff984 */ /* 0x000fe20000000800 */
[----:B------:R-:W-:Y:S01]  /*217b0*/  @!PT LDS RZ, [RZ] ;  /* 0x00000000fffff984 */ /* 0x000fe20000000800 */
[----:B------:R0:W-:Y:S01]  /*217c0*/  LDGSTS.E.BYPASS.LTC128B.128 [R4+0xc00], desc[UR42][R2.64], !P3 ;  /* 0x00c0000002047fae */ /* 0x0001e2000d901d6a */
[C---:B------:R-:W-:Y:S01]  /*217d0*/  ISETP.LT.OR P3, PT, R6.reuse, 0x21, P1 ;  /* 0x000000210600780c */ /* 0x040fe20000f61670 */
[----:B------:R-:W-:Y:S02]  /*217e0*/  IMAD.MOV.U32 R13, RZ, RZ, R23 ;  /* 0x000000ffff0d7224 */ /* 0x000fe400078e0017 */
[----:B------:R0:W-:Y:S01]  /*217f0*/  LDGSTS.E.BYPASS.LTC128B.128 [R4+0x4c00], desc[UR42][R2.64+0x80], !P4 ;  /* 0x04c0008002047fae */ /* 0x0001e2000e101d6a */
[----:B------:R-:W-:Y:S01]  /*21800*/  ISETP.LT.OR P4, PT, R6, 0x21, P0 ;  /* 0x000000210600780c */ /* 0x000fe20000781670 */
[----:B------:R-:W-:-:S12]  /*21810*/  IMAD.MOV.U32 R8, RZ, RZ, R14 ;  /* 0x000000ffff087224 */ /* 0x000fd800078e000e */
[----:B0-----:R-:W-:Y:S05]  /*21820*/  WARPSYNC.COLLECTIVE R15, `(.L_x_1009) ;  /* 0x000000000f087348 */ /* 0x001fea0003c00000 */
[----:B------:R1:W2:Y:S02]  /*21830*/  SHFL.IDX P6, R14, R13, R12, R11 ;  /* 0x0000000c0d0e7389 */ /* 0x0002a400000c000b */
[----:B012---:R-:W-:Y:S01]  /*21840*/  ENDCOLLECTIVE ;  /* 0x000000000000791b */ /* 0x007fe20003800000 */
.L_x_1009:
[----:B------:R-:W-:Y:S02]  /*21850*/  IMAD.MOV.U32 R13, RZ, RZ, R24 ;  /* 0x000000ffff0d7224 */ /* 0x000fe400078e0018 */
[----:B------:R-:W-:Y:S01]  /*21860*/  IMAD.MOV.U32 R12, RZ, RZ, 0x3 ;  /* 0x00000003ff0c7424 */ /* 0x000fe200078e00ff */
[----:B------:R-:W-:-:S13]  /*21870*/  IADD3 R2, P2, R14, R5, RZ ;  /* 0x000000050e027210 */ /* 0x000fda0007f5e0ff */
[----:B------:R-:W-:Y:S05]  /*21880*/  WARPSYNC.COLLECTIVE R15, `(.L_x_1010) ;  /* 0x000000000f087348 */ /* 0x000fea0003c00000 */
[----:B------:R0:W1:Y:S02]  /*21890*/  SHFL.IDX P6, R14, R13, R12, R11 ;  /* 0x0000000c0d0e7389 */ /* 0x00006400000c000b */
[----:B01----:R-:W-:Y:S01]  /*218a0*/  ENDCOLLECTIVE ;  /* 0x000000000000791b */ /* 0x003fe20003800000 */
.L_x_1010:
        /* <DEDUP_REMOVED lines=13> */
.L_x_1011:
[----:B------:R-:W-:Y:S01]  /*21980*/  MOV R13, R24 ;  /* 0x00000018000d7202 */ /* 0x000fe20000000f00 */
[----:B------:R-:W-:Y:S01]  /*21990*/  IMAD.MOV.U32 R12, RZ, RZ, 0x4 ;  /* 0x00000004ff0c7424 */ /* 0x000fe200078e00ff */
[----:B------:R-:W-:-:S13]  /*219a0*/  IADD3 R2, P2, R14, R5, RZ ;  /* 0x000000050e027210 */ /* 0x000fda0007f5e0ff */
[----:B------:R-:W-:Y:S05]  /*219b0*/  WARPSYNC.COLLECTIVE R15, `(.L_x_1012) ;  /* 0x000000000f087348 */ /* 0x000fea0003c00000 */
[----:B------:R0:W1:Y:S02]  /*219c0*/  SHFL.IDX P6, R14, R13, R12, R11 ;  /* 0x0000000c0d0e7389 */ /* 0x00006400000c000b */
[----:B01----:R-:W-:Y:S01]  /*219d0*/  ENDCOLLECTIVE ;  /* 0x000000000000791b */ /* 0x003fe20003800000 */
.L_x_1012:
        /* <DEDUP_REMOVED lines=13> */
.L_x_1013:
[----:B------:R-:W-:Y:S01]  /*21ab0*/  MOV R13, R24 ;  /* 0x00000018000d7202 */ /* 0x000fe20000000f00 */
[----:B------:R-:W-:Y:S02]  /*21ac0*/  IMAD.MOV.U32 R12, RZ, RZ, 0x5 ;  /* 0x00000005ff0c7424 */ /* 0x000fe400078e00ff */
[----:B------:R-:W-:-:S07]  /*21ad0*/  IMAD.MOV.U32 R10, RZ, RZ, R14 ;  /* 0x000000ffff0a7224 */ /* 0x000fce00078e000e */
[----:B------:R-:W-:Y:S05]  /*21ae0*/  WARPSYNC.COLLECTIVE R15, `(.L_x_1014) ;  /* 0x000000000f087348 */ /* 0x000fea0003c00000 */
[----:B------:R0:W1:Y:S02]  /*21af0*/  SHFL.IDX P6, R14, R13, R12, R11 ;  /* 0x0000000c0d0e7389 */ /* 0x00006400000c000b */
[----:B01----:R-:W-:Y:S01]  /*21b00*/  ENDCOLLECTIVE ;  /* 0x000000000000791b */ /* 0x003fe20003800000 */
.L_x_1014:
[----:B------:R-:W-:-:S05]  /*21b10*/  IADD3 R2, P2, R10, R5, RZ ;  /* 0x000000050a027210 */ /* 0x000fca0007f5e0ff */
[----:B------:R-:W-:-:S05]  /*21b20*/  IMAD.X R3, RZ, RZ, R8, P2 ;  /* 0x000000ffff037224 */ /* 0x000fca00010e0608 */
[----:B------:R-:W-:Y:S01]  /*21b30*/  @!PT LDS RZ, [RZ] ;  /* 0x00000000fffff984 */ /* 0x000fe20000000800 */
[----:B------:R-:W-:Y:S01]  /*21b40*/  @!PT LDS RZ, [RZ] ;  /* 0x00000000fffff984 */ /* 0x000fe20000000800 */
[----:B------:R-:W-:Y:S01]  /*21b50*/  @!PT LDS RZ, [RZ] ;  /* 0x00000000fffff984 */ /* 0x000fe20000000800 */
[----:B------:R0:W-:Y:S01]  /*21b60*/  LDGSTS.E.BYPASS.LTC128B.128 [R4+0x2400], desc[UR42][R2.64], !P3 ;  /* 0x0240000002047fae */ /* 0x0001e2000d901d6a */
[----:B------:R-:W-:Y:S02]  /*21b70*/  MOV R13, R23 ;  /* 0x00000017000d7202 */ /* 0x000fe40000000f00 */
[C---:B------:R-:W-:Y:S01]  /*21b80*/  ISETP.LT.OR P3, PT, R6.reuse, 0x51, P1 ;  /* 0x000000510600780c */ /* 0x040fe20000f61670 */
[----:B------:R0:W-:Y:S01]  /*21b90*/  LDGSTS.E.BYPASS.LTC128B.128 [R4+0x6400], desc[UR42][R2.64+0x80], !P4 ;  /* 0x0640008002047fae */ /* 0x0001e2000e101d6a */
[----:B------:R-:W-:Y:S01]  /*21ba0*/  ISETP.LT.OR P4, PT, R6, 0x51, P0 ;  /* 0x000000510600780c */ /* 0x000fe20000781670 */
[----:B------:R-:W-:-:S12]  /*21bb0*/  IMAD.MOV.U32 R7, RZ, RZ, R14 ;  /* 0x000000ffff077224 */ /* 0x000fd800078e000e */
[----:B0-----:R-:W-:Y:S05]  /*21bc0*/  WARPSYNC.COLLECTIVE R15, `(.L_x_1015) ;  /* 0x000000000f087348 */ /* 0x001fea0003c00000 */
[----:B------:R1:W2:Y:S02]  /*21bd0*/  SHFL.IDX P6, R14, R13, R12, R11 ;  /* 0x0000000c0d0e7389 */ /* 0x0002a400000c000b */
[----:B012---:R-:W-:Y:S01]  /*21be0*/  ENDCOLLECTIVE ;  /* 0x000000000000791b */ /* 0x007fe20003800000 */
.L_x_1015:
[----:B------:R-:W-:Y:S01]  /*21bf0*/  IMAD.MOV.U32 R13, RZ, RZ, R24 ;  /* 0x000000ffff0d7224 */ /* 0x000fe200078e0018 */
[----:B------:R-:W-:Y:S02]  /*21c00*/  MOV R12, 0x6 ;  /* 0x00000006000c7802 */ /* 0x000fe40000000f00 */
[----:B------:R-:W-:-:S13]  /*21c10*/  IADD3 R2, P2, R14, R5, RZ ;  /* 0x000000050e027210 */ /* 0x000fda0007f5e0ff */
[----:B------:R-:W-:Y:S05]  /*21c20*/  WARPSYNC.COLLECTIVE R15, `(.L_x_1016) ;  /* 0x000000000f087348 */ /* 0x000fea0003c00000 */
[----:B------:R0:W1:Y:S02]  /*21c30*/  SHFL.IDX P6, R14, R13, R12, R11 ;  /* 0x0000000c0d0e7389 */ /* 0x00006400000c000b */
[----:B01----:R-:W-:Y:S01]  /*21c40*/  ENDCOLLECTIVE ;  /* 0x000000000000791b */ /* 0x003fe20003800000 */
.L_x_1016:
        /* <DEDUP_REMOVED lines=13> */
.L_x_1017:
[----:B------:R-:W-:Y:S01]  /*21d20*/  IMAD.MOV.U32 R13, RZ, RZ, R24 ;  /* 0x000000ffff0d7224 */ /* 0x000fe200078e0018 */
[----:B------:R-:W-:Y:S02]  /*21d30*/  MOV R12, 0x7 ;  /* 0x00000007000c7802 */ /* 0x000fe40000000f00 */
[----:B------:R-:W-:-:S07]  /*21d40*/  MOV R10, R14 ;  /* 0x0000000e000a7202 */ /* 0x000fce0000000f00 */
[----:B------:R-:W-:Y:S05]  /*21d50*/  WARPSYNC.COLLECTIVE R15, `(.L_x_1018) ;  /* 0x000000000f087348 */ /* 0x000fea0003c00000 */
[----:B------:R0:W1:Y:S02]  /*21d60*/  SHFL.IDX P6, R14, R13, R12, R11 ;  /* 0x0000000c0d0e7389 */ /* 0x00006400000c000b */
[----:B01----:R-:W-:Y:S01]  /*21d70*/  ENDCOLLECTIVE ;  /* 0x000000000000791b */ /* 0x003fe20003800000 */
.L_x_1018:
        /* <DEDUP_REMOVED lines=12> */
.L_x_1019:
[----:B------:R-:W-:Y:S05]  /*21e40*/  BRA `(.L_x_1020) ;  /* 0xffffff9400b47947 */ /* 0x000fea000383ffff */
.L_x_787:
        /* <DEDUP_REMOVED lines=8> */
.L_x_1022:
[----:B------:R-:W-:Y:S05]  /*21ed0*/  BSYNC B0 ;  /* 0x0000000000007941 */ /* 0x000fea0003800000 */
.L_x_1021:
[----:B------:R-:W-:Y:S01]  /*21ee0*/  IMAD.MOV.U32 R13, RZ, RZ, R16 ;  /* 0x000000ffff0d7224 */ /* 0x000fe200078e0010 */
[----:B------:R-:W-:Y:S01]  /*21ef0*/  MOV R12, 0x1 ;  /* 0x00000001000c7802 */ /* 0x000fe20000000f00 */
[----:B------:R-:W-:Y:S02]  /*21f00*/  IMAD.MOV.U32 R11, RZ, RZ, 0x1f ;  /* 0x0000001fff0b7424 */ /* 0x000fe400078e00ff */
[----:B------:R-:W-:Y:S02]  /*21f10*/  IMAD.MOV.U32 R15, RZ, RZ, -0x1 ;  /* 0xffffffffff0f7424 */ /* 0x000fe400078e00ff */
[----:B------:R-:W-:Y:S02]  /*21f20*/  IMAD.IADD R7, R19, 0x1, R9 ;  /* 0x0000000113077824 */ /* 0x000fe400078e0209 */
[----:B------:R-:W-:-:S07]  /*21f30*/  IMAD.MOV.U32 R0, RZ, RZ, R14 ;  /* 0x000000ffff007224 */ /* 0x000fce00078e000e */
[----:B------:R-:W-:Y:S05]  /*21f40*/  WARPSYNC.COLLECTIVE R15, `(.L_x_1023) ;  /* 0x000000000f087348 */ /* 0x000fea0003c00000 */
[----:B------:R0:W1:Y:S02]  /*21f50*/  SHFL.IDX P6, R14, R13, R12, R11 ;  /* 0x0000000c0d0e7389 */ /* 0x00006400000c000b */
[----:B01----:R-:W-:Y:S01]  /*21f60*/  ENDCOLLECTIVE ;  /* 0x000000000000791b */ /* 0x003fe20003800000 */
.L_x_1023:
[----:B------:R-:W-:Y:S02]  /*21f70*/  ULDC UR4, c[0x0][0xc3c] ;  /* 0x00030f0000047ab9 */ /* 0x000fe40000000800 */
[----:B------:R-:W-:-:S13]  /*21f80*/  ISETP.GE.OR P1, PT, R7, UR4, !P0 ;  /* 0x0000000407007c0c */ /* 0x000fda000c726670 */
[----:B------:R-:W0:Y:S08]  /*21f90*/  @!P1 LDC.64 R2, c[0x0][0xc80] ;  /* 0x00032000ff029b82 */ /* 0x000e300000000a00 */
[----:B------:R-:W1:Y:S01]  /*21fa0*/  @!P1 LDC.64 R4, c[0x0][0xc78] ;  /* 0x00031e00ff049b82 */ /* 0x000e620000000a00 */
[----:B------:R-:W-:Y:S02]  /*21fb0*/  MOV R11, RZ ;  /* 0x000000ff000b7202 */ /* 0x000fe40000000f00 */
[----:B------:R-:W-:Y:S01]  /*21fc0*/  MOV R8, R14 ;  /* 0x0000000e00087202 */ /* 0x000fe20000000f00 */
        /* <DEDUP_REMOVED lines=9> */
[----:B------:R-:W-:Y:S02]  /*22060*/  ISETP.GE.U32.AND P5, PT, R9, 0x10, PT ;  /* 0x000000100900780c */ /* 0x000fe40003fa6070 */
[----:B--2---:R-:W-:Y:S01]  /*22070*/  @!P1 MOV R7, R6 ;  /* 0x0000000600079202 */ /* 0x004fe20000000f00 */
[----:B------:R-:W-:-:S02]  /*22080*/  IMAD.MOV.U32 R6, RZ, RZ, RZ ;  /* 0x000000ffff067224 */ /* 0x000fc400078e00ff */
[----:B---3--:R-:W-:Y:S01]  /*22090*/  @!P1 IMAD.MOV.U32 R4, RZ, RZ, R5 ;  /* 0x000000ffff049224 */ /* 0x008fe200078e0005 */
[----:B------:R-:W-:-:S03]  /*220a0*/  ISETP.NE.AND P1, PT, R9, RZ, PT ;  /* 0x000000ff0900720c */ /* 0x000fc60003f25270 */
[----:B------:R-:W-:-:S10]  /*220b0*/  IMAD R13, R4, R7, RZ ;  /* 0x00000007040d7224 */ /* 0x000fd400078e02ff */
[----:B------:R-:W-:Y:S05]  /*220c0*/  WARPSYNC.COLLECTIVE R15, `(.L_x_1024) ;  /* 0x000000000f087348 */ /* 0x000fea0003c00000 */
[----:B------:R0:W1:Y:S02]  /*220d0*/  SHFL.UP P6, R14, R13, R12, R11 ;  /* 0x0400000c0d0e7389 */ /* 0x00006400000c000b */
[----:B01----:R-:W-:Y:S01]  /*220e0*/  ENDCOLLECTIVE ;  /* 0x000000000000791b */ /* 0x003fe20003800000 */
.L_x_1024:
[----:B------:R-:W-:Y:S02]  /*220f0*/  MOV R12, 0x2 ;  /* 0x00000002000c7802 */ /* 0x000fe40000000f00 */
[----:B------:R-:W-:-:S05]  /*22100*/  SEL R14, R14, RZ, P1 ;  /* 0x000000ff0e0e7207 */ /* 0x000fca0000800000 */
[----:B------:R-:W-:-:S04]  /*22110*/  IMAD.IADD R5, R13, 0x1, R14 ;  /* 0x000000010d057824 */ /* 0x000fc800078e020e */
[----:B------:R-:W-:-:S07]  /*22120*/  IMAD.MOV.U32 R13, RZ, RZ, R5 ;  /* 0x000000ffff0d7224 */ /* 0x000fce00078e0005 */
[----:B------:R-:W-:Y:S05]  /*22130*/  WARPSYNC.COLLECTIVE R15, `(.L_x_1025) ;  /* 0x000000000f087348 */ /* 0x000fea0003c00000 */
[----:B------:R0:W1:Y:S02]  /*22140*/  SHFL.UP P6, R14, R13, R12, R11 ;  /* 0x0400000c0d0e7389 */ /* 0x00006400000c000b */
[----:B01----:R-:W-:Y:S01]  /*22150*/  ENDCOLLECTIVE ;  /* 0x000000000000791b */ /* 0x003fe20003800000 */
.L_x_1025:
[----:B------:R-:W-:Y:S02]  /*22160*/  MOV R12, 0x4 ;  /* 0x00000004000c7802 */ /* 0x000fe40000000f00 */
[----:B------:R-:W-:-:S05]  /*22170*/  SEL R2, R14, RZ, P2 ;  /* 0x000000ff0e027207 */ /* 0x000fca0001000000 */
[----:B------:R-:W-:-:S04]  /*22180*/  IMAD.IADD R2, R5, 0x1, R2 ;  /* 0x0000000105027824 */ /* 0x000fc800078e0202 */
[----:B------:R-:W-:-:S07]  /*22190*/  IMAD.MOV.U32 R13, RZ, RZ, R2 ;  /* 0x000000ffff0d7224 */ /* 0x000fce00078e0002 */
[----:B------:R-:W-:Y:S05]  /*221a0*/  WARPSYNC.COLLECTIVE R15, `(.L_x_1026) ;  /* 0x000000000f087348 */ /* 0x000fea0003c00000 */
[----:B------:R0:W1:Y:S02]  /*221b0*/  SHFL.UP P6, R14, R13, R12, R11 ;  /* 0x0400000c0d0e7389 */ /* 0x00006400000c000b */
[----:B01----:R-:W-:Y:S01]  /*221c0*/  ENDCOLLECTIVE ;  /* 0x000000000000791b */ /* 0x003fe20003800000 */
.L_x_1026:
[----:B------:R-:W-:Y:S02]  /*221d0*/  MOV R12, 0x8 ;  /* 0x00000008000c7802 */ /* 0x000fe40000000f00 */
[----:B------:R-:W-:-:S05]  /*221e0*/  SEL R3, R14, RZ, P3 ;  /* 0x000000ff0e037207 */ /* 0x000fca0001800000 */
[----:B------:R-:W-:-:S04]  /*221f0*/  IMAD.IADD R3, R2, 0x1, R3 ;  /* 0x0000000102037824 */ /* 0x000fc800078e0203 */
[----:B------:R-:W-:-:S07]  /*22200*/  IMAD.MOV.U32 R13, RZ, RZ, R3 ;  /* 0x000000ffff0d7224 */ /* 0x000fce00078e0003 */
[----:B------:R-:W-:Y:S05]  /*22210*/  WARPSYNC.COLLECTIVE R15, `(.L_x_1027) ;  /* 0x000000000f087348 */ /* 0x000fea0003c00000 */
[----:B------:R0:W1:Y:S02]  /*22220*/  SHFL.UP P6, R14, R13, R12, R11 ;  /* 0x0400000c0d0e7389 */ /* 0x00006400000c000b */
[----:B01----:R-:W-:Y:S01]  /*22230*/  ENDCOLLECTIVE ;  /* 0x000000000000791b */ /* 0x003fe20003800000 */
.L_x_1027:
[----:B------:R-:W-:Y:S02]  /*22240*/  MOV R12, 0x10 ;  /* 0x00000010000c7802 */ /* 0x000fe40000000f00 */
[----:B------:R-:W-:-:S05]  /*22250*/  SEL R14, R14, RZ, P4 ;  /* 0x000000ff0e0e7207 */ /* 0x000fca0002000000 */
[----:B------:R-:W-:-:S04]  /*22260*/  IMAD.IADD R5, R3, 0x1, R14 ;  /* 0x0000000103057824 */ /* 0x000fc800078e020e */
[----:B------:R-:W-:-:S07]  /*22270*/  IMAD.MOV.U32 R13, RZ, RZ, R5 ;  /* 0x000000ffff0d7224 */ /* 0x000fce00078e0005 */
[----:B------:R-:W-:Y:S05]  /*22280*/  WARPSYNC.COLLECTIVE R15, `(.L_x_1028) ;  /* 0x000000000f087348 */ /* 0x000fea0003c00000 */
[----:B------:R0:W1:Y:S02]  /*22290*/  SHFL.UP P6, R14, R13, R12, R11 ;  /* 0x0400000c0d0e7389 */ /* 0x00006400000c000b */
[----:B01----:R-:W-:Y:S01]  /*222a0*/  ENDCOLLECTIVE ;  /* 0x000000000000791b */ /* 0x003fe20003800000 */
.L_x_1028:
[----:B------:R-:W-:Y:S01]  /*222b0*/  MOV R12, 0x1f ;  /* 0x0000001f000c7802 */ /* 0x000fe20000000f00 */
[----:B------:R-:W-:Y:S01]  /*222c0*/  IMAD.MOV.U32 R11, RZ, RZ, 0x1f ;  /* 0x0000001fff0b7424 */ /* 0x000fe200078e00ff */
[----:B------:R-:W-:-:S05]  /*222d0*/  SEL R2, R14, RZ, P5 ;  /* 0x000000ff0e027207 */ /* 0x000fca0002800000 */
[----:B------:R-:W-:-:S04]  /*222e0*/  IMAD.IADD R2, R5, 0x1, R2 ;  /* 0x0000000105027824 */ /* 0x000fc800078e0202 */
[----:B------:R-:W-:-:S07]  /*222f0*/  IMAD.MOV.U32 R13, RZ, RZ, R2 ;  /* 0x000000ffff0d7224 */ /* 0x000fce00078e0002 */
[----:B------:R-:W-:Y:S05]  /*22300*/  WARPSYNC.COLLECTIVE R15, `(.L_x_1029) ;  /* 0x000000000f087348 */ /* 0x000fea0003c00000 */
[----:B------:R0:W1:Y:S02]  /*22310*/  SHFL.IDX P6, R14, R13, R12, R11 ;  /* 0x0000000c0d0e7389 */ /* 0x00006400000c000b */
[----:B01----:R-:W-:Y:S01]  /*22320*/  ENDCOLLECTIVE ;  /* 0x000000000000791b */ /* 0x003fe20003800000 */
.L_x_1029:
[----:B------:R-:W-:Y:S05]  /*22330*/  BRA `(.L_x_1030) ;  /* 0xffffff9400c47947 */ /* 0x000fea000383ffff */
.L_x_790:
[----:B------:R-:W-:Y:S01]  /*22340*/  BSSY B0, `(.L_x_1031) ;  /* 0x0000007000007945 */ /* 0x000fe20003800000 */
[----:B------:R-:W-:Y:S01]  /*22350*/  MOV R12, 0x1 ;  /* 0x00000001000c7802 */ /* 0x000fe20000000f00 */
[----:B------:R-:W-:Y:S02]  /*22360*/  IMAD.MOV.U32 R11, RZ, RZ, RZ ;  /* 0x000000ffff0b7224 */ /* 0x000fe400078e00ff */
[----:B------:R-:W-:-:S07]  /*22370*/  IMAD.MOV.U32 R15, RZ, RZ, -0x1 ;  /* 0xffffffffff0f7424 */ /* 0x000fce00078e00ff */
[----:B------:R-:W-:Y:S05]  /*22380*/  WARPSYNC.COLLECTIVE R15, `(.L_x_1032) ;  /* 0x000000000f087348 */ /* 0x000fea0003c00000 */
[----:B------:R0:W1:Y:S02]  /*22390*/  SHFL.UP P6, R14, R13, R12, R11 ;  /* 0x0400000c0d0e7389 */ /* 0x00006400000c000b */
[----:B01----:R-:W-:Y:S01]  /*223a0*/  ENDCOLLECTIVE ;  /* 0x000000000000791b */ /* 0x003fe20003800000 */
.L_x_1032:
[----:B------:R-:W-:Y:S05]  /*223b0*/  BSYNC B0 ;  /* 0x0000000000007941 */ /* 0x000fea0003800000 */
.L_x_1031:
[----:B------:R-:W-:Y:S01]  /*223c0*/  SEL R14, R14, RZ, P1 ;  /* 0x000000ff0e0e7207 */ /* 0x000fe20000800000 */
[----:B------:R-:W-:Y:S01]  /*223d0*/  IMAD.MOV.U32 R12, RZ, RZ, 0x2 ;  /* 0x00000002ff0c7424 */ /* 0x000fe200078e00ff */
[----:B------:R-:W-:Y:S01]  /*223e0*/  MOV R15, 0xffffffff ;  /* 0xffffffff000f7802 */ /* 0x000fe20000000f00 */
[----:B------:R-:W-:Y:S01]  /*223f0*/  IMAD.MOV.U32 R11, RZ, RZ, RZ ;  /* 0x000000ffff0b7224 */ /* 0x000fe200078e00ff */
[----:B------:R-:W-:-:S07]  /*22400*/  IADD3 R13, R13, R14, RZ ;  /* 0x0000000e0d0d7210 */ /* 0x000fce0007ffe0ff */
[----:B------:R-:W-:Y:S05]  /*22410*/  WARPSYNC.COLLECTIVE R15, `(.L_x_1033) ;  /* 0x000000000f087348 */ /* 0x000fea0003c00000 */
[----:B------:R0:W1:Y:S02]  /*22420*/  SHFL.UP P6, R14, R13, R12, R11 ;  /* 0x0400000c0d0e7389 */ /* 0x00006400000c000b */
[----:B01----:R-:W-:Y:S01]  /*22430*/  ENDCOLLECTIVE ;  /* 0x000000000000791b */ /* 0x003fe20003800000 */
.L_x_1033:
[----:B------:R-:W-:Y:S02]  /*22440*/  MOV R12, 0x4 ;  /* 0x00000004000c7802 */ /* 0x000fe40000000f00 */
[----:B------:R-:W-:-:S05]  /*22450*/  SEL R2, R14, RZ, P2 ;  /* 0x000000ff0e027207 */ /* 0x000fca0001000000 */
[----:B------:R-:W-:-:S04]  /*22460*/  IMAD.IADD R2, R13, 0x1, R2 ;  /* 0x000000010d027824 */ /* 0x000fc800078e0202 */
[----:B------:R-:W-:-:S07]  /*22470*/  IMAD.MOV.U32 R13, RZ, RZ, R2 ;  /* 0x000000ffff0d7224 */ /* 0x000fce00078e0002 */
[----:B------:R-:W-:Y:S05]  /*22480*/  WARPSYNC.COLLECTIVE R15, `(.L_x_1034) ;  /* 0x000000000f087348 */ /* 0x000fea0003c00000 */
[----:B------:R0:W1:Y:S02]  /*22490*/  SHFL.UP P6, R14, R13, R12, R11 ;  /* 0x0400000c0d0e7389 */ /* 0x00006400000c000b */
[----:B01----:R-:W-:Y:S01]  /*224a0*/  ENDCOLLECTIVE ;  /* 0x000000000000791b */ /* 0x003fe20003800000 */
.L_x_1034:
[----:B------:R-:W-:Y:S02]  /*224b0*/  MOV R12, 0x8 ;  /* 0x00000008000c7802 */ /* 0x000fe40000000f00 */
[----:B------:R-:W-:-:S05]  /*224c0*/  SEL R3, R14, RZ, P3 ;  /* 0x000000ff0e037207 */ /* 0x000fca0001800000 */
[----:B------:R-:W-:-:S04]  /*224d0*/  IMAD.IADD R3, R2, 0x1, R3 ;  /* 0x0000000102037824 */ /* 0x000fc800078e0203 */
[----:B------:R-:W-:-:S07]  /*224e0*/  IMAD.MOV.U32 R13, RZ, RZ, R3 ;  /* 0x000000ffff0d7224 */ /* 0x000fce00078e0003 */
[----:B------:R-:W-:Y:S05]  /*224f0*/  WARPSYNC.COLLECTIVE R15, `(.L_x_1035) ;  /* 0x000000000f087348 */ /* 0x000fea0003c00000 */
[----:B------:R0:W1:Y:S02]  /*22500*/  SHFL.UP P6, R14, R13, R12, R11 ;  /* 0x0400000c0d0e7389 */ /* 0x00006400000c000b */
[----:B01----:R-:W-:Y:S01]  /*22510*/  ENDCOLLECTIVE ;  /* 0x000000000000791b */ /* 0x003fe20003800000 */
.L_x_1035:
[----:B------:R-:W-:Y:S02]  /*22520*/  MOV R12, 0x10 ;  /* 0x00000010000c7802 */ /* 0x000fe40000000f00 */
[----:B------:R-:W-:-:S05]  /*22530*/  SEL R14, R14, RZ, P4 ;  /* 0x000000ff0e0e7207 */ /* 0x000fca0002000000 */
[----:B------:R-:W-:-:S04]  /*22540*/  IMAD.IADD R5, R3, 0x1, R14 ;  /* 0x0000000103057824 */ /* 0x000fc800078e020e */
[----:B------:R-:W-:-:S07]  /*22550*/  IMAD.MOV.U32 R13, RZ, RZ, R5 ;  /* 0x000000ffff0d7224 */ /* 0x000fce00078e0005 */
[----:B------:R-:W-:Y:S05]  /*22560*/  WARPSYNC.COLLECTIVE R15, `(.L_x_1036) ;  /* 0x000000000f087348 */ /* 0x000fea0003c00000 */
[----:B------:R0:W1:Y:S02]  /*22570*/  SHFL.UP P6, R14, R13, R12, R11 ;  /* 0x0400000c0d0e7389 */ /* 0x00006400000c000b */
[----:B01----:R-:W-:Y:S01]  /*22580*/  ENDCOLLECTIVE ;  /* 0x000000000000791b */ /* 0x003fe20003800000 */
.L_x_1036:
        /* <DEDUP_REMOVED lines=8> */
.L_x_1037:
[----:B------:R-:W-:Y:S05]  /*22610*/  BRA `(.L_x_1038) ;  /* 0xffffff9400b07947 */ /* 0x000fea000383ffff */
.L_x_792:
[----:B------:R-:W-:Y:S01]  /*22620*/  BSSY B0, `(.L_x_1039) ;  /* 0x0000006000007945 */ /* 0x000fe20003800000 */
[----:B------:R-:W-:Y:S01]  /*22630*/  PLOP3.LUT P6, PT, P6, PT, PT, 0x8, 0x0 ;  /* 0x000000000000781c */ /* 0x000fe200037ce170 */
[----:B------:R-:W-:-:S12]  /*22640*/  IMAD.MOV.U32 R15, RZ, RZ, -0x1 ;  /* 0xffffffffff0f7424 */ /* 0x000fd800078e00ff */
[----:B0-----:R-:W-:Y:S05]  /*22650*/  WARPSYNC.COLLECTIVE R15, `(.L_x_1040) ;  /* 0x000000000f087348 */ /* 0x001fea0003c00000 */
[----:B------:R-:W-:Y:S01]  /*22660*/  VOTE.ANY R14, PT, P6 ;  /* 0x00000000000e7806 */ /* 0x000fe200030e0100 */
[----:B0-----:R-:W-:Y:S06]  /*22670*/  ENDCOLLECTIVE ;  /* 0x000000000000791b */ /* 0x001fec0003800000 */
.L_x_1040:
[----:B------:R-:W-:Y:S05]  /*22680*/  BSYNC B0 ;  /* 0x0000000000007941 */ /* 0x000fea0003800000 */
.L_x_1039:
[----:B------:R-:W-:Y:S01]  /*22690*/  MOV R3, R14 ;  /* 0x0000000e00037202 */ /* 0x000fe20000000f00 */
[----:B------:R-:W-:Y:S01]  /*226a0*/  IMAD.MOV.U32 R13, RZ, RZ, R7 ;  /* 0x000000ffff0d7224 */ /* 0x000fe200078e0007 */
[----:B------:R-:W-:Y:S01]  /*226b0*/  MOV R11, 0x1f ;  /* 0x0000001f000b7802 */ /* 0x000fe20000000f00 */
[----:B------:R-:W-:Y:S01]  /*226c0*/  IMAD.MOV.U32 R15, RZ, RZ, -0x1 ;  /* 0xffffffffff0f7424 */ /* 0x000fe200078e00ff */
[----:B------:R-:W0:Y:S02]  /*226d0*/  POPC R8, R3 ;  /* 0x0000000300087309 */ /* 0x000e240000000000 */
[----:B0-----:R-:W-:-:S07]  /*226e0*/  IMAD.MOV.U32 R12, RZ, RZ, R8 ;  /* 0x000000ffff0c7224 */ /* 0x001fce00078e0008 */
[----:B------:R-:W-:Y:S05]  /*226f0*/  WARPSYNC.COLLECTIVE R15, `(.L_x_1041) ;  /* 0x000000000f087348 */ /* 0x000fea0003c00000 */
[----:B------:R0:W1:Y:S02]  /*22700*/  SHFL.IDX P6, R14, R13, R12, R11 ;  /* 0x0000000c0d0e7389 */ /* 0x00006400000c000b */
[----:B01----:R-:W-:Y:S01]  /*22710*/  ENDCOLLECTIVE ;  /* 0x000000000000791b */ /* 0x003fe20003800000 */
.L_x_1041:
[----:B------:R-:W-:Y:S01]  /*22720*/  MOV R13, R4 ;  /* 0x00000004000d7202 */ /* 0x000fe20000000f00 */
[----:B------:R-:W-:-:S07]  /*22730*/  IMAD.MOV.U32 R7, RZ, RZ, R14 ;  /* 0x000000ffff077224 */ /* 0x000fce00078e000e */
[----:B------:R-:W-:Y:S05]  /*22740*/  WARPSYNC.COLLECTIVE R15, `(.L_x_1042) ;  /* 0x000000000f087348 */ /* 0x000fea0003c00000 */
[----:B------:R0:W1:Y:S02]  /*22750*/  SHFL.IDX P6, R14, R13, R12, R11 ;  /* 0x0000000c0d0e7389 */ /* 0x00006400000c000b */
[----:B01----:R-:W-:Y:S01]  /*22760*/  ENDCOLLECTIVE ;  /* 0x000000000000791b */ /* 0x003fe20003800000 */
.L_x_1042:
[----:B------:R-:W-:Y:S01]  /*22770*/  IMAD.MOV.U32 R4, RZ, RZ, R14 ;  /* 0x000000ffff047224 */ /* 0x000fe200078e000e */
[----:B------:R-:W-:Y:S06]  /*22780*/  BRA `(.L_x_1043) ;  /* 0xffffff9400907947 */ /* 0x000fec000383ffff */
.L_x_794:
[----:B------:R-:W-:Y:S01]  /*22790*/  BSSY B0, `(.L_x_1044) ;  /* 0x0000007000007945 */ /* 0x000fe20003800000 */
[----:B------:R-:W-:Y:S01]  /*227a0*/  IMAD.MOV.U32 R13, RZ, RZ, R2 ;  /* 0x000000ffff0d7224 */ /* 0x000fe200078e0002 */
[----:B------:R-:W-:Y:S01]  /*227b0*/  MOV R11, 0x1f ;  /* 0x0000001f000b7802 */ /* 0x000fe20000000f00 */
[----:B------:R-:W-:-:S07]  /*227c0*/  IMAD.MOV.U32 R15, RZ, RZ, -0x1 ;  /* 0xffffffffff0f7424 */ /* 0x000fce00078e00ff */
[----:B0123--:R-:W-:Y:S05]  /*227d0*/  WARPSYNC.COLLECTIVE R15, `(.L_x_1045) ;  /* 0x000000000f087348 */ /* 0x00ffea0003c00000 */
[----:B------:R4:W0:Y:S02]  /*227e0*/  SHFL.IDX P6, R14, R13, R12, R11 ;  /* 0x0000000c0d0e7389 */ /* 0x00082400000c000b */
[----:B01234-:R-:W-:Y:S01]  /*227f0*/  ENDCOLLECTIVE ;  /* 0x000000000000791b */ /* 0x01ffe20003800000 */
.L_x_1045:
[----:B------:R-:W-:Y:S05]  /*22800*/  BSYNC B0 ;  /* 0x0000000000007941 */ /* 0x000fea0003800000 */
.L_x_1044:
[----:B------:R-:W-:Y:S01]  /*22810*/  IMAD.MOV.U32 R6, RZ, RZ, R14 ;  /* 0x000000ffff067224 */ /* 0x000fe200078e000e */
[----:B------:R-:W-:Y:S06]  /*22820*/  BRA `(.L_x_793) ;  /* 0xffffff9400807947 */ /* 0x000fec000383ffff */
.L_x_798:
[----:B0-----:R0:W1:Y:S02]  /*22830*/  SYNCS.PHASECHK.TRANS64.TRYWAIT P0, [R4+URZ+0x28820], R0 ;  /* 0x02882000040075a7 */ /* 0x001064000800017f */
[----:B-1----:R-:W-:Y:S05]  /*22840*/  @!P0 NANOSLEEP.SYNCS 0x989680 ;  /* 0x009896800000895d */ /* 0x002fea0003900000 */
[----:B------:R-:W1:Y:S02]  /*22850*/  @!P0 SYNCS.PHASECHK.TRANS64 P0, [R4+URZ+0x28820], R0 ;  /* 0x02882000040085a7 */ /* 0x000e64000800007f */
[----:B-1----:R-:W-:Y:S05]  /*22860*/  @!P0 BRA `(.L_x_798) ;  /* 0xfffffffc00f08947 */ /* 0x002fea000383ffff */
[----:B------:R-:W-:Y:S05]  /*22870*/  BRA `(.L_x_1046) ;  /* 0xffffff9800d87947 */ /* 0x000fea000383ffff */
.L_x_799:
[----:B------:R-:W1:Y:S01]  /*22880*/  S2R R2, SR_TID.X ;  /* 0x0000000000027919 */ /* 0x000e620000002100 */
[----:B------:R-:W-:Y:S01]  /*22890*/  BSSY B0, `(.L_x_1047) ;  /* 0x000000a000007945 */ /* 0x000fe20003800000 */
[----:B------:R-:W-:Y:S01]  /*228a0*/  IMAD.MOV.U32 R12, RZ, RZ, RZ ;  /* 0x000000ffff0c7224 */ /* 0x000fe200078e00ff */
[----:B------:R-:W-:Y:S01]  /*228b0*/  MOV R15, 0xffffffff ;  /* 0xffffffff000f7802 */ /* 0x000fe20000000f00 */
[----:B------:R-:W-:Y:S01]  /*228c0*/  IMAD.MOV.U32 R11, RZ, RZ, 0x1f ;  /* 0x0000001fff0b7424 */ /* 0x000fe200078e00ff */
[----:B-1----:R-:W-:-:S04]  /*228d0*/  SHF.R.U32.HI R2, RZ, 0x5, R2 ;  /* 0x00000005ff027819 */ /* 0x002fc80000011602 */
[----:B------:R-:W-:-:S04]  /*228e0*/  LOP3.LUT R2, R2, 0x3, RZ, 0xc0, !PT ;  /* 0x0000000302027812 */ /* 0x000fc800078ec0ff */
[----:B------:R-:W-:-:S07]  /*228f0*/  MOV R13, R2 ;  /* 0x00000002000d7202 */ /* 0x000fce0000000f00 */
[----:B0-2---:R-:W-:Y:S05]  /*22900*/  WARPSYNC.COLLECTIVE R15, `(.L_x_1048) ;  /* 0x000000000f087348 */ /* 0x005fea0003c00000 */
[----:B------:R1:W3:Y:S02]  /*22910*/  SHFL.IDX P6, R14, R13, R12, R11 ;  /* 0x0000000c0d0e7389 */ /* 0x0002e400000c000b */
[----:B0123--:R-:W-:Y:S01]  /*22920*/  ENDCOLLECTIVE ;  /* 0x000000000000791b */ /* 0x00ffe20003800000 */
.L_x_1048:
[----:B------:R-:W-:Y:S05]  /*22930*/  BSYNC B0 ;  /* 0x0000000000007941 */ /* 0x000fea0003800000 */
.L_x_1047:
[----:B------:R-:W-:Y:S05]  /*22940*/  BRA `(.L_x_1049) ;  /* 0xffffff9800c07947 */ /* 0x000fea000383ffff */
.L_x_800:
[----:B------:R-:W-:Y:S01]  /*22950*/  BSSY B0, `(.L_x_1050) ;  /* 0x0000006000007945 */ /* 0x000fe20003800000 */
[----:B------:R-:W-:-:S07]  /*22960*/  IMAD.MOV.U32 R15, RZ, RZ, -0x1 ;  /* 0xffffffffff0f7424 */ /* 0x000fce00078e00ff */
[----:B0-2---:R-:W-:Y:S05]  /*22970*/  WARPSYNC.COLLECTIVE R15, `(.L_x_1051) ;  /* 0x000000000f0c7348 */ /* 0x005fea0003c00000 */
[----:B------:R-:W-:Y:S02]  /*22980*/  ELECT P6, UR62, PT ;  /* 0x00000000003e782f */ /* 0x000fe400038c0000 */
[----:B------:R-:W-:Y:S01]  /*22990*/  MOV R14, UR62 ;  /* 0x0000003e000e7c02 */ /* 0x000fe20008000f00 */
[----:B0-2---:R-:W-:Y:S10]  /*229a0*/  ENDCOLLECTIVE ;  /* 0x000000000000791b */ /* 0x005ff40003800000 */
.L_x_1051:
[----:B------:R-:W-:Y:S05]  /*229b0*/  BSYNC B0 ;  /* 0x0000000000007941 */ /* 0x000fea0003800000 */
.L_x_1050:
[----:B------:R-:W-:Y:S05]  /*229c0*/  BRA `(.L_x_1052) ;  /* 0xffffff9800b47947 */ /* 0x000fea000383ffff */
.L_x_802:
[----:B0-----:R0:W1:Y:S02]  /*229d0*/  SYNCS.PHASECHK.TRANS64.TRYWAIT P1, [R5+URZ+0x28840], R0 ;  /* 0x02884000050075a7 */ /* 0x001064000802017f */
[----:B-1----:R-:W-:Y:S05]  /*229e0*/  @!P1 NANOSLEEP.SYNCS 0x989680 ;  /* 0x009896800000995d */ /* 0x002fea0003900000 */
[----:B------:R-:W1:Y:S02]  /*229f0*/  @!P1 SYNCS.PHASECHK.TRANS64 P1, [R5+URZ+0x28840], R0 ;  /* 0x02884000050095a7 */ /* 0x000e64000802007f */
[----:B-1----:R-:W-:Y:S05]  /*22a00*/  @!P1 BRA `(.L_x_802) ;  /* 0xfffffffc00f09947 */ /* 0x002fea000383ffff */
[----:B------:R-:W-:Y:S05]  /*22a10*/  BRA `(.L_x_1053) ;  /* 0xffffff9800d47947 */ /* 0x000fea000383ffff */
.L_x_804:
[----:B-1----:R1:W3:Y:S02]  /*22a20*/  SYNCS.PHASECHK.TRANS64.TRYWAIT P1, [R25+URZ+0x28840], R2 ;  /* 0x02884002190075a7 */ /* 0x0022e4000802017f */
[----:B---3--:R-:W-:Y:S05]  /*22a30*/  @!P1 NANOSLEEP.SYNCS 0x989680 ;  /* 0x009896800000995d */ /* 0x008fea0003900000 */
[----:B------:R-:W3:Y:S02]  /*22a40*/  @!P1 SYNCS.PHASECHK.TRANS64 P1, [R25+URZ+0x28840], R2 ;  /* 0x02884002190095a7 */ /* 0x000ee4000802007f */
[----:B---3--:R-:W-:Y:S05]  /*22a50*/  @!P1 BRA `(.L_x_804) ;  /* 0xfffffffc00f09947 */ /* 0x008fea000383ffff */
[----:B------:R-:W-:Y:S05]  /*22a60*/  BRA `(.L_x_1054) ;  /* 0xffffff9800e07947 */ /* 0x000fea000383ffff */
.L_x_806:
[----:B---3--:R3:W4:Y:S02]  /*22a70*/  SYNCS.PHASECHK.TRANS64.TRYWAIT P1, [R5+URZ+0x28860], R0 ;  /* 0x02886000050075a7 */ /* 0x008724000802017f */
[----:B----4-:R-:W-:Y:S05]  /*22a80*/  @!P1 NANOSLEEP.SYNCS 0x989680 ;  /* 0x009896800000995d */ /* 0x010fea0003900000 */
[----:B------:R-:W4:Y:S02]  /*22a90*/  @!P1 SYNCS.PHASECHK.TRANS64 P1, [R5+URZ+0x28860], R0 ;  /* 0x02886000050095a7 */ /* 0x000f24000802007f */
[----:B----4-:R-:W-:Y:S05]  /*22aa0*/  @!P1 BRA `(.L_x_806) ;  /* 0xfffffffc00f09947 */ /* 0x010fea000383ffff */
[----:B------:R-:W-:Y:S05]  /*22ab0*/  BRA `(.L_x_1055) ;  /* 0xffffff9800dc7947 */ /* 0x000fea000383ffff */
.L_x_1056:
        /* <DEDUP_REMOVED lines=12> */
.L_x_3544:


//--------------------- .text._ZN7cutlass13device_kernelIN5flash11enable_sm90INS1_16FlashAttnFwdSm90INS1_25CollectiveMainloopFwdSm90ILi2EN4cute5tupleIJNS5_1CILi1EEES8_S8_EEENS6_IJNS7_ILi128EEESA_SA_EEELi128ENS_6half_tEfNS_4arch4Sm90ELb0ELb1ELb1ELb0ELb1ELb0ELb0ELb1ELb1ELb1ELb1ELb0EEENS1_21CollectiveEpilogueFwdISB_S9_SC_SE_Li256ELb0ELb1ELb1ELb0EEENS1_19SingleTileSchedulerILb0ELb1ELb1ELi128EEEEEEEEEvNT_6ParamsE --------------------------
	.section	.text._ZN7cutlass13device_kernelIN5flash11enable_sm90INS1_16FlashAttnFwdSm90INS1_25CollectiveMainloopFwdSm90ILi2EN4cute5tupleIJNS5_1CILi1EEES8_S8_EEENS6_IJNS7_ILi128EEESA_SA_EEELi128ENS_6half_tEfNS_4arch4Sm90ELb0ELb1ELb1ELb0ELb1ELb0ELb0ELb1ELb1ELb1ELb1ELb0EEENS1_21CollectiveEpilogueFwdISB_S9_SC_SE_Li256ELb0ELb1ELb1ELb0EEENS1_19SingleTileSchedulerILb0ELb1ELb1ELi128EEEEEEEEEvNT_6ParamsE,"ax",@progbits
	.align	128
.text._ZN7cutlass13device_kernelIN5flash11enable_sm90INS1_16FlashAttnFwdSm90INS1_25CollectiveMainloopFwdSm90ILi2EN4cute5tupleIJNS5_1CILi1EEES8_S8_EEENS6_IJNS7_ILi128EEESA_SA_EEELi128ENS_6half_tEfNS_4arch4Sm90ELb0ELb1ELb1ELb0ELb1ELb0ELb0ELb1ELb1ELb1ELb1ELb0EEENS1_21CollectiveEpilogueFwdISB_S9_SC_SE_Li256ELb0ELb1ELb1ELb0EEENS1_19SingleTileSchedulerILb0ELb1ELb1ELi128EEEEEEEEEvNT_6ParamsE:
        .type           _ZN7cutlass13device_kernelIN5flash11enable_sm90INS1_16FlashAttnFwdSm90INS1_25CollectiveMainloopFwdSm90ILi2EN4cute5tupleIJNS5_1CILi1EEES8_S8_EEENS6_IJNS7_ILi128EEESA_SA_EEELi128ENS_6half_tEfNS_4arch4Sm90ELb0ELb1ELb1ELb0ELb1ELb0ELb0ELb1ELb1ELb1ELb1ELb0EEENS1_21CollectiveEpilogueFwdISB_S9_SC_SE_Li256ELb0ELb1ELb1ELb0EEENS1_19SingleTileSchedulerILb0ELb1ELb1ELi128EEEEEEEEEvNT_6ParamsE,@function
        .size           _ZN7cutlass13device_kernelIN5flash11enable_sm90INS1_16FlashAttnFwdSm90INS1_25CollectiveMainloopFwdSm90ILi2EN4cute5tupleIJNS5_1CILi1EEES8_S8_EEENS6_IJNS7_ILi128EEESA_SA_EEELi128ENS_6half_tEfNS_4arch4Sm90ELb0ELb1ELb1ELb0ELb1ELb0ELb0ELb1ELb1ELb1ELb1ELb0EEENS1_21CollectiveEpilogueFwdISB_S9_SC_SE_Li256ELb0ELb1ELb1ELb0EEENS1_19SingleTileSchedulerILb0ELb1ELb1ELi128EEEEEEEEEvNT_6ParamsE,(.L_x_3545 - _ZN7cutlass13device_kernelIN5flash11enable_sm90INS1_16FlashAttnFwdSm90INS1_25CollectiveMainloopFwdSm90ILi2EN4cute5tupleIJNS5_1CILi1EEES8_S8_EEENS6_IJNS7_ILi128EEESA_SA_EEELi128ENS_6half_tEfNS_4arch4Sm90ELb0ELb1ELb1ELb0ELb1ELb0ELb0ELb1ELb1ELb1ELb1ELb0EEENS1_21CollectiveEpilogueFwdISB_S9_SC_SE_Li256ELb0ELb1ELb1ELb0EEENS1_19SingleTileSchedulerILb0ELb1ELb1ELi128EEEEEEEEEvNT_6ParamsE)
        .other          _ZN7cutlass13device_kernelIN5flash11enable_sm90INS1_16FlashAttnFwdSm90INS1_25CollectiveMainloopFwdSm90ILi2EN4cute5tupleIJNS5_1CILi1EEES8_S8_EEENS6_IJNS7_ILi128EEESA_SA_EEELi128ENS_6half_tEfNS_4arch4Sm90ELb0ELb1ELb1ELb0ELb1ELb0ELb0ELb1ELb1ELb1ELb1ELb0EEENS1_21CollectiveEpilogueFwdISB_S9_SC_SE_Li256ELb0ELb1ELb1ELb0EEENS1_19SingleTileSchedulerILb0ELb1ELb1ELi128EEEEEEEEEvNT_6ParamsE,@"STO_CUDA_ENTRY STV_DEFAULT"
_ZN7cutlass13device_kernelIN5flash11enable_sm90INS1_16FlashAttnFwdSm90INS1_25CollectiveMainloopFwdSm90ILi2EN4cute5tupleIJNS5_1CILi1EEES8_S8_EEENS6_IJNS7_ILi128EEESA_SA_EEELi128ENS_6half_tEfNS_4arch4Sm90ELb0ELb1ELb1ELb0ELb1ELb0ELb0ELb1ELb1ELb1ELb1ELb0EEENS1_21CollectiveEpilogueFwdISB_S9_SC_SE_Li256ELb0ELb1ELb1ELb0EEENS1_19SingleTileSchedulerILb0ELb1ELb1ELi128EEEEEEEEEvNT_6ParamsE:
        /* <DEDUP_REMOVED lines=44> */
.L_x_1057:
        /* <DEDUP_REMOVED lines=22> */
.L_x_1058:
        /* <DEDUP_REMOVED lines=18> */
.L_x_1059:
        /* <DEDUP_REMOVED lines=22> */
.L_x_1060:
        /* <DEDUP_REMOVED lines=23> */
.L_x_1061:
        /* <DEDUP_REMOVED lines=9> */
.L_x_1064:
        /* <DEDUP_REMOVED lines=21> */
[----:B------:R-:W0:Y:S01]  /*09f0*/  LDC.64 R8, c[0x0][0x418] ;  /* 0x00010600ff087b82 */ /* 0x000e220000000a00 */
[----:B------:R-:W-:Y:S01]  /*0a00*/  ULDC UR4, c[0x0][0x448] ;  /* 0x0001120000047ab9 */ /* 0x000fe20000000800 */
[----:B------:R-:W-:Y:S01]  /*0a10*/  VIADD R19, R19, 0xffffff80 ;  /* 0xffffff8013137836 */ /* 0x000fe20000000000 */
[----:B------:R-:W-:-:S03]  /*0a20*/  UISETP.NE.AND UP0, UPT, UR4, 0x1, UPT ;  /* 0x000000010400788c */ /* 0x000fc6000bf05270 */
[----:B------:R-:W-:Y:S01]  /*0a30*/  ULDC.64 UR4, c[0x0][0x9e0] ;  /* 0x0002780000047ab9 */ /* 0x000fe20000000a00 */
[----:B------:R-:W-:Y:S01]  /*0a40*/  UP2UR UR42, UPR, URZ, 0x1 ;  /* 0x000000013f2a7883 */ /* 0x000fe20008000000 */
[----:B------:R-:W1:Y:S06]  /*0a50*/  LDC R5, c[0x0][0x288] ;  /* 0x0000a200ff057b82 */ /* 0x000e6c0000000800 */
[----:B------:R-:W-:Y:S01]  /*0a60*/  @UP0 ULDC UR9, c[0x0][0x44c] ;  /* 0x0001130000090ab9 */ /* 0x000fe20000000800 */
[----:B------:R-:W-:Y:S01]  /*0a70*/  @UP0 ULDC UR11, c[0x0][0x450] ;  /* 0x00011400000b0ab9 */ /* 0x000fe20000000800 */
[----:B------:R-:W2:Y:S08]  /*0a80*/  LDC R2, c[0x0][0x424] ;  /* 0x00010900ff027b82 */ /* 0x000eb00000000800 */
[----:B------:R-:W3:Y:S01]  /*0a90*/  S2UR UR45, SR_CTAID.X ;  /* 0x00000000002d79c3 */ /* 0x000ee20000002500 */
[----:B0-----:R-:W-:-:S04]  /*0aa0*/  ISETP.NE.U32.AND P0, PT, R8, RZ, PT ;  /* 0x000000ff0800720c */ /* 0x001fc80003f05070 */
[----:B------:R-:W-:-:S03]  /*0ab0*/  ISETP.NE.AND.EX P0, PT, R9, RZ, PT, P0 ;  /* 0x000000ff0900720c */ /* 0x000fc60003f05300 */
[----:B------:R-:W0:Y:S01]  /*0ac0*/  LDC R7, c[0x0][0x2f0] ;  /* 0x0000bc00ff077b82 */ /* 0x000e220000000800 */
[----:B-1----:R-:W-:Y:S02]  /*0ad0*/  IADD3 R3, -R5, 0x1, RZ ;  /* 0x0000000105037810 */ /* 0x002fe40007ffe1ff */
[----:B--2---:R-:W-:Y:S01]  /*0ae0*/  SEL R2, R2, 0x1, P0 ;  /* 0x0000000102027807 */ /* 0x004fe20000000000 */
[----:B---3--:R-:W-:-:S04]  /*0af0*/  USHF.L.U32 UR45, UR45, 0x7, URZ ;  /* 0x000000072d2d7899 */ /* 0x008fc8000800063f */
[----:B------:R-:W-:Y:S02]  /*0b00*/  @UP0 UIADD3 UR8, UR45, 0x7f, URZ ;  /* 0x0000007f2d080890 */ /* 0x000fe4000fffe03f */
[----:B------:R-:W-:Y:S01]  /*0b10*/  UIADD3 UR7, UR45, 0x7f, URZ ;  /* 0x0000007f2d077890 */ /* 0x000fe2000fffe03f */
[----:B0-----:R-:W-:Y:S01]  /*0b20*/  IMAD R3, R2, R7, R3 ;  /* 0x0000000702037224 */ /* 0x001fe200078e0203 */
[----:B------:R-:W-:-:S04]  /*0b30*/  UIMAD.WIDE.U32 UR8, UR8, UR9, URZ ;  /* 0x00000009080872a5 */ /* 0x000fc8000f8e003f */
[----:B------:R-:W-:Y:S01]  /*0b40*/  R2UR UR10, R3 ;  /* 0x00000000030a72ca */ /* 0x000fe200000e0000 */
[----:B------:R-:W-:Y:S02]  /*0b50*/  @UP0 USHF.R.U32.HI UR7, URZ, UR11, UR9 ;  /* 0x0000000b3f070299 */ /* 0x000fe40008011609 */
[----:B------:R-:W-:-:S04]  /*0b60*/  UISETP.GE.AND UP0, UPT, UR5, 0x1, UPT ;  /* 0x000000010500788c */ /* 0x000fc8000bf06270 */
[----:B------:R-:W-:Y:S02]  /*0b70*/  UP2UR UR41, UPR, URZ, 0x1 ;  /* 0x000000013f297883 */ /* 0x000fe40008000000 */
[----:B------:R-:W-:-:S04]  /*0b80*/  PLOP3.LUT P0, PT, PT, PT, UP0, 0x40, 0x0 ;  /* 0x000000000000781c */ /* 0x000fc80003f0e808 */
[----:B------:R-:W-:-:S04]  /*0b90*/  UIADD3 UR7, UR10, UR7, URZ ;  /* 0x000000070a077290 */ /* 0x000fc8000fffe03f */
[----:B------:R-:W-:-:S06]  /*0ba0*/  UIADD3 UR4, UR7, UR4, URZ ;  /* 0x0000000407047290 */ /* 0x000fcc000fffe03f */
[----:B------:R-:W-:Y:S01]  /*0bb0*/  IMAD.U32 R0, RZ, RZ, UR4 ;  /* 0x00000004ff007e24 */ /* 0x000fe2000f8e00ff */
[----:B------:R-:W-:Y:S06]  /*0bc0*/  @P0 BRA `(.L_x_1066) ;  /* 0x0000000000400947 */ /* 0x000fec0003800000 */
[----:B------:R-:W-:Y:S01]  /*0bd0*/  ISETP.LT.AND P0, PT, RZ, UR7, PT ;  /* 0x00000007ff007c0c */ /* 0x000fe2000bf01270 */
[----:B------:R-:W-:-:S12]  /*0be0*/  UIADD3 UR4, UR7, -0x1, URZ ;  /* 0xffffffff07047890 */ /* 0x000fd8000fffe03f */
[----:B------:R-:W-:Y:S05]  /*0bf0*/  @P0 BRA `(.L_x_1067) ;  /* 0x00000000001c0947 */ /* 0x000fea0003800000 */
[----:B------:R-:W-:Y:S02]  /*0c00*/  UISETP.NE.AND UP0, UPT, UR5, 0x1, UPT ;  /* 0x000000010500788c */ /* 0x000fe4000bf05270 */
[----:B------:R-:W-:-:S09]  /*0c10*/  UIADD3 UR4, -UR7, URZ, URZ ;  /* 0x0000003f07047290 */ /* 0x000fd2000fffe13f */
[----:B------:R-:W-:Y:S02]  /*0c20*/  @UP0 ULDC.64 UR10, c[0x0][0x9e8] ;  /* 0x00027a00000a0ab9 */ /* 0x000fe40000000a00 */
[----:B------:R-:W-:-:S04]  /*0c30*/  UIMAD.WIDE.U32 UR8, UR4, UR10, URZ ;  /* 0x0000000a040872a5 */ /* 0x000fc8000f8e003f */
[----:B------:R-:W-:-:S04]  /*0c40*/  @UP0 USHF.R.U32.HI UR4, URZ, UR11, UR9 ;  /* 0x0000000b3f040299 */ /* 0x000fc80008011609 */
[----:B------:R-:W-:Y:S01]  /*0c50*/  ULOP3.LUT UR4, URZ, UR4, URZ, 0x33, !UPT ;  /* 0x000000043f047292 */ /* 0x000fe2000f8e333f */
[----:B------:R-:W-:Y:S11]  /*0c60*/  BRA `(.L_x_1068) ;  /* 0x0000000000107947 */ /* 0x000ff60003800000 */
.L_x_1067:
[----:B------:R-:W-:-:S11]  /*0c70*/  UISETP.NE.AND UP0, UPT, UR5, 0x1, UPT ;  /* 0x000000010500788c */ /* 0x000fd6000bf05270 */
[----:B------:R-:W-:Y:S02]  /*0c80*/  @UP0 ULDC.64 UR10, c[0x0][0x9e8] ;  /* 0x00027a00000a0ab9 */ /* 0x000fe40000000a00 */
[----:B------:R-:W-:-:S04]  /*0c90*/  UIMAD.WIDE.U32 UR8, UR4, UR10, URZ ;  /* 0x0000000a040872a5 */ /* 0x000fc8000f8e003f */
[----:B------:R-:W-:-:S12]  /*0ca0*/  @UP0 USHF.R.U32.HI UR4, URZ, UR11, UR9 ;  /* 0x0000000b3f040299 */ /* 0x000fd80008011609 */
.L_x_1068:
[----:B------:R-:W-:-:S06]  /*0cb0*/  UIMAD UR4, UR4, UR5, UR5 ;  /* 0x00000005040472a4 */ /* 0x000fcc000f8e0205 */
[----:B------:R-:W-:-:S07]  /*0cc0*/  VIMNMX R0, R0, UR4, PT ;  /* 0x0000000400007c48 */ /* 0x000fce000bfe0100 */
.L_x_1066:
[----:B------:R-:W-:Y:S01]  /*0cd0*/  UISETP.NE.AND UP0, UPT, UR42, URZ, UPT ;  /* 0x0000003f2a00728c */ /* 0x000fe2000bf05270 */
[-C--:B------:R-:W-:Y:S01]  /*0ce0*/  IMAD R18, R2, R7.reuse, -R5 ;  /* 0x0000000702127224 */ /* 0x080fe200078e0a05 */
[----:B------:R-:W-:Y:S01]  /*0cf0*/  UMOV UR4, UR45 ;  /* 0x0000002d00047c82 */ /* 0x000fe20008000000 */
[----:B------:R-:W-:Y:S02]  /*0d00*/  VIADD R4, R0, 0x7f ;  /* 0x0000007f00047836 */ /* 0x000fe40000000000 */
[----:B------:R-:W-:Y:S01]  /*0d10*/  IMAD R0, R2, R7, 0x7f ;  /* 0x0000007f02007424 */ /* 0x000fe200078e0207 */
[----:B------:R-:W-:Y:S02]  /*0d20*/  R2UR UR7, R18 ;  /* 0x00000000120772ca */ /* 0x000fe400000e0000 */
[----:B------:R-:W-:Y:S02]  /*0d30*/  SHF.R.S32.HI R5, RZ, 0x1f, R4 ;  /* 0x0000001fff057819 */ /* 0x000fe40000011404 */
[----:B------:R-:W-:Y:S01]  /*0d40*/  SHF.R.S32.HI R3, RZ, 0x1f, R0 ;  /* 0x0000001fff037819 */ /* 0x000fe20000011400 */
[----:B------:R-:W-:Y:S01]  /*0d50*/  @UP0 ULDC UR8, c[0x0][0x44c] ;  /* 0x0001130000080ab9 */ /* 0x000fe20000000800 */
[----:B------:R-:W-:Y:S01]  /*0d60*/  @UP0 ULDC UR10, c[0x0][0x450] ;  /* 0x00011400000a0ab9 */ /* 0x000fe20000000800 */
[----:B------:R-:W-:Y:S01]  /*0d70*/  UIMAD.WIDE.U32 UR8, UR45, UR8, URZ ;  /* 0x000000082d0872a5 */ /* 0x000fe2000f8e003f */
[----:B------:R-:W-:-:S02]  /*0d80*/  LEA.HI R5, R5, R4, RZ, 0x7 ;  /* 0x0000000405057211 */ /* 0x000fc400078f38ff */
[----:B------:R-:W-:Y:S01]  /*0d90*/  LEA.HI R3, R3, R0, RZ, 0x7 ;  /* 0x0000000003037211 */ /* 0x000fe200078f38ff */
[----:B------:R-:W-:Y:S01]  /*0da0*/  @UP0 USHF.R.U32.HI UR4, URZ, UR10, UR9 ;  /* 0x0000000a3f040299 */ /* 0x000fe20008011609 */
[----:B------:R-:W-:Y:S01]  /*0db0*/  SHF.R.S32.HI R0, RZ, 0x7, R5 ;  /* 0x00000007ff007819 */ /* 0x000fe20000011405 */
[----:B------:R-:W-:Y:S01]  /*0dc0*/  UISETP.GE.AND UP0, UPT, UR5, 0x1, UPT ;  /* 0x000000010500788c */ /* 0x000fe2000bf06270 */
[----:B------:R-:W-:Y:S01]  /*0dd0*/  SHF.R.S32.HI R3, RZ, 0x7, R3 ;  /* 0x00000007ff037819 */ /* 0x000fe20000011403 */
[----:B------:R-:W-:-:S03]  /*0de0*/  UIADD3 UR4, UR7, UR4, URZ ;  /* 0x0000000407047290 */ /* 0x000fc6000fffe03f */
[----:B------:R-:W-:Y:S01]  /*0df0*/  ULDC UR7, c[0x0][0x9dc] ;  /* 0x0002770000077ab9 */ /* 0x000fe20000000800 */
[----:B------:R-:W-:Y:S01]  /*0e00*/  PLOP3.LUT P0, PT, PT, PT, UP0, 0x40, 0x0 ;  /* 0x000000000000781c */ /* 0x000fe20003f0e808 */
[----:B------:R-:W-:Y:S01]  /*0e10*/  UIADD3 UR7, UR4, -UR7, URZ ;  /* 0x8000000704077290 */ /* 0x000fe2000fffe03f */
[----:B------:R-:W-:-:S11]  /*0e20*/  VIMNMX R17, R3, R0, PT ;  /* 0x0000000003117248 */ /* 0x000fd60003fe0100 */
[----:B------:R-:W-:Y:S05]  /*0e30*/  @P0 BRA `(.L_x_1069) ;  /* 0x0000000000440947 */ /* 0x000fea0003800000 */
[----:B------:R-:W-:-:S06]  /*0e40*/  UISETP.GT.AND UP0, UPT, UR4, -0x1, UPT ;  /* 0xffffffff0400788c */ /* 0x000fcc000bf04270 */
[----:B------:R-:W-:-:S13]  /*0e50*/  PLOP3.LUT P0, PT, PT, PT, UP0, 0x80, 0x0 ;  /* 0x000000000000781c */ /* 0x000fda0003f0f008 */
[----:B------:R-:W-:Y:S05]  /*0e60*/  @P0 BRA `(.L_x_1070) ;  /* 0x00000000001c0947 */ /* 0x000fea0003800000 */
[----:B------:R-:W-:Y:S02]  /*0e70*/  UISETP.NE.AND UP0, UPT, UR5, 0x1, UPT ;  /* 0x000000010500788c */ /* 0x000fe4000bf05270 */
[----:B------:R-:W-:-:S09]  /*0e80*/  ULOP3.LUT UR4, URZ, UR4, URZ, 0x33, !UPT ;  /* 0x000000043f047292 */ /* 0x000fd2000f8e333f */
[----:B------:R-:W-:Y:S02]  /*0e90*/  @UP0 ULDC.64 UR10, c[0x0][0x9e8] ;  /* 0x00027a00000a0ab9 */ /* 0x000fe40000000a00 */
[----:B------:R-:W-:-:S04]  /*0ea0*/  UIMAD.WIDE.U32 UR8, UR4, UR10, URZ ;  /* 0x0000000a040872a5 */ /* 0x000fc8000f8e003f */
[----:B------:R-:W-:-:S04]  /*0eb0*/  @UP0 USHF.R.U32.HI UR4, URZ, UR11, UR9 ;  /* 0x0000000b3f040299 */ /* 0x000fc80008011609 */
[----:B------:R-:W-:Y:S01]  /*0ec0*/  ULOP3.LUT UR4, URZ, UR4, URZ, 0x33, !UPT ;  /* 0x000000043f047292 */ /* 0x000fe2000f8e333f */
[----:B------:R-:W-:Y:S11]  /*0ed0*/  BRA `(.L_x_1071) ;  /* 0x0000000000107947 */ /* 0x000ff60003800000 */
.L_x_1070:
[----:B------:R-:W-:-:S11]  /*0ee0*/  UISETP.NE.AND UP0, UPT, UR5, 0x1, UPT ;  /* 0x000000010500788c */ /* 0x000fd6000bf05270 */
[----:B------:R-:W-:Y:S02]  /*0ef0*/  @UP0 ULDC.64 UR10, c[0x0][0x9e8] ;  /* 0x00027a00000a0ab9 */ /* 0x000fe40000000a00 */
[----:B------:R-:W-:-:S04]  /*0f00*/  UIMAD.WIDE.U32 UR8, UR4, UR10, URZ ;  /* 0x0000000a040872a5 */ /* 0x000fc8000f8e003f */
[----:B------:R-:W-:-:S12]  /*0f10*/  @UP0 USHF.R.U32.HI UR4, URZ, UR11, UR9 ;  /* 0x0000000b3f040299 */ /* 0x000fd80008011609 */
.L_x_1071:
[----:B------:R-:W-:-:S04]  /*0f20*/  UIMAD UR4, UR4, UR5, URZ ;  /* 0x00000005040472a4 */ /* 0x000fc8000f8e023f */
[----:B------:R-:W-:-:S04]  /*0f30*/  UISETP.LT.AND UP0, UPT, UR7, UR4, UPT ;  /* 0x000000040700728c */ /* 0x000fc8000bf01270 */
[----:B------:R-:W-:-:S12]  /*0f40*/  USEL UR7, UR7, UR4, !UP0 ;  /* 0x0000000407077287 */ /* 0x000fd8000c000000 */
.L_x_1069:
[----:B------:R-:W-:Y:S02]  /*0f50*/  USHF.R.S32.HI UR4, URZ, 0x1f, UR7 ;  /* 0x0000001f3f047899 */ /* 0x000fe40008011407 */
[----:B------:R-:W-:Y:S02]  /*0f60*/  USHF.R.U32.HI UR10, URZ, 0x10, UR6 ;  /* 0x000000103f0a7899 */ /* 0x000fe40008011606 */
[----:B------:R-:W-:Y:S02]  /*0f70*/  ULEA.HI UR4, UR4, UR7, URZ, 0x7 ;  /* 0x0000000704047291 */ /* 0x000fe4000f8f383f */
[----:B------:R-:W-:Y:S02]  /*0f80*/  ULOP3.LUT UR38, UR6, 0xffff, URZ, 0xc0, !UPT ;  /* 0x0000ffff06267892 */ /* 0x000fe4000f8ec03f */
[----:B------:R-:W-:-:S04]  /*0f90*/  USHF.R.S32.HI UR4, URZ, 0x7, UR4 ;  /* 0x000000073f047899 */ /* 0x000fc80008011404 */
[----:B------:R-:W-:-:S04]  /*0fa0*/  UISETP.LT.AND UP0, UPT, URZ, UR4, UPT ;  /* 0x000000043f00728c */ /* 0x000fc8000bf01270 */
[----:B------:R-:W-:Y:S02]  /*0fb0*/  USEL UR9, URZ, UR4, !UP0 ;  /* 0x000000043f097287 */ /* 0x000fe4000c000000 */
[----:B------:R-:W-:Y:S01]  /*0fc0*/  UISETP.NE.AND UP0, UPT, UR10, URZ, UPT ;  /* 0x0000003f0a00728c */ /* 0x000fe2000bf05270 */
[----:B------:R-:W-:-:S03]  /*0fd0*/  UMOV UR4, URZ ;  /* 0x0000003f00047c82 */ /* 0x000fc60008000000 */
[----:B------:R-:W-:-:S07]  /*0fe0*/  ISETP.GT.AND P0, PT, R17, UR9, PT ;  /* 0x0000000911007c0c */ /* 0x000fce000bf04270 */
[----:B------:R-:W-:-:S06]  /*0ff0*/  @!UP0 ULDC UR10, c[0x0][0x9f0] ;  /* 0x00027c00000a8ab9 */ /* 0x000fcc0000000800 */
[----:B------:R-:W-:Y:S05]  /*1000*/  @!P0 BRA `(.L_x_1072) ;  /* 0x00000000008c8947 */ /* 0x000fea0003800000 */
[----:B------:R-:W-:Y:S01]  /*1010*/  IMAD.U32 R6, RZ, RZ, UR10 ;  /* 0x0000000aff067e24 */ /* 0x000fe2000f8e00ff */
[----:B------:R-:W-:-:S04]  /*1020*/  UMOV UR4, URZ ;  /* 0x0000003f00047c82 */ /* 0x000fc80008000000 */
[----:B------:R-:W-:-:S04]  /*1030*/  IABS R0, R6 ;  /* 0x0000000600007213 */ /* 0x000fc80000000000 */
[----:B------:R-:W-:Y:S02]  /*1040*/  R2UR UR11, R0 ;  /* 0x00000000000b72ca */ /* 0x000fe400000e0000 */
[----:B------:R-:W-:Y:S02]  /*1050*/  IADD3 R0, R6, -0x1, R17 ;  /* 0xffffffff06007810 */ /* 0x000fe40007ffe011 */
[----:B------:R-:W-:Y:S02]  /*1060*/  IABS R6, R6 ;  /* 0x0000000600067213 */ /* 0x000fe40000000000 */
[----:B------:R-:W-:-:S03]  /*1070*/  R2UR UR6, R0 ;  /* 0x00000000000672ca */ /* 0x000fc600000e0000 */
[----:B------:R-:W-:-:S04]  /*1080*/  IMAD.MOV R6, RZ, RZ, -R6 ;  /* 0x000000ffff067224 */ /* 0x000fc800078e0a06 */
[----:B------:R-:W0:Y:S06]  /*1090*/  I2F.RP R3, UR11 ;  /* 0x0000000b00037d06 */ /* 0x000e2c0008209400 */
[----:B------:R-:W-:-:S06]  /*10a0*/  UIADD3 UR6, -UR9, UR6, URZ ;  /* 0x0000000609067290 */ /* 0x000fcc000fffe13f */
[----:B------:R-:W-:Y:S01]  /*10b0*/  IMAD.U32 R0, RZ, RZ, UR6 ;  /* 0x00000006ff007e24 */ /* 0x000fe2000f8e00ff */
[----:B------:R-:W-:Y:S01]  /*10c0*/  ULOP3.LUT UR6, UR6, UR10, URZ, 0x3c, !UPT ;  /* 0x0000000a06067292 */ /* 0x000fe2000f8e3c3f */
[----:B0-----:R-:W0:Y:S03]  /*10d0*/  MUFU.RCP R3, R3 ;  /* 0x0000000300037308 */ /* 0x001e260000001000 */
[----:B------:R-:W-:-:S04]  /*10e0*/  IABS R0, R0 ;  /* 0x0000000000007213 */ /* 0x000fc80000000000 */
[----:B------:R-:W-:Y:S01]  /*10f0*/  R2UR UR8, R0 ;  /* 0x00000000000872ca */ /* 0x000fe200000e0000 */
[----:B------:R-:W-:Y:S02]  /*1100*/  IMAD.MOV.U32 R0, RZ, RZ, R6 ;  /* 0x000000ffff007224 */ /* 0x000fe400078e0006 */
[----:B0-----:R-:W-:-:S06]  /*1110*/  VIADD R4, R3, 0xffffffe ;  /* 0x0ffffffe03047836 */ /* 0x001fcc0000000000 */
        /* <DEDUP_REMOVED lines=14> */
[----:B------:R-:W-:-:S05]  /*1200*/  UISETP.NE.AND UP1, UPT, UR10, URZ, UPT ;  /* 0x0000003f0a00728c */ /* 0x000fca000bf25270 */
[----:B------:R-:W-:Y:S02]  /*1210*/  UMOV UR4, UR5 ;  /* 0x0000000500047c82 */ /* 0x000fe40008000000 */
[----:B------:R-:W-:-:S04]  /*1220*/  @!UP0 UIADD3 UR4, -UR4, URZ, URZ ;  /* 0x0000003f04048290 */ /* 0x000fc8000fffe13f */
[----:B------:R-:W-:-:S12]  /*1230*/  @!UP1 ULOP3.LUT UR4, URZ, UR10, URZ, 0x33, !UPT ;  /* 0x0000000a3f049292 */ /* 0x000fd8000f8e333f */
.L_x_1072:
[----:B------:R-:W-:Y:S02]  /*1240*/  UIMAD UR38, UR38, UR4, UR9 ;  /* 0x00000004262672a4 */ /* 0x000fe4000f8e0209 */
[----:B------:R-:W-:Y:S01]  /*1250*/  IMAD.U32 R4, RZ, RZ, UR4 ;  /* 0x00000004ff047e24 */ /* 0x000fe2000f8e00ff */
[----:B------:R-:W-:Y:S01]  /*1260*/  PLOP3.LUT P0, PT, PT, PT, PT, 0x80, 0x0 ;  /* 0x000000000000781c */ /* 0x000fe20003f0f070 */
[----:B------:R-:W-:Y:S01]  /*1270*/  IMAD.MOV.U32 R3, RZ, RZ, RZ ;  /* 0x000000ffff037224 */ /* 0x000fe200078e00ff */
[----:B------:R-:W-:Y:S02]  /*1280*/  MOV R0, RZ ;  /* 0x000000ff00007202 */ /* 0x000fe40000000f00 */
[----:B------:R-:W-:Y:S02]  /*1290*/  CS2R R150, SRZ ;  /* 0x0000000000967805 */ /* 0x000fe4000001ff00 */
[----:B------:R-:W-:Y:S02]  /*12a0*/  VIADDMNMX R17, R4, UR38, R17, PT ;  /* 0x0000002604117c46 */ /* 0x000fe4000b800111 */
[----:B------:R-:W-:-:S02]  /*12b0*/  CS2R R148, SRZ ;  /* 0x0000000000947805 */ /* 0x000fc4000001ff00 */
[----:B------:R-:W-:Y:S02]  /*12c0*/  CS2R R146, SRZ ;  /* 0x0000000000927805 */ /* 0x000fe4000001ff00 */
[----:B------:R-:W-:Y:S02]  /*12d0*/  CS2R R144, SRZ ;  /* 0x0000000000907805 */ /* 0x000fe4000001ff00 */
[----:B------:R-:W-:Y:S02]  /*12e0*/  ISETP.GT.AND P1, PT, R17, UR38, PT ;  /* 0x0000002611007c0c */ /* 0x000fe4000bf24270 */
        /* <DEDUP_REMOVED lines=33> */
[----:B------:R-:W-:-:S05]  /*1500*/  SHF.R.S32.HI R22, RZ, 0x7, R23 ;  /* 0x00000007ff167819 */ /* 0x000fca0000011417 */
        /* <DEDUP_REMOVED lines=29> */
.L_x_1074:
[----:B------:R-:W-:-:S04]  /*16e0*/  SHF.L.U32 R0, RZ, 0x1f, RZ ;  /* 0x0000001fff007819 */ /* 0x000fc800000006ff */
[----:B------:R-:W0:Y:S02]  /*16f0*/  SYNCS.PHASECHK.TRANS64.TRYWAIT P0, [UR40+0x28800], R0 ;  /* 0x02880000ff0075a7 */ /* 0x000e240008000168 */
[----:B0-----:R-:W-:Y:S05]  /*1700*/  @!P0 BRA `(.L_x_1075) ;  /* 0x0000013c00708947 */ /* 0x001fea0003800000 */
.L_x_1208:
[----:B------:R-:W-:-:S06]  /*1710*/  ULOP3.LUT UR4, UR36, 0x1, URZ, 0xfc, !UPT ;  /* 0x0000000124047892 */ /* 0x000fcc000f8efc3f */
[----:B0-----:R-:W-:-:S05]  /*1720*/  IMAD.U32 R3, RZ, RZ, UR4 ;  /* 0x00000004ff037e24 */ /* 0x001fca000f8e00ff */
[----:B------:R-:W-:-:S13]  /*1730*/  ISETP.NE.AND P0, PT, R3, 0x3, PT ;  /* 0x000000030300780c */ /* 0x000fda0003f05270 */
[----:B------:R-:W-:Y:S05]  /*1740*/  @!P0 BRA `(.L_x_1076) ;  /* 0x0000000000048947 */ /* 0x000fea0003800000 */
[----:B------:R-:W-:Y:S01]  /*1750*/  BPT.TRAP 0x1 ;  /* 0x000000040000795c */ /* 0x000fe20000300000 */
.L_x_1076:
[----:B------:R0:W1:Y:S01]  /*1760*/  SYNCS.PHASECHK.TRANS64.TRYWAIT P1, [UR40+0x28830], R0 ;  /* 0x02883000ff0075a7 */ /* 0x0000620008020168 */
[----:B------:R-:W-:Y:S05]  /*1770*/  @!P0 BRA `(.L_x_1077) ;  /* 0x0000000000048947 */ /* 0x000fea0003800000 */
[----:B------:R-:W-:Y:S01]  /*1780*/  BPT.TRAP 0x1 ;  /* 0x000000040000795c */ /* 0x000fe20000300000 */
.L_x_1077:
[----:B------:R-:W-:-:S05]  /*1790*/  IMAD.U32 R6, RZ, RZ, UR43 ;  /* 0x0000002bff067e24 */ /* 0x000fca000f8e00ff */
[----:B------:R-:W-:Y:S01]  /*17a0*/  LOP3.LUT R6, R6, 0x10000, RZ, 0xfc, !PT ;  /* 0x0001000006067812 */ /* 0x000fe200078efcff */
[----:B-1----:R-:W-:Y:S06]  /*17b0*/  @P1 BRA `(.L_x_1078) ;  /* 0x0000000000081947 */ /* 0x002fec0003800000 */
[----:B------:R-:W1:Y:S02]  /*17c0*/  SYNCS.PHASECHK.TRANS64.TRYWAIT P1, [UR40+0x28830], R0 ;  /* 0x02883000ff0075a7 */ /* 0x000e640008020168 */
[----:B-1----:R-:W-:Y:S05]  /*17d0*/  @!P1 BRA `(.L_x_1079) ;  /* 0x0000013c00549947 */ /* 0x002fea0003800000 */
.L_x_1078:
[----:B------:R-:W-:Y:S05]  /*17e0*/  WARPSYNC.ALL ;  /* 0x0000000000007948 */ /* 0x000fea0003800000 */
[----:B------:R-:W-:Y:S01]  /*17f0*/  IMAD.MOV.U32 R7, RZ, RZ, 0x40000040 ;  /* 0x40000040ff077424 */ /* 0x000fe200078e00ff */
[----:B------:R-:W-:Y:S01]  /*1800*/  UIADD3 UR4, UR40, 0x18400, URZ ;  /* 0x0001840028047890 */ /* 0x000fe2000fffe03f */
[C---:B------:R-:W-:Y:S01]  /*1810*/  R2UR UR8, R6.reuse ;  /* 0x00000000060872ca */ /* 0x040fe200000e0000 */
[----:B------:R-:W-:Y:S02]  /*1820*/  WARPGROUP.ARRIVE ;  /* 0x00000000000079c5 */ /* 0x000fe40000000000 */
[----:B------:R-:W-:Y:S01]  /*1830*/  R2UR UR9, R7 ;  /* 0x00000000070972ca */ /* 0x000fe200000e0000 */
[----:B------:R-:W-:Y:S01]  /*1840*/  USHF.R.U32.HI UR4, URZ, 0x4, UR4 ;  /* 0x000000043f047899 */ /* 0x000fe20008011604 */
[----:B------:R-:W-:Y:S01]  /*1850*/  R2UR UR6, R6 ;  /* 0x00000000060672ca */ /* 0x000fe200000e0000 */
[----:B------:R-:W-:Y:S01]  /*1860*/  UMOV UR11, 0x40000040 ;  /* 0x40000040000b7882 */ /* 0x000fe20000000000 */
[----:B------:R-:W-:Y:S01]  /*1870*/  UMOV UR5, 0x40000040 ;  /* 0x4000004000057882 */ /* 0x000fe20000000000 */
[----:B------:R-:W-:Y:S01]  /*1880*/  ULOP3.LUT UR4, UR4, 0x3fff, URZ, 0xc0, !UPT ;  /* 0x00003fff04047892 */ /* 0x000fe2000f8ec03f */
[----:B------:R-:W2:Y:S01]  /*1890*/  S2UR UR43, SR_CgaCtaId ;  /* 0x00000000002b79c3 */ /* 0x000ea20000008800 */
        /* <DEDUP_REMOVED lines=10> */
[----:B------:R-:W-:-:S03]  /*1940*/  UIADD3 UR10, UR44, 0x2, URZ ;  /* 0x000000022c0a7890 */ /* 0x000fc6000fffe03f */
[----:B------:R-:W-:Y:S01]  /*1950*/  UMOV UR8, UR4 ;  /* 0x0000000400087c82 */ /* 0x000fe20008000000 */
[----:B------:R-:W-:Y:S01]  /*1960*/  UMOV UR9, UR5 ;  /* 0x0000000500097c82 */ /* 0x000fe20008000000 */
[----:B------:R-:W-:Y:S01]  /*1970*/  UMOV UR11, 0x40000040 ;  /* 0x40000040000b7882 */ /* 0x000fe20000000000 */
[----:B------:R-:W-:Y:S02]  /*1980*/  UIADD3 UR16, UR6, 0x400, URZ ;  /* 0x0000040006107890 */ /* 0x000fe4000fffe03f */
[----:B------:R-:W-:Y:S02]  /*1990*/  UIADD3 UR18, UR44, 0x400, URZ ;  /* 0x000004002c127890 */ /* 0x000fe4000fffe03f */
        /* <DEDUP_REMOVED lines=12> */
[----:B------:R-:W-:Y:S02]  /*1a60*/  WARPGROUP.DEPBAR.LE gsb0, 0x0 ;  /* 0x00008000000079c5 */ /* 0x000fe40000010000 */
[----:B------:R-:W-:-:S06]  /*1a70*/  WARPGROUP.ARRIVE ;  /* 0x00000000000079c5 */ /* 0x000fcc0000000000 */
[----:B------:R-:W-:Y:S01]  /*1a80*/  HGMMA.64x128x16.F32 R24, gdesc[UR8], R24, gsb0 ;  /* 0x01e00000081879f0 */ /* 0x000fe20008000818 */
[----:B------:R-:W-:Y:S02]  /*1a90*/  UIADD3 UR8, UR6, 0x4, URZ ;  /* 0x0000000406087890 */ /* 0x000fe4000fffe03f */
        /* <DEDUP_REMOVED lines=22> */
[----:B--2---:R-:W-:Y:S05]  /*1c00*/  @!P0 BRA `(.L_x_1080) ;  /* 0x0000000000048947 */ /* 0x004fea0003800000 */
[----:B------:R-:W-:Y:S01]  /*1c10*/  BPT.TRAP 0x1 ;  /* 0x000000040000795c */ /* 0x000fe20000300000 */
.L_x_1080:
[----:B01----:R-:W-:Y:S01]  /*1c20*/  LOP3.LUT R0, R23, 0xffffff80, RZ, 0xc0, !PT ;  /* 0xffffff8017007812 */ /* 0x003fe200078ec0ff */
[----:B------:R-:W-:Y:S01]  /*1c30*/  ULDC UR7, c[0x0][0x9d8] ;  /* 0x0002760000077ab9 */ /* 0x000fe20000000800 */
[----:B------:R-:W-:Y:S01]  /*1c40*/  LEA.HI R90, R90, R19, RZ, 0x2 ;  /* 0x000000135a5a7211 */ /* 0x000fe200078f10ff */
[----:B------:R-:W-:Y:S01]  /*1c50*/  FMUL.FTZ R5, R24, UR7 ;  /* 0x0000000718057c20 */ /* 0x000fe20008410000 */
[----:B------:R-:W-:Y:S01]  /*1c60*/  FMUL.FTZ R61, R61, UR7 ;  /* 0x000000073d3d7c20 */ /* 0x000fe20008410000 */
[C---:B------:R-:W-:Y:S01]  /*1c70*/  IMAD.IADD R3, R19.reuse, 0x1, -R0 ;  /* 0x0000000113037824 */ /* 0x040fe200078e0a00 */
[----:B------:R-:W-:Y:S01]  /*1c80*/  LOP3.LUT R90, R90, 0xfffffffc, RZ, 0xc0, !PT ;  /* 0xfffffffc5a5a7812 */ /* 0x000fe200078ec0ff */
[----:B------:R-:W-:Y:S01]  /*1c90*/  FMUL.FTZ R4, R26, UR7 ;  /* 0x000000071a047c20 */ /* 0x000fe20008410000 */
[----:B------:R-:W-:Y:S01]  /*1ca0*/  LEA.HI R24, R22, R22, RZ, 0x1 ;  /* 0x0000001616187211 */ /* 0x000fe200078f08ff */
[----:B------:R-:W-:Y:S01]  /*1cb0*/  FMUL.FTZ R26, R28, UR7 ;  /* 0x000000071c1a7c20 */ /* 0x000fe20008410000 */
[----:B------:R-:W-:Y:S01]  /*1cc0*/  SHF.R.S32.HI R0, RZ, 0x1f, R3 ;  /* 0x0000001fff007819 */ /* 0x000fe20000011403 */
[----:B------:R-:W-:-:S02]  /*1cd0*/  IMAD.IADD R90, R19, 0x1, -R90 ;  /* 0x00000001135a7824 */ /* 0x000fc400078e0a5a */
[----:B------:R-:W-:Y:S01]  /*1ce0*/  FMUL.FTZ R28, R29, UR7 ;  /* 0x000000071d1c7c20 */ /* 0x000fe20008410000 */
[----:B------:R-:W-:Y:S01]  /*1cf0*/  UISETP.NE.AND UP1, UPT, UR42, URZ, UPT ;  /* 0x0000003f2a00728c */ /* 0x000fe2000bf25270 */
[-C--:B------:R-:W-:Y:S01]  /*1d00*/  LEA.HI R8, R0, R3.reuse, RZ, 0x2 ;  /* 0x0000000300087211 */ /* 0x080fe200078f10ff */
[----:B------:R-:W-:Y:S01]  /*1d10*/  FMUL.FTZ R29, R46, UR7 ;  /* 0x000000072e1d7c20 */ /* 0x000fe20008410000 */
[----:B------:R-:W-:Y:S01]  /*1d20*/  LEA.HI R19, R0, R3, RZ, 0x5 ;  /* 0x0000000300137211 */ /* 0x000fe200078f28ff */
[----:B------:R0:W1:Y:S01]  /*1d30*/  MUFU.TANH R98, R61 ;  /* 0x0000003d00627308 */ /* 0x0000620000002400 */
[--C-:B------:R-:W-:Y:S01]  /*1d40*/  SHF.R.S32.HI R0, RZ, 0x2, R8.reuse ;  /* 0x00000002ff007819 */ /* 0x100fe20000011408 */
[----:B------:R-:W-:Y:S01]  /*1d50*/  FMUL.FTZ R48, R48, UR7 ;  /* 0x0000000730307c20 */ /* 0x000fe20008410000 */
[----:B------:R-:W-:Y:S01]  /*1d60*/  SHF.R.S32.HI R23, RZ, 0x1f, R8 ;  /* 0x0000001fff177819 */ /* 0x000fe20000011408 */
[----:B------:R-:W-:Y:S01]  /*1d70*/  FMUL.FTZ R11, R31, UR7 ;  /* 0x000000071f0b7c20 */ /* 0x000fe20008410000 */
[----:B------:R-:W-:Y:S01]  /*1d80*/  SHF.R.S32.HI R19, RZ, 0x5, R19 ;  /* 0x00000005ff137819 */ /* 0x000fe20000011413 */
[----:B------:R-:W-:Y:S01]  /*1d90*/  FMUL.FTZ R15, R39, UR7 ;  /* 0x00000007270f7c20 */ /* 0x000fe20008410000 */
[----:B------:R-:W-:Y:S01]  /*1da0*/  LEA.HI R23, R23, R0, RZ, 0x3 ;  /* 0x0000000017177211 */ /* 0x000fe200078f18ff */
[----:B------:R-:W-:Y:S01]  /*1db0*/  @UP1 ULDC UR6, c[0x0][0x44c] ;  /* 0x0001130000061ab9 */ /* 0x000fe20000000800 */
[----:B0-----:R-:W-:Y:S01]  /*1dc0*/  LOP3.LUT R61, R24, 0x3fffffe, RZ, 0xc0, !PT ;  /* 0x03fffffe183d7812 */ /* 0x001fe200078ec0ff */
[----:B------:R0:W2:Y:S01]  /*1dd0*/  MUFU.TANH R112, R48 ;  /* 0x0000003000707308 */ /* 0x0000a20000002400 */
[----:B------:R-:W-:Y:S01]  /*1de0*/  LEA R46, R19, UR45, 0x4 ;  /* 0x0000002d132e7c11 */ /* 0x000fe2000f8e20ff */
[----:B------:R-:W-:Y:S01]  /*1df0*/  @UP1 ULDC UR10, c[0x0][0x450] ;  /* 0x00011400000a1ab9 */ /* 0x000fe20000000800 */
[----:B------:R-:W-:Y:S01]  /*1e00*/  LOP3.LUT R23, R23, 0xfffffff8, RZ, 0xc0, !PT ;  /* 0xfffffff817177812 */ /* 0x000fe200078ec0ff */
[----:B------:R-:W-:Y:S01]  /*1e10*/  IMAD.IADD R61, R22, 0x1, -R61 ;  /* 0x00000001163d7824 */ /* 0x000fe200078e0a3d */
[----:B------:R-:W-:Y:S01]  /*1e20*/  LEA.HI R24, R90, R90, RZ, 0x1 ;  /* 0x0000005a5a187211 */ /* 0x000fe200078f08ff */
[----:B------:R-:W-:Y:S01]  /*1e30*/  FMUL.FTZ R31, R47, UR7 ;  /* 0x000000072f1f7c20 */ /* 0x000fe20008410000 */
[----:B------:R-:W-:Y:S01]  /*1e40*/  IADD3 R46, R46, R0, -R23 ;  /* 0x000000002e2e7210 */ /* 0x000fe20007ffe817 */
[----:B------:R-:W-:Y:S01]  /*1e50*/  FMUL.FTZ R39, R55, UR7 ;  /* 0x0000000737277c20 */ /* 0x000fe20008410000 */
[----:B------:R-:W-:Y:S01]  /*1e60*/  LOP3.LUT R23, R24, 0x1ffffffe, RZ, 0xc0, !PT ;  /* 0x1ffffffe18177812 */ /* 0x000fe200078ec0ff */
[----:B------:R-:W-:Y:S01]  /*1e70*/  IMAD.MOV.U32 R24, RZ, RZ, -0x80 ;  /* 0xffffff80ff187424 */ /* 0x000fe200078e00ff */
[----:B------:R-:W-:Y:S01]  /*1e80*/  PLOP3.LUT P1, PT, PT, PT, UP1, 0x80, 0x0 ;  /* 0x000000000000781c */ /* 0x000fe20003f2f018 */
[----:B------:R-:W-:Y:S01]  /*1e90*/  IMAD R61, R61, 0x40, R46 ;  /* 0x000000403d3d7824 */ /* 0x000fe200078e022e */
[----:B------:R-:W-:Y:S01]  /*1ea0*/  PLOP3.LUT P2, PT, PT, PT, UP1, 0x80, 0x0 ;  /* 0x000000000000781c */ /* 0x000fe20003f4f018 */
[----:B------:R-:W-:Y:S01]  /*1eb0*/  IMAD.IADD R0, R90, 0x1, -R23 ;  /* 0x000000015a007824 */ /* 0x000fe200078e0a17 */
[----:B------:R-:W-:Y:S01]  /*1ec0*/  LOP3.LUT R8, R8, 0x7ffffffc, RZ, 0xc0, !PT ;  /* 0x7ffffffc08087812 */ /* 0x000fe200078ec0ff */
[----:B------:R-:W-:Y:S01]  /*1ed0*/  FMUL.FTZ R47, R63, UR7 ;  /* 0x000000073f2f7c20 */ /* 0x000fe20008410000 */
[----:B------:R-:W-:Y:S01]  /*1ee0*/  FMUL.FTZ R55, R71, UR7 ;  /* 0x0000000747377c20 */ /* 0x000fe20008410000 */
[----:B------:R-:W-:-:S02]  /*1ef0*/  IMAD R0, R0, 0x8, R61 ;  /* 0x0000000800007824 */ /* 0x000fc400078e023d */
[----:B------:R-:W-:Y:S01]  /*1f00*/  FMUL.FTZ R49, R49, UR7 ;  /* 0x0000000731317c20 */ /* 0x000fe20008410000 */
[----:B------:R-:W-:Y:S02]  /*1f10*/  IMAD R63, R17, R24, 0x80 ;  /* 0x00000080113f7424 */ /* 0x000fe400078e0218 */
[----:B------:R-:W-:Y:S01]  /*1f20*/  FMUL.FTZ R53, R53, UR7 ;  /* 0x0000000735357c20 */ /* 0x000fe20008410000 */
[----:B------:R-:W-:Y:S01]  /*1f30*/  FMUL.FTZ R57, R57, UR7 ;  /* 0x0000000739397c20 */ /* 0x000fe20008410000 */
[----:B0-----:R-:W-:Y:S01]  /*1f40*/  MOV R48, R0 ;  /* 0x0000000000307202 */ /* 0x001fe20000000f00 */
[----:B------:R-:W-:Y:S01]  /*1f50*/  @P1 IMAD.HI.U32 R23, R0, UR6, RZ ;  /* 0x0000000600171c27 */ /* 0x000fe2000f8e00ff */
[----:B------:R-:W-:-:S03]  /*1f60*/  UIADD3 UR6, UR40, 0x28840, URZ ;  /* 0x0002884028067890 */ /* 0x000fc6000fffe03f */
[----:B------:R-:W-:Y:S01]  /*1f70*/  FMUL.FTZ R88, R25, UR7 ;  /* 0x0000000719587c20 */ /* 0x000fe20008410000 */
[----:B------:R-:W-:Y:S01]  /*1f80*/  UISETP.NE.AND UP0, UPT, UR41, URZ, UPT ;  /* 0x0000003f2900728c */ /* 0x000fe2000bf05270 */
[----:B------:R-:W-:Y:S01]  /*1f90*/  IMAD.IADD R3, R3, 0x1, -R8 ;  /* 0x0000000103037824 */ /* 0x000fe200078e0a08 */
[----:B------:R-:W-:Y:S01]  /*1fa0*/  @P2 SHF.R.U32.HI R48, RZ, UR10, R23 ;  /* 0x0000000aff302c19 */ /* 0x000fe20008011617 */
[----:B------:R-:W-:Y:S01]  /*1fb0*/  UPRMT UR6, UR43, 0x654, UR6 ;  /* 0x000006542b067896 */ /* 0x000fe20008000006 */
[----:B------:R-:W-:Y:S01]  /*1fc0*/  FMUL.FTZ R9, R27, UR7 ;  /* 0x000000071b097c20 */ /* 0x000fe20008410000 */
[----:B------:R-:W-:Y:S01]  /*1fd0*/  FMUL.FTZ R10, R30, UR7 ;  /* 0x000000071e0a7c20 */ /* 0x000fe20008410000 */
[----:B------:R-:W-:Y:S01]  /*1fe0*/  FMUL.FTZ R12, R34, UR7 ;  /* 0x00000007220c7c20 */ /* 0x000fe20008410000 */
[----:B------:R-:W0:Y:S01]  /*1ff0*/  SHFL.IDX PT, R71, R48, RZ, 0x1c1f ;  /* 0x001c1fff30477589 */ /* 0x000e2200000e0000 */
[----:B------:R-:W-:Y:S01]  /*2000*/  FMUL.FTZ R14, R38, UR7 ;  /* 0x00000007260e7c20 */ /* 0x000fe20008410000 */
[----:B------:R-:W-:Y:S01]  /*2010*/  FMUL.FTZ R25, R42, UR7 ;  /* 0x000000072a197c20 */ /* 0x000fe20008410000 */
[----:B------:R-:W-:-:S02]  /*2020*/  VIADD R8, R63, 0x1 ;  /* 0x000000013f087836 */ /* 0x000fc40000000000 */
[----:B------:R-:W-:Y:S01]  /*2030*/  FMUL.FTZ R30, R32, UR7 ;  /* 0x00000007201e7c20 */ /* 0x000fe20008410000 */
        /* <DEDUP_REMOVED lines=9> */
[----:B------:R3:W4:Y:S01]  /*20d0*/  MUFU.TANH R110, R49 ;  /* 0x00000031006e7308 */ /* 0x0007220000002400 */
[----:B------:R-:W-:Y:S01]  /*20e0*/  FMUL.FTZ R35, R51, UR7 ;  /* 0x0000000733237c20 */ /* 0x000fe20008410000 */
[----:B------:R-:W-:Y:S01]  /*20f0*/  FMUL.FTZ R43, R59, UR7 ;  /* 0x000000073b2b7c20 */ /* 0x000fe20008410000 */
[----:B------:R-:W-:Y:S01]  /*2100*/  FMUL.FTZ R33, R50, UR7 ;  /* 0x0000000732217c20 */ /* 0x000fe20008410000 */
[----:B------:R-:W-:Y:S01]  /*2110*/  FMUL.FTZ R37, R54, UR7 ;  /* 0x0000000736257c20 */ /* 0x000fe20008410000 */
[----:B------:R-:W-:Y:S01]  /*2120*/  FMUL.FTZ R56, R56, UR7 ;  /* 0x0000000738387c20 */ /* 0x000fe20008410000 */
[----:B------:R-:W-:Y:S01]  /*2130*/  FMUL.FTZ R41, R58, UR7 ;  /* 0x000000073a297c20 */ /* 0x000fe20008410000 */
[----:B------:R-:W-:Y:S01]  /*2140*/  FMUL.FTZ R60, R60, UR7 ;  /* 0x000000073c3c7c20 */ /* 0x000fe20008410000 */
[----:B------:R5:W0:Y:S01]  /*2150*/  MUFU.TANH R106, R53 ;  /* 0x00000035006a7308 */ /* 0x000a220000002400 */
[----:B------:R-:W-:Y:S01]  /*2160*/  FMUL.FTZ R45, R62, UR7 ;  /* 0x000000073e2d7c20 */ /* 0x000fe20008410000 */
[----:B------:R-:W-:Y:S01]  /*2170*/  FMUL.FTZ R64, R64, UR7 ;  /* 0x0000000740407c20 */ /* 0x000fe20008410000 */
[----:B------:R-:W-:Y:S01]  /*2180*/  FMUL.FTZ R65, R65, UR7 ;  /* 0x0000000741417c20 */ /* 0x000fe20008410000 */
[----:B---3--:R-:W-:Y:S01]  /*2190*/  FMUL.FTZ R49, R66, UR7 ;  /* 0x0000000742317c20 */ /* 0x008fe20008410000 */
[----:B------:R-:W-:Y:S01]  /*21a0*/  FMUL.FTZ R51, R67, UR7 ;  /* 0x0000000743337c20 */ /* 0x000fe20008410000 */
[----:B------:R-:W-:Y:S01]  /*21b0*/  FMUL.FTZ R68, R68, UR7 ;  /* 0x0000000744447c20 */ /* 0x000fe20008410000 */
[----:B------:R-:W-:Y:S01]  /*21c0*/  FMUL.FTZ R69, R69, UR7 ;  /* 0x0000000745457c20 */ /* 0x000fe20008410000 */
[----:B------:R3:W0:Y:S01]  /*21d0*/  MUFU.TANH R102, R57 ;  /* 0x0000003900667308 */ /* 0x0006220000002400 */
[----:B-----5:R-:W-:Y:S01]  /*21e0*/  FMUL.FTZ R53, R70, UR7 ;  /* 0x0000000746357c20 */ /* 0x020fe20008410000 */
[----:B------:R-:W-:Y:S01]  /*21f0*/  FMUL.FTZ R72, R72, UR7 ;  /* 0x0000000748487c20 */ /* 0x000fe20008410000 */
[----:B------:R-:W-:Y:S01]  /*2200*/  FMUL.FTZ R73, R73, UR7 ;  /* 0x0000000749497c20 */ /* 0x000fe20008410000 */
[----:B------:R-:W-:Y:S01]  /*2210*/  FMUL.FTZ R59, R75, UR7 ;  /* 0x000000074b3b7c20 */ /* 0x000fe20008410000 */
[----:B------:R-:W-:Y:S01]  /*2220*/  FMUL.FTZ R76, R76, UR7 ;  /* 0x000000074c4c7c20 */ /* 0x000fe20008410000 */
[----:B------:R-:W-:Y:S01]  /*2230*/  FMUL.FTZ R77, R77, UR7 ;  /* 0x000000074d4d7c20 */ /* 0x000fe20008410000 */
[----:B------:R-:W-:Y:S01]  /*2240*/  FMUL.FTZ R20, R78, UR7 ;  /* 0x000000074e147c20 */ /* 0x000fe20008410000 */
[----:B------:R-:W-:Y:S01]  /*2250*/  FMUL.FTZ R21, R79, UR7 ;  /* 0x000000074f157c20 */ /* 0x000fe20008410000 */
[----:B---3--:R-:W-:Y:S01]  /*2260*/  FMUL.FTZ R57, R74, UR7 ;  /* 0x000000074a397c20 */ /* 0x008fe20008410000 */
        /* <DEDUP_REMOVED lines=8> */
[----:B------:R-:W-:-:S02]  /*22f0*/  IMAD R61, R3, -0x2, R8 ;  /* 0xfffffffe033d7824 */ /* 0x000fc400078e0208 */
[----:B------:R-:W-:Y:S01]  /*2300*/  FMUL.FTZ R52, R52, UR7 ;  /* 0x0000000734347c20 */ /* 0x000fe20008410000 */
[----:B------:R-:W-:Y:S01]  /*2310*/  SYNCS.ARRIVE.TRANS64.RED.A1T0 RZ, [UR6], RZ ;  /* 0x000000ffffff79a7 */ /* 0x000fe20008100406 */
[----:B------:R-:W-:Y:S01]  /*2320*/  ULDC UR51, c[0x0][0x2f0] ;  /* 0x0000bc0000337ab9 */ /* 0x000fe20000000800 */
[----:B------:R-:W-:Y:S01]  /*2330*/  ULDC UR6, c[0x0][0x288] ;  /* 0x0000a20000067ab9 */ /* 0x000fe20000000800 */
[----:B------:R-:W-:Y:S01]  /*2340*/  PLOP3.LUT P1, PT, PT, PT, UP0, 0x40, 0x0 ;  /* 0x000000000000781c */ /* 0x000fe20003f2e808 */
[C---:B------:R-:W-:Y:S01]  /*2350*/  IMAD R61, R2.reuse, UR51, R61 ;  /* 0x00000033023d7c24 */ /* 0x040fe2000f8e023d */
[----:B------:R-:W3:Y:S01]  /*2360*/  MUFU.TANH R5, R5 ;  /* 0x0000000500057308 */ /* 0x000ee20000002400 */
[----:B------:R-:W-:Y:S01]  /*2370*/  IMAD.U32 R8, RZ, RZ, UR6 ;  /* 0x00000006ff087e24 */ /* 0x000fe2000f8e00ff */
[----:B------:R-:W-:Y:S01]  /*2380*/  ULDC UR47, c[0x0][0x9dc] ;  /* 0x00027700002f7ab9 */ /* 0x000fe20000000800 */
[----:B------:R-:W-:Y:S01]  /*2390*/  IMAD R46, R2, UR51, R63 ;  /* 0x00000033022e7c24 */ /* 0x000fe2000f8e023f */
[----:B------:R-:W-:Y:S01]  /*23a0*/  ULOP3.LUT UR47, URZ, UR47, URZ, 0x33, !UPT ;  /* 0x0000002f3f2f7292 */ /* 0x000fe2000f8e333f */
[----:B------:R-:W-:Y:S01]  /*23b0*/  IMAD.IADD R61, R61, 0x1, -R8 ;  /* 0x000000013d3d7824 */ /* 0x000fe200078e0a08 */
[----:B------:R-:W-:Y:S01]  /*23c0*/  ULDC UR10, c[0x0][0x9e0] ;  /* 0x00027800000a7ab9 */ /* 0x000fe20000000800 */
[----:B------:R-:W-:Y:S01]  /*23d0*/  IMAD R58, R3, -0x2, R46 ;  /* 0xfffffffe033a7824 */ /* 0x000fe200078e022e */
[----:B------:R-:W1:Y:S01]  /*23e0*/  MUFU.TANH R88, R88 ;  /* 0x0000005800587308 */ /* 0x000e620000002400 */
[----:B------:R-:W-:Y:S01]  /*23f0*/  VIADD R67, R61, UR10 ;  /* 0x0000000a3d437c36 */ /* 0x000fe20008000000 */
[----:B------:R-:W-:Y:S01]  /*2400*/  LEA R54, R17, 0xffffff80, 0x7 ;  /* 0xffffff8011367811 */ /* 0x000fe200078e38ff */
[----:B------:R-:W-:-:S03]  /*2410*/  VIADD R62, R61, UR47 ;  /* 0x0000002f3d3e7c36 */ /* 0x000fc60008000000 */
[----:B0-----:R-:W-:Y:S01]  /*2420*/  VIADDMNMX R46, R71, R67, R58, PT ;  /* 0x00000043472e7246 */ /* 0x001fe2000380013a */
[----:B------:R-:W-:Y:S01]  /*2430*/  IMAD.IADD R50, R62, 0x1, R71 ;  /* 0x000000013e327824 */ /* 0x000fe200078e0247 */
[----:B------:R-:W0:Y:S08]  /*2440*/  MUFU.TANH R4, R4 ;  /* 0x0000000400047308 */ /* 0x000e300000002400 */
        /* <DEDUP_REMOVED lines=23> */
[----:B------:R0:W0:Y:S08]  /*25c0*/  MUFU.TANH R108, R52 ;  /* 0x00000034006c7308 */ /* 0x0000300000002400 */
        /* <DEDUP_REMOVED lines=31> */
[----:B------:R-:W0:Y:S01]  /*27c0*/  MUFU.TANH R24, R24 ;  /* 0x0000001800187308 */ /* 0x000e220000002400 */
[----:B-1234-:R-:W-:Y:S05]  /*27d0*/  @P1 BRA `(.L_x_1081) ;  /* 0x0000000000641947 */ /* 0x01efea0003800000 */
[----:B------:R-:W-:Y:S01]  /*27e0*/  IMAD R61, R2, UR51, R71 ;  /* 0x00000033023d7c24 */ /* 0x000fe2000f8e0247 */
[----:B------:R-:W-:Y:S03]  /*27f0*/  BSSY B0, `(.L_x_1082) ;  /* 0x0000013000007945 */ /* 0x000fe60003800000 */
[----:B------:R-:W-:-:S05]  /*2800*/  IMAD.IADD R61, R61, 0x1, -R8 ;  /* 0x000000013d3d7824 */ /* 0x000fca00078e0a08 */
[----:B------:R-:W-:-:S13]  /*2810*/  ISETP.GT.AND P1, PT, R61, -0x1, PT ;  /* 0xffffffff3d00780c */ /* 0x000fda0003f24270 */
[----:B------:R-:W-:Y:S05]  /*2820*/  @P1 BRA `(.L_x_1083) ;  /* 0x0000000000241947 */ /* 0x000fea0003800000 */
[----:B------:R-:W-:Y:S01]  /*2830*/  ULDC UR6, c[0x0][0x9e4] ;  /* 0x0002790000067ab9 */ /* 0x000fe20000000800 */
[----:B------:R-:W-:Y:S02]  /*2840*/  LOP3.LUT R61, RZ, R61, RZ, 0x33, !PT ;  /* 0x0000003dff3d7212 */ /* 0x000fe400078e33ff */
[----:B------:R-:W-:-:S04]  /*2850*/  MOV R66, UR6 ;  /* 0x0000000600427c02 */ /* 0x000fc80008000f00 */
[----:B------:R-:W-:-:S13]  /*2860*/  ISETP.NE.AND P1, PT, R66, 0x1, PT ;  /* 0x000000014200780c */ /* 0x000fda0003f25270 */
[----:B------:R-:W0:Y:S02]  /*2870*/  @P1 LDC.64 R70, c[0x0][0x9e8] ;  /* 0x00027a00ff461b82 */ /* 0x000e240000000a00 */
[----:B0-----:R-:W-:-:S05]  /*2880*/  @P1 IMAD.HI.U32 R52, R61, R70, RZ ;  /* 0x000000463d341227 */ /* 0x001fca00078e00ff */
[----:B------:R-:W-:-:S04]  /*2890*/  @P1 SHF.R.U32.HI R61, RZ, R71, R52 ;  /* 0x00000047ff3d1219 */ /* 0x000fc80000011634 */
[----:B------:R-:W-:Y:S01]  /*28a0*/  LOP3.LUT R61, RZ, R61, RZ, 0x33, !PT ;  /* 0x0000003dff3d7212 */ /* 0x000fe200078e33ff */
[----:B------:R-:W-:Y:S06]  /*28b0*/  BRA `(.L_x_1084) ;  /* 0x0000000000187947 */ /* 0x000fec0003800000 */
.L_x_1083:
[----:B------:R-:W-:Y:S02]  /*28c0*/  ULDC UR6, c[0x0][0x9e4] ;  /* 0x0002790000067ab9 */ /* 0x000fe40000000800 */
[----:B------:R-:W-:-:S05]  /*28d0*/  IMAD.U32 R66, RZ, RZ, UR6 ;  /* 0x00000006ff427e24 */ /* 0x000fca000f8e00ff */
[----:B------:R-:W-:-:S13]  /*28e0*/  ISETP.NE.AND P1, PT, R66, 0x1, PT ;  /* 0x000000014200780c */ /* 0x000fda0003f25270 */
[----:B------:R-:W0:Y:S02]  /*28f0*/  @P1 LDC.64 R70, c[0x0][0x9e8] ;  /* 0x00027a00ff461b82 */ /* 0x000e240000000a00 */
[----:B0-----:R-:W-:-:S05]  /*2900*/  @P1 IMAD.HI.U32 R52, R61, R70, RZ ;  /* 0x000000463d341227 */ /* 0x001fca00078e00ff */
[----:B------:R-:W-:-:S07]  /*2910*/  @P1 SHF.R.U32.HI R61, RZ, R71, R52 ;  /* 0x00000047ff3d1219 */ /* 0x000fce0000011634 */
.L_x_1084:
[----:B------:R-:W-:Y:S05]  /*2920*/  BSYNC B0 ;  /* 0x0000000000007941 */ /* 0x000fea0003800000 */
.L_x_1082:
[----:B------:R-:W-:-:S04]  /*2930*/  IMAD R52, R61, R66, -R54 ;  /* 0x000000423d347224 */ /* 0x000fc800078e0a36 */
[----:B------:R-:W-:-:S05]  /*2940*/  IMAD R61, R3, -0x2, R52 ;  /* 0xfffffffe033d7824 */ /* 0x000fca00078e0234 */
[----:B------:R-:W-:Y:S02]  /*2950*/  VIADDMNMX R46, R61, R66, R46, PT ;  /* 0x000000423d2e7246 */ /* 0x000fe4000380012e */
[----:B------:R-:W-:-:S07]  /*2960*/  VIMNMX R50, R50, R61, !PT ;  /* 0x0000003d32327248 */ /* 0x000fce0007fe0100 */
.L_x_1081:
[C---:B------:R-:W-:Y:S01]  /*2970*/  ISETP.GE.AND P2, PT, R63.reuse, 0x9, PT ;  /* 0x000000093f00780c */ /* 0x040fe20003f46270 */
[----:B------:R-:W-:Y:S01]  /*2980*/  UISETP.NE.AND UP0, UPT, UR41, URZ, UPT ;  /* 0x0000003f2900728c */ /* 0x000fe2000bf05270 */
[C---:B------:R-:W-:Y:S02]  /*2990*/  ISETP.GE.AND P1, PT, R63.reuse, 0x2, PT ;  /* 0x000000023f00780c */ /* 0x040fe40003f26270 */
[C---:B------:R-:W-:Y:S02]  /*29a0*/  ISETP.GT.AND P3, PT, R50.reuse, 0x8, !P2 ;  /* 0x000000083200780c */ /* 0x040fe40005764270 */
[----:B------:R-:W-:Y:S02]  /*29b0*/  ISETP.GT.AND P4, PT, R50, 0x1, !P1 ;  /* 0x000000013200780c */ /* 0x000fe40004f84270 */
[----:B------:R-:W-:Y:S02]  /*29c0*/  ISETP.LT.OR P3, PT, R46, 0x9, P3 ;  /* 0x000000092e00780c */ /* 0x000fe40001f61670 */
[----:B------:R-:W-:-:S02]  /*29d0*/  ISETP.GE.AND P5, PT, R63, 0x11, PT ;  /* 0x000000113f00780c */ /* 0x000fc40003fa6270 */
[----:B0-----:R-:W-:Y:S02]  /*29e0*/  FSEL R182, R26, -INF , !P3 ;  /* 0xff8000001ab67808 */ /* 0x001fe40005800000 */
[----:B------:R-:W-:Y:S02]  /*29f0*/  ISETP.LT.OR P4, PT, R46, 0x2, P4 ;  /* 0x000000022e00780c */ /* 0x000fe40002781670 */
[----:B------:R-:W-:Y:S02]  /*2a00*/  ISETP.GT.AND P3, PT, R50, 0x10, !P5 ;  /* 0x000000103200780c */ /* 0x000fe40006f64270 */
[----:B------:R-:W-:Y:S02]  /*2a10*/  ISETP.GE.AND P6, PT, R63, 0xa, PT ;  /* 0x0000000a3f00780c */ /* 0x000fe40003fc6270 */
[----:B------:R-:W-:Y:S02]  /*2a20*/  FSEL R126, R88, -INF , !P4 ;  /* 0xff800000587e7808 */ /* 0x000fe40006000000 */
[----:B------:R-:W-:-:S02]  /*2a30*/  P2R R66, PR, RZ, 0x20 ;  /* 0x00000020ff427803 */ /* 0x000fc40000000000 */
[----:B------:R-:W-:Y:S02]  /*2a40*/  ISETP.LT.OR P3, PT, R46, 0x11, P3 ;  /* 0x000000112e00780c */ /* 0x000fe40001f61670 */
[----:B------:R-:W-:Y:S02]  /*2a50*/  ISETP.GT.AND P4, PT, R50, 0x9, !P6 ;  /* 0x000000093200780c */ /* 0x000fe40007784270 */
[----:B------:R-:W-:Y:S02]  /*2a60*/  ISETP.GE.AND P5, PT, R63, 0x12, PT ;  /* 0x000000123f00780c */ /* 0x000fe40003fa6270 */
[----:B------:R-:W-:Y:S02]  /*2a70*/  FSEL R176, R30, -INF , !P3 ;  /* 0xff8000001eb07808 */ /* 0x000fe40005800000 */
[----:B------:R-:W-:Y:S02]  /*2a80*/  ISETP.LT.OR P4, PT, R46, 0xa, P4 ;  /* 0x0000000a2e00780c */ /* 0x000fe40002781670 */
[----:B------:R-:W-:-:S02]  /*2a90*/  ISETP.GT.AND P3, PT, R50, 0x11, !P5 ;  /* 0x000000113200780c */ /* 0x000fc40006f64270 */
[----:B------:R-:W-:Y:S02]  /*2aa0*/  FSEL R128, R28, -INF , !P4 ;  /* 0xff8000001c807808 */ /* 0x000fe40006000000 */
[----:B------:R-:W-:Y:S02]  /*2ab0*/  ISETP.LT.OR P3, PT, R46, 0x12, P3 ;  /* 0x000000122e00780c */ /* 0x000fe40001f61670 */
[----:B------:R-:W-:Y:S02]  /*2ac0*/  ISETP.GE.AND P4, PT, R63, 0x19, PT ;  /* 0x000000193f00780c */ /* 0x000fe40003f86270 */
[----:B------:R-:W-:Y:S02]  /*2ad0*/  FSEL R130, R32, -INF , !P3 ;  /* 0xff80000020827808 */ /* 0x000fe40005800000 */
[----:B------:R-:W-:Y:S02]  /*2ae0*/  ISETP.GT.AND P3, PT, R50, 0x18, !P4 ;  /* 0x000000183200780c */ /* 0x000fe40006764270 */
[----:B------:R-:W-:-:S02]  /*2af0*/  P2R R71, PR, RZ, 0x10 ;  /* 0x00000010ff477803 */ /* 0x000fc40000000000 */
[----:B------:R-:W-:Y:S02]  /*2b00*/  ISETP.LT.OR P3, PT, R46, 0x19, P3 ;  /* 0x000000192e00780c */ /* 0x000fe40001f61670 */
[----:B------:R-:W-:Y:S02]  /*2b10*/  ISETP.GE.AND P4, PT, R63, 0x1a, PT ;  /* 0x0000001a3f00780c */ /* 0x000fe40003f86270 */
[----:B------:R-:W-:Y:S02]  /*2b20*/  FSEL R124, R34, -INF , !P3 ;  /* 0xff800000227c7808 */ /* 0x000fe40005800000 */
[----:B------:R-:W-:Y:S02]  /*2b30*/  ISETP.GT.AND P3, PT, R50, 0x19, !P4 ;  /* 0x000000193200780c */ /* 0x000fe40006764270 */
[----:B------:R-:W-:Y:S02]  /*2b40*/  P2R R74, PR, RZ, 0x10 ;  /* 0x00000010ff4a7803 */ /* 0x000fe40000000000 */
[----:B------:R-:W-:-:S02]  /*2b50*/  ISETP.LT.OR P3, PT, R46, 0x1a, P3 ;  /* 0x0000001a2e00780c */ /* 0x000fc40001f61670 */
[C---:B------:R-:W-:Y:S02]  /*2b60*/  ISETP.GE.AND P4, PT, R63.reuse, 0x21, PT ;  /* 0x000000213f00780c */ /* 0x040fe40003f86270 */
[----:B------:R-:W-:Y:S02]  /*2b70*/  FSEL R122, R36, -INF , !P3 ;  /* 0xff800000247a7808 */ /* 0x000fe40005800000 */
[----:B------:R-:W-:Y:S02]  /*2b80*/  ISETP.GT.AND P3, PT, R50, 0x20, !P4 ;  /* 0x000000203200780c */ /* 0x000fe40006764270 */
[----:B------:R-:W-:Y:S02]  /*2b90*/  P2R R75, PR, RZ, 0x10 ;  /* 0x00000010ff4b7803 */ /* 0x000fe40000000000 */
[----:B------:R-:W-:Y:S02]  /*2ba0*/  ISETP.LT.OR P3, PT, R46, 0x21, P3 ;  /* 0x000000212e00780c */ /* 0x000fe40001f61670 */
[----:B------:R-:W-:-:S02]  /*2bb0*/  ISETP.GE.AND P4, PT, R63, 0x22, PT ;  /* 0x000000223f00780c */ /* 0x000fc40003f86270 */
[----:B------:R-:W-:Y:S02]  /*2bc0*/  FSEL R120, R38, -INF , !P3 ;  /* 0xff80000026787808 */ /* 0x000fe40005800000 */
[----:B------:R-:W-:Y:S02]  /*2bd0*/  ISETP.GT.AND P3, PT, R50, 0x21, !P4 ;  /* 0x000000213200780c */ /* 0x000fe40006764270 */
[----:B------:R-:W-:Y:S02]  /*2be0*/  P2R R78, PR, RZ, 0x10 ;  /* 0x00000010ff4e7803 */ /* 0x000fe40000000000 */
[----:B------:R-:W-:Y:S02]  /*2bf0*/  ISETP.LT.OR P3, PT, R46, 0x22, P3 ;  /* 0x000000222e00780c */ /* 0x000fe40001f61670 */
[----:B------:R-:W-:Y:S02]  /*2c00*/  ISETP.GE.AND P4, PT, R63, 0x29, PT ;  /* 0x000000293f00780c */ /* 0x000fe40003f86270 */
[----:B------:R-:W-:-:S02]  /*2c10*/  FSEL R118, R40, -INF , !P3 ;  /* 0xff80000028767808 */ /* 0x000fc40005800000 */
[----:B------:R-:W-:Y:S02]  /*2c20*/  ISETP.GT.AND P3, PT, R50, 0x28, !P4 ;  /* 0x000000283200780c */ /* 0x000fe40006764270 */
[----:B------:R-:W-:Y:S02]  /*2c30*/  P2R R79, PR, RZ, 0x10 ;  /* 0x00000010ff4f7803 */ /* 0x000fe40000000000 */
[----:B------:R-:W-:Y:S02]  /*2c40*/  ISETP.LT.OR P3, PT, R46, 0x29, P3 ;  /* 0x000000292e00780c */ /* 0x000fe40001f61670 */
[----:B------:R-:W-:Y:S02]  /*2c50*/  ISETP.GE.AND P4, PT, R63, 0x2a, PT ;  /* 0x0000002a3f00780c */ /* 0x000fe40003f86270 */
[----:B------:R-:W-:Y:S02]  /*2c60*/  FSEL R116, R42, -INF , !P3 ;  /* 0xff8000002a747808 */ /* 0x000fe40005800000 */
[----:B------:R-:W-:-:S02]  /*2c70*/  ISETP.GT.AND P3, PT, R50, 0x29, !P4 ;  /* 0x000000293200780c */ /* 0x000fc40006764270 */
[----:B------:R-:W-:Y:S02]  /*2c80*/  P2R R82, PR, RZ, 0x10 ;  /* 0x00000010ff527803 */ /* 0x000fe40000000000 */
        /* <DEDUP_REMOVED lines=71> */
[----:B------:R-:W-:Y:S02]  /*3100*/  ISETP.GE.AND P4, PT, R63, 0x69, PT ;  /* 0x000000693f00780c */ /* 0x000fe40003f86270 */
        /* <DEDUP_REMOVED lines=9> */
[----:B------:R-:W-:Y:S02]  /*31a0*/  P2R R70, PR, RZ, 0x20 ;  /* 0x00000020ff467803 */ /* 0x000fe40000000000 */
[----:B------:R-:W-:-:S02]  /*31b0*/  FSEL R34, R77, -INF , !P3 ;  /* 0xff8000004d227808 */ /* 0x000fc40005800000 */
[----:B------:R-:W-:Y:S02]  /*31c0*/  ISETP.GE.AND P3, PT, R63, 0x71, PT ;  /* 0x000000713f00780c */ /* 0x000fe40003f66270 */
[----:B------:R-:W-:Y:S02]  /*31d0*/  P2R R52, PR, RZ, 0x40 ;  /* 0x00000040ff347803 */ /* 0x000fe40000000000 */
[----:B------:R-:W-:-:S04]  /*31e0*/  ISETP.GT.AND P4, PT, R50, 0x70, !P3 ;  /* 0x000000703200780c */ /* 0x000fc80005f84270 */
[----:B------:R-:W-:-:S04]  /*31f0*/  ISETP.LT.OR P4, PT, R46, 0x71, P4 ;  /* 0x000000712e00780c */ /* 0x000fc80002781670 */
[----:B------:R-:W-:Y:S02]  /*3200*/  FSEL R30, R80, -INF , !P4 ;  /* 0xff800000501e7808 */ /* 0x000fe40006000000 */
[----:B------:R-:W-:-:S04]  /*3210*/  ISETP.GE.AND P4, PT, R63, 0x72, PT ;  /* 0x000000723f00780c */ /* 0x000fc80003f86270 */
        /* <DEDUP_REMOVED lines=8> */
[----:B------:R-:W-:Y:S02]  /*32a0*/  P2R R69, PR, RZ, 0x40 ;  /* 0x00000040ff457803 */ /* 0x000fe40000000000 */
[----:B------:R-:W-:-:S04]  /*32b0*/  ISETP.GT.AND P6, PT, R50, RZ, !P6 ;  /* 0x000000ff3200720c */ /* 0x000fc800077c4270 */
[----:B------:R-:W-:-:S04]  /*32c0*/  ISETP.LT.OR P6, PT, R46, 0x1, P6 ;  /* 0x000000012e00780c */ /* 0x000fc800037c1670 */
[----:B------:R-:W-:Y:S02]  /*32d0*/  FSEL R180, R5, -INF , !P6 ;  /* 0xff80000005b47808 */ /* 0x000fe40007000000 */
[----:B------:R-:W-:Y:S01]  /*32e0*/  ISETP.GE.AND P6, PT, R63, 0x7a, PT ;  /* 0x0000007a3f00780c */ /* 0x000fe20003fc6270 */
[----:B------:R-:W0:Y:S03]  /*32f0*/  SHFL.IDX PT, R5, R48, 0x1, 0x1c1f ;  /* 0x003c1f0030057f89 */ /* 0x000e2600000e0000 */
[----:B------:R-:W-:Y:S02]  /*3300*/  P2R R77, PR, RZ, 0x40 ;  /* 0x00000040ff4d7803 */ /* 0x000fe40000000000 */
[----:B------:R-:W-:-:S04]  /*3310*/  ISETP.GT.AND P6, PT, R50, 0x79, !P6 ;  /* 0x000000793200780c */ /* 0x000fc800077c4270 */
[----:B------:R-:W-:-:S04]  /*3320*/  ISETP.LT.OR P6, PT, R46, 0x7a, P6 ;  /* 0x0000007a2e00780c */ /* 0x000fc800037c1670 */
[----:B------:R-:W-:Y:S02]  /*3330*/  FSEL R38, R85, -INF , !P6 ;  /* 0xff80000055267808 */ /* 0x000fe40007000000 */
[----:B------:R-:W-:Y:S02]  /*3340*/  PLOP3.LUT P6, PT, PT, PT, UP0, 0x40, 0x0 ;  /* 0x000000000000781c */ /* 0x000fe40003fce808 */
[----:B0-----:R-:W-:Y:S01]  /*3350*/  VIADDMNMX R61, R5, R67, R58, PT ;  /* 0x00000043053d7246 */ /* 0x001fe2000380013a */
[----:B------:R-:W-:-:S10]  /*3360*/  IMAD.IADD R63, R62, 0x1, R5 ;  /* 0x000000013e3f7824 */ /* 0x000fd400078e0205 */
[----:B------:R-:W-:Y:S05]  /*3370*/  @P6 BRA `(.L_x_1085) ;  /* 0x0000000000646947 */ /* 0x000fea0003800000 */
[----:B------:R-:W-:Y:S01]  /*3380*/  IMAD R5, R2, UR51, R5 ;  /* 0x0000003302057c24 */ /* 0x000fe2000f8e0205 */
[----:B------:R-:W-:Y:S03]  /*3390*/  BSSY B0, `(.L_x_1086) ;  /* 0x0000013000007945 */ /* 0x000fe60003800000 */
[----:B------:R-:W-:-:S05]  /*33a0*/  IMAD.IADD R5, R5, 0x1, -R8 ;  /* 0x0000000105057824 */ /* 0x000fca00078e0a08 */
[----:B------:R-:W-:-:S13]  /*33b0*/  ISETP.GT.AND P6, PT, R5, -0x1, PT ;  /* 0xffffffff0500780c */ /* 0x000fda0003fc4270 */
[----:B------:R-:W-:Y:S05]  /*33c0*/  @P6 BRA `(.L_x_1087) ;  /* 0x0000000000246947 */ /* 0x000fea0003800000 */
[----:B------:R-:W-:Y:S01]  /*33d0*/  ULDC UR6, c[0x0][0x9e4] ;  /* 0x0002790000067ab9 */ /* 0x000fe20000000800 */
[----:B------:R-:W-:Y:S01]  /*33e0*/  LOP3.LUT R5, RZ, R5, RZ, 0x33, !PT ;  /* 0x00000005ff057212 */ /* 0x000fe200078e33ff */
[----:B------:R-:W-:-:S05]  /*33f0*/  IMAD.U32 R44, RZ, RZ, UR6 ;  /* 0x00000006ff2c7e24 */ /* 0x000fca000f8e00ff */
[----:B------:R-:W-:-:S13]  /*3400*/  ISETP.NE.AND P6, PT, R44, 0x1, PT ;  /* 0x000000012c00780c */ /* 0x000fda0003fc5270 */
[----:B------:R-:W0:Y:S02]  /*3410*/  @P6 LDC.64 R64, c[0x0][0x9e8] ;  /* 0x00027a00ff406b82 */ /* 0x000e240000000a00 */
[----:B0-----:R-:W-:-:S05]  /*3420*/  @P6 IMAD.HI.U32 R42, R5, R64, RZ ;  /* 0x00000040052a6227 */ /* 0x001fca00078e00ff */
[----:B------:R-:W-:-:S04]  /*3430*/  @P6 SHF.R.U32.HI R5, RZ, R65, R42 ;  /* 0x00000041ff056219 */ /* 0x000fc8000001162a */
[----:B------:R-:W-:Y:S01]  /*3440*/  LOP3.LUT R5, RZ, R5, RZ, 0x33, !PT ;  /* 0x00000005ff057212 */ /* 0x000fe200078e33ff */
[----:B------:R-:W-:Y:S06]  /*3450*/  BRA `(.L_x_1088) ;  /* 0x0000000000187947 */ /* 0x000fec0003800000 */
.L_x_1087:
[----:B------:R-:W-:Y:S02]  /*3460*/  ULDC UR6, c[0x0][0x9e4] ;  /* 0x0002790000067ab9 */ /* 0x000fe40000000800 */
[----:B------:R-:W-:-:S05]  /*3470*/  IMAD.U32 R44, RZ, RZ, UR6 ;  /* 0x00000006ff2c7e24 */ /* 0x000fca000f8e00ff */
[----:B------:R-:W-:-:S13]  /*3480*/  ISETP.NE.AND P6, PT, R44, 0x1, PT ;  /* 0x000000012c00780c */ /* 0x000fda0003fc5270 */
[----:B------:R-:W0:Y:S02]  /*3490*/  @P6 LDC.64 R64, c[0x0][0x9e8] ;  /* 0x00027a00ff406b82 */ /* 0x000e240000000a00 */
[----:B0-----:R-:W-:-:S05]  /*34a0*/  @P6 IMAD.HI.U32 R42, R5, R64, RZ ;  /* 0x00000040052a6227 */ /* 0x001fca00078e00ff */
[----:B------:R-:W-:-:S07]  /*34b0*/  @P6 SHF.R.U32.HI R5, RZ, R65, R42 ;  /* 0x00000041ff056219 */ /* 0x000fce000001162a */
.L_x_1088:
[----:B------:R-:W-:Y:S05]  /*34c0*/  BSYNC B0 ;  /* 0x0000000000007941 */ /* 0x000fea0003800000 */
.L_x_1086:
[----:B------:R-:W-:-:S04]  /*34d0*/  IMAD R42, R5, R44, -R54 ;  /* 0x0000002c052a7224 */ /* 0x000fc800078e0a36 */
[----:B------:R-:W-:-:S05]  /*34e0*/  IMAD R42, R3, -0x2, R42 ;  /* 0xfffffffe032a7824 */ /* 0x000fca00078e022a */
[----:B------:R-:W-:Y:S02]  /*34f0*/  VIADDMNMX R61, R42, R44, R61, PT ;  /* 0x0000002c2a3d7246 */ /* 0x000fe4000380013d */
[----:B------:R-:W-:-:S07]  /*3500*/  VIMNMX R63, R63, R42, !PT ;  /* 0x0000002a3f3f7248 */ /* 0x000fce0007fe0100 */
.L_x_1085:
[----:B------:R-:W-:Y:S01]  /*3510*/  ISETP.GT.AND P1, PT, R63, 0x1, !P1 ;  /* 0x000000013f00780c */ /* 0x000fe20004f24270 */
[----:B------:R-:W-:Y:S01]  /*3520*/  ULDC UR6, c[0x0][0x988] ;  /* 0x0002620000067ab9 */ /* 0x000fe20000000800 */
[----:B------:R-:W-:Y:S01]  /*3530*/  ISETP.NE.AND P6, PT, R52, RZ, PT ;  /* 0x000000ff3400720c */ /* 0x000fe20003fc5270 */
[----:B------:R-:W-:Y:S01]  /*3540*/  UISETP.NE.AND UP1, UPT, UR42, URZ, UPT ;  /* 0x0000003f2a00728c */ /* 0x000fe2000bf25270 */
[----:B------:R-:W-:Y:S01]  /*3550*/  ISETP.LT.OR P1, PT, R61, 0x2, P1 ;  /* 0x000000023d00780c */ /* 0x000fe20000f21670 */
[----:B------:R-:W-:Y:S01]  /*3560*/  UISETP.NE.AND UP0, UPT, UR41, URZ, UPT ;  /* 0x0000003f2900728c */ /* 0x000fe2000bf05270 */
[----:B------:R-:W-:Y:S02]  /*3570*/  FMNMX.FTZ R5, R180, R126, !PT ;  /* 0x0000007eb4057209 */ /* 0x000fe40007810000 */
[----:B------:R-:W-:Y:S01]  /*3580*/  FSEL R42, R9, -INF , !P1 ;  /* 0xff800000092a7808 */ /* 0x000fe20004800000 */
[----:B------:R-:W-:Y:S01]  /*3590*/  IMAD.U32 R9, RZ, RZ, UR6 ;  /* 0x00000006ff097e24 */ /* 0x000fe2000f8e00ff */
[----:B------:R-:W-:-:S02]  /*35a0*/  ISETP.GT.AND P1, PT, R63, 0x9, !P6 ;  /* 0x000000093f00780c */ /* 0x000fc40007724270 */
[----:B------:R-:W-:Y:S02]  /*35b0*/  FMNMX.FTZ R5, R182, R5, !PT ;  /* 0x00000005b6057209 */ /* 0x000fe40007810000 */
[----:B------:R-:W-:Y:S01]  /*35c0*/  ISETP.LT.OR P1, PT, R61, 0xa, P1 ;  /* 0x0000000a3d00780c */ /* 0x000fe20000f21670 */
[----:B------:R-:W-:Y:S01]  /*35d0*/  @UP1 ULDC UR6, c[0x0][0x44c] ;  /* 0x0001130000061ab9 */ /* 0x000fe20000000800 */
[----:B------:R-:W-:Y:S01]  /*35e0*/  FMNMX.FTZ R5, R128, R5, !PT ;  /* 0x0000000580057209 */ /* 0x000fe20007810000 */
[----:B------:R-:W-:Y:S01]  /*35f0*/  UIMAD.WIDE.U32 UR6, UR45, UR6, URZ ;  /* 0x000000062d0672a5 */ /* 0x000fe2000f8e003f */
[----:B------:R-:W-:Y:S01]  /*3600*/  FSEL R46, R11, -INF , !P1 ;  /* 0xff8000000b2e7808 */ /* 0x000fe20004800000 */
[----:B------:R-:W-:Y:S01]  /*3610*/  @UP1 ULDC UR14, c[0x0][0x450] ;  /* 0x00011400000e1ab9 */ /* 0x000fe20000000800 */
[----:B------:R-:W-:Y:S01]  /*3620*/  ISETP.NE.AND P1, PT, R66, RZ, PT ;  /* 0x000000ff4200720c */ /* 0x000fe20003f25270 */
[----:B------:R-:W-:Y:S01]  /*3630*/  @UP1 USHF.R.U32.HI UR45, URZ, UR14, UR7 ;  /* 0x0000000e3f2d1299 */ /* 0x000fe20008011607 */
[----:B------:R-:W-:-:S02]  /*3640*/  FMNMX.FTZ R5, R176, R5, !PT ;  /* 0x00000005b0057209 */ /* 0x000fc40007810000 */
[----:B------:R-:W-:Y:S02]  /*3650*/  ISETP.GT.AND P1, PT, R63, 0x10, !P1 ;  /* 0x000000103f00780c */ /* 0x000fe40004f24270 */
[----:B------:R-:W-:Y:S02]  /*3660*/  FMNMX.FTZ R5, R130, R5, !PT ;  /* 0x0000000582057209 */ /* 0x000fe40007810000 */
[----:B------:R-:W-:Y:S02]  /*3670*/  ISETP.LT.OR P1, PT, R61, 0x11, P1 ;  /* 0x000000113d00780c */ /* 0x000fe40000f21670 */
[----:B------:R-:W-:Y:S02]  /*3680*/  ISETP.GT.AND P2, PT, R63, 0x8, !P2 ;  /* 0x000000083f00780c */ /* 0x000fe40005744270 */
[----:B------:R-:W-:Y:S02]  /*3690*/  FSEL R12, R12, -INF , !P1 ;  /* 0xff8000000c0c7808 */ /* 0x000fe40004800000 */
[----:B------:R-:W-:-:S02]  /*36a0*/  ISETP.NE.AND P1, PT, R70, RZ, PT ;  /* 0x000000ff4600720c */ /* 0x000fc40003f25270 */
[----:B------:R-:W-:Y:S02]  /*36b0*/  FMNMX.FTZ R5, R124, R5, !PT ;  /* 0x000000057c057209 */ /* 0x000fe40007810000 */
[----:B------:R-:W-:Y:S02]  /*36c0*/  ISETP.GT.AND P1, PT, R63, 0x11, !P1 ;  /* 0x000000113f00780c */ /* 0x000fe40004f24270 */
[C---:B------:R-:W-:Y:S02]  /*36d0*/  ISETP.LT.OR P2, PT, R61.reuse, 0x9, P2 ;  /* 0x000000093d00780c */ /* 0x040fe40001741670 */
[----:B------:R-:W-:Y:S02]  /*36e0*/  ISETP.LT.OR P1, PT, R61, 0x12, P1 ;  /* 0x000000123d00780c */ /* 0x000fe40000f21670 */
[----:B------:R-:W-:Y:S02]  /*36f0*/  FMNMX.FTZ R5, R122, R5, !PT ;  /* 0x000000057a057209 */ /* 0x000fe40007810000 */
[----:B------:R-:W-:-:S02]  /*3700*/  FSEL R48, R13, -INF , !P1 ;  /* 0xff8000000d307808 */ /* 0x000fc40004800000 */
[----:B------:R-:W-:Y:S02]  /*3710*/  ISETP.NE.AND P1, PT, R71, RZ, PT ;  /* 0x000000ff4700720c */ /* 0x000fe40003f25270 */
[----:B------:R-:W-:Y:S02]  /*3720*/  FSEL R44, R10, -INF , !P2 ;  /* 0xff8000000a2c7808 */ /* 0x000fe40005000000 */
[----:B------:R-:W-:Y:S02]  /*3730*/  ISETP.GT.AND P1, PT, R63, 0x18, !P1 ;  /* 0x000000183f00780c */ /* 0x000fe40004f24270 */
[----:B------:R-:W-:Y:S02]  /*3740*/  ISETP.NE.AND P2, PT, R86, RZ, PT ;  /* 0x000000ff5600720c */ /* 0x000fe40003f45270 */
[----:B------:R-:W-:Y:S02]  /*3750*/  ISETP.LT.OR P1, PT, R61, 0x19, P1 ;  /* 0x000000193d00780c */ /* 0x000fe40000f21670 */
[----:B------:R-:W-:-:S02]  /*3760*/  FMNMX.FTZ R5, R120, R5, !PT ;  /* 0x0000000578057209 */ /* 0x000fc40007810000 */
[----:B------:R-:W-:Y:S02]  /*3770*/  FSEL R50, R14, -INF , !P1 ;  /* 0xff8000000e327808 */ /* 0x000fe40004800000 */
[----:B------:R-:W-:Y:S02]  /*3780*/  ISETP.NE.AND P1, PT, R74, RZ, PT ;  /* 0x000000ff4a00720c */ /* 0x000fe40003f25270 */
[----:B------:R-:W-:Y:S02]  /*3790*/  FMNMX.FTZ R5, R118, R5, !PT ;  /* 0x0000000576057209 */ /* 0x000fe40007810000 */
[----:B------:R-:W-:Y:S02]  /*37a0*/  ISETP.GT.AND P1, PT, R63, 0x19, !P1 ;  /* 0x000000193f00780c */ /* 0x000fe40004f24270 */
[----:B------:R-:W-:Y:S02]  /*37b0*/  ISETP.NE.AND P6, PT, R87, RZ, PT ;  /* 0x000000ff5700720c */ /* 0x000fe40003fc5270 */
[----:B------:R-:W-:-:S02]  /*37c0*/  ISETP.LT.OR P1, PT, R61, 0x1a, P1 ;  /* 0x0000001a3d00780c */ /* 0x000fc40000f21670 */
[----:B------:R-:W-:Y:S02]  /*37d0*/  FMNMX.FTZ R5, R116, R5, !PT ;  /* 0x0000000574057209 */ /* 0x000fe40007810000 */
[----:B------:R-:W-:Y:S02]  /*37e0*/  FSEL R52, R15, -INF , !P1 ;  /* 0xff8000000f347808 */ /* 0x000fe40004800000 */
[----:B------:R-:W-:Y:S02]  /*37f0*/  ISETP.NE.AND P1, PT, R75, RZ, PT ;  /* 0x000000ff4b00720c */ /* 0x000fe40003f25270 */
[----:B------:R-:W-:Y:S02]  /*3800*/  FMNMX.FTZ R5, R114, R5, !PT ;  /* 0x0000000572057209 */ /* 0x000fe40007810000 */
[----:B------:R-:W-:Y:S02]  /*3810*/  ISETP.GT.AND P1, PT, R63, 0x20, !P1 ;  /* 0x000000203f00780c */ /* 0x000fe40004f24270 */
[----:B------:R-:W-:-:S02]  /*3820*/  FMNMX.FTZ R5, R112, R5, !PT ;  /* 0x0000000570057209 */ /* 0x000fc40007810000 */
[----:B------:R-:W-:Y:S02]  /*3830*/  ISETP.LT.OR P1, PT, R61, 0x21, P1 ;  /* 0x000000213d00780c */ /* 0x000fe40000f21670 */
[----:B------:R-:W-:Y:S02]  /*3840*/  FMNMX.FTZ R5, R110, R5, !PT ;  /* 0x000000056e057209 */ /* 0x000fe40007810000 */
[----:B------:R-:W-:Y:S02]  /*3850*/  FSEL R54, R25, -INF , !P1 ;  /* 0xff80000019367808 */ /* 0x000fe40004800000 */
[----:B------:R-:W-:Y:S02]  /*3860*/  ISETP.NE.AND P1, PT, R78, RZ, PT ;  /* 0x000000ff4e00720c */ /* 0x000fe40003f25270 */
[----:B------:R-:W-:Y:S02]  /*3870*/  FMNMX.FTZ R5, R108, R5, !PT ;  /* 0x000000056c057209 */ /* 0x000fe40007810000 */
[----:B------:R-:W-:-:S02]  /*3880*/  ISETP.GT.AND P1, PT, R63, 0x21, !P1 ;  /* 0x000000213f00780c */ /* 0x000fc40004f24270 */
[----:B------:R-:W-:Y:S02]  /*3890*/  FMNMX.FTZ R5, R106, R5, !PT ;  /* 0x000000056a057209 */ /* 0x000fe40007810000 */
[----:B------:R-:W-:Y:S02]  /*38a0*/  ISETP.LT.OR P1, PT, R61, 0x22, P1 ;  /* 0x000000223d00780c */ /* 0x000fe40000f21670 */
[----:B------:R-:W-:Y:S02]  /*38b0*/  FMNMX.FTZ R5, R104, R5, !PT ;  /* 0x0000000568057209 */ /* 0x000fe40007810000 */
[----:B------:R-:W-:Y:S02]  /*38c0*/  FSEL R56, R27, -INF , !P1 ;  /* 0xff8000001b387808 */ /* 0x000fe40004800000 */
[----:B------:R-:W-:Y:S02]  /*38d0*/  ISETP.NE.AND P1, PT, R79, RZ, PT ;  /* 0x000000ff4f00720c */ /* 0x000fe40003f25270 */
[----:B------:R-:W-:-:S02]  /*38e0*/  FMNMX.FTZ R5, R102, R5, !PT ;  /* 0x0000000566057209 */ /* 0x000fc40007810000 */
[----:B------:R-:W-:Y:S02]  /*38f0*/  ISETP.GT.AND P1, PT, R63, 0x28, !P1 ;  /* 0x000000283f00780c */ /* 0x000fe40004f24270 */
[----:B------:R-:W-:Y:S02]  /*3900*/  FMNMX.FTZ R5, R100, R5, !PT ;  /* 0x0000000564057209 */ /* 0x000fe40007810000 */
[----:B------:R-:W-:Y:S02]  /*3910*/  ISETP.LT.OR P1, PT, R61, 0x29, P1 ;  /* 0x000000293d00780c */ /* 0x000fe40000f21670 */
[----:B------:R-:W-:Y:S02]  /*3920*/  FMNMX.FTZ R5, R98, R5, !PT ;  /* 0x0000000562057209 */ /* 0x000fe40007810000 */
[----:B------:R-:W-:Y:S02]  /*3930*/  FSEL R58, R29, -INF , !P1 ;  /* 0xff8000001d3a7808 */ /* 0x000fe40004800000 */
[----:B------:R-:W-:-:S02]  /*3940*/  ISETP.NE.AND P1, PT, R82, RZ, PT ;  /* 0x000000ff5200720c */ /* 0x000fc40003f25270 */
[----:B------:R-:W-:Y:S02]  /*3950*/  FMNMX.FTZ R5, R96, R5, !PT ;  /* 0x0000000560057209 */ /* 0x000fe40007810000 */
[----:B------:R-:W-:Y:S02]  /*3960*/  ISETP.GT.AND P1, PT, R63, 0x29, !P1 ;  /* 0x000000293f00780c */ /* 0x000fe40004f24270 */
[----:B------:R-:W-:Y:S02]  /*3970*/  FMNMX.FTZ R5, R94, R5, !PT ;  /* 0x000000055e057209 */ /* 0x000fe40007810000 */
[----:B------:R-:W-:Y:S02]  /*3980*/  ISETP.LT.OR P1, PT, R61, 0x2a, P1 ;  /* 0x0000002a3d00780c */ /* 0x000fe40000f21670 */
[----:B------:R-:W-:Y:S02]  /*3990*/  FMNMX.FTZ R5, R92, R5, !PT ;  /* 0x000000055c057209 */ /* 0x000fe40007810000 */
[----:B------:R-:W-:-:S02]  /*39a0*/  FSEL R60, R31, -INF , !P1 ;  /* 0xff8000001f3c7808 */ /* 0x000fc40004800000 */
[----:B------:R-:W-:Y:S02]  /*39b0*/  ISETP.NE.AND P1, PT, R83, RZ, PT ;  /* 0x000000ff5300720c */ /* 0x000fe40003f25270 */
[----:B------:R-:W-:Y:S02]  /*39c0*/  FMNMX.FTZ R5, R90, R5, !PT ;  /* 0x000000055a057209 */ /* 0x000fe40007810000 */
[----:B------:R-:W-:Y:S02]  /*39d0*/  ISETP.GT.AND P1, PT, R63, 0x30, !P1 ;  /* 0x000000303f00780c */ /* 0x000fe40004f24270 */
[----:B------:R-:W-:Y:S02]  /*39e0*/  FMNMX.FTZ R5, R40, R5, !PT ;  /* 0x0000000528057209 */ /* 0x000fe40007810000 */
[----:B------:R-:W-:Y:S02]  /*39f0*/  ISETP.LT.OR P1, PT, R61, 0x31, P1 ;  /* 0x000000313d00780c */ /* 0x000fe40000f21670 */
[----:B------:R-:W-:-:S02]  /*3a00*/  FMNMX.FTZ R5, R36, R5, !PT ;  /* 0x0000000524057209 */ /* 0x000fc40007810000 */
[----:B------:R-:W-:Y:S02]  /*3a10*/  FSEL R62, R33, -INF , !P1 ;  /* 0xff800000213e7808 */ /* 0x000fe40004800000 */
[----:B------:R-:W-:Y:S02]  /*3a20*/  ISETP.GT.AND P1, PT, R63, 0x31, !P2 ;  /* 0x000000313f00780c */ /* 0x000fe40005724270 */
[----:B------:R-:W-:Y:S02]  /*3a30*/  ISETP.NE.AND P2, PT, R68, RZ, PT ;  /* 0x000000ff4400720c */ /* 0x000fe40003f45270 */
[----:B------:R-:W-:Y:S02]  /*3a40*/  ISETP.LT.OR P1, PT, R61, 0x32, P1 ;  /* 0x000000323d00780c */ /* 0x000fe40000f21670 */
[----:B------:R-:W-:Y:S02]  /*3a50*/  FMNMX.FTZ R5, R28, R5, !PT ;  /* 0x000000051c057209 */ /* 0x000fe40007810000 */
[----:B------:R-:W-:-:S02]  /*3a60*/  FSEL R64, R35, -INF , !P1 ;  /* 0xff80000023407808 */ /* 0x000fc40004800000 */
[----:B------:R-:W-:Y:S02]  /*3a70*/  ISETP.GT.AND P1, PT, R63, 0x38, !P6 ;  /* 0x000000383f00780c */ /* 0x000fe40007724270 */
[----:B------:R-:W-:Y:S02]  /*3a80*/  ISETP.NE.AND P6, PT, R72, RZ, PT ;  /* 0x000000ff4800720c */ /* 0x000fe40003fc5270 */
        /* <DEDUP_REMOVED lines=12> */
[C---:B------:R-:W-:Y:S02]  /*3b50*/  ISETP.GT.AND P1, PT, R63.reuse, 0x40, !P1 ;  /* 0x000000403f00780c */ /* 0x040fe40004f24270 */
[----:B------:R-:W-:Y:S01]  /*3b60*/  ISETP.GT.AND P3, PT, R63, 0x70, !P3 ;  /* 0x000000703f00780c */ /* 0x000fe20005f64270 */
[----:B------:R-:W0:Y:S01]  /*3b70*/  SHFL.BFLY PT, R10, R5, 0x2, 0x1f ;  /* 0x0c401f00050a7f89 */ /* 0x000e2200000e0000 */
[----:B------:R-:W-:Y:S02]  /*3b80*/  ISETP.LT.OR P1, PT, R61, 0x41, P1 ;  /* 0x000000413d00780c */ /* 0x000fe40000f21670 */
[----:B------:R-:W-:-:S02]  /*3b90*/  ISETP.GT.AND P4, PT, R63, 0x71, !P4 ;  /* 0x000000713f00780c */ /* 0x000fc40006784270 */
[----:B------:R-:W-:Y:S02]  /*3ba0*/  FSEL R70, R41, -INF , !P1 ;  /* 0xff80000029467808 */ /* 0x000fe40004800000 */
[----:B------:R-:W-:Y:S02]  /*3bb0*/  ISETP.NE.AND P1, PT, R91, RZ, PT ;  /* 0x000000ff5b00720c */ /* 0x000fe40003f25270 */
[----:B------:R-:W-:Y:S02]  /*3bc0*/  ISETP.LT.OR P3, PT, R61, 0x71, P3 ;  /* 0x000000713d00780c */ /* 0x000fe40001f61670 */
[C---:B------:R-:W-:Y:S02]  /*3bd0*/  ISETP.GT.AND P1, PT, R63.reuse, 0x41, !P1 ;  /* 0x000000413f00780c */ /* 0x040fe40004f24270 */
[----:B------:R-:W-:Y:S02]  /*3be0*/  ISETP.GT.AND P5, PT, R63, 0x78, !P5 ;  /* 0x000000783f00780c */ /* 0x000fe40006fa4270 */
[----:B------:R-:W-:-:S02]  /*3bf0*/  ISETP.LT.OR P1, PT, R61, 0x42, P1 ;  /* 0x000000423d00780c */ /* 0x000fc40000f21670 */
[----:B------:R-:W-:Y:S02]  /*3c00*/  ISETP.LT.OR P4, PT, R61, 0x72, P4 ;  /* 0x000000723d00780c */ /* 0x000fe40002781670 */
[----:B------:R-:W-:Y:S02]  /*3c10*/  FSEL R72, R43, -INF , !P1 ;  /* 0xff8000002b487808 */ /* 0x000fe40004800000 */
[----:B------:R-:W-:Y:S02]  /*3c20*/  ISETP.NE.AND P1, PT, R93, RZ, PT ;  /* 0x000000ff5d00720c */ /* 0x000fe40003f25270 */
[----:B------:R-:W-:Y:S02]  /*3c30*/  ISETP.LT.OR P5, PT, R61, 0x79, P5 ;  /* 0x000000793d00780c */ /* 0x000fe40002fa1670 */
[----:B------:R-:W-:Y:S02]  /*3c40*/  ISETP.GT.AND P1, PT, R63, 0x48, !P1 ;  /* 0x000000483f00780c */ /* 0x000fe40004f24270 */
[----:B0-----:R-:W-:-:S02]  /*3c50*/  FMNMX.FTZ R11, R5, R10, !PT ;  /* 0x0000000a050b7209 */ /* 0x001fc40007810000 */
[----:B------:R-:W-:Y:S02]  /*3c60*/  ISETP.LT.OR P1, PT, R61, 0x49, P1 ;  /* 0x000000493d00780c */ /* 0x000fe40000f21670 */
[----:B------:R-:W-:Y:S01]  /*3c70*/  FSEL R22, R22, -INF , !P4 ;  /* 0xff80000016167808 */ /* 0x000fe20006000000 */
[----:B------:R-:W0:Y:S01]  /*3c80*/  SHFL.BFLY PT, R10, R11, 0x1, 0x1f ;  /* 0x0c201f000b0a7f89 */ /* 0x000e2200000e0000 */
[----:B------:R-:W-:Y:S02]  /*3c90*/  FSEL R74, R45, -INF , !P1 ;  /* 0xff8000002d4a7808 */ /* 0x000fe40004800000 */
[----:B------:R-:W-:Y:S02]  /*3ca0*/  ISETP.NE.AND P1, PT, R95, RZ, PT ;  /* 0x000000ff5f00720c */ /* 0x000fe40003f25270 */
[----:B------:R-:W-:Y:S02]  /*3cb0*/  R2UR UR11, R18 ;  /* 0x00000000120b72ca */ /* 0x000fe400000e0000 */
[----:B------:R-:W-:-:S04]  /*3cc0*/  ISETP.GT.AND P1, PT, R63, 0x49, !P1 ;  /* 0x000000493f00780c */ /* 0x000fc80004f24270 */
[----:B------:R-:W-:-:S04]  /*3cd0*/  ISETP.LT.OR P1, PT, R61, 0x4a, P1 ;  /* 0x0000004a3d00780c */ /* 0x000fc80000f21670 */
[----:B------:R-:W-:Y:S02]  /*3ce0*/  FSEL R76, R47, -INF , !P1 ;  /* 0xff8000002f4c7808 */ /* 0x000fe40004800000 */
[----:B------:R-:W-:Y:S01]  /*3cf0*/  ISETP.NE.AND P1, PT, R97, RZ, PT ;  /* 0x000000ff6100720c */ /* 0x000fe20003f25270 */
[----:B------:R-:W-:-:S03]  /*3d00*/  UIADD3 UR45, UR11, UR45, URZ ;  /* 0x0000002d0b2d7290 */ /* 0x000fc6000fffe03f */
[----:B------:R-:W-:Y:S01]  /*3d10*/  ISETP.GT.AND P1, PT, R63, 0x50, !P1 ;  /* 0x000000503f00780c */ /* 0x000fe20004f24270 */
[----:B------:R-:W-:Y:S01]  /*3d20*/  UIADD3 UR10, UR45, UR10, URZ ;  /* 0x0000000a2d0a7290 */ /* 0x000fe2000fffe03f */
[----:B0-----:R-:W-:Y:S02]  /*3d30*/  FMNMX.FTZ R10, R11, R10, !PT ;  /* 0x0000000a0b0a7209 */ /* 0x001fe40007810000 */
[----:B------:R-:W-:-:S03]  /*3d40*/  ISETP.LT.OR P1, PT, R61, 0x51, P1 ;  /* 0x000000513d00780c */ /* 0x000fc60000f21670 */
[----:B------:R-:W-:Y:S01]  /*3d50*/  FMUL.FTZ R13, R10, R9 ;  /* 0x000000090a0d7220 */ /* 0x000fe20000410000 */
[----:B------:R-:W-:Y:S02]  /*3d60*/  FSEL R78, R49, -INF , !P1 ;  /* 0xff800000314e7808 */ /* 0x000fe40004800000 */
[----:B------:R-:W-:-:S04]  /*3d70*/  ISETP.NE.AND P1, PT, R99, RZ, PT ;  /* 0x000000ff6300720c */ /* 0x000fc80003f25270 */
[----:B------:R-:W-:-:S04]  /*3d80*/  ISETP.GT.AND P1, PT, R63, 0x51, !P1 ;  /* 0x000000513f00780c */ /* 0x000fc80004f24270 */
[----:B------:R-:W-:-:S04]  /*3d90*/  ISETP.LT.OR P1, PT, R61, 0x52, P1 ;  /* 0x000000523d00780c */ /* 0x000fc80000f21670 */
        /* <DEDUP_REMOVED lines=9> */
[----:B------:R-:W-:Y:S02]  /*3e30*/  ISETP.GT.AND P1, PT, R63, 0x60, !P2 ;  /* 0x000000603f00780c */ /* 0x000fe40005724270 */
[----:B------:R-:W-:Y:S02]  /*3e40*/  ISETP.NE.AND P2, PT, R105, RZ, PT ;  /* 0x000000ff6900720c */ /* 0x000fe40003f45270 */
[----:B------:R-:W-:Y:S02]  /*3e50*/  ISETP.LT.OR P1, PT, R61, 0x61, P1 ;  /* 0x000000613d00780c */ /* 0x000fe40000f21670 */
[----:B------:R-:W-:Y:S02]  /*3e60*/  ISETP.GT.AND P2, PT, R63, 0x69, !P2 ;  /* 0x000000693f00780c */ /* 0x000fe40005744270 */
[----:B------:R-:W-:-:S02]  /*3e70*/  FSEL R86, R57, -INF , !P1 ;  /* 0xff80000039567808 */ /* 0x000fc40004800000 */
[----:B------:R-:W-:Y:S02]  /*3e80*/  ISETP.GT.AND P1, PT, R63, 0x61, !P6 ;  /* 0x000000613f00780c */ /* 0x000fe40007724270 */
[----:B------:R-:W-:Y:S02]  /*3e90*/  ISETP.NE.AND P6, PT, R69, RZ, PT ;  /* 0x000000ff4500720c */ /* 0x000fe40003fc5270 */
[C---:B------:R-:W-:Y:S02]  /*3ea0*/  ISETP.LT.OR P1, PT, R61.reuse, 0x62, P1 ;  /* 0x000000623d00780c */ /* 0x040fe40000f21670 */
[----:B------:R-:W-:Y:S02]  /*3eb0*/  ISETP.LT.OR P2, PT, R61, 0x6a, P2 ;  /* 0x0000006a3d00780c */ /* 0x000fe40001741670 */
[----:B------:R-:W-:Y:S02]  /*3ec0*/  FSEL R88, R59, -INF , !P1 ;  /* 0xff8000003b587808 */ /* 0x000fe40004800000 */
[----:B------:R-:W-:-:S04]  /*3ed0*/  FSETP.NEU.FTZ.AND P1, PT, R10, -INF , PT ;  /* 0xff8000000a00780b */ /* 0x000fc80003f3d000 */
[----:B------:R-:W-:Y:S02]  /*3ee0*/  FSEL R35, R13, RZ, P1 ;  /* 0x000000ff0d237208 */ /* 0x000fe40000800000 */
[----:B------:R-:W-:Y:S02]  /*3ef0*/  ISETP.GT.AND P1, PT, R63, RZ, !P6 ;  /* 0x000000ff3f00720c */ /* 0x000fe40007724270 */
[----:B------:R-:W-:Y:S01]  /*3f00*/  ISETP.NE.AND P6, PT, R77, RZ, PT ;  /* 0x000000ff4d00720c */ /* 0x000fe20003fc5270 */
[-CC-:B------:R-:W-:Y:S01]  /*3f10*/  FFMA.FTZ R14, R130, R9.reuse, -R35.reuse ;  /* 0x00000009820e7223 */ /* 0x180fe20000010823 */
[----:B------:R-:W-:Y:S01]  /*3f20*/  ISETP.LT.OR P1, PT, R61, 0x1, P1 ;  /* 0x000000013d00780c */ /* 0x000fe20000f21670 */
[-CC-:B------:R-:W-:Y:S01]  /*3f30*/  FFMA.FTZ R164, R104, R9.reuse, -R35.reuse ;  /* 0x0000000968a47223 */ /* 0x180fe20000010823 */
[----:B------:R-:W-:Y:S01]  /*3f40*/  FSEL R104, R19, -INF , !P3 ;  /* 0xff80000013687808 */ /* 0x000fe20005800000 */
[-CC-:B------:R-:W-:Y:S01]  /*3f50*/  FFMA.FTZ R19, R102, R9.reuse, -R35.reuse ;  /* 0x0000000966137223 */ /* 0x180fe20000010823 */
[----:B------:R-:W-:Y:S01]  /*3f60*/  FSEL R4, R4, -INF , !P1 ;  /* 0xff80000004047808 */ /* 0x000fe20004800000 */
[-CC-:B------:R-:W-:Y:S01]  /*3f70*/  FFMA.FTZ R180, R180, R9.reuse, -R35.reuse ;  /* 0x00000009b4b47223 */ /* 0x180fe20000010823 */
[----:B------:R-:W-:Y:S01]  /*3f80*/  ISETP.NE.AND P1, PT, R73, RZ, PT ;  /* 0x000000ff4900720c */ /* 0x000fe20003f25270 */
[-CC-:B------:R-:W-:Y:S01]  /*3f90*/  FFMA.FTZ R5, R126, R9.reuse, -R35.reuse ;  /* 0x000000097e057223 */ /* 0x180fe20000010823 */
[----:B------:R-:W-:Y:S01]  /*3fa0*/  FMNMX.FTZ R13, R4, R42, !PT ;  /* 0x0000002a040d7209 */ /* 0x000fe20007810000 */
[--C-:B------:R-:W-:Y:S01]  /*3fb0*/  FFMA.FTZ R182, R182, R9, -R35.reuse ;  /* 0x00000009b6b67223 */ /* 0x100fe20000010823 */
[----:B------:R-:W-:Y:S01]  /*3fc0*/  ISETP.GT.AND P1, PT, R63, 0x68, !P1 ;  /* 0x000000683f00780c */ /* 0x000fe20004f24270 */
[----:B------:R-:W-:Y:S01]  /*3fd0*/  MUFU.EX2 R180, R180 ;  /* 0x000000b400b47308 */ /* 0x000fe20000000800 */
[----:B------:R-:W-:Y:S01]  /*3fe0*/  FMNMX.FTZ R13, R44, R13, !PT ;  /* 0x0000000d2c0d7209 */ /* 0x000fe20007810000 */
[-CC-:B------:R-:W-:Y:S01]  /*3ff0*/  FFMA.FTZ R11, R128, R9.reuse, -R35.reuse ;  /* 0x00000009800b7223 */ /* 0x180fe20000010823 */
[----:B------:R-:W-:Y:S01]  /*4000*/  ISETP.LT.OR P1, PT, R61, 0x69, P1 ;  /* 0x000000693d00780c */ /* 0x000fe20000f21670 */
[--C-:B------:R-:W-:Y:S01]  /*4010*/  FFMA.FTZ R176, R176, R9, -R35.reuse ;  /* 0x00000009b0b07223 */ /* 0x100fe20000010823 */
[----:B------:R-:W-:Y:S01]  /*4020*/  FMNMX.FTZ R13, R46, R13, !PT ;  /* 0x0000000d2e0d7209 */ /* 0x000fe20007810000 */
[--C-:B------:R-:W-:Y:S01]  /*4030*/  FFMA.FTZ R178, R124, R9, -R35.reuse ;  /* 0x000000097cb27223 */ /* 0x100fe20000010823 */
[----:B------:R-:W-:Y:S01]  /*4040*/  FSEL R20, R20, -INF , !P1 ;  /* 0xff80000014147808 */ /* 0x000fe20004800000 */
[----:B------:R-:W0:Y:S01]  /*4050*/  MUFU.EX2 R5, R5 ;  /* 0x0000000500057308 */ /* 0x000e220000000800 */
[----:B------:R-:W-:Y:S01]  /*4060*/  FMNMX.FTZ R15, R12, R13, !PT ;  /* 0x0000000d0c0f7209 */ /* 0x000fe20007810000 */
[-CC-:B------:R-:W-:Y:S01]  /*4070*/  FFMA.FTZ R32, R32, R9.reuse, -R35.reuse ;  /* 0x0000000920207223 */ /* 0x180fe20000010823 */
[----:B------:R-:W-:Y:S01]  /*4080*/  ISETP.GT.AND P6, PT, R63, 0x79, !P6 ;  /* 0x000000793f00780c */ /* 0x000fe200077c4270 */
[--C-:B------:R-:W-:Y:S01]  /*4090*/  FFMA.FTZ R122, R122, R9, -R35.reuse ;  /* 0x000000097a7a7223 */ /* 0x100fe20000010823 */
[----:B------:R-:W-:Y:S01]  /*40a0*/  FMNMX.FTZ R15, R48, R15, !PT ;  /* 0x0000000f300f7209 */ /* 0x000fe20007810000 */
[--C-:B------:R-:W-:Y:S01]  /*40b0*/  FFMA.FTZ R172, R120, R9, -R35.reuse ;  /* 0x0000000978ac7223 */ /* 0x100fe20000010823 */
[----:B------:R-:W-:Y:S01]  /*40c0*/  ISETP.LT.OR P6, PT, R61, 0x7a, P6 ;  /* 0x0000007a3d00780c */ /* 0x000fe200037c1670 */
[----:B------:R1:W-:Y:S01]  /*40d0*/  MUFU.EX2 R13, R14 ;  /* 0x0000000e000d7308 */ /* 0x0003e20000000800 */
[----:B------:R-:W-:Y:S01]  /*40e0*/  FMNMX.FTZ R15, R50, R15, !PT ;  /* 0x0000000f320f7209 */ /* 0x000fe20007810000 */
[-CC-:B------:R-:W-:Y:S01]  /*40f0*/  FFMA.FTZ R118, R118, R9.reuse, -R35.reuse ;  /* 0x0000000976767223 */ /* 0x180fe20000010823 */
[----:B------:R-:W-:Y:S01]  /*4100*/  FSEL R102, R23, -INF , !P5 ;  /* 0xff80000017667808 */ /* 0x000fe20006800000 */
[--C-:B------:R-:W-:Y:S01]  /*4110*/  FFMA.FTZ R174, R116, R9, -R35.reuse ;  /* 0x0000000974ae7223 */ /* 0x100fe20000010823 */
[----:B------:R-:W-:Y:S01]  /*4120*/  FMNMX.FTZ R15, R52, R15, !PT ;  /* 0x0000000f340f7209 */ /* 0x000fe20007810000 */
[--C-:B------:R-:W-:Y:S01]  /*4130*/  FFMA.FTZ R114, R114, R9, -R35.reuse ;  /* 0x0000000972727223 */ /* 0x100fe20000010823 */
[----:B------:R-:W-:Y:S01]  /*4140*/  FSEL R24, R24, -INF , !P6 ;  /* 0xff80000018187808 */ /* 0x000fe20007000000 */
[----:B------:R-:W2:Y:S01]  /*4150*/  MUFU.EX2 R182, R182 ;  /* 0x000000b600b67308 */ /* 0x000ea20000000800 */
[----:B------:R-:W-:Y:S01]  /*4160*/  FMNMX.FTZ R25, R54, R15, !PT ;  /* 0x0000000f36197209 */ /* 0x000fe20007810000 */
[----:B-1----:R-:W-:Y:S01]  /*4170*/  FFMA.FTZ R14, R106, R9, -R35 ;  /* 0x000000096a0e7223 */ /* 0x002fe20000010823 */
[----:B------:R-:W-:Y:S01]  /*4180*/  FSEL R106, R21, -INF , !P2 ;  /* 0xff800000156a7808 */ /* 0x000fe20005000000 */
[----:B0-----:R-:W-:Y:S01]  /*4190*/  FADD.FTZ R45, R180, R5 ;  /* 0x00000005b42d7221 */ /* 0x001fe20000010000 */
        /* <DEDUP_REMOVED lines=22> */
[----:B------:R-:W-:Y:S01]  /*4300*/  F2FP.F16.F32.PACK_AB R180, R5, R180 ;  /* 0x000000b405b4723e */ /* 0x000fe200000000ff */
[--C-:B------:R-:W-:Y:S01]  /*4310*/  FFMA.FTZ R30, R30, R9, -R35.reuse ;  /* 0x000000091e1e7223 */ /* 0x100fe20000010823 */
[----:B------:R-:W-:Y:S01]  /*4320*/  FMNMX.FTZ R27, R68, R27, !PT ;  /* 0x0000001b441b7209 */ /* 0x000fe20007810000 */
[-CC-:B------:R-:W-:Y:S01]  /*4330*/  FFMA.FTZ R26, R26, R9.reuse, -R35.reuse ;  /* 0x000000091a1a7223 */ /* 0x180fe20000010823 */
[----:B------:R-:W-:Y:S01]  /*4340*/  FFMA.FTZ R35, R38, R9, -R35 ;  /* 0x0000000926237223 */ /* 0x000fe20000010823 */
[----:B------:R-:W3:Y:S01]  /*4350*/  MUFU.EX2 R178, R178 ;  /* 0x000000b200b27308 */ /* 0x000ee20000000800 */
[----:B------:R-:W-:-:S04]  /*4360*/  FMNMX.FTZ R29, R70, R27, !PT ;  /* 0x0000001b461d7209 */ /* 0x000fc80007810000 */
[----:B------:R-:W-:-:S03]  /*4370*/  FMNMX.FTZ R29, R72, R29, !PT ;  /* 0x0000001d481d7209 */ /* 0x000fc60007810000 */
[----:B------:R2:W-:Y:S01]  /*4380*/  MUFU.EX2 R43, R32 ;  /* 0x00000020002b7308 */ /* 0x0005e20000000800 */
[----:B------:R-:W-:-:S04]  /*4390*/  FMNMX.FTZ R29, R74, R29, !PT ;  /* 0x0000001d4a1d7209 */ /* 0x000fc80007810000 */
[----:B------:R-:W-:-:S03]  /*43a0*/  FMNMX.FTZ R29, R76, R29, !PT ;  /* 0x0000001d4c1d7209 */ /* 0x000fc60007810000 */
[----:B------:R-:W4:Y:S01]  /*43b0*/  MUFU.EX2 R15, R122 ;  /* 0x0000007a000f7308 */ /* 0x000f220000000800 */
[----:B------:R-:W-:Y:S01]  /*43c0*/  FMNMX.FTZ R31, R78, R29, !PT ;  /* 0x0000001d4e1f7209 */ /* 0x000fe20007810000 */
[----:B--2---:R-:W-:Y:S01]  /*43d0*/  FADD.FTZ R32, R182, R45 ;  /* 0x0000002db6207221 */ /* 0x004fe20000010000 */
[C---:B0-----:R-:W-:Y:S02]  /*43e0*/  F2FP.F16.F32.PACK_AB R182, R11.reuse, R182 ;  /* 0x000000b60bb6723e */ /* 0x041fe400000000ff */
[----:B------:R-:W-:Y:S01]  /*43f0*/  FMNMX.FTZ R31, R80, R31, !PT ;  /* 0x0000001f501f7209 */ /* 0x000fe20007810000 */
[----:B------:R-:W-:Y:S02]  /*4400*/  FADD.FTZ R45, R11, R32 ;  /* 0x000000200b2d7221 */ /* 0x000fe40000010000 */
[----:B------:R-:W0:Y:S01]  /*4410*/  MUFU.EX2 R172, R172 ;  /* 0x000000ac00ac7308 */ /* 0x000e220000000800 */
[----:B------:R-:W-:Y:S01]  /*4420*/  FMNMX.FTZ R31, R82, R31, !PT ;  /* 0x0000001f521f7209 */ /* 0x000fe20007810000 */
[----:B-1----:R-:W-:Y:S01]  /*4430*/  FADD.FTZ R32, R176, R45 ;  /* 0x0000002db0207221 */ /* 0x002fe20000010000 */
[----:B------:R-:W-:-:S02]  /*4440*/  F2FP.F16.F32.PACK_AB R176, R13, R176 ;  /* 0x000000b00db0723e */ /* 0x000fc400000000ff */
[----:B------:R-:W-:Y:S01]  /*4450*/  FMNMX.FTZ R31, R84, R31, !PT ;  /* 0x0000001f541f7209 */ /* 0x000fe20007810000 */
[----:B------:R-:W-:Y:S02]  /*4460*/  FADD.FTZ R45, R13, R32 ;  /* 0x000000200d2d7221 */ /* 0x000fe40000010000 */
[----:B------:R-:W1:Y:S01]  /*4470*/  MUFU.EX2 R25, R118 ;  /* 0x0000007600197308 */ /* 0x000e620000000800 */
[----:B------:R-:W-:Y:S01]  /*4480*/  FMNMX.FTZ R33, R86, R31, !PT ;  /* 0x0000001f56217209 */ /* 0x000fe20007810000 */
[----:B---3--:R-:W-:Y:S01]  /*4490*/  FADD.FTZ R32, R178, R45 ;  /* 0x0000002db2207221 */ /* 0x008fe20000010000 */
[C---:B----4-:R-:W-:Y:S02]  /*44a0*/  F2FP.F16.F32.PACK_AB R178, R15.reuse, R178 ;  /* 0x000000b20fb2723e */ /* 0x050fe400000000ff */
[----:B------:R-:W-:Y:S01]  /*44b0*/  FMNMX.FTZ R33, R88, R33, !PT ;  /* 0x0000002158217209 */ /* 0x000fe20007810000 */
[----:B------:R-:W-:Y:S01]  /*44c0*/  FADD.FTZ R45, R15, R32 ;  /* 0x000000200f2d7221 */ /* 0x000fe20000010000 */
[----:B------:R-:W-:Y:S01]  /*44d0*/  VIADD R15, R17, 0xfffffffe ;  /* 0xfffffffe110f7836 */ /* 0x000fe20000000000 */
[----:B------:R2:W-:Y:S01]  /*44e0*/  MUFU.EX2 R31, R14 ;  /* 0x0000000e001f7308 */ /* 0x0005e20000000800 */
[----:B------:R-:W-:Y:S01]  /*44f0*/  FMNMX.FTZ R33, R20, R33, !PT ;  /* 0x0000002114217209 */ /* 0x000fe20007810000 */
[----:B0-----:R-:W-:-:S03]  /*4500*/  FADD.FTZ R32, R172, R45 ;  /* 0x0000002dac207221 */ /* 0x001fc60000010000 */
[----:B------:R-:W-:-:S03]  /*4510*/  FMNMX.FTZ R33, R106, R33, !PT ;  /* 0x000000216a217209 */ /* 0x000fc60007810000 */
[----:B------:R-:W0:Y:S01]  /*4520*/  MUFU.EX2 R174, R174 ;  /* 0x000000ae00ae7308 */ /* 0x000e220000000800 */
[----:B------:R-:W-:Y:S01]  /*4530*/  FMNMX.FTZ R33, R104, R33, !PT ;  /* 0x0000002168217209 */ /* 0x000fe20007810000 */
[C---:B-1----:R-:W-:Y:S01]  /*4540*/  FADD.FTZ R47, R25.reuse, R32 ;  /* 0x00000020192f7221 */ /* 0x042fe20000010000 */
[----:B------:R-:W-:Y:S02]  /*4550*/  F2FP.F16.F32.PACK_AB R172, R25, R172 ;  /* 0x000000ac19ac723e */ /* 0x000fe400000000ff */
[----:B------:R-:W-:-:S03]  /*4560*/  FMNMX.FTZ R33, R22, R33, !PT ;  /* 0x0000002116217209 */ /* 0x000fc60007810000 */
[----:B------:R-:W1:Y:S01]  /*4570*/  MUFU.EX2 R27, R114 ;  /* 0x00000072001b7308 */ /* 0x000e620000000800 */
[----:B------:R-:W-:-:S04]  /*4580*/  FMNMX.FTZ R33, R102, R33, !PT ;  /* 0x0000002166217209 */ /* 0x000fc80007810000 */
[----:B------:R-:W-:-:S03]  /*4590*/  FMNMX.FTZ R33, R24, R33, !PT ;  /* 0x0000002118217209 */ /* 0x000fc60007810000 */
[----:B------:R-:W3:Y:S02]  /*45a0*/  MUFU.EX2 R168, R168 ;  /* 0x000000a800a87308 */ /* 0x000ee40000000800 */
[----:B--2---:R-:W2:Y:S06]  /*45b0*/  SHFL.BFLY PT, R14, R33, 0x2, 0x1f ;  /* 0x0c401f00210e7f89 */ /* 0x004eac00000e0000 */
[----:B------:R-:W4:Y:S08]  /*45c0*/  MUFU.EX2 R29, R110 ;  /* 0x0000006e001d7308 */ /* 0x000f300000000800 */
[----:B------:R-:W-:Y:S08]  /*45d0*/  MUFU.EX2 R170, R170 ;  /* 0x000000aa00aa7308 */ /* 0x000ff00000000800 */
[----:B------:R0:W-:Y:S01]  /*45e0*/  MUFU.EX2 R41, R34 ;  /* 0x0000002200297308 */ /* 0x0001e20000000800 */
[----:B--2---:R-:W-:-:S05]  /*45f0*/  FMNMX.FTZ R19, R33, R14, !PT ;  /* 0x0000000e21137209 */ /* 0x004fca0007810000 */
[----:B------:R-:W2:Y:S02]  /*4600*/  SHFL.BFLY PT, R14, R19, 0x1, 0x1f ;  /* 0x0c201f00130e7f89 */ /* 0x000ea400000e0000 */
[----:B------:R-:W-:Y:S01]  /*4610*/  MUFU.EX2 R164, R164 ;  /* 0x000000a400a47308 */ /* 0x000fe20000000800 */
[----:B0-----:R-:W-:Y:S01]  /*4620*/  FADD.FTZ R34, R174, R47 ;  /* 0x0000002fae227221 */ /* 0x001fe20000010000 */
[----:B-1----:R-:W-:-:S03]  /*4630*/  F2FP.F16.F32.PACK_AB R174, R27, R174 ;  /* 0x000000ae1bae723e */ /* 0x002fc600000000ff */
[----:B------:R-:W-:-:S03]  /*4640*/  FADD.FTZ R47, R27, R34 ;  /* 0x000000221b2f7221 */ /* 0x000fc60000010000 */
[----:B------:R-:W-:Y:S01]  /*4650*/  MUFU.EX2 R100, R100 ;  /* 0x0000006400647308 */ /* 0x000fe20000000800 */
[----:B---3--:R-:W-:Y:S01]  /*4660*/  FADD.FTZ R34, R168, R47 ;  /* 0x0000002fa8227221 */ /* 0x008fe20000010000 */
[----:B----4-:R-:W-:-:S03]  /*4670*/  F2FP.F16.F32.PACK_AB R168, R29, R168 ;  /* 0x000000a81da8723e */ /* 0x010fc600000000ff */
[----:B------:R-:W-:-:S03]  /*4680*/  FADD.FTZ R47, R29, R34 ;  /* 0x000000221d2f7221 */ /* 0x000fc60000010000 */
[----:B------:R-:W0:Y:S01]  /*4690*/  MUFU.EX2 R23, R98 ;  /* 0x0000006200177308 */ /* 0x000e220000000800 */
[----:B--2---:R-:W-:-:S07]  /*46a0*/  FMNMX.FTZ R14, R19, R14, !PT ;  /* 0x0000000e130e7209 */ /* 0x004fce0007810000 */
[----:B------:R-:W-:Y:S01]  /*46b0*/  MUFU.EX2 R96, R96 ;  /* 0x0000006000607308 */ /* 0x000fe20000000800 */
[C---:B------:R-:W-:Y:S01]  /*46c0*/  FSETP.NEU.FTZ.AND P1, PT, R14.reuse, -INF , PT ;  /* 0xff8000000e00780b */ /* 0x040fe20003f3d000 */
[----:B------:R-:W-:-:S06]  /*46d0*/  FMUL.FTZ R19, R14, R9 ;  /* 0x000000090e137220 */ /* 0x000fcc0000410000 */
[----:B------:R-:W-:Y:S01]  /*46e0*/  MUFU.EX2 R37, R94 ;  /* 0x0000005e00257308 */ /* 0x000fe20000000800 */
[----:B------:R-:W-:Y:S02]  /*46f0*/  FSEL R19, R19, RZ, P1 ;  /* 0x000000ff13137208 */ /* 0x000fe40000800000 */
[----:B------:R-:W-:Y:S02]  /*4700*/  PLOP3.LUT P1, PT, PT, PT, UP0, 0x40, 0x0 ;  /* 0x000000000000781c */ /* 0x000fe40003f2e808 */
[----:B0-----:R-:W-:Y:S01]  /*4710*/  F2FP.F16.F32.PACK_AB R166, R23, R100 ;  /* 0x0000006417a6723e */ /* 0x001fe200000000ff */
[-CC-:B------:R-:W-:Y:S01]  /*4720*/  FFMA.FTZ R4, R4, R9.reuse, -R19.reuse ;  /* 0x0000000904047223 */ /* 0x180fe20000010813 */
[-CC-:B------:R-:W-:Y:S01]  /*4730*/  FFMA.FTZ R42, R42, R9.reuse, -R19.reuse ;  /* 0x000000092a2a7223 */ /* 0x180fe20000010813 */
[-CC-:B------:R-:W-:Y:S01]  /*4740*/  FFMA.FTZ R44, R44, R9.reuse, -R19.reuse ;  /* 0x000000092c2c7223 */ /* 0x180fe20000010813 */
[-CC-:B------:R-:W-:Y:S01]  /*4750*/  FFMA.FTZ R46, R46, R9.reuse, -R19.reuse ;  /* 0x000000092e2e7223 */ /* 0x180fe20000010813 */
[-CC-:B------:R-:W-:Y:S01]  /*4760*/  FFMA.FTZ R12, R12, R9.reuse, -R19.reuse ;  /* 0x000000090c0c7223 */ /* 0x180fe20000010813 */
        /* <DEDUP_REMOVED lines=8> */
[----:B------:R-:W0:Y:S01]  /*47f0*/  MUFU.EX2 R4, R4 ;  /* 0x0000000400047308 */ /* 0x000e220000000800 */
        /* <DEDUP_REMOVED lines=13> */
[-CC-:B------:R-:W-:Y:S01]  /*48d0*/  FFMA.FTZ R86, R86, R9.reuse, -R19.reuse ;  /* 0x0000000956567223 */ /* 0x180fe20000010813 */
[-C--:B------:R-:W-:Y:S01]  /*48e0*/  FFMA.FTZ R88, R88, R9.reuse, -R19 ;  /* 0x0000000958587223 */ /* 0x080fe20000010813 */
[----:B------:R-:W2:Y:S01]  /*48f0*/  MUFU.EX2 R183, R46 ;  /* 0x0000002e00b77308 */ /* 0x000ea20000000800 */
[----:B0-----:R-:W-:Y:S01]  /*4900*/  FADD.FTZ R45, R4, R181 ;  /* 0x000000b5042d7221 */ /* 0x001fe20000010000 */
[-CC-:B------:R-:W-:Y:S01]  /*4910*/  FFMA.FTZ R20, R20, R9.reuse, -R19.reuse ;  /* 0x0000000914147223 */ /* 0x180fe20000010813 */
[-CC-:B------:R-:W-:Y:S01]  /*4920*/  FFMA.FTZ R106, R106, R9.reuse, -R19.reuse ;  /* 0x000000096a6a7223 */ /* 0x180fe20000010813 */
[-CC-:B------:R-:W-:Y:S01]  /*4930*/  FFMA.FTZ R104, R104, R9.reuse, -R19.reuse ;  /* 0x0000000968687223 */ /* 0x180fe20000010813 */
[-CC-:B------:R-:W-:Y:S01]  /*4940*/  FFMA.FTZ R22, R22, R9.reuse, -R19.reuse ;  /* 0x0000000916167223 */ /* 0x180fe20000010813 */
[-CC-:B------:R-:W-:Y:S01]  /*4950*/  FFMA.FTZ R102, R102, R9.reuse, -R19.reuse ;  /* 0x0000000966667223 */ /* 0x180fe20000010813 */
[----:B------:R-:W-:Y:S01]  /*4960*/  FFMA.FTZ R19, R24, R9, -R19 ;  /* 0x0000000918137223 */ /* 0x000fe20000010813 */
[----:B------:R-:W0:Y:S01]  /*4970*/  MUFU.EX2 R12, R12 ;  /* 0x0000000c000c7308 */ /* 0x000e220000000800 */
[----:B-1----:R-:W-:Y:S01]  /*4980*/  FADD.FTZ R32, R44, R45 ;  /* 0x0000002d2c207221 */ /* 0x002fe20000010000 */
[----:B------:R-:W-:-:S02]  /*4990*/  F2FP.F16.F32.PACK_AB R181, R181, R4 ;  /* 0x00000004b5b5723e */ /* 0x000fc400000000ff */
[----:B------:R-:W-:-:S04]  /*49a0*/  F2FP.F16.F32.PACK_AB R160, R37, R96 ;  /* 0x0000006025a0723e */ /* 0x000fc800000000ff */
[----:B------:R-:W1:Y:S01]  /*49b0*/  MUFU.EX2 R177, R48 ;  /* 0x0000003000b17308 */ /* 0x000e620000000800 */
[C---:B--2---:R-:W-:Y:S01]  /*49c0*/  FADD.FTZ R45, R183.reuse, R32 ;  /* 0x00000020b72d7221 */ /* 0x044fe20000010000 */
[----:B------:R-:W-:-:S06]  /*49d0*/  F2FP.F16.F32.PACK_AB R183, R183, R44 ;  /* 0x0000002cb7b7723e */ /* 0x000fcc00000000ff */
[----:B------:R-:W2:Y:S01]  /*49e0*/  MUFU.EX2 R50, R50 ;  /* 0x0000003200327308 */ /* 0x000ea20000000800 */
[----:B0-----:R-:W-:-:S07]  /*49f0*/  FADD.FTZ R32, R12, R45 ;  /* 0x0000002d0c207221 */ /* 0x001fce0000010000 */
[----:B------:R-:W0:Y:S01]  /*4a00*/  MUFU.EX2 R179, R52 ;  /* 0x0000003400b37308 */ /* 0x000e220000000800 */
[----:B-1----:R-:W-:Y:S01]  /*4a10*/  FADD.FTZ R45, R177, R32 ;  /* 0x00000020b12d7221 */ /* 0x002fe20000010000 */
[----:B------:R-:W-:Y:S01]  /*4a20*/  FADD.FTZ R32, R170, R47 ;  /* 0x0000002faa207221 */ /* 0x000fe20000010000 */
[----:B------:R-:W-:Y:S02]  /*4a30*/  F2FP.F16.F32.PACK_AB R170, R31, R170 ;  /* 0x000000aa1faa723e */ /* 0x000fe400000000ff */
[----:B------:R-:W-:Y:S01]  /*4a40*/  F2FP.F16.F32.PACK_AB R177, R177, R12 ;  /* 0x0000000cb1b1723e */ /* 0x000fe200000000ff */
[----:B------:R-:W-:Y:S02]  /*4a50*/  FADD.FTZ R47, R31, R32 ;  /* 0x000000201f2f7221 */ /* 0x000fe40000010000 */
[----:B------:R-:W1:Y:S01]  /*4a60*/  MUFU.EX2 R54, R54 ;  /* 0x0000003600367308 */ /* 0x000e620000000800 */
[----:B--2---:R-:W-:Y:S01]  /*4a70*/  FADD.FTZ R18, R50, R45 ;  /* 0x0000002d32127221 */ /* 0x004fe20000010000 */
[----:B------:R-:W-:Y:S01]  /*4a80*/  FADD.FTZ R32, R164, R47 ;  /* 0x0000002fa4207221 */ /* 0x000fe20000010000 */
[----:B------:R-:W-:-:S03]  /*4a90*/  F2FP.F16.F32.PACK_AB R164, R21, R164 ;  /* 0x000000a415a4723e */ /* 0x000fc600000000ff */
[----:B------:R-:W-:Y:S02]  /*4aa0*/  FADD.FTZ R47, R21, R32 ;  /* 0x00000020152f7221 */ /* 0x000fe40000010000 */
[----:B------:R-:W2:Y:S01]  /*4ab0*/  MUFU.EX2 R173, R56 ;  /* 0x0000003800ad7308 */ /* 0x000ea20000000800 */
[C---:B0-----:R-:W-:Y:S01]  /*4ac0*/  FADD.FTZ R45, R179.reuse, R18 ;  /* 0x00000012b32d7221 */ /* 0x041fe20000010000 */
[----:B------:R-:W-:Y:S01]  /*4ad0*/  FADD.FTZ R32, R100, R47 ;  /* 0x0000002f64207221 */ /* 0x000fe20000010000 */
[----:B------:R-:W-:-:S03]  /*4ae0*/  F2FP.F16.F32.PACK_AB R179, R179, R50 ;  /* 0x00000032b3b3723e */ /* 0x000fc600000000ff */
[----:B------:R-:W-:Y:S02]  /*4af0*/  FADD.FTZ R47, R23, R32 ;  /* 0x00000020172f7221 */ /* 0x000fe40000010000 */
[----:B------:R-:W0:Y:S01]  /*4b00*/  MUFU.EX2 R58, R58 ;  /* 0x0000003a003a7308 */ /* 0x000e220000000800 */
[----:B-1----:R-:W-:Y:S01]  /*4b10*/  FADD.FTZ R18, R54, R45 ;  /* 0x0000002d36127221 */ /* 0x002fe20000010000 */
[----:B------:R-:W-:-:S06]  /*4b20*/  FADD.FTZ R32, R96, R47 ;  /* 0x0000002f60207221 */ /* 0x000fcc0000010000 */
        /* <DEDUP_REMOVED lines=37> */
[----:B-1----:R-:W-:Y:S01]  /*4d80*/  FADD.FTZ R24, R28, R11 ;  /* 0x0000000b1c187221 */ /* 0x002fe20000010000 */
[----:B------:R-:W-:-:S03]  /*4d90*/  F2FP.F16.F32.PACK_AB R158, R41, R28 ;  /* 0x0000001c299e723e */ /* 0x000fc600000000ff */
[----:B------:R-:W-:-:S03]  /*4da0*/  FADD.FTZ R11, R41, R24 ;  /* 0x00000018290b7221 */ /* 0x000fc60000010000 */
        /* <DEDUP_REMOVED lines=35> */
[----:B0-----:R-:W-:Y:S01]  /*4fe0*/  FADD.FTZ R4, R102, R11 ;  /* 0x0000000b66047221 */ /* 0x001fe20000010000 */
[C---:B-1----:R-:W-:Y:S01]  /*4ff0*/  FADD.FTZ R5, R35.reuse, R24 ;  /* 0x0000001823057221 */ /* 0x042fe20000010000 */
[----:B------:R-:W-:Y:S02]  /*5000*/  F2FP.F16.F32.PACK_AB R154, R35, R26 ;  /* 0x0000001a239a723e */ /* 0x000fe400000000ff */
[C---:B--2---:R-:W-:Y:S01]  /*5010*/  FADD.FTZ R4, R19.reuse, R4 ;  /* 0x0000000413047221 */ /* 0x044fe20000010000 */
[----:B------:R-:W-:Y:S01]  /*5020*/  F2FP.F16.F32.PACK_AB R155, R19, R102 ;  /* 0x00000066139b723e */ /* 0x000fe200000000ff */
[----:B------:R-:W-:Y:S06]  /*5030*/  @P1 BRA `(.L_x_1089) ;  /* 0x00000000004c1947 */ /* 0x000fec0003800000 */
[----:B------:R-:W-:Y:S01]  /*5040*/  ISETP.LT.AND P1, PT, RZ, UR45, PT ;  /* 0x0000002dff007c0c */ /* 0x000fe2000bf21270 */
[----:B------:R-:W-:-:S12]  /*5050*/  UIADD3 UR11, UR45, -0x1, URZ ;  /* 0xffffffff2d0b7890 */ /* 0x000fd8000fffe03f */
[----:B------:R-:W-:Y:S05]  /*5060*/  @P1 BRA `(.L_x_1090) ;  /* 0x0000000000201947 */ /* 0x000fea0003800000 */
[----:B------:R-:W-:Y:S01]  /*5070*/  ULDC UR14, c[0x0][0x9e4] ;  /* 0x00027900000e7ab9 */ /* 0x000fe20000000800 */
[----:B------:R-:W-:Y:S02]  /*5080*/  UIADD3 UR11, -UR45, URZ, URZ ;  /* 0x0000003f2d0b7290 */ /* 0x000fe4000fffe13f */
[----:B------:R-:W-:-:S11]  /*5090*/  UISETP.NE.AND UP0, UPT, UR14, 0x1, UPT ;  /* 0x000000010e00788c */ /* 0x000fd6000bf05270 */
[----:B------:R-:W-:Y:S02]  /*50a0*/  @UP0 ULDC.64 UR18, c[0x0][0x9e8] ;  /* 0x00027a0000120ab9 */ /* 0x000fe40000000a00 */
[----:B------:R-:W-:-:S04]  /*50b0*/  UIMAD.WIDE.U32 UR6, UR11, UR18, URZ ;  /* 0x000000120b0672a5 */ /* 0x000fc8000f8e003f */
[----:B------:R-:W-:-:S04]  /*50c0*/  @UP0 USHF.R.U32.HI UR11, URZ, UR19, UR7 ;  /* 0x000000133f0b0299 */ /* 0x000fc80008011607 */
[----:B------:R-:W-:Y:S01]  /*50d0*/  ULOP3.LUT UR11, URZ, UR11, URZ, 0x33, !UPT ;  /* 0x0000000b3f0b7292 */ /* 0x000fe2000f8e333f */
[----:B------:R-:W-:Y:S11]  /*50e0*/  BRA `(.L_x_1091) ;  /* 0x0000000000147947 */ /* 0x000ff60003800000 */
.L_x_1090:
[----:B------:R-:W-:Y:S02]  /*50f0*/  ULDC UR14, c[0x0][0x9e4] ;  /* 0x00027900000e7ab9 */ /* 0x000fe40000000800 */
[----:B------:R-:W-:-:S11]  /*5100*/  UISETP.NE.AND UP0, UPT, UR14, 0x1, UPT ;  /* 0x000000010e00788c */ /* 0x000fd6000bf05270 */
[----:B------:R-:W-:Y:S02]  /*5110*/  @UP0 ULDC.64 UR18, c[0x0][0x9e8] ;  /* 0x00027a0000120ab9 */ /* 0x000fe40000000a00 */
[----:B------:R-:W-:-:S04]  /*5120*/  UIMAD.WIDE.U32 UR6, UR11, UR18, URZ ;  /* 0x000000120b0672a5 */ /* 0x000fc8000f8e003f */
[----:B------:R-:W-:-:S12]  /*5130*/  @UP0 USHF.R.U32.HI UR11, URZ, UR19, UR7 ;  /* 0x000000133f0b0299 */ /* 0x000fd80008011607 */
.L_x_1091:
[----:B------:R-:W-:-:S04]  /*5140*/  UIMAD UR11, UR11, UR14, UR14 ;  /* 0x0000000e0b0b72a4 */ /* 0x000fc8000f8e020e */
[----:B------:R-:W-:-:S04]  /*5150*/  UISETP.LT.AND UP0, UPT, UR10, UR11, UPT ;  /* 0x0000000b0a00728c */ /* 0x000fc8000bf01270 */
[----:B------:R-:W-:-:S12]  /*5160*/  USEL UR10, UR10, UR11, UP0 ;  /* 0x0000000b0a0a7287 */ /* 0x000fd80008000000 */
.L_x_1089:
[----:B------:R-:W-:Y:S01]  /*5170*/  USHF.R.S32.HI UR6, URZ, 0x1f, UR10 ;  /* 0x0000001f3f067899 */ /* 0x000fe2000801140a */
[----:B------:R-:W-:Y:S01]  /*5180*/  CS2R R150, SRZ ;  /* 0x0000000000967805 */ /* 0x000fe2000001ff00 */
[----:B------:R-:W-:Y:S01]  /*5190*/  UMOV UR46, URZ ;  /* 0x0000003f002e7c82 */ /* 0x000fe20008000000 */
[----:B------:R-:W-:Y:S01]  /*51a0*/  UMOV UR45, URZ ;  /* 0x0000003f002d7c82 */ /* 0x000fe20008000000 */
[----:B------:R-:W-:Y:S01]  /*51b0*/  ULEA.HI UR6, UR6, UR10, URZ, 0x7 ;  /* 0x0000000a06067291 */ /* 0x000fe2000f8f383f */
[----:B------:R-:W-:Y:S02]  /*51c0*/  CS2R R148, SRZ ;  /* 0x0000000000947805 */ /* 0x000fe4000001ff00 */
[----:B------:R-:W-:Y:S02]  /*51d0*/  CS2R R146, SRZ ;  /* 0x0000000000927805 */ /* 0x000fe4000001ff00 */
[----:B------:R-:W-:Y:S01]  /*51e0*/  CS2R R144, SRZ ;  /* 0x0000000000907805 */ /* 0x000fe2000001ff00 */
[----:B------:R-:W-:Y:S01]  /*51f0*/  USHF.R.S32.HI UR6, URZ, 0x7, UR6 ;  /* 0x000000073f067899 */ /* 0x000fe20008011406 */
[----:B------:R-:W-:-:S02]  /*5200*/  CS2R R142, SRZ ;  /* 0x00000000008e7805 */ /* 0x000fc4000001ff00 */
[----:B------:R-:W-:Y:S02]  /*5210*/  CS2R R140, SRZ ;  /* 0x00000000008c7805 */ /* 0x000fe4000001ff00 */
[----:B------:R-:W-:Y:S01]  /*5220*/  CS2R R138, SRZ ;  /* 0x00000000008a7805 */ /* 0x000fe2000001ff00 */
[----:B------:R-:W-:Y:S01]  /*5230*/  UISETP.LT.AND UP0, UPT, UR38, UR6, UPT ;  /* 0x000000062600728c */ /* 0x000fe2000bf01270 */
[----:B------:R-:W-:Y:S02]  /*5240*/  CS2R R136, SRZ ;  /* 0x0000000000887805 */ /* 0x000fe4000001ff00 */
[----:B------:R-:W-:Y:S02]  /*5250*/  CS2R R134, SRZ ;  /* 0x0000000000867805 */ /* 0x000fe4000001ff00 */
[----:B------:R-:W-:Y:S01]  /*5260*/  CS2R R132, SRZ ;  /* 0x0000000000847805 */ /* 0x000fe2000001ff00 */
[----:B------:R-:W-:Y:S01]  /*5270*/  USEL UR54, UR38, UR6, !UP0 ;  /* 0x0000000626367287 */ /* 0x000fe2000c000000 */
[----:B------:R-:W-:-:S02]  /*5280*/  CS2R R130, SRZ ;  /* 0x0000000000827805 */ /* 0x000fc4000001ff00 */
[----:B------:R-:W-:Y:S02]  /*5290*/  CS2R R128, SRZ ;  /* 0x0000000000807805 */ /* 0x000fe4000001ff00 */
[----:B------:R-:W-:Y:S02]  /*52a0*/  CS2R R126, SRZ ;  /* 0x00000000007e7805 */ /* 0x000fe4000001ff00 */
[----:B------:R-:W-:Y:S02]  /*52b0*/  CS2R R124, SRZ ;  /* 0x00000000007c7805 */ /* 0x000fe4000001ff00 */
[----:B------:R-:W-:Y:S02]  /*52c0*/  CS2R R122, SRZ ;  /* 0x00000000007a7805 */ /* 0x000fe4000001ff00 */
[----:B------:R-:W-:Y:S02]  /*52d0*/  ISETP.GE.AND P1, PT, R15, UR54, PT ;  /* 0x000000360f007c0c */ /* 0x000fe4000bf26270 */
        /* <DEDUP_REMOVED lines=16> */
[----:B------:R-:W-:Y:S01]  /*53e0*/  CS2R R88, SRZ ;  /* 0x0000000000587805 */ /* 0x000fe2000001ff00 */
[----:B------:R-:W-:Y:S06]  /*53f0*/  @!P1 BRA `(.L_x_1092) ;  /* 0x0000003800749947 */ /* 0x000fec0003800000 */
[----:B------:R-:W-:Y:S01]  /*5400*/  IMAD.MOV.U32 R12, RZ, RZ, R14 ;  /* 0x000000ffff0c7224 */ /* 0x000fe200078e000e */
[----:B------:R-:W-:Y:S01]  /*5410*/  MOV R13, R15 ;  /* 0x0000000f000d7202 */ /* 0x000fe20000000f00 */
[----:B------:R-:W-:Y:S01]  /*5420*/  IMAD.MOV.U32 R11, RZ, RZ, R10 ;  /* 0x000000ffff0b7224 */ /* 0x000fe200078e000a */
[----:B------:R-:W-:Y:S01]  /*5430*/  UMOV UR56, URZ ;  /* 0x0000003f00387c82 */ /* 0x000fe20008000000 */
[----:B------:R-:W-:Y:S01]  /*5440*/  IMAD.MOV.U32 R151, RZ, RZ, RZ ;  /* 0x000000ffff977224 */ /* 0x000fe200078e00ff */
[----:B------:R-:W-:Y:S01]  /*5450*/  UMOV UR55, URZ ;  /* 0x0000003f00377c82 */ /* 0x000fe20008000000 */
[----:B------:R-:W-:Y:S01]  /*5460*/  ULDC UR50, c[0x0][0x9e4] ;  /* 0x0002790000327ab9 */ /* 0x000fe20000000800 */
[----:B------:R-:W-:Y:S01]  /*5470*/  ULDC UR51, c[0x0][0x2f0] ;  /* 0x0000bc0000337ab9 */ /* 0x000fe20000000800 */
[----:B------:R-:W-:Y:S01]  /*5480*/  ULDC UR53, c[0x0][0x9d8] ;  /* 0x0002760000357ab9 */ /* 0x000fe20000000800 */
[----:B------:R-:W-:-:S05]  /*5490*/  ULDC UR52, c[0x0][0x9e0] ;  /* 0x0002780000347ab9 */ /* 0x000fca0000000800 */
.L_x_1111:
[----:B------:R-:W-:Y:S01]  /*54a0*/  ISETP.NE.AND P2, PT, RZ, UR39, PT ;  /* 0x00000027ff007c0c */ /* 0x000fe2000bf45270 */
[----:B------:R-:W-:-:S04]  /*54b0*/  UISETP.NE.AND UP0, UPT, UR55, 0x1, UPT ;  /* 0x000000013700788c */ /* 0x000fc8000bf05270 */
[----:B------:R-:W-:-:S04]  /*54c0*/  USEL UR45, URZ, 0x1, UP0 ;  /* 0x000000013f2d7887 */ /* 0x000fc80008000000 */
[----:B------:R-:W-:-:S04]  /*54d0*/  ULOP3.LUT UR45, UR56, UR45, URZ, 0x3c, !UPT ;  /* 0x0000002d382d7292 */ /* 0x000fc8000f8e3c3f */
[----:B------:R-:W-:Y:S08]  /*54e0*/  @P2 BRA `(.L_x_1093) ;  /* 0x0000000000382947 */ /* 0x000ff00003800000 */
[----:B------:R-:W-:Y:S05]  /*54f0*/  @!P0 BRA `(.L_x_1094) ;  /* 0x0000000000048947 */ /* 0x000fea0003800000 */
[----:B------:R-:W-:Y:S01]  /*5500*/  BPT.TRAP 0x1 ;  /* 0x000000040000795c */ /* 0x000fe20000300000 */
.L_x_1094:
[----:B------:R-:W-:Y:S01]  /*5510*/  UIADD3 UR6, UR55, 0x1, URZ ;  /* 0x0000000137067890 */ /* 0x000fe2000fffe03f */
[----:B------:R-:W-:-:S03]  /*5520*/  IMAD.U32 R8, RZ, RZ, UR45 ;  /* 0x0000002dff087e24 */ /* 0x000fc6000f8e00ff */
[----:B------:R-:W-:Y:S02]  /*5530*/  UISETP.NE.AND UP0, UPT, UR6, 0x2, UPT ;  /* 0x000000020600788c */ /* 0x000fe4000bf05270 */
[----:B------:R-:W-:Y:S02]  /*5540*/  SHF.L.U32 R8, R8, 0x1f, RZ ;  /* 0x0000001f08087819 */ /* 0x000fe400000006ff */
[----:B------:R-:W-:-:S04]  /*5550*/  USEL UR6, UR6, URZ, UP0 ;  /* 0x0000003f06067287 */ /* 0x000fc80008000000 */
[----:B------:R-:W-:-:S09]  /*5560*/  ULEA UR6, UR6, UR40, 0x3 ;  /* 0x0000002806067291 */ /* 0x000fd2000f8e183f */
[----:B------:R0:W1:Y:S01]  /*5570*/  SYNCS.PHASECHK.TRANS64.TRYWAIT P1, [UR6+0x28830], R8 ;  /* 0x02883008ff0075a7 */ /* 0x0000620008020146 */
[----:B------:R-:W-:Y:S05]  /*5580*/  @!P0 BRA `(.L_x_1095) ;  /* 0x0000000000048947 */ /* 0x000fea0003800000 */
[----:B------:R-:W-:Y:S01]  /*5590*/  BPT.TRAP 0x1 ;  /* 0x000000040000795c */ /* 0x000fe20000300000 */
.L_x_1095:
[----:B-1----:R-:W-:Y:S05]  /*55a0*/  @P1 BRA `(.L_x_1093) ;  /* 0x0000000000081947 */ /* 0x002fea0003800000 */
[----:B------:R-:W1:Y:S02]  /*55b0*/  SYNCS.PHASECHK.TRANS64.TRYWAIT P1, [UR6+0x28830], R8 ;  /* 0x02883008ff0075a7 */ /* 0x000e640008020146 */
[----:B-1----:R-:W-:Y:S05]  /*55c0*/  @!P1 BRA `(.L_x_1096) ;  /* 0x000000fc00f09947 */ /* 0x002fea0003800000 */
.L_x_1093:
        /* <DEDUP_REMOVED lines=13> */
[----:B------:R-:W-:Y:S02]  /*56a0*/  UIADD3 UR6, UR34, 0x2, URZ ;  /* 0x0000000222067890 */ /* 0x000fe4000fffe03f */
        /* <DEDUP_REMOVED lines=36> */
.L_x_1098:
[----:B------:R-:W-:Y:S01]  /*58f0*/  ULEA UR6, UR55, UR40, 0x3 ;  /* 0x0000002837067291 */ /* 0x000fe2000f8e183f */
[----:B------:R-:W-:-:S05]  /*5900*/  IMAD.U32 R8, RZ, RZ, UR56 ;  /* 0x00000038ff087e24 */ /* 0x000fca000f8e00ff */
[----:B------:R-:W-:-:S04]  /*5910*/  SHF.L.U32 R8, R8, 0x1f, RZ ;  /* 0x0000001f08087819 */ /* 0x000fc800000006ff */
[----:B------:R0:W1:Y:S01]  /*5920*/  SYNCS.PHASECHK.TRANS64.TRYWAIT P1, [UR6+0x28850], R8 ;  /* 0x02885008ff0075a7 */ /* 0x0000620008020146 */
[----:B------:R-:W-:Y:S05]  /*5930*/  @!P0 BRA `(.L_x_1099) ;  /* 0x0000000000048947 */ /* 0x000fea0003800000 */
[----:B------:R-:W-:Y:S01]  /*5940*/  BPT.TRAP 0x1 ;  /* 0x000000040000795c */ /* 0x000fe20000300000 */
.L_x_1099:
[----:B-1----:R-:W-:Y:S05]  /*5950*/  @P1 BRA `(.L_x_1097) ;  /* 0x0000000000081947 */ /* 0x002fea0003800000 */
[----:B------:R-:W1:Y:S02]  /*5960*/  SYNCS.PHASECHK.TRANS64.TRYWAIT P1, [UR6+0x28850], R8 ;  /* 0x02885008ff0075a7 */ /* 0x000e640008020146 */
[----:B-1----:R-:W-:Y:S05]  /*5970*/  @!P1 BRA `(.L_x_1100) ;  /* 0x000000fc001c9947 */ /* 0x002fea0003800000 */
.L_x_1097:
        /* <DEDUP_REMOVED lines=49> */
.L_x_1101:
[----:B------:R-:W-:Y:S01]  /*5c90*/  UISETP.NE.AND UP1, UPT, UR42, URZ, UPT ;  /* 0x0000003f2a00728c */ /* 0x000fe2000bf25270 */
[----:B------:R-:W-:Y:S01]  /*5ca0*/  FMUL.FTZ R152, R28, UR53 ;  /* 0x000000351c987c20 */ /* 0x000fe20008410000 */
[----:B------:R-:W-:Y:S01]  /*5cb0*/  FMUL.FTZ R159, R49, UR53 ;  /* 0x00000035319f7c20 */ /* 0x000fe20008410000 */
[----:B------:R-:W-:Y:S01]  /*5cc0*/  FMUL.FTZ R28, R51, UR53 ;  /* 0x00000035331c7c20 */ /* 0x000fe20008410000 */
[----:B------:R-:W-:Y:S01]  /*5cd0*/  FMUL.FTZ R51, R52, UR53 ;  /* 0x0000003534337c20 */ /* 0x000fe20008410000 */
[----:B------:R-:W-:Y:S01]  /*5ce0*/  FMUL.FTZ R52, R53, UR53 ;  /* 0x0000003535347c20 */ /* 0x000fe20008410000 */
[----:B------:R-:W-:Y:S01]  /*5cf0*/  PLOP3.LUT P1, PT, PT, PT, UP1, 0x80, 0x0 ;  /* 0x000000000000781c */ /* 0x000fe20003f2f018 */
[----:B0-----:R-:W0:Y:S01]  /*5d00*/  LDC R8, c[0x0][0x288] ;  /* 0x0000a200ff087b82 */ /* 0x001e220000000800 */
[----:B------:R-:W-:Y:S01]  /*5d10*/  PLOP3.LUT P2, PT, PT, PT, UP1, 0x80, 0x0 ;  /* 0x000000000000781c */ /* 0x000fe20003f4f018 */
[----:B------:R-:W-:Y:S01]  /*5d20*/  FMUL.FTZ R53, R56, UR53 ;  /* 0x0000003538357c20 */ /* 0x000fe20008410000 */
[----:B------:R-:W-:Y:S01]  /*5d30*/  FMUL.FTZ R56, R61, UR53 ;  /* 0x000000353d387c20 */ /* 0x000fe20008410000 */
[----:B------:R-:W-:Y:S01]  /*5d40*/  @UP1 ULDC UR7, c[0x0][0x44c] ;  /* 0x0001130000071ab9 */ /* 0x000fe20000000800 */
[----:B------:R-:W-:-:S02]  /*5d50*/  IMAD.MOV.U32 R61, RZ, RZ, R0 ;  /* 0x000000ffff3d7224 */ /* 0x000fc400078e0000 */
[----:B------:R-:W-:Y:S01]  /*5d60*/  FMUL.FTZ R15, R27, UR53 ;  /* 0x000000351b0f7c20 */ /* 0x000fe20008410000 */
[----:B------:R-:W-:Y:S02]  /*5d70*/  IMAD.SHL.U32 R180, R13, 0x80, RZ ;  /* 0x000000800db47824 */ /* 0x000fe400078e00ff */
[----:B------:R-:W-:Y:S01]  /*5d80*/  FMUL.FTZ R17, R31, UR53 ;  /* 0x000000351f117c20 */ /* 0x000fe20008410000 */
[----:B------:R-:W-:Y:S01]  /*5d90*/  FMUL.FTZ R27, R50, UR53 ;  /* 0x00000035321b7c20 */ /* 0x000fe20008410000 */
[----:B------:R-:W-:Y:S01]  /*5da0*/  FMUL.FTZ R31, R58, UR53 ;  /* 0x000000353a1f7c20 */ /* 0x000fe20008410000 */
[----:B------:R-:W-:Y:S01]  /*5db0*/  UISETP.NE.AND UP0, UPT, UR41, URZ, UPT ;  /* 0x0000003f2900728c */ /* 0x000fe2000bf05270 */
[----:B------:R-:W-:Y:S01]  /*5dc0*/  @P1 IMAD.HI.U32 R49, R0, UR7, RZ ;  /* 0x0000000700311c27 */ /* 0x000fe2000f8e00ff */
[----:B------:R-:W-:Y:S01]  /*5dd0*/  @UP1 ULDC UR7, c[0x0][0x450] ;  /* 0x0001140000071ab9 */ /* 0x000fe20000000800 */
[----:B------:R-:W-:Y:S02]  /*5de0*/  IADD3 R50, -R180, 0x1, RZ ;  /* 0x00000001b4327810 */ /* 0x000fe40007ffe1ff */
[----:B------:R-:W-:Y:S01]  /*5df0*/  FMUL.FTZ R153, R29, UR53 ;  /* 0x000000351d997c20 */ /* 0x000fe20008410000 */
[----:B------:R-:W-:Y:S01]  /*5e00*/  FMUL.FTZ R18, R30, UR53 ;  /* 0x000000351e127c20 */ /* 0x000fe20008410000 */
[----:B------:R-:W-:Y:S01]  /*5e10*/  @P2 SHF.R.U32.HI R61, RZ, UR7, R49 ;  /* 0x00000007ff3d2c19 */ /* 0x000fe20008011631 */
[----:B------:R-:W-:Y:S01]  /*5e20*/  FMUL.FTZ R154, R32, UR53 ;  /* 0x00000035209a7c20 */ /* 0x000fe20008410000 */
[----:B------:R-:W-:Y:S01]  /*5e30*/  FMUL.FTZ R9, R24, UR53 ;  /* 0x0000003518097c20 */ /* 0x000fe20008410000 */
[----:B------:R-:W-:Y:S01]  /*5e40*/  FMUL.FTZ R10, R25, UR53 ;  /* 0x00000035190a7c20 */ /* 0x000fe20008410000 */
[----:B------:R-:W-:Y:S01]  /*5e50*/  FMUL.FTZ R14, R26, UR53 ;  /* 0x000000351a0e7c20 */ /* 0x000fe20008410000 */
[----:B------:R-:W1:Y:S01]  /*5e60*/  SHFL.IDX PT, R58, R61, RZ, 0x1c1f ;  /* 0x001c1fff3d3a7589 */ /* 0x000e6200000e0000 */
[----:B------:R-:W-:Y:S01]  /*5e70*/  FMUL.FTZ R29, R54, UR53 ;  /* 0x00000035361d7c20 */ /* 0x000fe20008410000 */
[----:B------:R-:W-:Y:S01]  /*5e80*/  FMUL.FTZ R30, R55, UR53 ;  /* 0x00000035371e7c20 */ /* 0x000fe20008410000 */
[----:B------:R-:W-:Y:S01]  /*5e90*/  FMUL.FTZ R32, R59, UR53 ;  /* 0x000000353b207c20 */ /* 0x000fe20008410000 */
[----:B------:R-:W-:Y:S01]  /*5ea0*/  ULEA UR6, UR46, UR40, 0x3 ;  /* 0x000000282e067291 */ /* 0x000fe2000f8e183f */
        /* <DEDUP_REMOVED lines=45> */
[----:B------:R-:W-:Y:S01]  /*6180*/  UIADD3 UR6, UR6, 0x28840, URZ ;  /* 0x0002884006067890 */ /* 0x000fe2000fffe03f */
[----:B------:R-:W-:Y:S01]  /*6190*/  PLOP3.LUT P1, PT, PT, PT, UP0, 0x40, 0x0 ;  /* 0x000000000000781c */ /* 0x000fe20003f2e808 */
[----:B------:R2:W3:Y:S01]  /*61a0*/  MUFU.TANH R64, R69 ;  /* 0x0000004500407308 */ /* 0x0004e20000002400 */
[----:B------:R-:W-:Y:S01]  /*61b0*/  IMAD R59, R2, UR51, R59 ;  /* 0x00000033023b7c24 */ /* 0x000fe2000f8e023b */
[----:B------:R-:W-:-:S03]  /*61c0*/  UPRMT UR6, UR43, 0x654, UR6 ;  /* 0x000006542b067896 */ /* 0x000fc60008000006 */
[----:B0-----:R-:W-:-:S03]  /*61d0*/  IMAD.IADD R59, R59, 0x1, -R8 ;  /* 0x000000013b3b7824 */ /* 0x001fc600078e0a08 */
[----:B------:R-:W0:Y:S01]  /*61e0*/  MUFU.TANH R9, R9 ;  /* 0x0000000900097308 */ /* 0x000e220000002400 */
[C---:B------:R-:W-:Y:S02]  /*61f0*/  VIADD R79, R59.reuse, UR52 ;  /* 0x000000343b4f7c36 */ /* 0x040fe40008000000 */
[----:B------:R-:W-:Y:S01]  /*6200*/  VIADD R83, R59, UR47 ;  /* 0x0000002f3b537c36 */ /* 0x000fe20008000000 */
[----:B------:R-:W-:Y:S02]  /*6210*/  SYNCS.ARRIVE.TRANS64.RED.A1T0 RZ, [UR6], RZ ;  /* 0x000000ffffff79a7 */ /* 0x000fe40008100406 */
[----:B-1----:R-:W-:Y:S01]  /*6220*/  IADD3 R63, R79, R58, RZ ;  /* 0x0000003a4f3f7210 */ /* 0x002fe20007ffe0ff */
[----:B------:R-:W-:Y:S01]  /*6230*/  IMAD.IADD R65, R83, 0x1, R58 ;  /* 0x0000000153417824 */ /* 0x000fe200078e023a */
[----:B------:R-:W1:Y:S08]  /*6240*/  MUFU.TANH R10, R10 ;  /* 0x0000000a000a7308 */ /* 0x000e700000002400 */
[----:B------:R-:W4:Y:S08]  /*6250*/  MUFU.TANH R14, R14 ;  /* 0x0000000e000e7308 */ /* 0x000f300000002400 */
        /* <DEDUP_REMOVED lines=44> */
[----:B------:R2:W0:Y:S08]  /*6520*/  MUFU.TANH R62, R72 ;  /* 0x00000048003e7308 */ /* 0x0004300000002400 */
[----:B------:R-:W0:Y:S08]  /*6530*/  MUFU.TANH R73, R73 ;  /* 0x0000004900497308 */ /* 0x000e300000002400 */
        /* <DEDUP_REMOVED lines=20> */
[----:B------:R-:W-:Y:S01]  /*6680*/  IMAD.U32 R68, RZ, RZ, UR50 ;  /* 0x00000032ff447e24 */ /* 0x000fe2000f8e00ff */
[----:B------:R-:W-:-:S04]  /*6690*/  LOP3.LUT R67, RZ, R67, RZ, 0x33, !PT ;  /* 0x00000043ff437212 */ /* 0x000fc800078e33ff */
[----:B------:R-:W-:-:S13]  /*66a0*/  ISETP.NE.AND P1, PT, R68, 0x1, PT ;  /* 0x000000014400780c */ /* 0x000fda0003f25270 */
[----:B------:R-:W1:Y:S02]  /*66b0*/  @P1 LDC.64 R58, c[0x0][0x9e8] ;  /* 0x00027a00ff3a1b82 */ /* 0x000e640000000a00 */
[----:B-1----:R-:W-:-:S05]  /*66c0*/  @P1 IMAD.HI.U32 R58, R67, R58, RZ ;  /* 0x0000003a433a1227 */ /* 0x002fca00078e00ff */
[----:B------:R-:W-:-:S04]  /*66d0*/  @P1 SHF.R.U32.HI R67, RZ, R59, R58 ;  /* 0x0000003bff431219 */ /* 0x000fc8000001163a */
[----:B------:R-:W-:Y:S01]  /*66e0*/  LOP3.LUT R67, RZ, R67, RZ, 0x33, !PT ;  /* 0x00000043ff437212 */ /* 0x000fe200078e33ff */
[----:B------:R-:W-:Y:S06]  /*66f0*/  BRA `(.L_x_1105) ;  /* 0x0000000000147947 */ /* 0x000fec0003800000 */
.L_x_1104:
[----:B------:R-:W-:-:S05]  /*6700*/  IMAD.U32 R68, RZ, RZ, UR50 ;  /* 0x00000032ff447e24 */ /* 0x000fca000f8e00ff */
[----:B------:R-:W-:-:S13]  /*6710*/  ISETP.NE.AND P1, PT, R68, 0x1, PT ;  /* 0x000000014400780c */ /* 0x000fda0003f25270 */
[----:B------:R-:W1:Y:S02]  /*6720*/  @P1 LDC.64 R58, c[0x0][0x9e8] ;  /* 0x00027a00ff3a1b82 */ /* 0x000e640000000a00 */
[----:B-1----:R-:W-:-:S05]  /*6730*/  @P1 IMAD.HI.U32 R58, R67, R58, RZ ;  /* 0x0000003a433a1227 */ /* 0x002fca00078e00ff */
[----:B------:R-:W-:-:S07]  /*6740*/  @P1 SHF.R.U32.HI R67, RZ, R59, R58 ;  /* 0x0000003bff431219 */ /* 0x000fce000001163a */
.L_x_1105:
[----:B------:R-:W-:Y:S05]  /*6750*/  BSYNC B0 ;  /* 0x0000000000007941 */ /* 0x000fea0003800000 */
.L_x_1103:
[----:B------:R-:W-:-:S04]  /*6760*/  IMAD R58, R67, R68, -R180 ;  /* 0x00000044433a7224 */ /* 0x000fc800078e0ab4 */
[----:B------:R-:W-:-:S05]  /*6770*/  IMAD R58, R3, -0x2, R58 ;  /* 0xfffffffe033a7824 */ /* 0x000fca00078e023a */
[----:B------:R-:W-:Y:S02]  /*6780*/  VIADDMNMX R63, R58, R68, R63, PT ;  /* 0x000000443a3f7246 */ /* 0x000fe4000380013f */
[----:B------:R-:W-:-:S07]  /*6790*/  VIMNMX R65, R65, R58, !PT ;  /* 0x0000003a41417248 */ /* 0x000fce0007fe0100 */
.L_x_1102:
[----:B------:R-:W-:Y:S01]  /*67a0*/  ISETP.GT.AND P1, PT, R13, -0x1, PT ;  /* 0xffffffff0d00780c */ /* 0x000fe20003f24270 */
[----:B------:R-:W1:Y:S01]  /*67b0*/  SHFL.IDX PT, R182, R61, 0x1, 0x1c1f ;  /* 0x003c1f003db67f89 */ /* 0x000e6200000e0000 */
[----:B------:R-:W-:Y:S02]  /*67c0*/  UISETP.NE.AND UP0, UPT, UR41, URZ, UPT ;  /* 0x0000003f2900728c */ /* 0x000fe4000bf05270 */
[C---:B------:R-:W-:Y:S02]  /*67d0*/  ISETP.GT.AND P3, PT, R65.reuse, 0x8, P1 ;  /* 0x000000084100780c */ /* 0x040fe40000f64270 */
[----:B------:R-:W-:Y:S02]  /*67e0*/  ISETP.GT.AND P6, PT, R65, RZ, P1 ;  /* 0x000000ff4100720c */ /* 0x000fe40000fc4270 */
[----:B------:R-:W-:Y:S02]  /*67f0*/  ISETP.LT.OR P3, PT, R63, 0x9, P3 ;  /* 0x000000093f00780c */ /* 0x000fe40001f61670 */
[----:B------:R-:W-:-:S02]  /*6800*/  ISETP.GT.AND P2, PT, R65, 0x1, P1 ;  /* 0x000000014100780c */ /* 0x000fc40000f44270 */
[----:B0-----:R-:W-:Y:S02]  /*6810*/  FSEL R176, R152, -INF , !P3 ;  /* 0xff80000098b07808 */ /* 0x001fe40005800000 */
[----:B------:R-:W-:Y:S02]  /*6820*/  ISETP.GT.AND P3, PT, R65, 0x19, P1 ;  /* 0x000000194100780c */ /* 0x000fe40000f64270 */
[C---:B------:R-:W-:Y:S02]  /*6830*/  ISETP.LT.OR P6, PT, R63.reuse, 0x1, P6 ;  /* 0x000000013f00780c */ /* 0x040fe400037c1670 */
[C---:B------:R-:W-:Y:S02]  /*6840*/  ISETP.LT.OR P2, PT, R63.reuse, 0x2, P2 ;  /* 0x000000023f00780c */ /* 0x040fe40001741670 */
[----:B------:R-:W-:Y:S02]  /*6850*/  ISETP.LT.OR P3, PT, R63, 0x1a, P3 ;  /* 0x0000001a3f00780c */ /* 0x000fe40001f61670 */
[----:B------:R-:W-:-:S02]  /*6860*/  FSEL R160, R9, -INF , !P6 ;  /* 0xff80000009a07808 */ /* 0x000fc40007000000 */
[----:B------:R-:W-:Y:S02]  /*6870*/  FSEL R162, R10, -INF , !P2 ;  /* 0xff8000000aa27808 */ /* 0x000fe40005000000 */
[C---:B------:R-:W-:Y:S02]  /*6880*/  ISETP.GT.AND P5, PT, R65.reuse, 0x9, P1 ;  /* 0x000000094100780c */ /* 0x040fe40000fa4270 */
[C---:B------:R-:W-:Y:S02]  /*6890*/  ISETP.GT.AND P4, PT, R65.reuse, 0x10, P1 ;  /* 0x000000104100780c */ /* 0x040fe40000f84270 */
[C---:B------:R-:W-:Y:S02]  /*68a0*/  ISETP.GT.AND P6, PT, R65.reuse, 0x11, P1 ;  /* 0x000000114100780c */ /* 0x040fe40000fc4270 */
[----:B------:R-:W-:Y:S02]  /*68b0*/  ISETP.GT.AND P2, PT, R65, 0x18, P1 ;  /* 0x000000184100780c */ /* 0x000fe40000f44270 */
[----:B------:R-:W-:Y:S01]  /*68c0*/  FSEL R174, R37, -INF , !P3 ;  /* 0xff80000025ae7808 */ /* 0x000fe20005800000 */
[----:B-1----:R-:W-:Y:S01]  /*68d0*/  IMAD.IADD R37, R79, 0x1, R182 ;  /* 0x000000014f257824 */ /* 0x002fe200078e02b6 */
[----:B------:R-:W-:-:S02]  /*68e0*/  ISETP.GT.AND P3, PT, R65, 0x30, P1 ;  /* 0x000000304100780c */ /* 0x000fc40000f64270 */
[C---:B------:R-:W-:Y:S02]  /*68f0*/  ISETP.LT.OR P5, PT, R63.reuse, 0xa, P5 ;  /* 0x0000000a3f00780c */ /* 0x040fe40002fa1670 */
[C---:B------:R-:W-:Y:S02]  /*6900*/  ISETP.LT.OR P4, PT, R63.reuse, 0x11, P4 ;  /* 0x000000113f00780c */ /* 0x040fe40002781670 */
[C---:B------:R-:W-:Y:S02]  /*6910*/  ISETP.LT.OR P6, PT, R63.reuse, 0x12, P6 ;  /* 0x000000123f00780c */ /* 0x040fe400037c1670 */
[C---:B------:R-:W-:Y:S02]  /*6920*/  ISETP.LT.OR P2, PT, R63.reuse, 0x19, P2 ;  /* 0x000000193f00780c */ /* 0x040fe40001741670 */
[----:B------:R-:W-:Y:S02]  /*6930*/  ISETP.LT.OR P3, PT, R63, 0x31, P3 ;  /* 0x000000313f00780c */ /* 0x000fe40001f61670 */
[----:B------:R-:W-:-:S02]  /*6940*/  FSEL R170, R153, -INF , !P5 ;  /* 0xff80000099aa7808 */ /* 0x000fc40006800000 */
[----:B------:R-:W-:Y:S02]  /*6950*/  FSEL R168, R154, -INF , !P4 ;  /* 0xff8000009aa87808 */ /* 0x000fe40006000000 */
[----:B------:R-:W-:Y:S02]  /*6960*/  FSEL R184, R155, -INF , !P6 ;  /* 0xff8000009bb87808 */ /* 0x000fe40007000000 */
[----:B------:R-:W-:Y:S02]  /*6970*/  FSEL R178, R156, -INF , !P2 ;  /* 0xff8000009cb27808 */ /* 0x000fe40005000000 */
[C---:B------:R-:W-:Y:S02]  /*6980*/  ISETP.GT.AND P5, PT, R65.reuse, 0x20, P1 ;  /* 0x000000204100780c */ /* 0x040fe40000fa4270 */
[C---:B------:R-:W-:Y:S02]  /*6990*/  ISETP.GT.AND P4, PT, R65.reuse, 0x21, P1 ;  /* 0x000000214100780c */ /* 0x040fe40000f84270 */
[----:B------:R-:W-:-:S02]  /*69a0*/  ISETP.GT.AND P6, PT, R65, 0x28, P1 ;  /* 0x000000284100780c */ /* 0x000fc40000fc4270 */
[C---:B------:R-:W-:Y:S02]  /*69b0*/  ISETP.GT.AND P2, PT, R65.reuse, 0x29, P1 ;  /* 0x000000294100780c */ /* 0x040fe40000f44270 */
[----:B------:R-:W-:Y:S02]  /*69c0*/  FSEL R86, R48, -INF , !P3 ;  /* 0xff80000030567808 */ /* 0x000fe40005800000 */
[----:B------:R-:W-:Y:S02]  /*69d0*/  ISETP.GT.AND P3, PT, R65, 0x41, P1 ;  /* 0x000000414100780c */ /* 0x000fe40000f64270 */
[C---:B------:R-:W-:Y:S02]  /*69e0*/  ISETP.LT.OR P5, PT, R63.reuse, 0x21, P5 ;  /* 0x000000213f00780c */ /* 0x040fe40002fa1670 */
[C---:B------:R-:W-:Y:S02]  /*69f0*/  ISETP.LT.OR P4, PT, R63.reuse, 0x22, P4 ;  /* 0x000000223f00780c */ /* 0x040fe40002781670 */
[----:B------:R-:W-:-:S02]  /*6a00*/  ISETP.LT.OR P6, PT, R63, 0x29, P6 ;  /* 0x000000293f00780c */ /* 0x000fc400037c1670 */
[C---:B------:R-:W-:Y:S02]  /*6a10*/  ISETP.LT.OR P2, PT, R63.reuse, 0x2a, P2 ;  /* 0x0000002a3f00780c */ /* 0x040fe40001741670 */
[----:B------:R-:W-:Y:S02]  /*6a20*/  ISETP.LT.OR P3, PT, R63, 0x42, P3 ;  /* 0x000000423f00780c */ /* 0x000fe40001f61670 */
[----:B------:R-:W-:Y:S02]  /*6a30*/  FSEL R172, R157, -INF , !P5 ;  /* 0xff8000009dac7808 */ /* 0x000fe40006800000 */
[----:B------:R-:W-:Y:S02]  /*6a40*/  FSEL R166, R158, -INF , !P4 ;  /* 0xff8000009ea67808 */ /* 0x000fe40006000000 */
[----:B------:R-:W-:Y:S02]  /*6a50*/  FSEL R164, R44, -INF , !P6 ;  /* 0xff8000002ca47808 */ /* 0x000fe40007000000 */
[----:B------:R-:W-:Y:S01]  /*6a60*/  FSEL R152, R45, -INF , !P2 ;  /* 0xff8000002d987808 */ /* 0x000fe20005000000 */
[----:B------:R-:W-:Y:S01]  /*6a70*/  IMAD.IADD R45, R83, 0x1, R182 ;  /* 0x00000001532d7824 */ /* 0x000fe200078e02b6 */
[----:B------:R-:W-:-:S02]  /*6a80*/  ISETP.GT.AND P5, PT, R65, 0x31, P1 ;  /* 0x000000314100780c */ /* 0x000fc40000fa4270 */
[C---:B------:R-:W-:Y:S02]  /*6a90*/  ISETP.GT.AND P4, PT, R65.reuse, 0x38, P1 ;  /* 0x000000384100780c */ /* 0x040fe40000f84270 */
[C---:B------:R-:W-:Y:S02]  /*6aa0*/  ISETP.GT.AND P6, PT, R65.reuse, 0x39, P1 ;  /* 0x000000394100780c */ /* 0x040fe40000fc4270 */
[C---:B------:R-:W-:Y:S02]  /*6ab0*/  ISETP.GT.AND P2, PT, R65.reuse, 0x40, P1 ;  /* 0x000000404100780c */ /* 0x040fe40000f44270 */
[----:B------:R-:W-:Y:S02]  /*6ac0*/  FSEL R76, R54, -INF , !P3 ;  /* 0xff800000364c7808 */ /* 0x000fe40005800000 */
[----:B------:R-:W-:Y:S02]  /*6ad0*/  ISETP.GT.AND P3, PT, R65, 0x58, P1 ;  /* 0x000000584100780c */ /* 0x000fe40000f64270 */
[----:B------:R-:W-:-:S02]  /*6ae0*/  ISETP.LT.OR P5, PT, R63, 0x32, P5 ;  /* 0x000000323f00780c */ /* 0x000fc40002fa1670 */
[C---:B------:R-:W-:Y:S02]  /*6af0*/  ISETP.LT.OR P4, PT, R63.reuse, 0x39, P4 ;  /* 0x000000393f00780c */ /* 0x040fe40002781670 */
[C---:B------:R-:W-:Y:S02]  /*6b00*/  ISETP.LT.OR P6, PT, R63.reuse, 0x3a, P6 ;  /* 0x0000003a3f00780c */ /* 0x040fe400037c1670 */
[C---:B------:R-:W-:Y:S02]  /*6b10*/  ISETP.LT.OR P2, PT, R63.reuse, 0x41, P2 ;  /* 0x000000413f00780c */ /* 0x040fe40001741670 */
[----:B------:R-:W-:Y:S02]  /*6b20*/  ISETP.LT.OR P3, PT, R63, 0x59, P3 ;  /* 0x000000593f00780c */ /* 0x000fe40001f61670 */
[----:B------:R-:W-:Y:S02]  /*6b30*/  FSEL R84, R159, -INF , !P5 ;  /* 0xff8000009f547808 */ /* 0x000fe40006800000 */
[----:B------:R-:W-:-:S02]  /*6b40*/  FSEL R82, R51, -INF , !P4 ;  /* 0xff80000033527808 */ /* 0x000fc40006000000 */
[----:B------:R-:W-:Y:S02]  /*6b50*/  FSEL R80, R52, -INF , !P6 ;  /* 0xff80000034507808 */ /* 0x000fe40007000000 */
[----:B------:R-:W-:Y:S02]  /*6b60*/  FSEL R78, R53, -INF , !P2 ;  /* 0xff800000354e7808 */ /* 0x000fe40005000000 */
[C---:B------:R-:W-:Y:S02]  /*6b70*/  ISETP.GT.AND P5, PT, R65.reuse, 0x48, P1 ;  /* 0x000000484100780c */ /* 0x040fe40000fa4270 */
[C---:B------:R-:W-:Y:S02]  /*6b80*/  ISETP.GT.AND P4, PT, R65.reuse, 0x49, P1 ;  /* 0x000000494100780c */ /* 0x040fe40000f84270 */
[C---:B------:R-:W-:Y:S02]  /*6b90*/  ISETP.GT.AND P6, PT, R65.reuse, 0x50, P1 ;  /* 0x000000504100780c */ /* 0x040fe40000fc4270 */
[----:B------:R-:W-:-:S02]  /*6ba0*/  ISETP.GT.AND P2, PT, R65, 0x51, P1 ;  /* 0x000000514100780c */ /* 0x000fc40000f44270 */
[----:B------:R-:W-:Y:S02]  /*6bb0*/  FSEL R66, R66, -INF , !P3 ;  /* 0xff80000042427808 */ /* 0x000fe40005800000 */
[----:B------:R-:W-:Y:S02]  /*6bc0*/  ISETP.GT.AND P3, PT, R65, 0x69, P1 ;  /* 0x000000694100780c */ /* 0x000fe40000f64270 */
[C---:B------:R-:W-:Y:S02]  /*6bd0*/  ISETP.LT.OR P5, PT, R63.reuse, 0x49, P5 ;  /* 0x000000493f00780c */ /* 0x040fe40002fa1670 */
[C---:B------:R-:W-:Y:S02]  /*6be0*/  ISETP.LT.OR P4, PT, R63.reuse, 0x4a, P4 ;  /* 0x0000004a3f00780c */ /* 0x040fe40002781670 */
[C---:B------:R-:W-:Y:S02]  /*6bf0*/  ISETP.LT.OR P6, PT, R63.reuse, 0x51, P6 ;  /* 0x000000513f00780c */ /* 0x040fe400037c1670 */
[----:B------:R-:W-:-:S02]  /*6c00*/  ISETP.LT.OR P2, PT, R63, 0x52, P2 ;  /* 0x000000523f00780c */ /* 0x000fc40001741670 */
[----:B------:R-:W-:Y:S02]  /*6c10*/  ISETP.LT.OR P3, PT, R63, 0x6a, P3 ;  /* 0x0000006a3f00780c */ /* 0x000fe40001f61670 */
[----:B------:R-:W-:Y:S02]  /*6c20*/  FSEL R74, R55, -INF , !P5 ;  /* 0xff800000374a7808 */ /* 0x000fe40006800000 */
[----:B------:R-:W-:Y:S02]  /*6c30*/  FSEL R72, R56, -INF , !P4 ;  /* 0xff80000038487808 */ /* 0x000fe40006000000 */
[----:B------:R-:W-:Y:S02]  /*6c40*/  FSEL R68, R57, -INF , !P6 ;  /* 0xff80000039447808 */ /* 0x000fe40007000000 */
[----:B------:R-:W-:Y:S02]  /*6c50*/  FSEL R70, R60, -INF , !P2 ;  /* 0xff8000003c467808 */ /* 0x000fe40005000000 */
[----:B------:R-:W-:-:S02]  /*6c60*/  ISETP.GT.AND P5, PT, R65, 0x59, P1 ;  /* 0x000000594100780c */ /* 0x000fc40000fa4270 */
[C---:B------:R-:W-:Y:S02]  /*6c70*/  ISETP.GT.AND P4, PT, R65.reuse, 0x60, P1 ;  /* 0x000000604100780c */ /* 0x040fe40000f84270 */
[C---:B------:R-:W-:Y:S02]  /*6c80*/  ISETP.GT.AND P6, PT, R65.reuse, 0x61, P1 ;  /* 0x000000614100780c */ /* 0x040fe40000fc4270 */
[----:B------:R-:W-:Y:S02]  /*6c90*/  ISETP.GT.AND P2, PT, R65, 0x68, P1 ;  /* 0x000000684100780c */ /* 0x000fe40000f44270 */
[----:B------:R-:W-:Y:S02]  /*6ca0*/  FSEL R58, R77, -INF , !P3 ;  /* 0xff8000004d3a7808 */ /* 0x000fe40005800000 */
[----:B------:R-:W-:Y:S02]  /*6cb0*/  PLOP3.LUT P3, PT, PT, PT, UP0, 0x40, 0x0 ;  /* 0x000000000000781c */ /* 0x000fe40003f6e808 */
[----:B------:R-:W-:-:S02]  /*6cc0*/  ISETP.LT.OR P5, PT, R63, 0x5a, P5 ;  /* 0x0000005a3f00780c */ /* 0x000fc40002fa1670 */
[C---:B------:R-:W-:Y:S02]  /*6cd0*/  ISETP.LT.OR P4, PT, R63.reuse, 0x61, P4 ;  /* 0x000000613f00780c */ /* 0x040fe40002781670 */
[C---:B------:R-:W-:Y:S02]  /*6ce0*/  ISETP.LT.OR P6, PT, R63.reuse, 0x62, P6 ;  /* 0x000000623f00780c */ /* 0x040fe400037c1670 */
[----:B------:R-:W-:Y:S02]  /*6cf0*/  ISETP.LT.OR P2, PT, R63, 0x69, P2 ;  /* 0x000000693f00780c */ /* 0x000fe40001741670 */
[----:B------:R-:W-:Y:S02]  /*6d00*/  FSEL R64, R64, -INF , !P5 ;  /* 0xff80000040407808 */ /* 0x000fe40006800000 */
[----:B------:R-:W-:Y:S02]  /*6d10*/  FSEL R62, R62, -INF , !P4 ;  /* 0xff8000003e3e7808 */ /* 0x000fe40006000000 */
[----:B------:R-:W-:-:S02]  /*6d20*/  FSEL R60, R73, -INF , !P6 ;  /* 0xff800000493c7808 */ /* 0x000fc40007000000 */
[----:B------:R-:W-:Y:S02]  /*6d30*/  FSEL R54, R69, -INF , !P2 ;  /* 0xff80000045367808 */ /* 0x000fe40005000000 */
[C---:B------:R-:W-:Y:S02]  /*6d40*/  ISETP.GT.AND P5, PT, R65.reuse, 0x70, P1 ;  /* 0x000000704100780c */ /* 0x040fe40000fa4270 */
[C---:B------:R-:W-:Y:S02]  /*6d50*/  ISETP.GT.AND P4, PT, R65.reuse, 0x71, P1 ;  /* 0x000000714100780c */ /* 0x040fe40000f84270 */
[C---:B------:R-:W-:Y:S02]  /*6d60*/  ISETP.GT.AND P6, PT, R65.reuse, 0x78, P1 ;  /* 0x000000784100780c */ /* 0x040fe40000fc4270 */
[----:B------:R-:W-:Y:S02]  /*6d70*/  ISETP.GT.AND P2, PT, R65, 0x79, P1 ;  /* 0x000000794100780c */ /* 0x000fe40000f44270 */
[----:B------:R-:W-:-:S02]  /*6d80*/  ISETP.LT.OR P5, PT, R63, 0x71, P5 ;  /* 0x000000713f00780c */ /* 0x000fc40002fa1670 */
[C---:B------:R-:W-:Y:S02]  /*6d90*/  ISETP.LT.OR P4, PT, R63.reuse, 0x72, P4 ;  /* 0x000000723f00780c */ /* 0x040fe40002781670 */
[C---:B------:R-:W-:Y:S02]  /*6da0*/  ISETP.LT.OR P6, PT, R63.reuse, 0x79, P6 ;  /* 0x000000793f00780c */ /* 0x040fe400037c1670 */
[----:B------:R-:W-:Y:S02]  /*6db0*/  ISETP.LT.OR P2, PT, R63, 0x7a, P2 ;  /* 0x0000007a3f00780c */ /* 0x000fe40001741670 */
[----:B------:R-:W-:Y:S02]  /*6dc0*/  FSEL R56, R71, -INF , !P5 ;  /* 0xff80000047387808 */ /* 0x000fe40006800000 */
[----:B------:R-:W-:Y:S02]  /*6dd0*/  FSEL R52, R81, -INF , !P4 ;  /* 0xff80000051347808 */ /* 0x000fe40006000000 */
[----:B------:R-:W-:-:S02]  /*6de0*/  FSEL R48, R75, -INF , !P6 ;  /* 0xff8000004b307808 */ /* 0x000fc40007000000 */
[----:B------:R-:W-:Y:S01]  /*6df0*/  FSEL R44, R85, -INF , !P2 ;  /* 0xff800000552c7808 */ /* 0x000fe20005000000 */
[----:B------:R-:W-:Y:S06]  /*6e00*/  @P3 BRA `(.L_x_1106) ;  /* 0x00000000005c3947 */ /* 0x000fec0003800000 */
        /* <DEDUP_REMOVED lines=8> */
[----:B------:R-:W0:Y:S02]  /*6e90*/  @P2 LDC.64 R154, c[0x0][0x9e8] ;  /* 0x00027a00ff9a2b82 */ /* 0x000e240000000a00 */
[----:B0-----:R-:W-:-:S05]  /*6ea0*/  @P2 IMAD.HI.U32 R154, R9, R154, RZ ;  /* 0x0000009a099a2227 */ /* 0x001fca00078e00ff */
[----:B------:R-:W-:-:S04]  /*6eb0*/  @P2 SHF.R.U32.HI R9, RZ, R155, R154 ;  /* 0x0000009bff092219 */ /* 0x000fc8000001169a */
[----:B------:R-:W-:Y:S01]  /*6ec0*/  LOP3.LUT R9, RZ, R9, RZ, 0x33, !PT ;  /* 0x00000009ff097212 */ /* 0x000fe200078e33ff */
[----:B------:R-:W-:Y:S06]  /*6ed0*/  BRA `(.L_x_1109) ;  /* 0x0000000000147947 */ /* 0x000fec0003800000 */
.L_x_1108:
[----:B------:R-:W-:-:S05]  /*6ee0*/  IMAD.U32 R51, RZ, RZ, UR50 ;  /* 0x00000032ff337e24 */ /* 0x000fca000f8e00ff */
[----:B------:R-:W-:-:S13]  /*6ef0*/  ISETP.NE.AND P2, PT, R51, 0x1, PT ;  /* 0x000000013300780c */ /* 0x000fda0003f45270 */
[----:B------:R-:W0:Y:S02]  /*6f00*/  @P2 LDC.64 R154, c[0x0][0x9e8] ;  /* 0x00027a00ff9a2b82 */ /* 0x000e240000000a00 */
[----:B0-----:R-:W-:-:S05]  /*6f10*/  @P2 IMAD.HI.U32 R10, R9, R154, RZ ;  /* 0x0000009a090a2227 */ /* 0x001fca00078e00ff */
[----:B------:R-:W-:-:S07]  /*6f20*/  @P2 SHF.R.U32.HI R9, RZ, R155, R10 ;  /* 0x0000009bff092219 */ /* 0x000fce000001160a */
.L_x_1109:
[----:B------:R-:W-:Y:S05]  /*6f30*/  BSYNC B0 ;  /* 0x0000000000007941 */ /* 0x000fea0003800000 */
.L_x_1107:
[----:B------:R-:W-:-:S04]  /*6f40*/  IMAD R10, R9, R51, -R180 ;  /* 0x00000033090a7224 */ /* 0x000fc800078e0ab4 */
[----:B------:R-:W-:-:S05]  /*6f50*/  IMAD R10, R3, -0x2, R10 ;  /* 0xfffffffe030a7824 */ /* 0x000fca00078e020a */
[----:B------:R-:W-:Y:S02]  /*6f60*/  VIADDMNMX R37, R10, R51, R37, PT ;  /* 0x000000330a257246 */ /* 0x000fe40003800125 */
[----:B------:R-:W-:-:S07]  /*6f70*/  VIMNMX R45, R45, R10, !PT ;  /* 0x0000000a2d2d7248 */ /* 0x000fce0007fe0100 */
.L_x_1106:
[----:B------:R-:W-:Y:S02]  /*6f80*/  FMNMX.FTZ R9, R160, R11, !PT ;  /* 0x0000000ba0097209 */ /* 0x000fe40007810000 */
[C---:B------:R-:W-:Y:S02]  /*6f90*/  ISETP.GT.AND P6, PT, R45.reuse, 0x1, P1 ;  /* 0x000000012d00780c */ /* 0x040fe40000fc4270 */
[----:B------:R-:W-:Y:S02]  /*6fa0*/  FMNMX.FTZ R9, R162, R9, !PT ;  /* 0x00000009a2097209 */ /* 0x000fe40007810000 */
[----:B------:R-:W-:Y:S02]  /*6fb0*/  ISETP.GT.AND P5, PT, R45, 0x10, P1 ;  /* 0x000000102d00780c */ /* 0x000fe40000fa4270 */
[----:B------:R-:W-:Y:S02]  /*6fc0*/  FMNMX.FTZ R9, R176, R9, !PT ;  /* 0x00000009b0097209 */ /* 0x000fe40007810000 */
[----:B------:R-:W-:-:S02]  /*6fd0*/  ISETP.LT.OR P6, PT, R37, 0x2, P6 ;  /* 0x000000022500780c */ /* 0x000fc400037c1670 */
[----:B------:R-:W-:Y:S02]  /*6fe0*/  FMNMX.FTZ R9, R170, R9, !PT ;  /* 0x00000009aa097209 */ /* 0x000fe40007810000 */
[----:B------:R-:W-:Y:S02]  /*6ff0*/  ISETP.LT.OR P5, PT, R37, 0x11, P5 ;  /* 0x000000112500780c */ /* 0x000fe40002fa1670 */
[----:B------:R-:W-:Y:S02]  /*7000*/  FMNMX.FTZ R9, R168, R9, !PT ;  /* 0x00000009a8097209 */ /* 0x000fe40007810000 */
[----:B------:R-:W-:Y:S02]  /*7010*/  FSEL R154, R15, -INF , !P6 ;  /* 0xff8000000f9a7808 */ /* 0x000fe40007000000 */
[----:B------:R-:W-:Y:S02]  /*7020*/  FMNMX.FTZ R9, R184, R9, !PT ;  /* 0x00000009b8097209 */ /* 0x000fe40007810000 */
[----:B------:R-:W-:-:S02]  /*7030*/  FSEL R158, R19, -INF , !P5 ;  /* 0xff800000139e7808 */ /* 0x000fc40006800000 */
[----:B------:R-:W-:Y:S02]  /*7040*/  FMNMX.FTZ R9, R178, R9, !PT ;  /* 0x00000009b2097209 */ /* 0x000fe40007810000 */
[----:B------:R-:W-:Y:S02]  /*7050*/  ISETP.GT.AND P5, PT, R45, 0x20, P1 ;  /* 0x000000202d00780c */ /* 0x000fe40000fa4270 */
[----:B------:R-:W-:Y:S02]  /*7060*/  FMNMX.FTZ R9, R174, R9, !PT ;  /* 0x00000009ae097209 */ /* 0x000fe40007810000 */
[----:B------:R-:W-:Y:S02]  /*7070*/  ISETP.LT.OR P5, PT, R37, 0x21, P5 ;  /* 0x000000212500780c */ /* 0x000fe40002fa1670 */
[----:B------:R-:W-:Y:S02]  /*7080*/  FMNMX.FTZ R9, R172, R9, !PT ;  /* 0x00000009ac097209 */ /* 0x000fe40007810000 */
[----:B------:R-:W-:-:S02]  /*7090*/  ISETP.GT.AND P3, PT, R45, 0x8, P1 ;  /* 0x000000082d00780c */ /* 0x000fc40000f64270 */
[----:B------:R-:W-:Y:S02]  /*70a0*/  FMNMX.FTZ R9, R166, R9, !PT ;  /* 0x00000009a6097209 */ /* 0x000fe40007810000 */
[----:B------:R-:W-:Y:S02]  /*70b0*/  ISETP.LT.OR P3, PT, R37, 0x9, P3 ;  /* 0x000000092500780c */ /* 0x000fe40001f61670 */
[----:B------:R-:W-:Y:S02]  /*70c0*/  FMNMX.FTZ R9, R164, R9, !PT ;  /* 0x00000009a4097209 */ /* 0x000fe40007810000 */
[----:B------:R-:W-:Y:S02]  /*70d0*/  ISETP.GT.AND P4, PT, R45, 0x9, P1 ;  /* 0x000000092d00780c */ /* 0x000fe40000f84270 */
[----:B------:R-:W-:Y:S02]  /*70e0*/  FMNMX.FTZ R9, R152, R9, !PT ;  /* 0x0000000998097209 */ /* 0x000fe40007810000 */
[----:B------:R-:W-:-:S02]  /*70f0*/  FSEL R18, R18, -INF , !P3 ;  /* 0xff80000012127808 */ /* 0x000fc40005800000 */
[----:B------:R-:W-:Y:S02]  /*7100*/  FMNMX.FTZ R9, R86, R9, !PT ;  /* 0x0000000956097209 */ /* 0x000fe40007810000 */
[----:B------:R-:W-:Y:S02]  /*7110*/  ISETP.GT.AND P3, PT, R45, 0x18, P1 ;  /* 0x000000182d00780c */ /* 0x000fe40000f64270 */
[----:B------:R-:W-:Y:S02]  /*7120*/  FMNMX.FTZ R9, R84, R9, !PT ;  /* 0x0000000954097209 */ /* 0x000fe40007810000 */
[C---:B------:R-:W-:Y:S02]  /*7130*/  ISETP.LT.OR P4, PT, R37.reuse, 0xa, P4 ;  /* 0x0000000a2500780c */ /* 0x040fe40002781670 */
[----:B------:R-:W-:Y:S02]  /*7140*/  FMNMX.FTZ R9, R82, R9, !PT ;  /* 0x0000000952097209 */ /* 0x000fe40007810000 */
[----:B------:R-:W-:-:S02]  /*7150*/  ISETP.LT.OR P3, PT, R37, 0x19, P3 ;  /* 0x000000192500780c */ /* 0x000fc40001f61670 */
[----:B------:R-:W-:Y:S02]  /*7160*/  FMNMX.FTZ R9, R80, R9, !PT ;  /* 0x0000000950097209 */ /* 0x000fe40007810000 */
[----:B------:R-:W-:Y:S02]  /*7170*/  ISETP.GT.AND P2, PT, R45, 0x11, P1 ;  /* 0x000000112d00780c */ /* 0x000fe40000f44270 */
[----:B------:R-:W-:Y:S02]  /*7180*/  FMNMX.FTZ R9, R78, R9, !PT ;  /* 0x000000094e097209 */ /* 0x000fe40007810000 */
[----:B------:R-:W-:Y:S02]  /*7190*/  FSEL R156, R17, -INF , !P4 ;  /* 0xff800000119c7808 */ /* 0x000fe40006000000 */
        /* <DEDUP_REMOVED lines=15> */
[C---:B------:R-:W-:Y:S02]  /*7290*/  ISETP.GT.AND P4, PT, R45.reuse, 0x29, P1 ;  /* 0x000000292d00780c */ /* 0x040fe40000f84270 */
[----:B------:R-:W-:Y:S02]  /*72a0*/  FMNMX.FTZ R9, R60, R9, !PT ;  /* 0x000000093c097209 */ /* 0x000fe40007810000 */
[----:B------:R-:W-:Y:S02]  /*72b0*/  FSEL R24, R24, -INF , !P2 ;  /* 0xff80000018187808 */ /* 0x000fe40005000000 */
[----:B------:R-:W-:Y:S02]  /*72c0*/  FMNMX.FTZ R9, R54, R9, !PT ;  /* 0x0000000936097209 */ /* 0x000fe40007810000 */
[----:B------:R-:W-:-:S02]  /*72d0*/  ISETP.GT.AND P2, PT, R45, 0x30, P1 ;  /* 0x000000302d00780c */ /* 0x000fc40000f44270 */
[----:B------:R-:W-:Y:S02]  /*72e0*/  FMNMX.FTZ R9, R58, R9, !PT ;  /* 0x000000093a097209 */ /* 0x000fe40007810000 */
[C---:B------:R-:W-:Y:S02]  /*72f0*/  ISETP.LT.OR P4, PT, R37.reuse, 0x2a, P4 ;  /* 0x0000002a2500780c */ /* 0x040fe40002781670 */
[----:B------:R-:W-:Y:S02]  /*7300*/  FMNMX.FTZ R9, R56, R9, !PT ;  /* 0x0000000938097209 */ /* 0x000fe40007810000 */
[----:B------:R-:W-:Y:S02]  /*7310*/  ISETP.LT.OR P2, PT, R37, 0x31, P2 ;  /* 0x000000312500780c */ /* 0x000fe40001741670 */
[----:B------:R-:W-:-:S04]  /*7320*/  FMNMX.FTZ R9, R52, R9, !PT ;  /* 0x0000000934097209 */ /* 0x000fc80007810000 */
[----:B------:R-:W-:-:S04]  /*7330*/  FMNMX.FTZ R9, R48, R9, !PT ;  /* 0x0000000930097209 */ /* 0x000fc80007810000 */
[----:B------:R-:W-:Y:S02]  /*7340*/  FMNMX.FTZ R51, R44, R9, !PT ;  /* 0x000000092c337209 */ /* 0x000fe40007810000 */
[----:B------:R-:W0:Y:S03]  /*7350*/  LDC R9, c[0x0][0x988] ;  /* 0x00026200ff097b82 */ /* 0x000e260000000800 */
[----:B------:R-:W1:Y:S02]  /*7360*/  SHFL.BFLY PT, R10, R51, 0x2, 0x1f ;  /* 0x0c401f00330a7f89 */ /* 0x000e6400000e0000 */
[----:B-1----:R-:W-:-:S05]  /*7370*/  FMNMX.FTZ R53, R51, R10, !PT ;  /* 0x0000000a33357209 */ /* 0x002fca0007810000 */
[----:B------:R-:W1:Y:S02]  /*7380*/  SHFL.BFLY PT, R10, R53, 0x1, 0x1f ;  /* 0x0c201f00350a7f89 */ /* 0x000e6400000e0000 */
[----:B-1----:R-:W-:-:S04]  /*7390*/  FMNMX.FTZ R10, R53, R10, !PT ;  /* 0x0000000a350a7209 */ /* 0x002fc80007810000 */
[C---:B------:R-:W-:Y:S01]  /*73a0*/  FSETP.NEU.FTZ.AND P6, PT, R10.reuse, -INF , PT ;  /* 0xff8000000a00780b */ /* 0x040fe20003fdd000 */
[----:B0-----:R-:W-:-:S05]  /*73b0*/  FMUL.FTZ R51, R10, R9 ;  /* 0x000000090a337220 */ /* 0x001fca0000410000 */
[----:B------:R-:W-:-:S05]  /*73c0*/  FSEL R51, R51, RZ, P6 ;  /* 0x000000ff33337208 */ /* 0x000fca0003000000 */
[-CC-:B------:R-:W-:Y:S01]  /*73d0*/  FFMA.FTZ R15, R162, R9.reuse, -R51.reuse ;  /* 0x00000009a20f7223 */ /* 0x180fe20000010833 */
[----:B------:R-:W-:Y:S01]  /*73e0*/  FSEL R162, R23, -INF , !P5 ;  /* 0xff80000017a27808 */ /* 0x000fe20006800000 */
[-CC-:B------:R-:W-:Y:S01]  /*73f0*/  FFMA.FTZ R180, R160, R9.reuse, -R51.reuse ;  /* 0x00000009a0b47223 */ /* 0x180fe20000010833 */
[----:B------:R-:W-:Y:S01]  /*7400*/  ISETP.GT.AND P5, PT, R45, RZ, P1 ;  /* 0x000000ff2d00720c */ /* 0x000fe20000fa4270 */
[-CC-:B------:R-:W-:Y:S01]  /*7410*/  FFMA.FTZ R182, R176, R9.reuse, -R51.reuse ;  /* 0x00000009b0b67223 */ /* 0x180fe20000010833 */
[----:B------:R-:W-:Y:S01]  /*7420*/  FSEL R160, R21, -INF , !P3 ;  /* 0xff80000015a07808 */ /* 0x000fe20005800000 */
[-CC-:B------:R-:W-:Y:S01]  /*7430*/  FFMA.FTZ R176, R168, R9.reuse, -R51.reuse ;  /* 0x00000009a8b07223 */ /* 0x180fe20000010833 */
[----:B------:R-:W-:Y:S01]  /*7440*/  ISETP.LT.OR P5, PT, R37, 0x1, P5 ;  /* 0x000000012500780c */ /* 0x000fe20002fa1670 */
[-CC-:B------:R-:W-:Y:S01]  /*7450*/  FFMA.FTZ R17, R170, R9.reuse, -R51.reuse ;  /* 0x00000009aa117223 */ /* 0x180fe20000010833 */
[----:B------:R-:W-:Y:S01]  /*7460*/  ISETP.GT.AND P3, PT, R45, 0x28, P1 ;  /* 0x000000282d00780c */ /* 0x000fe20000f64270 */
[-CC-:B------:R-:W-:Y:S01]  /*7470*/  FFMA.FTZ R174, R174, R9.reuse, -R51.reuse ;  /* 0x00000009aeae7223 */ /* 0x180fe20000010833 */
[----:B------:R-:W-:Y:S01]  /*7480*/  FSEL R53, R14, -INF , !P5 ;  /* 0xff8000000e357808 */ /* 0x000fe20006800000 */
[-CC-:B------:R-:W-:Y:S01]  /*7490*/  FFMA.FTZ R14, R184, R9.reuse, -R51.reuse ;  /* 0x00000009b80e7223 */ /* 0x180fe20000010833 */
[----:B------:R-:W-:Y:S01]  /*74a0*/  ISETP.LT.OR P3, PT, R37, 0x29, P3 ;  /* 0x000000292500780c */ /* 0x000fe20001f61670 */
[-CC-:B------:R-:W-:Y:S01]  /*74b0*/  FFMA.FTZ R152, R152, R9.reuse, -R51.reuse ;  /* 0x0000000998987223 */ /* 0x180fe20000010833 */
[----:B------:R-:W-:Y:S01]  /*74c0*/  FMNMX.FTZ R19, R53, R12, !PT ;  /* 0x0000000c35137209 */ /* 0x000fe20007810000 */
[--C-:B------:R-:W-:Y:S01]  /*74d0*/  FFMA.FTZ R48, R48, R9, -R51.reuse ;  /* 0x0000000930307223 */ /* 0x100fe20000010833 */
[----:B------:R-:W-:Y:S01]  /*74e0*/  FSEL R26, R26, -INF , !P3 ;  /* 0xff8000001a1a7808 */ /* 0x000fe20005800000 */
[----:B------:R-:W-:Y:S01]  /*74f0*/  MUFU.EX2 R180, R180 ;  /* 0x000000b400b47308 */ /* 0x000fe20000000800 */
[----:B------:R-:W-:Y:S01]  /*7500*/  FMNMX.FTZ R19, R154, R19, !PT ;  /* 0x000000139a137209 */ /* 0x000fe20007810000 */
[-CC-:B------:R-:W-:Y:S01]  /*7510*/  FFMA.FTZ R178, R178, R9.reuse, -R51.reuse ;  /* 0x00000009b2b27223 */ /* 0x180fe20000010833 */
[----:B------:R-:W-:Y:S01]  /*7520*/  ISETP.GT.AND P3, PT, R45, 0x31, P1 ;  /* 0x000000312d00780c */ /* 0x000fe20000f64270 */
[--C-:B------:R-:W-:Y:S01]  /*7530*/  FFMA.FTZ R172, R172, R9, -R51.reuse ;  /* 0x00000009acac7223 */ /* 0x100fe20000010833 */
        /* <DEDUP_REMOVED lines=11> */
[----:B------:R0:W-:Y:S01]  /*75f0*/  MUFU.EX2 R19, R14 ;  /* 0x0000000e00137308 */ /* 0x0001e20000000800 */
[----:B------:R-:W-:Y:S01]  /*7600*/  FMNMX.FTZ R21, R20, R21, !PT ;  /* 0x0000001514157209 */ /* 0x000fe20007810000 */
[----:B------:R-:W-:Y:S01]  /*7610*/  FFMA.FTZ R44, R44, R9, -R51 ;  /* 0x000000092c2c7223 */ /* 0x000fe20000010833 */
[----:B------:R-:W-:-:S02]  /*7620*/  ISETP.LT.OR P3, PT, R37, 0x32, P3 ;  /* 0x000000322500780c */ /* 0x000fc40001f61670 */
[----:B------:R-:W-:Y:S02]  /*7630*/  FMNMX.FTZ R21, R160, R21, !PT ;  /* 0x00000015a0157209 */ /* 0x000fe40007810000 */
[----:B------:R-:W-:Y:S01]  /*7640*/  ISETP.GT.AND P4, PT, R45, 0x39, P1 ;  /* 0x000000392d00780c */ /* 0x000fe20000f84270 */
[----:B------:R-:W-:Y:S01]  /*7650*/  MUFU.EX2 R182, R182 ;  /* 0x000000b600b67308 */ /* 0x000fe20000000800 */
[----:B------:R-:W-:Y:S01]  /*7660*/  FMNMX.FTZ R23, R22, R21, !PT ;  /* 0x0000001516177209 */ /* 0x000fe20007810000 */
[----:B0-----:R-:W-:Y:S01]  /*7670*/  FFMA.FTZ R14, R166, R9, -R51 ;  /* 0x00000009a60e7223 */ /* 0x001fe20000010833 */
[----:B------:R-:W-:Y:S02]  /*7680*/  ISETP.LT.OR P5, PT, R37, 0x39, P5 ;  /* 0x000000392500780c */ /* 0x000fe40002fa1670 */
[----:B------:R-:W-:Y:S02]  /*7690*/  FMNMX.FTZ R23, R162, R23, !PT ;  /* 0x00000017a2177209 */ /* 0x000fe40007810000 */
[----:B------:R-:W-:Y:S01]  /*76a0*/  FSEL R28, R28, -INF , !P3 ;  /* 0xff8000001c1c7808 */ /* 0x000fe20005800000 */
[----:B------:R0:W-:Y:S01]  /*76b0*/  MUFU.EX2 R21, R174 ;  /* 0x000000ae00157308 */ /* 0x0001e20000000800 */
[----:B------:R-:W-:-:S02]  /*76c0*/  FMNMX.FTZ R23, R24, R23, !PT ;  /* 0x0000001718177209 */ /* 0x000fc40007810000 */
[----:B------:R-:W-:Y:S02]  /*76d0*/  ISETP.GT.AND P2, PT, R45, 0x40, P1 ;  /* 0x000000402d00780c */ /* 0x000fe40000f44270 */
[----:B------:R-:W-:Y:S02]  /*76e0*/  FMNMX.FTZ R23, R26, R23, !PT ;  /* 0x000000171a177209 */ /* 0x000fe40007810000 */
[----:B------:R-:W-:Y:S01]  /*76f0*/  FSEL R184, R29, -INF , !P5 ;  /* 0xff8000001db87808 */ /* 0x000fe20006800000 */
[----:B------:R-:W-:Y:S01]  /*7700*/  MUFU.EX2 R17, R17 ;  /* 0x0000001100117308 */ /* 0x000fe20000000800 */
[----:B------:R-:W-:Y:S01]  /*7710*/  FMNMX.FTZ R25, R168, R23, !PT ;  /* 0x00000017a8197209 */ /* 0x000fe20007810000 */
[----:B0-----:R-:W-:Y:S01]  /*7720*/  FFMA.FTZ R174, R164, R9, -R51 ;  /* 0x00000009a4ae7223 */ /* 0x001fe20000010833 */
[----:B------:R-:W-:Y:S02]  /*7730*/  ISETP.LT.OR P4, PT, R37, 0x3a, P4 ;  /* 0x0000003a2500780c */ /* 0x000fe40002781670 */
[----:B------:R-:W-:-:S02]  /*7740*/  FMNMX.FTZ R25, R170, R25, !PT ;  /* 0x00000019aa197209 */ /* 0x000fc40007810000 */
[----:B------:R-:W-:Y:S01]  /*7750*/  ISETP.GT.AND P3, PT, R45, 0x41, P1 ;  /* 0x000000412d00780c */ /* 0x000fe20000f64270 */
[----:B------:R0:W-:Y:S01]  /*7760*/  MUFU.EX2 R23, R14 ;  /* 0x0000000e00177308 */ /* 0x0001e20000000800 */
[----:B------:R-:W-:Y:S02]  /*7770*/  FMNMX.FTZ R25, R28, R25, !PT ;  /* 0x000000191c197209 */ /* 0x000fe40007810000 */
[----:B------:R-:W-:Y:S02]  /*7780*/  ISETP.LT.OR P2, PT, R37, 0x41, P2 ;  /* 0x000000412500780c */ /* 0x000fe40001741670 */
[----:B------:R-:W-:Y:S02]  /*7790*/  FSEL R30, R30, -INF , !P4 ;  /* 0xff8000001e1e7808 */ /* 0x000fe40006000000 */
[----:B------:R-:W-:Y:S01]  /*77a0*/  FMNMX.FTZ R25, R184, R25, !PT ;  /* 0x00000019b8197209 */ /* 0x000fe20007810000 */
[----:B------:R-:W-:Y:S01]  /*77b0*/  MUFU.EX2 R176, R176 ;  /* 0x000000b000b07308 */ /* 0x000fe20000000800 */
[----:B------:R-:W-:Y:S01]  /*77c0*/  ISETP.GT.AND P5, PT, R45, 0x48, P1 ;  /* 0x000000482d00780c */ /* 0x000fe20000fa4270 */
[----:B0-----:R-:W-:Y:S01]  /*77d0*/  FFMA.FTZ R14, R86, R9, -R51 ;  /* 0x00000009560e7223 */ /* 0x001fe20000010833 */
[----:B------:R-:W-:-:S02]  /*77e0*/  FSEL R186, R31, -INF , !P2 ;  /* 0xff8000001fba7808 */ /* 0x000fc40005000000 */
[----:B------:R-:W-:Y:S02]  /*77f0*/  ISETP.LT.OR P3, PT, R37, 0x42, P3 ;  /* 0x000000422500780c */ /* 0x000fe40001f61670 */
[----:B------:R-:W-:Y:S01]  /*7800*/  FMNMX.FTZ R27, R30, R25, !PT ;  /* 0x000000191e1b7209 */ /* 0x000fe20007810000 */
[----:B------:R-:W-:Y:S01]  /*7810*/  MUFU.EX2 R178, R178 ;  /* 0x000000b200b27308 */ /* 0x000fe20000000800 */
[----:B------:R-:W-:Y:S02]  /*7820*/  ISETP.GT.AND P4, PT, R45, 0x49, P1 ;  /* 0x000000492d00780c */ /* 0x000fe40000f84270 */
[----:B------:R-:W-:Y:S02]  /*7830*/  ISETP.LT.OR P5, PT, R37, 0x49, P5 ;  /* 0x000000492500780c */ /* 0x000fe40002fa1670 */
[----:B------:R-:W-:Y:S02]  /*7840*/  FSEL R32, R32, -INF , !P3 ;  /* 0xff80000020207808 */ /* 0x000fe40005800000 */
[----:B------:R-:W-:Y:S01]  /*7850*/  FMNMX.FTZ R27, R186, R27, !PT ;  /* 0x0000001bba1b7209 */ /* 0x000fe20007810000 */
[----:B------:R-:W-:Y:S01]  /*7860*/  MUFU.EX2 R25, R152 ;  /* 0x0000009800197308 */ /* 0x000fe20000000800 */
[----:B------:R-:W-:-:S02]  /*7870*/  ISETP.GT.AND P2, PT, R45, 0x50, P1 ;  /* 0x000000502d00780c */ /* 0x000fc40000f44270 */
[----:B------:R-:W-:Y:S02]  /*7880*/  FSEL R166, R33, -INF , !P5 ;  /* 0xff80000021a67808 */ /* 0x000fe40006800000 */
[----:B------:R-:W-:Y:S02]  /*7890*/  ISETP.LT.OR P4, PT, R37, 0x4a, P4 ;  /* 0x0000004a2500780c */ /* 0x000fe40002781670 */
[----:B------:R-:W-:Y:S01]  /*78a0*/  FMNMX.FTZ R29, R32, R27, !PT ;  /* 0x0000001b201d7209 */ /* 0x000fe20007810000 */
[----:B------:R-:W-:Y:S01]  /*78b0*/  MUFU.EX2 R172, R172 ;  /* 0x000000ac00ac7308 */ /* 0x000fe20000000800 */
[----:B------:R-:W-:Y:S02]  /*78c0*/  ISETP.GT.AND P3, PT, R45, 0x51, P1 ;  /* 0x000000512d00780c */ /* 0x000fe40000f64270 */
[----:B------:R-:W-:Y:S02]  /*78d0*/  ISETP.LT.OR P2, PT, R37, 0x51, P2 ;  /* 0x000000512500780c */ /* 0x000fe40001741670 */
[----:B------:R-:W-:Y:S01]  /*78e0*/  FSEL R164, R34, -INF , !P4 ;  /* 0xff80000022a47808 */ /* 0x000fe20006000000 */
[----:B------:R-:W-:Y:S01]  /*78f0*/  FFMA.FTZ R34, R84, R9, -R51 ;  /* 0x0000000954227223 */ /* 0x000fe20000010833 */
[----:B------:R-:W-:Y:S01]  /*7900*/  FMNMX.FTZ R29, R166, R29, !PT ;  /* 0x0000001da61d7209 */ /* 0x000fe20007810000 */
[----:B------:R0:W-:Y:S01]  /*7910*/  MUFU.EX2 R27, R14 ;  /* 0x0000000e001b7308 */ /* 0x0001e20000000800 */
[----:B------:R-:W-:-:S02]  /*7920*/  ISETP.GT.AND P5, PT, R45, 0x58, P1 ;  /* 0x000000582d00780c */ /* 0x000fc40000fa4270 */
[----:B------:R-:W-:Y:S02]  /*7930*/  FSEL R188, R35, -INF , !P2 ;  /* 0xff80000023bc7808 */ /* 0x000fe40005000000 */
[----:B------:R-:W-:Y:S02]  /*7940*/  ISETP.LT.OR P3, PT, R37, 0x52, P3 ;  /* 0x000000522500780c */ /* 0x000fe40001f61670 */
[----:B------:R-:W-:Y:S01]  /*7950*/  FMNMX.FTZ R29, R164, R29, !PT ;  /* 0x0000001da41d7209 */ /* 0x000fe20007810000 */
[----:B------:R-:W-:Y:S01]  /*7960*/  MUFU.EX2 R174, R174 ;  /* 0x000000ae00ae7308 */ /* 0x000fe20000000800 */
[----:B------:R-:W-:Y:S01]  /*7970*/  ISETP.GT.AND P4, PT, R45, 0x59, P1 ;  /* 0x000000592d00780c */ /* 0x000fe20000f84270 */
[----:B0-----:R-:W-:Y:S01]  /*7980*/  FFMA.FTZ R14, R82, R9, -R51 ;  /* 0x00000009520e7223 */ /* 0x001fe20000010833 */
[----:B------:R-:W-:Y:S02]  /*7990*/  ISETP.LT.OR P5, PT, R37, 0x59, P5 ;  /* 0x000000592500780c */ /* 0x000fe40002fa1670 */
[----:B------:R-:W-:-:S02]  /*79a0*/  FSEL R36, R36, -INF , !P3 ;  /* 0xff80000024247808 */ /* 0x000fc40005800000 */
[----:B------:R-:W-:Y:S01]  /*79b0*/  FMNMX.FTZ R29, R188, R29, !PT ;  /* 0x0000001dbc1d7209 */ /* 0x000fe20007810000 */
[----:B------:R-:W-:Y:S01]  /*79c0*/  MUFU.EX2 R34, R34 ;  /* 0x0000002200227308 */ /* 0x000fe20000000800 */
[----:B------:R-:W-:Y:S02]  /*79d0*/  ISETP.GT.AND P2, PT, R45, 0x60, P1 ;  /* 0x000000602d00780c */ /* 0x000fe40000f44270 */
[----:B------:R-:W-:Y:S02]  /*79e0*/  FSEL R38, R38, -INF , !P5 ;  /* 0xff80000026267808 */ /* 0x000fe40006800000 */
[----:B------:R-:W-:Y:S02]  /*79f0*/  ISETP.LT.OR P4, PT, R37, 0x5a, P4 ;  /* 0x0000005a2500780c */ /* 0x000fe40002781670 */
[----:B------:R-:W-:Y:S01]  /*7a00*/  FMNMX.FTZ R31, R36, R29, !PT ;  /* 0x0000001d241f7209 */ /* 0x000fe20007810000 */
[----:B------:R-:W-:Y:S01]  /*7a10*/  MUFU.EX2 R64, R64 ;  /* 0x0000004000407308 */ /* 0x000fe20000000800 */
[----:B------:R-:W-:-:S02]  /*7a20*/  ISETP.GT.AND P3, PT, R45, 0x61, P1 ;  /* 0x000000612d00780c */ /* 0x000fc40000f64270 */
[----:B------:R-:W-:Y:S02]  /*7a30*/  ISETP.LT.OR P2, PT, R37, 0x61, P2 ;  /* 0x000000612500780c */ /* 0x000fe40001741670 */
[----:B------:R-:W-:Y:S01]  /*7a40*/  FSEL R84, R39, -INF , !P4 ;  /* 0xff80000027547808 */ /* 0x000fe20006000000 */
[--C-:B------:R-:W-:Y:S01]  /*7a50*/  FFMA.FTZ R39, R62, R9, -R51.reuse ;  /* 0x000000093e277223 */ /* 0x100fe20000010833 */
[----:B------:R-:W-:Y:S01]  /*7a60*/  FMNMX.FTZ R31, R38, R31, !PT ;  /* 0x0000001f261f7209 */ /* 0x000fe20007810000 */
[----:B------:R0:W-:Y:S01]  /*7a70*/  MUFU.EX2 R29, R14 ;  /* 0x0000000e001d7308 */ /* 0x0001e20000000800 */
[----:B------:R-:W-:Y:S02]  /*7a80*/  ISETP.GT.AND P5, PT, R45, 0x68, P1 ;  /* 0x000000682d00780c */ /* 0x000fe40000fa4270 */
[----:B------:R-:W-:Y:S01]  /*7a90*/  FSEL R86, R40, -INF , !P2 ;  /* 0xff80000028567808 */ /* 0x000fe20005000000 */
[----:B------:R-:W-:Y:S01]  /*7aa0*/  FFMA.FTZ R40, R80, R9, -R51 ;  /* 0x0000000950287223 */ /* 0x000fe20000010833 */
[----:B------:R-:W-:-:S02]  /*7ab0*/  ISETP.LT.OR P3, PT, R37, 0x62, P3 ;  /* 0x000000622500780c */ /* 0x000fc40001f61670 */
[----:B------:R-:W-:Y:S01]  /*7ac0*/  FMNMX.FTZ R31, R84, R31, !PT ;  /* 0x0000001f541f7209 */ /* 0x000fe20007810000 */
[----:B------:R-:W-:Y:S01]  /*7ad0*/  MUFU.EX2 R39, R39 ;  /* 0x0000002700277308 */ /* 0x000fe20000000800 */
[----:B------:R-:W-:Y:S01]  /*7ae0*/  ISETP.GT.AND P4, PT, R45, 0x69, P1 ;  /* 0x000000692d00780c */ /* 0x000fe20000f84270 */
[----:B0-----:R-:W-:Y:S01]  /*7af0*/  FFMA.FTZ R14, R78, R9, -R51 ;  /* 0x000000094e0e7223 */ /* 0x001fe20000010833 */
[----:B------:R-:W-:Y:S02]  /*7b00*/  ISETP.LT.OR P5, PT, R37, 0x69, P5 ;  /* 0x000000692500780c */ /* 0x000fe40002fa1670 */
[----:B------:R-:W-:Y:S02]  /*7b10*/  FSEL R82, R41, -INF , !P3 ;  /* 0xff80000029527808 */ /* 0x000fe40005800000 */
[----:B------:R-:W-:Y:S01]  /*7b20*/  FMNMX.FTZ R31, R86, R31, !PT ;  /* 0x0000001f561f7209 */ /* 0x000fe20007810000 */
[----:B------:R-:W-:Y:S01]  /*7b30*/  MUFU.EX2 R40, R40 ;  /* 0x0000002800287308 */ /* 0x000fe20000000800 */
[----:B------:R-:W-:-:S02]  /*7b40*/  ISETP.GT.AND P2, PT, R45, 0x70, P1 ;  /* 0x000000702d00780c */ /* 0x000fc40000f44270 */
[----:B------:R-:W-:Y:S01]  /*7b50*/  FSEL R80, R42, -INF , !P5 ;  /* 0xff8000002a507808 */ /* 0x000fe20006800000 */
[--C-:B------:R-:W-:Y:S01]  /*7b60*/  FFMA.FTZ R42, R76, R9, -R51.reuse ;  /* 0x000000094c2a7223 */ /* 0x100fe20000010833 */
        /* <DEDUP_REMOVED lines=10> */
[----:B------:R-:W-:Y:S02]  /*7c10*/  ISETP.LT.OR P3, PT, R37, 0x72, P3 ;  /* 0x000000722500780c */ /* 0x000fe40001f61670 */
[----:B------:R-:W-:Y:S01]  /*7c20*/  FSEL R152, R46, -INF , !P2 ;  /* 0xff8000002e987808 */ /* 0x000fe20005000000 */
[----:B------:R-:W-:Y:S01]  /*7c30*/  FFMA.FTZ R46, R72, R9, -R51 ;  /* 0x00000009482e7223 */ /* 0x000fe20000010833 */
[----:B------:R-:W-:Y:S01]  /*7c40*/  FMNMX.FTZ R33, R78, R33, !PT ;  /* 0x000000214e217209 */ /* 0x000fe20007810000 */
[----:B------:R-:W-:Y:S01]  /*7c50*/  MUFU.EX2 R42, R42 ;  /* 0x0000002a002a7308 */ /* 0x000fe20000000800 */
[----:B------:R-:W-:Y:S02]  /*7c60*/  ISETP.GT.AND P1, PT, R45, 0x79, P1 ;  /* 0x000000792d00780c */ /* 0x000fe40000f24270 */
[----:B------:R-:W-:Y:S02]  /*7c70*/  ISETP.LT.OR P5, PT, R37, 0x79, P5 ;  /* 0x000000792500780c */ /* 0x000fe40002fa1670 */
[----:B------:R-:W-:-:S02]  /*7c80*/  FSEL R76, R47, -INF , !P3 ;  /* 0xff8000002f4c7808 */ /* 0x000fc40005800000 */
[----:B------:R-:W-:Y:S01]  /*7c90*/  FMNMX.FTZ R33, R152, R33, !PT ;  /* 0x0000002198217209 */ /* 0x000fe20007810000 */
[----:B------:R-:W-:Y:S01]  /*7ca0*/  MUFU.EX2 R46, R46 ;  /* 0x0000002e002e7308 */ /* 0x000fe20000000800 */
[----:B------:R-:W-:Y:S01]  /*7cb0*/  ISETP.LT.OR P1, PT, R37, 0x7a, P1 ;  /* 0x0000007a2500780c */ /* 0x000fe20000f21670 */
[--C-:B------:R-:W-:Y:S01]  /*7cc0*/  FFMA.FTZ R37, R74, R9, -R51.reuse ;  /* 0x000000094a257223 */ /* 0x100fe20000010833 */
[----:B------:R-:W-:Y:S02]  /*7cd0*/  FSEL R190, R49, -INF , !P5 ;  /* 0xff80000031be7808 */ /* 0x000fe40006800000 */
[----:B------:R-:W-:Y:S02]  /*7ce0*/  FMNMX.FTZ R35, R76, R33, !PT ;  /* 0x000000214c237209 */ /* 0x000fe40007810000 */
[----:B------:R-:W-:Y:S01]  /*7cf0*/  FSEL R74, R50, -INF , !P1 ;  /* 0xff800000324a7808 */ /* 0x000fe20004800000 */
[----:B------:R-:W-:Y:S01]  /*7d00*/  MUFU.EX2 R33, R37 ;  /* 0x0000002500217308 */ /* 0x000fe20000000800 */
[----:B------:R-:W-:Y:S01]  /*7d10*/  FMNMX.FTZ R35, R190, R35, !PT ;  /* 0x00000023be237209 */ /* 0x000fe20007810000 */
[----:B------:R-:W-:Y:S01]  /*7d20*/  FFMA.FTZ R50, R70, R9, -R51 ;  /* 0x0000000946327223 */ /* 0x000fe20000010833 */
[----:B------:R-:W-:-:S02]  /*7d30*/  FSEL R56, R10, RZ, P6 ;  /* 0x000000ff0a387208 */ /* 0x000fc40003000000 */
[----:B0-----:R-:W-:Y:S01]  /*7d40*/  FMNMX.FTZ R14, R74, R35, !PT ;  /* 0x000000234a0e7209 */ /* 0x001fe20007810000 */
[-C--:B------:R-:W-:Y:S02]  /*7d50*/  FFMA.FTZ R35, R68, R9.reuse, -R51 ;  /* 0x0000000944237223 */ /* 0x080fe40000010833 */
[----:B------:R-:W-:Y:S01]  /*7d60*/  FADD.FTZ R56, -R56, R11 ;  /* 0x0000000b38387221 */ /* 0x000fe20000010100 */
[----:B------:R-:W-:Y:S01]  /*7d70*/  MUFU.EX2 R50, R50 ;  /* 0x0000003200327308 */ /* 0x000fe20000000800 */
[----:B------:R-:W0:Y:S02]  /*7d80*/  SHFL.BFLY PT, R41, R14, 0x2, 0x1f ;  /* 0x0c401f000e297f89 */ /* 0x000e2400000e0000 */
[----:B------:R-:W-:-:S05]  /*7d90*/  FMUL.FTZ R11, R56, R9 ;  /* 0x00000009380b7220 */ /* 0x000fca0000410000 */
[----:B------:R-:W-:Y:S08]  /*7da0*/  MUFU.EX2 R35, R35 ;  /* 0x0000002300237308 */ /* 0x000ff00000000800 */
[----:B------:R-:W1:Y:S08]  /*7db0*/  MUFU.EX2 R11, R11 ;  /* 0x0000000b000b7308 */ /* 0x000e700000000800 */
[----:B------:R-:W-:Y:S01]  /*7dc0*/  MUFU.EX2 R37, R66 ;  /* 0x0000004200257308 */ /* 0x000fe20000000800 */
[----:B0-----:R-:W-:Y:S01]  /*7dd0*/  FMNMX.FTZ R45, R14, R41, !PT ;  /* 0x000000290e2d7209 */ /* 0x001fe20007810000 */
[-CC-:B------:R-:W-:Y:S01]  /*7de0*/  FFMA.FTZ R41, R54, R9.reuse, -R51.reuse ;  /* 0x0000000936297223 */ /* 0x180fe20000010833 */
[----:B------:R-:W-:-:S03]  /*7df0*/  FFMA.FTZ R54, R58, R9, -R51 ;  /* 0x000000093a367223 */ /* 0x000fc60000010833 */
[----:B------:R-:W0:Y:S02]  /*7e00*/  SHFL.BFLY PT, R14, R45, 0x1, 0x1f ;  /* 0x0c201f002d0e7f89 */ /* 0x000e2400000e0000 */
[----:B------:R-:W-:Y:S01]  /*7e10*/  MUFU.EX2 R41, R41 ;  /* 0x0000002900297308 */ /* 0x000fe20000000800 */
[----:B-1----:R-:W-:-:S07]  /*7e20*/  FFMA.FTZ R56, R11, R5, R180 ;  /* 0x000000050b387223 */ /* 0x002fce00000100b4 */
[----:B------:R-:W-:Y:S08]  /*7e30*/  MUFU.EX2 R54, R54 ;  /* 0x0000003600367308 */ /* 0x000ff00000000800 */
[----:B------:R-:W-:Y:S01]  /*7e40*/  MUFU.EX2 R43, R43 ;  /* 0x0000002b002b7308 */ /* 0x000fe20000000800 */
[----:B0-----:R-:W-:-:S07]  /*7e50*/  FMNMX.FTZ R14, R45, R14, !PT ;  /* 0x0000000e2d0e7209 */ /* 0x001fce0007810000 */
[----:B------:R0:W-:Y:S01]  /*7e60*/  MUFU.EX2 R45, R48 ;  /* 0x00000030002d7308 */ /* 0x0001e20000000800 */
[C---:B------:R-:W-:Y:S01]  /*7e70*/  FSETP.NEU.FTZ.AND P1, PT, R14.reuse, -INF , PT ;  /* 0xff8000000e00780b */ /* 0x040fe20003f3d000 */
[----:B------:R-:W-:-:S03]  /*7e80*/  FMUL.FTZ R47, R14, R9 ;  /* 0x000000090e2f7220 */ /* 0x000fc60000410000 */
[----:B------:R-:W-:Y:S02]  /*7e90*/  FSEL R49, R14, RZ, P1 ;  /* 0x000000ff0e317208 */ /* 0x000fe40000800000 */
[----:B------:R-:W-:Y:S01]  /*7ea0*/  FSEL R47, R47, RZ, P1 ;  /* 0x000000ff2f2f7208 */ /* 0x000fe20000800000 */
[----:B------:R-:W-:Y:S02]  /*7eb0*/  MUFU.EX2 R52, R52 ;  /* 0x0000003400347308 */ /* 0x000fe40000000800 */
[----:B------:R-:W-:Y:S01]  /*7ec0*/  FADD.FTZ R12, -R49, R12 ;  /* 0x0000000c310c7221 */ /* 0x000fe20000010100 */
[----:B------:R-:W-:Y:S01]  /*7ed0*/  FADD.FTZ R49, R15, R56 ;  /* 0x000000380f317221 */ /* 0x000fe20000010000 */
[-CC-:B------:R-:W-:Y:S01]  /*7ee0*/  FFMA.FTZ R181, R53, R9.reuse, -R47.reuse ;  /* 0x0000000935b57223 */ /* 0x180fe2000001082f */
[-CC-:B0-----:R-:W-:Y:S01]  /*7ef0*/  FFMA.FTZ R48, R154, R9.reuse, -R47.reuse ;  /* 0x000000099a307223 */ /* 0x181fe2000001082f */
[-C--:B------:R-:W-:Y:S01]  /*7f00*/  FMUL.FTZ R12, R12, R9.reuse ;  /* 0x000000090c0c7220 */ /* 0x080fe20000410000 */
[-CC-:B------:R-:W-:Y:S01]  /*7f10*/  FFMA.FTZ R183, R18, R9.reuse, -R47.reuse ;  /* 0x0000000912b77223 */ /* 0x180fe2000001082f */
[-CC-:B------:R-:W-:Y:S01]  /*7f20*/  FFMA.FTZ R18, R156, R9.reuse, -R47.reuse ;  /* 0x000000099c127223 */ /* 0x180fe2000001082f */
[-CC-:B------:R-:W-:Y:S01]  /*7f30*/  FFMA.FTZ R177, R158, R9.reuse, -R47.reuse ;  /* 0x000000099eb17223 */ /* 0x180fe2000001082f */
[----:B------:R-:W-:Y:S01]  /*7f40*/  MUFU.EX2 R181, R181 ;  /* 0x000000b500b57308 */ /* 0x000fe20000000800 */
[-CC-:B------:R-:W-:Y:S01]  /*7f50*/  FFMA.FTZ R20, R20, R9.reuse, -R47.reuse ;  /* 0x0000000914147223 */ /* 0x180fe2000001082f */
[-CC-:B------:R-:W-:Y:S01]  /*7f60*/  FFMA.FTZ R179, R160, R9.reuse, -R47.reuse ;  /* 0x00000009a0b37223 */ /* 0x180fe2000001082f */
[-C--:B------:R-:W-:Y:S01]  /*7f70*/  FFMA.FTZ R22, R22, R9.reuse, -R47 ;  /* 0x0000000916167223 */ /* 0x080fe2000001082f */
[----:B------:R-:W-:Y:S01]  /*7f80*/  FADD.FTZ R58, R182, R49 ;  /* 0x00000031b63a7221 */ /* 0x000fe20000010000 */
[-CC-:B------:R-:W-:Y:S01]  /*7f90*/  FFMA.FTZ R173, R162, R9.reuse, -R47.reuse ;  /* 0x00000009a2ad7223 */ /* 0x180fe2000001082f */
[-CC-:B------:R-:W-:Y:S01]  /*7fa0*/  FFMA.FTZ R24, R24, R9.reuse, -R47.reuse ;  /* 0x0000000918187223 */ /* 0x180fe2000001082f */
[-CC-:B------:R-:W-:Y:S01]  /*7fb0*/  FFMA.FTZ R175, R26, R9.reuse, -R47.reuse ;  /* 0x000000091aaf7223 */ /* 0x180fe2000001082f */
[----:B------:R-:W0:Y:S01]  /*7fc0*/  MUFU.EX2 R12, R12 ;  /* 0x0000000c000c7308 */ /* 0x000e220000000800 */
[----:B------:R-:W-:Y:S01]  /*7fd0*/  FADD.FTZ R49, R17, R58 ;  /* 0x0000003a11317221 */ /* 0x000fe20000010000 */
[-CC-:B------:R-:W-:Y:S01]  /*7fe0*/  FFMA.FTZ R26, R168, R9.reuse, -R47.reuse ;  /* 0x00000009a81a7223 */ /* 0x180fe2000001082f */
[-CC-:B------:R-:W-:Y:S01]  /*7ff0*/  FFMA.FTZ R169, R170, R9.reuse, -R47.reuse ;  /* 0x00000009aaa97223 */ /* 0x180fe2000001082f */
[-C--:B------:R-:W-:Y:S01]  /*8000*/  FFMA.FTZ R28, R28, R9.reuse, -R47 ;  /* 0x000000091c1c7223 */ /* 0x080fe2000001082f */
[----:B------:R-:W-:Y:S01]  /*8010*/  FADD.FTZ R58, R176, R49 ;  /* 0x00000031b03a7221 */ /* 0x000fe20000010000 */
[-CC-:B------:R-:W-:Y:S01]  /*8020*/  FFMA.FTZ R163, R38, R9.reuse, -R47.reuse ;  /* 0x0000000926a37223 */ /* 0x180fe2000001082f */
[-CC-:B------:R-:W-:Y:S01]  /*8030*/  FFMA.FTZ R171, R184, R9.reuse, -R47.reuse ;  /* 0x00000009b8ab7223 */ /* 0x180fe2000001082f */
[----:B------:R-:W1:Y:S01]  /*8040*/  MUFU.EX2 R48, R48 ;  /* 0x0000003000307308 */ /* 0x000e620000000800 */
[----:B------:R-:W-:Y:S01]  /*8050*/  FADD.FTZ R49, R19, R58 ;  /* 0x0000003a13317221 */ /* 0x000fe20000010000 */
[-CC-:B------:R-:W-:Y:S01]  /*8060*/  FFMA.FTZ R30, R30, R9.reuse, -R47.reuse ;  /* 0x000000091e1e7223 */ /* 0x180fe2000001082f */
[-CC-:B------:R-:W-:Y:S01]  /*8070*/  FFMA.FTZ R165, R186, R9.reuse, -R47.reuse ;  /* 0x00000009baa57223 */ /* 0x180fe2000001082f */
[-C--:B------:R-:W-:Y:S01]  /*8080*/  FFMA.FTZ R32, R32, R9.reuse, -R47 ;  /* 0x0000000920207223 */ /* 0x080fe2000001082f */
[----:B------:R-:W-:Y:S01]  /*8090*/  FADD.FTZ R58, R178, R49 ;  /* 0x00000031b23a7221 */ /* 0x000fe20000010000 */
[-CC-:B------:R-:W-:Y:S01]  /*80a0*/  FFMA.FTZ R167, R166, R9.reuse, -R47.reuse ;  /* 0x00000009a6a77223 */ /* 0x180fe2000001082f */
[-C--:B------:R-:W-:Y:S01]  /*80b0*/  FFMA.FTZ R56, R164, R9.reuse, -R47 ;  /* 0x00000009a4387223 */ /* 0x080fe2000001082f */
[----:B------:R-:W2:Y:S01]  /*80c0*/  MUFU.EX2 R183, R183 ;  /* 0x000000b700b77308 */ /* 0x000ea20000000800 */
[----:B0-----:R-:W-:Y:S01]  /*80d0*/  FFMA.FTZ R5, R12, R4, R181 ;  /* 0x000000040c057223 */ /* 0x001fe200000100b5 */
[----:B------:R-:W-:Y:S01]  /*80e0*/  FADD.FTZ R49, R21, R58 ;  /* 0x0000003a15317221 */ /* 0x000fe20000010000 */
[-CC-:B------:R-:W-:Y:S01]  /*80f0*/  FFMA.FTZ R161, R188, R9.reuse, -R47.reuse ;  /* 0x00000009bca17223 */ /* 0x180fe2000001082f */
[-CC-:B------:R-:W-:Y:S01]  /*8100*/  FFMA.FTZ R36, R36, R9.reuse, -R47.reuse ;  /* 0x0000000924247223 */ /* 0x180fe2000001082f */
[-C--:B------:R-:W-:Y:S01]  /*8110*/  FFMA.FTZ R84, R84, R9.reuse, -R47 ;  /* 0x0000000954547223 */ /* 0x080fe2000001082f */
[----:B------:R-:W-:Y:S01]  /*8120*/  FADD.FTZ R38, R172, R49 ;  /* 0x00000031ac267221 */ /* 0x000fe20000010000 */
[-C--:B------:R-:W-:Y:S01]  /*8130*/  FFMA.FTZ R86, R86, R9.reuse, -R47 ;  /* 0x0000000956567223 */ /* 0x080fe2000001082f */
[----:B------:R-:W0:Y:S01]  /*8140*/  MUFU.EX2 R18, R18 ;  /* 0x0000001200127308 */ /* 0x000e220000000800 */
[----:B-1----:R-:W-:Y:S01]  /*8150*/  FADD.FTZ R4, R48, R5 ;  /* 0x0000000530047221 */ /* 0x002fe20000010000 */
[----:B------:R-:W-:Y:S01]  /*8160*/  FADD.FTZ R49, R23, R38 ;  /* 0x0000002617317221 */ /* 0x000fe20000010000 */
[-CC-:B------:R-:W-:Y:S01]  /*8170*/  FFMA.FTZ R82, R82, R9.reuse, -R47.reuse ;  /* 0x0000000952527223 */ /* 0x180fe2000001082f */
[-CC-:B------:R-:W-:Y:S01]  /*8180*/  FFMA.FTZ R80, R80, R9.reuse, -R47.reuse ;  /* 0x0000000950507223 */ /* 0x180fe2000001082f */
[-C--:B------:R-:W-:Y:S01]  /*8190*/  FFMA.FTZ R78, R78, R9.reuse, -R47 ;  /* 0x000000094e4e7223 */ /* 0x080fe2000001082f */
[----:B------:R-:W-:Y:S01]  /*81a0*/  FADD.FTZ R38, R174, R49 ;  /* 0x00000031ae267221 */ /* 0x000fe20000010000 */
[-CC-:B------:R-:W-:Y:S01]  /*81b0*/  FFMA.FTZ R152, R152, R9.reuse, -R47.reuse ;  /* 0x0000000998987223 */ /* 0x180fe2000001082f */
[----:B------:R-:W1:Y:S01]  /*81c0*/  MUFU.EX2 R177, R177 ;  /* 0x000000b100b17308 */ /* 0x000e620000000800 */
[----:B--2---:R-:W-:Y:S01]  /*81d0*/  FADD.FTZ R5, R183, R4 ;  /* 0x00000004b7057221 */ /* 0x004fe20000010000 */
[----:B------:R-:W-:Y:S01]  /*81e0*/  FADD.FTZ R38, R25, R38 ;  /* 0x0000002619267221 */ /* 0x000fe20000010000 */
[-CC-:B------:R-:W-:Y:S01]  /*81f0*/  FFMA.FTZ R76, R76, R9.reuse, -R47.reuse ;  /* 0x000000094c4c7223 */ /* 0x180fe2000001082f */
[-CC-:B------:R-:W-:Y:S01]  /*8200*/  FFMA.FTZ R190, R190, R9.reuse, -R47.reuse ;  /* 0x00000009bebe7223 */ /* 0x180fe2000001082f */
[----:B------:R-:W-:-:S03]  /*8210*/  FFMA.FTZ R47, R74, R9, -R47 ;  /* 0x000000094a2f7223 */ /* 0x000fc6000001082f */
        /* <DEDUP_REMOVED lines=18> */
[----:B------:R-:W-:-:S06]  /*8340*/  FADD.FTZ R5, R27, R38 ;  /* 0x000000261b057221 */ /* 0x000fcc0000010000 */
[----:B------:R-:W2:Y:S01]  /*8350*/  MUFU.EX2 R171, R171 ;  /* 0x000000ab00ab7308 */ /* 0x000ea20000000800 */
[----:B0-----:R-:W-:Y:S01]  /*8360*/  FADD.FTZ R49, R169, R4 ;  /* 0x00000004a9317221 */ /* 0x001fe20000010000 */
[----:B------:R-:W-:-:S04]  /*8370*/  FADD.FTZ R4, R34, R5 ;  /* 0x0000000522047221 */ /* 0x000fc80000010000 */
[----:B------:R-:W-:Y:S02]  /*8380*/  FADD.FTZ R5, R29, R4 ;  /* 0x000000041d057221 */ /* 0x000fe40000010000 */
[----:B------:R-:W0:Y:S01]  /*8390*/  MUFU.EX2 R30, R30 ;  /* 0x0000001e001e7308 */ /* 0x000e220000000800 */
[----:B-1----:R-:W-:Y:S01]  /*83a0*/  FADD.FTZ R38, R28, R49 ;  /* 0x000000311c267221 */ /* 0x002fe20000010000 */
[----:B------:R-:W-:-:S04]  /*83b0*/  FADD.FTZ R4, R40, R5 ;  /* 0x0000000528047221 */ /* 0x000fc80000010000 */
[----:B------:R-:W-:Y:S02]  /*83c0*/  FADD.FTZ R5, R31, R4 ;  /* 0x000000041f057221 */ /* 0x000fe40000010000 */
[----:B------:R-:W1:Y:S01]  /*83d0*/  MUFU.EX2 R165, R165 ;  /* 0x000000a500a57308 */ /* 0x000e620000000800 */
[----:B--2---:R-:W-:Y:S01]  /*83e0*/  FADD.FTZ R49, R171, R38 ;  /* 0x00000026ab317221 */ /* 0x004fe20000010000 */
[----:B------:R-:W-:-:S04]  /*83f0*/  FADD.FTZ R4, R42, R5 ;  /* 0x000000052a047221 */ /* 0x000fc80000010000 */
[----:B------:R-:W-:Y:S02]  /*8400*/  FADD.FTZ R5, R33, R4 ;  /* 0x0000000421057221 */ /* 0x000fe40000010000 */
        /* <DEDUP_REMOVED lines=48> */
.L_x_1110:
[----:B------:R-:W-:Y:S01]  /*8710*/  ULEA UR6, UR55, UR40, 0x3 ;  /* 0x0000002837067291 */ /* 0x000fe2000f8e183f */
[----:B------:R-:W-:Y:S01]  /*8720*/  ISETP.GT.AND P1, PT, R13, UR54, PT ;  /* 0x000000360d007c0c */ /* 0x000fe2000bf24270 */
[----:B------:R-:W-:Y:S01]  /*8730*/  UMOV UR56, UR45 ;  /* 0x0000002d00387c82 */ /* 0x000fe20008000000 */
[----:B------:R-:W-:Y:S01]  /*8740*/  UMOV UR55, UR46 ;  /* 0x0000002e00377c82 */ /* 0x000fe20008000000 */
        /* <DEDUP_REMOVED lines=101> */
[----:B------:R-:W-:Y:S01]  /*8da0*/  IADD3 R13, R13, -0x1, RZ ;  /* 0xffffffff0d0d7810 */ /* 0x000fe20007ffe0ff */
[----:B------:R-:W-:Y:S06]  /*8db0*/  @P1 BRA `(.L_x_1111) ;  /* 0xffffffc400b81947 */ /* 0x000fec000383ffff */
[----:B------:R-:W-:-:S07]  /*8dc0*/  IMAD.MOV.U32 R15, RZ, RZ, R13 ;  /* 0x000000ffff0f7224 */ /* 0x000fce00078e000d */
.L_x_1092:
[----:B------:R-:W0:Y:S01]  /*8dd0*/  S2UR UR6, SR_CTAID.X ;  /* 0x00000000000679c3 */ /* 0x000e220000002500 */
[----:B------:R-:W-:Y:S01]  /*8de0*/  IADD3 R11, -R8, 0x1, RZ ;  /* 0x00000001080b7810 */ /* 0x000fe20007ffe1ff */
[----:B------:R-:W-:Y:S02]  /*8df0*/  UISETP.NE.AND UP1, UPT, UR42, URZ, UPT ;  /* 0x0000003f2a00728c */ /* 0x000fe4000bf25270 */
[----:B------:R-:W-:Y:S02]  /*8e00*/  UISETP.NE.AND UP0, UPT, UR41, URZ, UPT ;  /* 0x0000003f2900728c */ /* 0x000fe4000bf05270 */
[----:B------:R-:W-:-:S04]  /*8e10*/  IMAD R11, R2, UR51, R11 ;  /* 0x00000033020b7c24 */ /* 0x000fc8000f8e020b */
[----:B------:R-:W-:Y:S02]  /*8e20*/  PLOP3.LUT P1, PT, PT, PT, UP0, 0x40, 0x0 ;  /* 0x000000000000781c */ /* 0x000fe40003f2e808 */
[----:B------:R-:W-:Y:S01]  /*8e30*/  R2UR UR11, R11 ;  /* 0x000000000b0b72ca */ /* 0x000fe200000e0000 */
[----:B------:R-:W-:Y:S01]  /*8e40*/  @UP1 ULDC UR14, c[0x0][0x450] ;  /* 0x00011400000e1ab9 */ /* 0x000fe20000000800 */
[----:B0-----:R-:W-:-:S03]  /*8e50*/  ULEA UR10, UR6, 0x7f, 0x7 ;  /* 0x0000007f060a7891 */ /* 0x001fc6000f8e383f */
[----:B------:R-:W-:Y:S02]  /*8e60*/  @UP1 ULDC UR6, c[0x0][0x44c] ;  /* 0x0001130000061ab9 */ /* 0x000fe40000000800 */
[----:B------:R-:W-:-:S04]  /*8e70*/  UIMAD.WIDE.U32 UR6, UR10, UR6, URZ ;  /* 0x000000060a0672a5 */ /* 0x000fc8000f8e003f */
[----:B------:R-:W-:-:S04]  /*8e80*/  @UP1 USHF.R.U32.HI UR10, URZ, UR14, UR7 ;  /* 0x0000000e3f0a1299 */ /* 0x000fc80008011607 */
[----:B------:R-:W-:-:S03]  /*8e90*/  UIADD3 UR10, UR11, UR10, URZ ;  /* 0x0000000a0b0a7290 */ /* 0x000fc6000fffe03f */
[----:B------:R-:W-:Y:S02]  /*8ea0*/  ULDC UR11, c[0x0][0x9dc] ;  /* 0x00027700000b7ab9 */ /* 0x000fe40000000800 */
[----:B------:R-:W-:Y:S01]  /*8eb0*/  UIADD3 UR11, UR10, -UR11, URZ ;  /* 0x8000000b0a0b7290 */ /* 0x000fe2000fffe03f */
[----:B------:R-:W-:Y:S11]  /*8ec0*/  @P1 BRA `(.L_x_1112) ;  /* 0x00000000004c1947 */ /* 0x000ff60003800000 */
[----:B------:R-:W-:-:S06]  /*8ed0*/  UISETP.GT.AND UP0, UPT, UR10, -0x1, UPT ;  /* 0xffffffff0a00788c */ /* 0x000fcc000bf04270 */
[----:B------:R-:W-:-:S13]  /*8ee0*/  PLOP3.LUT P1, PT, PT, PT, UP0, 0x80, 0x0 ;  /* 0x000000000000781c */ /* 0x000fda0003f2f008 */
[----:B------:R-:W-:Y:S05]  /*8ef0*/  @P1 BRA `(.L_x_1113) ;  /* 0x0000000000201947 */ /* 0x000fea0003800000 */
[----:B------:R-:W-:Y:S01]  /*8f00*/  ULDC UR14, c[0x0][0x9e4] ;  /* 0x00027900000e7ab9 */ /* 0x000fe20000000800 */
[----:B------:R-:W-:Y:S02]  /*8f10*/  ULOP3.LUT UR10, URZ, UR10, URZ, 0x33, !UPT ;  /* 0x0000000a3f0a7292 */ /* 0x000fe4000f8e333f */
[----:B------:R-:W-:-:S11]  /*8f20*/  UISETP.NE.AND UP0, UPT, UR14, 0x1, UPT ;  /* 0x000000010e00788c */ /* 0x000fd6000bf05270 */
[----:B------:R-:W-:Y:S02]  /*8f30*/  @UP0 ULDC.64 UR18, c[0x0][0x9e8] ;  /* 0x00027a0000120ab9 */ /* 0x000fe40000000a00 */
[----:B------:R-:W-:-:S04]  /*8f40*/  UIMAD.WIDE.U32 UR6, UR10, UR18, URZ ;  /* 0x000000120a0672a5 */ /* 0x000fc8000f8e003f */
[----:B------:R-:W-:-:S04]  /*8f50*/  @UP0 USHF.R.U32.HI UR10, URZ, UR19, UR7 ;  /* 0x000000133f0a0299 */ /* 0x000fc80008011607 */
[----:B------:R-:W-:Y:S01]  /*8f60*/  ULOP3.LUT UR10, URZ, UR10, URZ, 0x33, !UPT ;  /* 0x0000000a3f0a7292 */ /* 0x000fe2000f8e333f */
[----:B------:R-:W-:Y:S11]  /*8f70*/  BRA `(.L_x_1114) ;  /* 0x0000000000147947 */ /* 0x000ff60003800000 */
.L_x_1113:
[----:B------:R-:W-:Y:S02]  /*8f80*/  ULDC UR14, c[0x0][0x9e4] ;  /* 0x00027900000e7ab9 */ /* 0x000fe40000000800 */
[----:B------:R-:W-:-:S11]  /*8f90*/  UISETP.NE.AND UP0, UPT, UR14, 0x1, UPT ;  /* 0x000000010e00788c */ /* 0x000fd6000bf05270 */
[----:B------:R-:W-:Y:S02]  /*8fa0*/  @UP0 ULDC.64 UR18, c[0x0][0x9e8] ;  /* 0x00027a0000120ab9 */ /* 0x000fe40000000a00 */
[----:B------:R-:W-:-:S04]  /*8fb0*/  UIMAD.WIDE.U32 UR6, UR10, UR18, URZ ;  /* 0x000000120a0672a5 */ /* 0x000fc8000f8e003f */
[----:B------:R-:W-:-:S12]  /*8fc0*/  @UP0 USHF.R.U32.HI UR10, URZ, UR19, UR7 ;  /* 0x000000133f0a0299 */ /* 0x000fd80008011607 */
.L_x_1114:
[----:B------:R-:W-:-:S04]  /*8fd0*/  UIMAD UR10, UR10, UR14, URZ ;  /* 0x0000000e0a0a72a4 */ /* 0x000fc8000f8e023f */
[----:B------:R-:W-:-:S04]  /*8fe0*/  UISETP.LT.AND UP0, UPT, UR11, UR10, UPT ;  /* 0x0000000a0b00728c */ /* 0x000fc8000bf01270 */
[----:B------:R-:W-:-:S12]  /*8ff0*/  USEL UR11, UR11, UR10, !UP0 ;  /* 0x0000000a0b0b7287 */ /* 0x000fd8000c000000 */
.L_x_1112:
[----:B------:R-:W-:-:S04]  /*9000*/  UIADD3 UR11, UR11, 0x7f, URZ ;  /* 0x0000007f0b0b7890 */ /* 0x000fc8000fffe03f */
[----:B------:R-:W-:-:S04]  /*9010*/  USHF.R.S32.HI UR6, URZ, 0x1f, UR11 ;  /* 0x0000001f3f067899 */ /* 0x000fc8000801140b */
[----:B------:R-:W-:-:S04]  /*9020*/  ULEA.HI UR6, UR6, UR11, URZ, 0x7 ;  /* 0x0000000b06067291 */ /* 0x000fc8000f8f383f */
[----:B------:R-:W-:-:S04]  /*9030*/  USHF.R.S32.HI UR6, URZ, 0x7, UR6 ;  /* 0x000000073f067899 */ /* 0x000fc80008011406 */
[----:B------:R-:W-:-:S04]  /*9040*/  UISETP.LT.AND UP0, UPT, UR38, UR6, UPT ;  /* 0x000000062600728c */ /* 0x000fc8000bf01270 */
[----:B------:R-:W-:-:S06]  /*9050*/  USEL UR51, UR38, UR6, !UP0 ;  /* 0x0000000626337287 */ /* 0x000fcc000c000000 */
[----:B------:R-:W-:-:S13]  /*9060*/  ISETP.GE.AND P1, PT, R15, UR51, PT ;  /* 0x000000330f007c0c */ /* 0x000fda000bf26270 */
[----:B------:R-:W-:Y:S05]  /*9070*/  @!P1 BRA `(.L_x_1115) ;  /* 0x0000002800209947 */ /* 0x000fea0003800000 */
[----:B------:R-:W-:Y:S01]  /*9080*/  IMAD.MOV.U32 R13, RZ, RZ, R14 ;  /* 0x000000ffff0d7224 */ /* 0x000fe200078e000e */
[----:B------:R-:W-:Y:S01]  /*9090*/  UMOV UR53, UR45 ;  /* 0x0000002d00357c82 */ /* 0x000fe20008000000 */
[----:B------:R-:W-:Y:S01]  /*90a0*/  IMAD.MOV.U32 R11, RZ, RZ, R10 ;  /* 0x000000ffff0b7224 */ /* 0x000fe200078e000a */
[----:B------:R-:W-:Y:S01]  /*90b0*/  UMOV UR52, UR46 ;  /* 0x0000002e00347c82 */ /* 0x000fe20008000000 */
[----:B------:R-:W-:Y:S01]  /*90c0*/  IMAD.MOV.U32 R8, RZ, RZ, R15 ;  /* 0x000000ffff087224 */ /* 0x000fe200078e000f */
[----:B------:R-:W-:-:S06]  /*90d0*/  ULDC UR50, c[0x0][0x9d8] ;  /* 0x0002760000327ab9 */ /* 0x000fcc0000000800 */
.L_x_1126:
[----:B------:R-:W-:Y:S01]  /*90e0*/  ISETP.NE.AND P2, PT, RZ, UR39, PT ;  /* 0x00000027ff007c0c */ /* 0x000fe2000bf45270 */
[----:B------:R-:W-:-:S04]  /*90f0*/  UISETP.NE.AND UP0, UPT, UR52, 0x1, UPT ;  /* 0x000000013400788c */ /* 0x000fc8000bf05270 */
[----:B------:R-:W-:-:S04]  /*9100*/  USEL UR45, URZ, 0x1, UP0 ;  /* 0x000000013f2d7887 */ /* 0x000fc80008000000 */
[----:B------:R-:W-:-:S04]  /*9110*/  ULOP3.LUT UR45, UR53, UR45, URZ, 0x3c, !UPT ;  /* 0x0000002d352d7292 */ /* 0x000fc8000f8e3c3f */
[----:B------:R-:W-:Y:S08]  /*9120*/  @P2 BRA `(.L_x_1116) ;  /* 0x0000000000382947 */ /* 0x000ff00003800000 */
[----:B------:R-:W-:Y:S05]  /*9130*/  @!P0 BRA `(.L_x_1117) ;  /* 0x0000000000048947 */ /* 0x000fea0003800000 */
[----:B------:R-:W-:Y:S01]  /*9140*/  BPT.TRAP 0x1 ;  /* 0x000000040000795c */ /* 0x000fe20000300000 */
.L_x_1117:
        /* <DEDUP_REMOVED lines=9> */
.L_x_1118:
[----:B-1----:R-:W-:Y:S05]  /*91e0*/  @P1 BRA `(.L_x_1116) ;  /* 0x0000000000081947 */ /* 0x002fea0003800000 */
[----:B------:R-:W1:Y:S02]  /*91f0*/  SYNCS.PHASECHK.TRANS64.TRYWAIT P1, [UR6+0x28830], R9 ;  /* 0x02883009ff0075a7 */ /* 0x000e640008020146 */
[----:B-1----:R-:W-:Y:S05]  /*9200*/  @!P1 BRA `(.L_x_1119) ;  /* 0x000000c400109947 */ /* 0x002fea0003800000 */
.L_x_1116:
        /* <DEDUP_REMOVED lines=50> */
.L_x_1121:
[----:B------:R-:W-:Y:S01]  /*9530*/  ULEA UR6, UR52, UR40, 0x3 ;  /* 0x0000002834067291 */ /* 0x000fe2000f8e183f */
[----:B------:R-:W-:-:S05]  /*9540*/  IMAD.U32 R9, RZ, RZ, UR53 ;  /* 0x00000035ff097e24 */ /* 0x000fca000f8e00ff */
[----:B------:R-:W-:-:S04]  /*9550*/  SHF.L.U32 R9, R9, 0x1f, RZ ;  /* 0x0000001f09097819 */ /* 0x000fc800000006ff */
[----:B------:R0:W1:Y:S01]  /*9560*/  SYNCS.PHASECHK.TRANS64.TRYWAIT P1, [UR6+0x28850], R9 ;  /* 0x02885009ff0075a7 */ /* 0x0000620008020146 */
[----:B------:R-:W-:Y:S05]  /*9570*/  @!P0 BRA `(.L_x_1122) ;  /* 0x0000000000048947 */ /* 0x000fea0003800000 */
[----:B------:R-:W-:Y:S01]  /*9580*/  BPT.TRAP 0x1 ;  /* 0x000000040000795c */ /* 0x000fe20000300000 */
.L_x_1122:
[----:B-1----:R-:W-:Y:S05]  /*9590*/  @P1 BRA `(.L_x_1120) ;  /* 0x0000000000081947 */ /* 0x002fea0003800000 */
[----:B------:R-:W1:Y:S02]  /*95a0*/  SYNCS.PHASECHK.TRANS64.TRYWAIT P1, [UR6+0x28850], R9 ;  /* 0x02885009ff0075a7 */ /* 0x000e640008020146 */
[----:B-1----:R-:W-:Y:S05]  /*95b0*/  @!P1 BRA `(.L_x_1123) ;  /* 0x000000c0003c9947 */ /* 0x002fea0003800000 */
.L_x_1120:
        /* <DEDUP_REMOVED lines=49> */
.L_x_1124:
        /* <DEDUP_REMOVED lines=194> */
[----:B--2---:R-:W-:Y:S02]  /*a4f0*/  FMNMX.FTZ R17, R210, R9, !PT ;  /* 0x00000009d2117209 */ /* 0x004fe40007810000 */
[----:B------:R-:W1:Y:S03]  /*a500*/  LDC R9, c[0x0][0x988] ;  /* 0x00026200ff097b82 */ /* 0x000e660000000800 */
[----:B------:R-:W2:Y:S01]  /*a510*/  SHFL.BFLY PT, R10, R17, 0x2, 0x1f ;  /* 0x0c401f00110a7f89 */ /* 0x000ea200000e0000 */
[----:B0-----:R-:W-:-:S05]  /*a520*/  FMNMX.FTZ R15, R84, R15, !PT ;  /* 0x0000000f540f7209 */ /* 0x001fca0007810000 */
[----:B------:R-:W0:Y:S01]  /*a530*/  SHFL.BFLY PT, R14, R15, 0x2, 0x1f ;  /* 0x0c401f000f0e7f89 */ /* 0x000e2200000e0000 */
[----:B--2---:R-:W-:-:S05]  /*a540*/  FMNMX.FTZ R19, R17, R10, !PT ;  /* 0x0000000a11137209 */ /* 0x004fca0007810000 */
[----:B------:R-:W2:Y:S01]  /*a550*/  SHFL.BFLY PT, R10, R19, 0x1, 0x1f ;  /* 0x0c201f00130a7f89 */ /* 0x000ea200000e0000 */
[----:B0-----:R-:W-:-:S05]  /*a560*/  FMNMX.FTZ R21, R15, R14, !PT ;  /* 0x0000000e0f157209 */ /* 0x001fca0007810000 */
[----:B------:R-:W0:Y:S01]  /*a570*/  SHFL.BFLY PT, R14, R21, 0x1, 0x1f ;  /* 0x0c201f00150e7f89 */ /* 0x000e2200000e0000 */
[----:B--2---:R-:W-:-:S05]  /*a580*/  FMNMX.FTZ R10, R19, R10, !PT ;  /* 0x0000000a130a7209 */ /* 0x004fca0007810000 */
[CC--:B-1----:R-:W-:Y:S01]  /*a590*/  FMUL.FTZ R45, R10.reuse, R9.reuse ;  /* 0x000000090a2d7220 */ /* 0x0c2fe20000410000 */
[----:B------:R-:W-:Y:S01]  /*a5a0*/  FADD.FTZ R36, -R10, R11 ;  /* 0x0000000b0a247221 */ /* 0x000fe20000010100 */
[----:B0-----:R-:W-:Y:S02]  /*a5b0*/  FMNMX.FTZ R14, R21, R14, !PT ;  /* 0x0000000e150e7209 */ /* 0x001fe40007810000 */
[-CC-:B------:R-:W-:Y:S01]  /*a5c0*/  FFMA.FTZ R15, R156, R9.reuse, -R45.reuse ;  /* 0x000000099c0f7223 */ /* 0x180fe2000001082d */
[-CC-:B------:R-:W-:Y:S01]  /*a5d0*/  FFMA.FTZ R19, R164, R9.reuse, -R45.reuse ;  /* 0x00000009a4137223 */ /* 0x180fe2000001082d */
[-CC-:B------:R-:W-:Y:S01]  /*a5e0*/  FFMA.FTZ R17, R160, R9.reuse, -R45.reuse ;  /* 0x00000009a0117223 */ /* 0x180fe2000001082d */
[-C--:B------:R-:W-:Y:S01]  /*a5f0*/  FFMA.FTZ R156, R166, R9.reuse, -R45 ;  /* 0x00000009a69c7223 */ /* 0x080fe2000001082d */
[----:B------:R-:W-:Y:S01]  /*a600*/  FADD.FTZ R86, -R14, R13 ;  /* 0x0000000d0e567221 */ /* 0x000fe20000010100 */
[-CC-:B------:R-:W-:Y:S01]  /*a610*/  FFMA.FTZ R13, R152, R9.reuse, -R45.reuse ;  /* 0x00000009980d7223 */ /* 0x180fe2000001082d */
[-CC-:B------:R-:W-:Y:S01]  /*a620*/  FFMA.FTZ R152, R158, R9.reuse, -R45.reuse ;  /* 0x000000099e987223 */ /* 0x180fe2000001082d */
[-CC-:B------:R-:W-:Y:S01]  /*a630*/  FFMA.FTZ R21, R168, R9.reuse, -R45.reuse ;  /* 0x00000009a8157223 */ /* 0x180fe2000001082d */
[-C--:B------:R-:W-:Y:S01]  /*a640*/  FMUL.FTZ R11, R86, R9.reuse ;  /* 0x00000009560b7220 */ /* 0x080fe20000410000 */
[-CC-:B------:R-:W-:Y:S01]  /*a650*/  FFMA.FTZ R86, R154, R9.reuse, -R45.reuse ;  /* 0x000000099a567223 */ /* 0x180fe2000001082d */
        /* <DEDUP_REMOVED lines=23> */
[-C--:B------:R-:W-:Y:S01]  /*a7d0*/  FFMA.FTZ R186, R210, R9.reuse, -R45 ;  /* 0x00000009d2ba7223 */ /* 0x080fe2000001082d */
[-C--:B------:R-:W-:Y:S01]  /*a7e0*/  FMUL.FTZ R45, R14, R9.reuse ;  /* 0x000000090e2d7220 */ /* 0x080fe20000410000 */
[-C--:B------:R-:W-:Y:S01]  /*a7f0*/  FMUL.FTZ R36, R36, R9.reuse ;  /* 0x0000000924247220 */ /* 0x080fe20000410000 */
[----:B------:R-:W-:Y:S02]  /*a800*/  MUFU.EX2 R13, R13 ;  /* 0x0000000d000d7308 */ /* 0x000fe40000000800 */
        /* <DEDUP_REMOVED lines=21> */
[----:B------:R-:W-:Y:S01]  /*a960*/  FFMA.FTZ R34, R56, R9, -R45 ;  /* 0x0000000938227223 */ /* 0x000fe2000001082d */
[----:B------:R-:W1:Y:S01]  /*a970*/  MUFU.EX2 R12, R12 ;  /* 0x0000000c000c7308 */ /* 0x000e620000000800 */
[----:B0-----:R-:W-:Y:S01]  /*a980*/  FFMA.FTZ R5, R36, R5, R13 ;  /* 0x0000000524057223 */ /* 0x001fe2000001000d */
        /* <DEDUP_REMOVED lines=10> */
[----:B------:R-:W-:-:S04]  /*aa30*/  FFMA.FTZ R82, R82, R9, -R45 ;  /* 0x0000000952527223 */ /* 0x000fc8000001082d */
[----:B------:R-:W2:Y:S01]  /*aa40*/  MUFU.EX2 R181, R181 ;  /* 0x000000b500b57308 */ /* 0x000ea20000000800 */
[----:B-1----:R-:W-:-:S07]  /*aa50*/  FFMA.FTZ R4, R11, R4, R12 ;  /* 0x000000040b047223 */ /* 0x002fce000001000c */
        /* <DEDUP_REMOVED lines=16> */
[-CC-:B------:R-:W-:Y:S01]  /*ab60*/  FFMA.FTZ R38, R60, R9.reuse, -R45.reuse ;  /* 0x000000093c267223 */ /* 0x180fe2000001082d */
[----:B------:R-:W-:-:S05]  /*ab70*/  FFMA.FTZ R45, R84, R9, -R45 ;  /* 0x00000009542d7223 */ /* 0x000fca000001082d */
        /* <DEDUP_REMOVED lines=108> */
.L_x_1125:
[----:B------:R-:W-:Y:S01]  /*b240*/  ULEA UR6, UR52, UR40, 0x3 ;  /* 0x0000002834067291 */ /* 0x000fe2000f8e183f */
[----:B------:R-:W-:Y:S01]  /*b250*/  ISETP.GT.AND P1, PT, R8, UR51, PT ;  /* 0x0000003308007c0c */ /* 0x000fe2000bf24270 */
[----:B------:R-:W-:Y:S01]  /*b260*/  UMOV UR53, UR45 ;  /* 0x0000002d00357c82 */ /* 0x000fe20008000000 */
[----:B------:R-:W-:Y:S01]  /*b270*/  UMOV UR52, UR46 ;  /* 0x0000002e00347c82 */ /* 0x000fe20008000000 */
[----:B------:R-:W-:Y:S01]  /*b280*/  UIADD3 UR6, UR6, 0x28860, URZ ;  /* 0x0002886006067890 */ /* 0x000fe2000fffe03f */
[----:B------:R-:W-:Y:S01]  /*b290*/  F2FP.F16.F32.PACK_AB R180, R86, R13 ;  /* 0x0000000d56b4723e */ /* 0x000fe200000000ff */
[----:B------:R-:W-:Y:S01]  /*b2a0*/  FMUL.FTZ R90, R90, R11 ;  /* 0x0000000b5a5a7220 */ /* 0x000fe20000410000 */
[----:B------:R-:W-:Y:S01]  /*b2b0*/  F2FP.F16.F32.PACK_AB R182, R152, R15 ;  /* 0x0000000f98b6723e */ /* 0x000fe200000000ff */
[----:B------:R-:W-:Y:S01]  /*b2c0*/  UPRMT UR6, UR43, 0x654, UR6 ;  /* 0x000006542b067896 */ /* 0x000fe20008000006 */
[----:B------:R-:W-:Y:S01]  /*b2d0*/  F2FP.F16.F32.PACK_AB R176, R154, R17 ;  /* 0x000000119ab0723e */ /* 0x000fe200000000ff */
[----:B------:R-:W-:Y:S01]  /*b2e0*/  FMUL.FTZ R91, R91, R11 ;  /* 0x0000000b5b5b7220 */ /* 0x000fe20000410000 */
[----:B------:R-:W-:Y:S01]  /*b2f0*/  F2FP.F16.F32.PACK_AB R178, R156, R19 ;  /* 0x000000139cb2723e */ /* 0x000fe200000000ff */
[----:B------:R-:W-:Y:S01]  /*b300*/  FMUL.FTZ R94, R94, R11 ;  /* 0x0000000b5e5e7220 */ /* 0x000fe20000410000 */
[----:B------:R-:W-:Y:S01]  /*b310*/  F2FP.F16.F32.PACK_AB R172, R158, R21 ;  /* 0x000000159eac723e */ /* 0x000fe200000000ff */
        /* <DEDUP_REMOVED lines=31> */
[-C--:B------:R-:W-:Y:S01]  /*b510*/  FMUL.FTZ R88, R88, R36.reuse ;  /* 0x0000002458587220 */ /* 0x080fe20000410000 */
        /* <DEDUP_REMOVED lines=11> */
[----:B------:R-:W-:Y:S01]  /*b5d0*/  FMUL.FTZ R100, R100, R36 ;  /* 0x0000002464647220 */ /* 0x000fe20000410000 */
        /* <DEDUP_REMOVED lines=40> */
[-C--:B------:R-:W-:Y:S01]  /*b860*/  FMUL.FTZ R141, R141, R36.reuse ;  /* 0x000000248d8d7220 */ /* 0x080fe20000410000 */
[-C--:B------:R-:W-:Y:S01]  /*b870*/  FMUL.FTZ R144, R144, R36.reuse ;  /* 0x0000002490907220 */ /* 0x080fe20000410000 */
[-C--:B------:R-:W-:Y:S01]  /*b880*/  FMUL.FTZ R145, R145, R36.reuse ;  /* 0x0000002491917220 */ /* 0x080fe20000410000 */
[-C--:B------:R-:W-:Y:S01]  /*b890*/  FMUL.FTZ R148, R148, R36.reuse ;  /* 0x0000002494947220 */ /* 0x080fe20000410000 */
[----:B------:R-:W-:Y:S01]  /*b8a0*/  FMUL.FTZ R149, R149, R36 ;  /* 0x0000002495957220 */ /* 0x000fe20000410000 */
[----:B------:R-:W-:Y:S01]  /*b8b0*/  IADD3 R8, R8, -0x1, RZ ;  /* 0xffffffff08087810 */ /* 0x000fe20007ffe0ff */
[----:B------:R-:W-:-:S02]  /*b8c0*/  IMAD.MOV.U32 R13, RZ, RZ, R14 ;  /* 0x000000ffff0d7224 */ /* 0x000fc400078e000e */
[----:B------:R-:W-:Y:S01]  /*b8d0*/  IMAD.MOV.U32 R11, RZ, RZ, R10 ;  /* 0x000000ffff0b7224 */ /* 0x000fe200078e000a */
[----:B------:R-:W-:Y:S06]  /*b8e0*/  @P1 BRA `(.L_x_1126) ;  /* 0xffffffd400fc1947 */ /* 0x000fec000383ffff */
[----:B------:R-:W-:-:S07]  /*b8f0*/  IMAD.MOV.U32 R15, RZ, RZ, R8 ;  /* 0x000000ffff0f7224 */ /* 0x000fce00078e0008 */
.L_x_1115:
[----:B------:R-:W-:-:S13]  /*b900*/  ISETP.GE.AND P1, PT, R15, UR38, PT ;  /* 0x000000260f007c0c */ /* 0x000fda000bf26270 */
[----:B------:R-:W-:Y:S05]  /*b910*/  @!P1 BRA `(.L_x_1127) ;  /* 0x0000003800589947 */ /* 0x000fea0003800000 */
[C---:B------:R-:W-:Y:S01]  /*b920*/  VIADD R8, R16.reuse, 0x8 ;  /* 0x0000000810087836 */ /* 0x040fe20000000000 */
[----:B------:R-:W-:Y:S01]  /*b930*/  IADD3 R16, -R16, 0xb, RZ ;  /* 0x0000000b10107810 */ /* 0x000fe20007ffe1ff */
[----:B------:R-:W-:Y:S01]  /*b940*/  IMAD.MOV.U32 R12, RZ, RZ, R14 ;  /* 0x000000ffff0c7224 */ /* 0x000fe200078e000e */
[----:B------:R-:W-:Y:S01]  /*b950*/  UMOV UR56, UR45 ;  /* 0x0000002d00387c82 */ /* 0x000fe20008000000 */
[----:B------:R-:W-:Y:S01]  /*b960*/  IMAD.MOV.U32 R11, RZ, RZ, R10 ;  /* 0x000000ffff0b7224 */ /* 0x000fe200078e000a */
[----:B------:R-:W-:Y:S01]  /*b970*/  UMOV UR55, UR46 ;  /* 0x0000002e00377c82 */ /* 0x000fe20008000000 */
[----:B------:R-:W-:Y:S01]  /*b980*/  ULDC UR50, c[0x0][0x9e4] ;  /* 0x0002790000327ab9 */ /* 0x000fe20000000800 */
[----:B------:R-:W-:Y:S01]  /*b990*/  ULDC UR52, c[0x0][0x288] ;  /* 0x0000a20000347ab9 */ /* 0x000fe20000000800 */
[----:B------:R-:W-:Y:S01]  /*b9a0*/  ULDC UR53, c[0x0][0x2f0] ;  /* 0x0000bc0000357ab9 */ /* 0x000fe20000000800 */
[----:B------:R-:W-:Y:S01]  /*b9b0*/  ULDC UR54, c[0x0][0x9d8] ;  /* 0x0002760000367ab9 */ /* 0x000fe20000000800 */
[----:B------:R-:W-:-:S05]  /*b9c0*/  ULDC UR51, c[0x0][0x9e0] ;  /* 0x0002780000337ab9 */ /* 0x000fca0000000800 */
.L_x_1146:
[----:B------:R-:W-:Y:S01]  /*b9d0*/  UIADD3 UR46, UR55, 0x1, URZ ;  /* 0x00000001372e7890 */ /* 0x000fe2000fffe03f */
[----:B------:R-:W-:-:S03]  /*b9e0*/  ISETP.NE.AND P2, PT, RZ, UR39, PT ;  /* 0x00000027ff007c0c */ /* 0x000fc6000bf45270 */
[----:B------:R-:W-:-:S04]  /*b9f0*/  UISETP.NE.AND UP0, UPT, UR46, 0x2, UPT ;  /* 0x000000022e00788c */ /* 0x000fc8000bf05270 */
[----:B------:R-:W-:Y:S02]  /*ba00*/  USEL UR45, URZ, 0x1, UP0 ;  /* 0x000000013f2d7887 */ /* 0x000fe40008000000 */
[----:B------:R-:W-:Y:S02]  /*ba10*/  USEL UR46, UR46, URZ, UP0 ;  /* 0x0000003f2e2e7287 */ /* 0x000fe40008000000 */
[----:B------:R-:W-:Y:S02]  /*ba20*/  ULOP3.LUT UR45, UR56, UR45, URZ, 0x3c, !UPT ;  /* 0x0000002d382d7292 */ /* 0x000fe4000f8e3c3f */
[----:B--2---:R-:W-:Y:S10]  /*ba30*/  @P2 BRA `(.L_x_1128) ;  /* 0x00000000002c2947 */ /* 0x004ff40003800000 */
[----:B------:R-:W-:Y:S05]  /*ba40*/  @!P0 BRA `(.L_x_1129) ;  /* 0x0000000000048947 */ /* 0x000fea0003800000 */
[----:B------:R-:W-:Y:S01]  /*ba50*/  BPT.TRAP 0x1 ;  /* 0x000000040000795c */ /* 0x000fe20000300000 */
.L_x_1129:
[----:B------:R-:W-:Y:S01]  /*ba60*/  ULEA UR6, UR46, UR40, 0x3 ;  /* 0x000000282e067291 */ /* 0x000fe2000f8e183f */
[----:B------:R-:W-:-:S05]  /*ba70*/  IMAD.U32 R9, RZ, RZ, UR45 ;  /* 0x0000002dff097e24 */ /* 0x000fca000f8e00ff */
[----:B------:R-:W-:-:S04]  /*ba80*/  SHF.L.U32 R9, R9, 0x1f, RZ ;  /* 0x0000001f09097819 */ /* 0x000fc800000006ff */
[----:B------:R0:W1:Y:S01]  /*ba90*/  SYNCS.PHASECHK.TRANS64.TRYWAIT P1, [UR6+0x28830], R9 ;  /* 0x02883009ff0075a7 */ /* 0x0000620008020146 */
[----:B------:R-:W-:Y:S05]  /*baa0*/  @!P0 BRA `(.L_x_1130) ;  /* 0x0000000000048947 */ /* 0x000fea0003800000 */
[----:B------:R-:W-:Y:S01]  /*bab0*/  BPT.TRAP 0x1 ;  /* 0x000000040000795c */ /* 0x000fe20000300000 */
.L_x_1130:
[----:B-1----:R-:W-:Y:S05]  /*bac0*/  @P1 BRA `(.L_x_1128) ;  /* 0x0000000000081947 */ /* 0x002fea0003800000 */
[----:B------:R-:W1:Y:S02]  /*bad0*/  SYNCS.PHASECHK.TRANS64.TRYWAIT P1, [UR6+0x28830], R9 ;  /* 0x02883009ff0075a7 */ /* 0x000e640008020146 */
[----:B-1----:R-:W-:Y:S05]  /*bae0*/  @!P1 BRA `(.L_x_1131) ;  /* 0x0000009c00089947 */ /* 0x002fea0003800000 */
.L_x_1128:
[----:B------:R2:W-:Y:S01]  /*baf0*/  BAR.SYNC.DEFER_BLOCKING R8, 0x100 ;  /* 0x000400080000751d */ /* 0x0005e20000010000 */
[----:B------:R-:W-:Y:S01]  /*bb00*/  R2UR UR32, R6 ;  /* 0x00000000062072ca */ /* 0x000fe200000e0000 */
[----:B------:R-:W-:Y:S01]  /*bb10*/  ULEA UR34, UR46, UR44, 0xb ;  /* 0x0000002c2e227291 */ /* 0x000fe2000f8e583f */
[----:B------:R-:W-:-:S03]  /*bb20*/  R2UR UR33, R7 ;  /* 0x00000000072172ca */ /* 0x000fc600000e0000 */
[----:B------:R-:W-:Y:S01]  /*bb30*/  UMOV UR35, 0x40000040 ;  /* 0x4000004000237882 */ /* 0x000fe20000000000 */
[----:B------:R-:W-:Y:S01]  /*bb40*/  UIADD3 UR6, UR34, 0x2, URZ ;  /* 0x0000000222067890 */ /* 0x000fe2000fffe03f */
        /* <DEDUP_REMOVED lines=10> */
[----:B------:R-:W-:Y:S01]  /*bbf0*/  WARPGROUP.ARRIVE ;  /* 0x00000000000079c5 */ /* 0x000fe20000000000 */
[----:B------:R-:W-:Y:S01]  /*bc00*/  UMOV UR27, 0x40000040 ;  /* 0x40000040001b7882 */ /* 0x000fe20000000000 */
[----:B------:R-:W-:Y:S01]  /*bc10*/  UIADD3 UR30, UR34, 0x406, URZ ;  /* 0x00000406221e7890 */ /* 0x000fe2000fffe03f */
[----:B------:R-:W-:-:S03]  /*bc20*/  UMOV UR31, 0x40000040 ;  /* 0x40000040001f7882 */ /* 0x000fc60000000000 */
        /* <DEDUP_REMOVED lines=23> */
[----:B--2---:R-:W-:Y:S05]  /*bda0*/  @P2 BRA `(.L_x_1132) ;  /* 0x00000000002c2947 */ /* 0x004fea0003800000 */
[----:B------:R-:W-:Y:S05]  /*bdb0*/  @!P0 BRA `(.L_x_1133) ;  /* 0x0000000000048947 */ /* 0x000fea0003800000 */
[----:B------:R-:W-:Y:S01]  /*bdc0*/  BPT.TRAP 0x1 ;  /* 0x000000040000795c */ /* 0x000fe20000300000 */
.L_x_1133:
[----:B------:R-:W-:Y:S01]  /*bdd0*/  ULEA UR6, UR55, UR40, 0x3 ;  /* 0x0000002837067291 */ /* 0x000fe2000f8e183f */
[----:B01----:R-:W-:-:S05]  /*bde0*/  IMAD.U32 R9, RZ, RZ, UR56 ;  /* 0x00000038ff097e24 */ /* 0x003fca000f8e00ff */
[----:B------:R-:W-:-:S04]  /*bdf0*/  SHF.L.U32 R9, R9, 0x1f, RZ ;  /* 0x0000001f09097819 */ /* 0x000fc800000006ff */
[----:B------:R0:W1:Y:S01]  /*be00*/  SYNCS.PHASECHK.TRANS64.TRYWAIT P1, [UR6+0x28850], R9 ;  /* 0x02885009ff0075a7 */ /* 0x0000620008020146 */
[----:B------:R-:W-:Y:S05]  /*be10*/  @!P0 BRA `(.L_x_1134) ;  /* 0x0000000000048947 */ /* 0x000fea0003800000 */
[----:B------:R-:W-:Y:S01]  /*be20*/  BPT.TRAP 0x1 ;  /* 0x000000040000795c */ /* 0x000fe20000300000 */
.L_x_1134:
[----:B-1----:R-:W-:Y:S05]  /*be30*/  @P1 BRA `(.L_x_1132) ;  /* 0x0000000000081947 */ /* 0x002fea0003800000 */
[----:B------:R-:W1:Y:S02]  /*be40*/  SYNCS.PHASECHK.TRANS64.TRYWAIT P1, [UR6+0x28850], R9 ;  /* 0x02885009ff0075a7 */ /* 0x000e640008020146 */
[----:B-1----:R-:W-:Y:S05]  /*be50*/  @!P1 BRA `(.L_x_1135) ;  /* 0x0000009800449947 */ /* 0x002fea0003800000 */
.L_x_1132:
[----:B------:R-:W-:Y:S01]  /*be60*/  UIADD3 UR6, UR40, 0x400, URZ ;  /* 0x0000040028067890 */ /* 0x000fe2000fffe03f */
[----:B------:R-:W-:Y:S01]  /*be70*/  WARPGROUP.ARRIVE ;  /* 0x00000000000079c5 */ /* 0x000fe20000000000 */
[----:B------:R-:W-:Y:S02]  /*be80*/  UMOV UR7, 0x40000040 ;  /* 0x4000004000077882 */ /* 0x000fe40000000000 */
        /* <DEDUP_REMOVED lines=45> */
.L_x_1136:
[----:B------:R-:W-:Y:S01]  /*c160*/  UISETP.NE.AND UP1, UPT, UR42, URZ, UPT ;  /* 0x0000003f2a00728c */ /* 0x000fe2000bf25270 */
[----:B------:R-:W-:Y:S01]  /*c170*/  FMUL.FTZ R152, R28, UR54 ;  /* 0x000000361c987c20 */ /* 0x000fe20008410000 */
[----:B------:R-:W-:Y:S01]  /*c180*/  FMUL.FTZ R159, R49, UR54 ;  /* 0x00000036319f7c20 */ /* 0x000fe20008410000 */
[----:B------:R-:W-:Y:S01]  /*c190*/  FMUL.FTZ R28, R51, UR54 ;  /* 0x00000036331c7c20 */ /* 0x000fe20008410000 */
[----:B------:R-:W-:Y:S01]  /*c1a0*/  FMUL.FTZ R51, R52, UR54 ;  /* 0x0000003634337c20 */ /* 0x000fe20008410000 */
[----:B------:R-:W-:Y:S01]  /*c1b0*/  FMUL.FTZ R52, R53, UR54 ;  /* 0x0000003635347c20 */ /* 0x000fe20008410000 */
[----:B------:R-:W-:Y:S01]  /*c1c0*/  PLOP3.LUT P1, PT, PT, PT, UP1, 0x80, 0x0 ;  /* 0x000000000000781c */ /* 0x000fe20003f2f018 */
[----:B------:R-:W-:Y:S01]  /*c1d0*/  FMUL.FTZ R53, R56, UR54 ;  /* 0x0000003638357c20 */ /* 0x000fe20008410000 */
[----:B------:R-:W-:Y:S01]  /*c1e0*/  PLOP3.LUT P2, PT, PT, PT, UP1, 0x80, 0x0 ;  /* 0x000000000000781c */ /* 0x000fe20003f4f018 */
[----:B------:R-:W-:Y:S01]  /*c1f0*/  FMUL.FTZ R56, R61, UR54 ;  /* 0x000000363d387c20 */ /* 0x000fe20008410000 */
[----:B------:R-:W-:Y:S01]  /*c200*/  IMAD.MOV.U32 R61, RZ, RZ, R0 ;  /* 0x000000ffff3d7224 */ /* 0x000fe200078e0000 */
[----:B------:R-:W-:Y:S01]  /*c210*/  @UP1 ULDC UR7, c[0x0][0x44c] ;  /* 0x0001130000071ab9 */ /* 0x000fe20000000800 */
[----:B------:R-:W-:Y:S01]  /*c220*/  SHF.L.U32 R180, R15, 0x7, RZ ;  /* 0x000000070fb47819 */ /* 0x000fe200000006ff */
[----:B------:R-:W-:Y:S01]  /*c230*/  FMUL.FTZ R14, R27, UR54 ;  /* 0x000000361b0e7c20 */ /* 0x000fe20008410000 */
[----:B------:R-:W-:Y:S01]  /*c240*/  FMUL.FTZ R17, R31, UR54 ;  /* 0x000000361f117c20 */ /* 0x000fe20008410000 */
[----:B------:R-:W-:Y:S01]  /*c250*/  FMUL.FTZ R27, R50, UR54 ;  /* 0x00000036321b7c20 */ /* 0x000fe20008410000 */
[----:B------:R-:W-:Y:S01]  /*c260*/  FMUL.FTZ R31, R58, UR54 ;  /* 0x000000363a1f7c20 */ /* 0x000fe20008410000 */
[----:B------:R-:W-:Y:S01]  /*c270*/  IADD3 R50, -R180, 0x1, RZ ;  /* 0x00000001b4327810 */ /* 0x000fe20007ffe1ff */
[----:B------:R-:W-:Y:S01]  /*c280*/  UISETP.NE.AND UP0, UPT, UR41, URZ, UPT ;  /* 0x0000003f2900728c */ /* 0x000fe2000bf05270 */
[----:B------:R-:W-:Y:S01]  /*c290*/  @P1 IMAD.HI.U32 R49, R0, UR7, RZ ;  /* 0x0000000700311c27 */ /* 0x000fe2000f8e00ff */
[----:B------:R-:W-:-:S03]  /*c2a0*/  @UP1 ULDC UR7, c[0x0][0x450] ;  /* 0x0001140000071ab9 */ /* 0x000fc60000000800 */
[----:B------:R-:W-:Y:S01]  /*c2b0*/  FMUL.FTZ R153, R29, UR54 ;  /* 0x000000361d997c20 */ /* 0x000fe20008410000 */
[----:B------:R-:W-:Y:S01]  /*c2c0*/  FMUL.FTZ R18, R30, UR54 ;  /* 0x000000361e127c20 */ /* 0x000fe20008410000 */
[----:B------:R-:W-:Y:S01]  /*c2d0*/  FMUL.FTZ R154, R32, UR54 ;  /* 0x00000036209a7c20 */ /* 0x000fe20008410000 */
[----:B------:R-:W-:Y:S01]  /*c2e0*/  @P2 SHF.R.U32.HI R61, RZ, UR7, R49 ;  /* 0x00000007ff3d2c19 */ /* 0x000fe20008011631 */
[----:B01----:R-:W-:Y:S01]  /*c2f0*/  FMUL.FTZ R9, R24, UR54 ;  /* 0x0000003618097c20 */ /* 0x003fe20008410000 */
[----:B------:R-:W-:Y:S01]  /*c300*/  FMUL.FTZ R10, R25, UR54 ;  /* 0x00000036190a7c20 */ /* 0x000fe20008410000 */
[----:B------:R-:W-:Y:S01]  /*c310*/  FMUL.FTZ R13, R26, UR54 ;  /* 0x000000361a0d7c20 */ /* 0x000fe20008410000 */
[----:B------:R-:W-:Y:S01]  /*c320*/  FMUL.FTZ R29, R54, UR54 ;  /* 0x00000036361d7c20 */ /* 0x000fe20008410000 */
[----:B------:R-:W0:Y:S01]  /*c330*/  SHFL.IDX PT, R58, R61, RZ, 0x1c1f ;  /* 0x001c1fff3d3a7589 */ /* 0x000e2200000e0000 */
        /* <DEDUP_REMOVED lines=53> */
[----:B------:R-:W-:-:S03]  /*c690*/  VIADD R59, R59, -UR52 ;  /* 0x800000343b3b7c36 */ /* 0x000fc60008000000 */
[----:B------:R-:W4:Y:S01]  /*c6a0*/  MUFU.TANH R9, R9 ;  /* 0x0000000900097308 */ /* 0x000f220000002400 */
[C---:B------:R-:W-:Y:S02]  /*c6b0*/  VIADD R79, R59.reuse, UR51 ;  /* 0x000000333b4f7c36 */ /* 0x040fe40008000000 */
[----:B------:R-:W-:Y:S01]  /*c6c0*/  VIADD R83, R59, UR47 ;  /* 0x0000002f3b537c36 */ /* 0x000fe20008000000 */
[----:B------:R-:W-:Y:S01]  /*c6d0*/  SYNCS.ARRIVE.TRANS64.RED.A1T0 RZ, [UR6], RZ ;  /* 0x000000ffffff79a7 */ /* 0x000fe20008100406 */
[--C-:B0-----:R-:W-:Y:S02]  /*c6e0*/  IMAD.IADD R63, R79, 0x1, R58.reuse ;  /* 0x000000014f3f7824 */ /* 0x101fe400078e023a */
        /* <DEDUP_REMOVED lines=63> */
[----:B-1-34-:R-:W-:Y:S05]  /*cae0*/  @P1 BRA `(.L_x_1137) ;  /* 0x00000000005c1947 */ /* 0x01afea0003800000 */
[----:B------:R-:W-:Y:S01]  /*caf0*/  IMAD R58, R2, UR53, R58 ;  /* 0x00000035023a7c24 */ /* 0x000fe2000f8e023a */
[----:B------:R-:W-:Y:S03]  /*cb00*/  BSSY B0, `(.L_x_1138) ;  /* 0x0000011000007945 */ /* 0x000fe60003800000 */
[----:B------:R-:W-:-:S05]  /*cb10*/  VIADD R67, R58, -UR52 ;  /* 0x800000343a437c36 */ /* 0x000fca0008000000 */
        /* <DEDUP_REMOVED lines=10> */
.L_x_1139:
[----:B------:R-:W-:-:S05]  /*cbc0*/  IMAD.U32 R68, RZ, RZ, UR50 ;  /* 0x00000032ff447e24 */ /* 0x000fca000f8e00ff */
[----:B------:R-:W-:-:S13]  /*cbd0*/  ISETP.NE.AND P1, PT, R68, 0x1, PT ;  /* 0x000000014400780c */ /* 0x000fda0003f25270 */
[----:B------:R-:W1:Y:S02]  /*cbe0*/  @P1 LDC.64 R58, c[0x0][0x9e8] ;  /* 0x00027a00ff3a1b82 */ /* 0x000e640000000a00 */
[----:B-1----:R-:W-:-:S05]  /*cbf0*/  @P1 IMAD.HI.U32 R58, R67, R58, RZ ;  /* 0x0000003a433a1227 */ /* 0x002fca00078e00ff */
[----:B------:R-:W-:-:S07]  /*cc00*/  @P1 SHF.R.U32.HI R67, RZ, R59, R58 ;  /* 0x0000003bff431219 */ /* 0x000fce000001163a */
.L_x_1140:
[----:B------:R-:W-:Y:S05]  /*cc10*/  BSYNC B0 ;  /* 0x0000000000007941 */ /* 0x000fea0003800000 */
.L_x_1138:
[----:B------:R-:W-:-:S04]  /*cc20*/  IMAD R58, R67, R68, -R180 ;  /* 0x00000044433a7224 */ /* 0x000fc800078e0ab4 */
[----:B------:R-:W-:-:S05]  /*cc30*/  IMAD R58, R3, -0x2, R58 ;  /* 0xfffffffe033a7824 */ /* 0x000fca00078e023a */
[----:B------:R-:W-:Y:S02]  /*cc40*/  VIADDMNMX R63, R58, R68, R63, PT ;  /* 0x000000443a3f7246 */ /* 0x000fe4000380013f */
[----:B------:R-:W-:-:S07]  /*cc50*/  VIMNMX R65, R65, R58, !PT ;  /* 0x0000003a41417248 */ /* 0x000fce0007fe0100 */
.L_x_1137:
        /* <DEDUP_REMOVED lines=44> */
[----:B------:R-:W-:-:S02]  /*cf20*/  FSEL R152, R45, -INF , !P2 ;  /* 0xff8000002d987808 */ /* 0x000fc40005000000 */
[C---:B------:R-:W-:Y:S02]  /*cf30*/  ISETP.GT.AND P5, PT, R65.reuse, 0x31, P1 ;  /* 0x000000314100780c */ /* 0x040fe40000fa4270 */
[C---:B------:R-:W-:Y:S02]  /*cf40*/  ISETP.GT.AND P4, PT, R65.reuse, 0x38, P1 ;  /* 0x000000384100780c */ /* 0x040fe40000f84270 */
[C---:B------:R-:W-:Y:S02]  /*cf50*/  ISETP.GT.AND P6, PT, R65.reuse, 0x39, P1 ;  /* 0x000000394100780c */ /* 0x040fe40000fc4270 */
[C---:B------:R-:W-:Y:S02]  /*cf60*/  ISETP.GT.AND P2, PT, R65.reuse, 0x40, P1 ;  /* 0x000000404100780c */ /* 0x040fe40000f44270 */
[----:B------:R-:W-:Y:S02]  /*cf70*/  FSEL R76, R54, -INF , !P3 ;  /* 0xff800000364c7808 */ /* 0x000fe40005800000 */
        /* <DEDUP_REMOVED lines=28> */
[----:B------:R-:W-:Y:S02]  /*d140*/  ISETP.GT.AND P2, PT, R65, 0x68, P1 ;  /* 0x000000684100780c */ /* 0x000fe40000f44270 */
[----:B------:R-:W-:Y:S02]  /*d150*/  FSEL R58, R77, -INF , !P3 ;  /* 0xff8000004d3a7808 */ /* 0x000fe40005800000 */
[----:B------:R-:W-:-:S02]  /*d160*/  PLOP3.LUT P3, PT, PT, PT, UP0, 0x40, 0x0 ;  /* 0x000000000000781c */ /* 0x000fc40003f6e808 */
        /* <DEDUP_REMOVED lines=12> */
[C---:B------:R-:W-:Y:S02]  /*d230*/  ISETP.LT.OR P5, PT, R63.reuse, 0x71, P5 ;  /* 0x000000713f00780c */ /* 0x040fe40002fa1670 */
[C---:B------:R-:W-:Y:S02]  /*d240*/  ISETP.LT.OR P4, PT, R63.reuse, 0x72, P4 ;  /* 0x000000723f00780c */ /* 0x040fe40002781670 */
[C---:B------:R-:W-:Y:S02]  /*d250*/  ISETP.LT.OR P6, PT, R63.reuse, 0x79, P6 ;  /* 0x000000793f00780c */ /* 0x040fe400037c1670 */
[----:B------:R-:W-:Y:S02]  /*d260*/  ISETP.LT.OR P2, PT, R63, 0x7a, P2 ;  /* 0x0000007a3f00780c */ /* 0x000fe40001741670 */
[----:B------:R-:W-:Y:S02]  /*d270*/  IADD3 R45, R83, R182, RZ ;  /* 0x000000b6532d7210 */ /* 0x000fe40007ffe0ff */
[----:B------:R-:W-:-:S02]  /*d280*/  FSEL R56, R71, -INF , !P5 ;  /* 0xff80000047387808 */ /* 0x000fc40006800000 */
[----:B------:R-:W-:Y:S02]  /*d290*/  FSEL R52, R81, -INF , !P4 ;  /* 0xff80000051347808 */ /* 0x000fe40006000000 */
[----:B------:R-:W-:Y:S02]  /*d2a0*/  FSEL R48, R75, -INF , !P6 ;  /* 0xff8000004b307808 */ /* 0x000fe40007000000 */
[----:B------:R-:W-:Y:S01]  /*d2b0*/  FSEL R44, R85, -INF , !P2 ;  /* 0xff800000552c7808 */ /* 0x000fe20005000000 */
[----:B------:R-:W-:Y:S06]  /*d2c0*/  @P3 BRA `(.L_x_1141) ;  /* 0x00000000005c3947 */ /* 0x000fec0003800000 */
        /* <DEDUP_REMOVED lines=13> */
.L_x_1143:
[----:B------:R-:W-:-:S05]  /*d3a0*/  IMAD.U32 R51, RZ, RZ, UR50 ;  /* 0x00000032ff337e24 */ /* 0x000fca000f8e00ff */
[----:B------:R-:W-:-:S13]  /*d3b0*/  ISETP.NE.AND P2, PT, R51, 0x1, PT ;  /* 0x000000013300780c */ /* 0x000fda0003f45270 */
[----:B------:R-:W0:Y:S02]  /*d3c0*/  @P2 LDC.64 R154, c[0x0][0x9e8] ;  /* 0x00027a00ff9a2b82 */ /* 0x000e240000000a00 */
[----:B0-----:R-:W-:-:S05]  /*d3d0*/  @P2 IMAD.HI.U32 R10, R9, R154, RZ ;  /* 0x0000009a090a2227 */ /* 0x001fca00078e00ff */
[----:B------:R-:W-:-:S07]  /*d3e0*/  @P2 SHF.R.U32.HI R9, RZ, R155, R10 ;  /* 0x0000009bff092219 */ /* 0x000fce000001160a */
.L_x_1144:
[----:B------:R-:W-:Y:S05]  /*d3f0*/  BSYNC B0 ;  /* 0x0000000000007941 */ /* 0x000fea0003800000 */
.L_x_1142:
[----:B------:R-:W-:-:S04]  /*d400*/  IMAD R10, R9, R51, -R180 ;  /* 0x00000033090a7224 */ /* 0x000fc800078e0ab4 */
[----:B------:R-:W-:-:S05]  /*d410*/  IMAD R10, R3, -0x2, R10 ;  /* 0xfffffffe030a7824 */ /* 0x000fca00078e020a */
[----:B------:R-:W-:Y:S02]  /*d420*/  VIADDMNMX R37, R10, R51, R37, PT ;  /* 0x000000330a257246 */ /* 0x000fe40003800125 */
[----:B------:R-:W-:-:S07]  /*d430*/  VIMNMX R45, R45, R10, !PT ;  /* 0x0000000a2d2d7248 */ /* 0x000fce0007fe0100 */
.L_x_1141:
        /* <DEDUP_REMOVED lines=11> */
[----:B------:R-:W-:-:S02]  /*d4f0*/  ISETP.GT.AND P4, PT, R45, 0x9, P1 ;  /* 0x000000092d00780c */ /* 0x000fc40000f84270 */
[----:B------:R-:W-:Y:S02]  /*d500*/  FMNMX.FTZ R9, R178, R9, !PT ;  /* 0x00000009b2097209 */ /* 0x000fe40007810000 */
[----:B------:R-:W-:Y:S02]  /*d510*/  FSEL R158, R19, -INF , !P5 ;  /* 0xff800000139e7808 */ /* 0x000fe40006800000 */
        /* <DEDUP_REMOVED lines=19> */
[----:B------:R-:W-:Y:S02]  /*d650*/  ISETP.GT.AND P2, PT, R45, 0x11, P1 ;  /* 0x000000112d00780c */ /* 0x000fe40000f44270 */
        /* <DEDUP_REMOVED lines=56> */
[----:B------:R-:W-:Y:S01]  /*d9e0*/  ISETP.GT.AND P3, PT, R45, 0x31, P1 ;  /* 0x000000312d00780c */ /* 0x000fe20000f64270 */
[----:B------:R-:W-:Y:S01]  /*d9f0*/  MUFU.EX2 R180, R180 ;  /* 0x000000b400b47308 */ /* 0x000fe20000000800 */
[----:B------:R-:W-:Y:S01]  /*da00*/  FMNMX.FTZ R19, R18, R19, !PT ;  /* 0x0000001312137209 */ /* 0x000fe20007810000 */
[-CC-:B0-----:R-:W-:Y:S01]  /*da10*/  FFMA.FTZ R14, R184, R9.reuse, -R51.reuse ;  /* 0x00000009b80e7223 */ /* 0x181fe20000010833 */
[----:B------:R-:W-:Y:S01]  /*da20*/  FSEL R168, R25, -INF , !P4 ;  /* 0xff80000019a87808 */ /* 0x000fe20006000000 */
[--C-:B------:R-:W-:Y:S01]  /*da30*/  FFMA.FTZ R66, R66, R9, -R51.reuse ;  /* 0x0000000942427223 */ /* 0x100fe20000010833 */
[----:B------:R-:W-:Y:S01]  /*da40*/  FMNMX.FTZ R21, R156, R19, !PT ;  /* 0x000000139c157209 */ /* 0x000fe20007810000 */
[--C-:B------:R-:W-:Y:S01]  /*da50*/  FFMA.FTZ R64, R64, R9, -R51.reuse ;  /* 0x0000000940407223 */ /* 0x100fe20000010833 */
[----:B------:R-:W-:Y:S01]  /*da60*/  ISETP.GT.AND P5, PT, R45, 0x38, P1 ;  /* 0x000000382d00780c */ /* 0x000fe20000fa4270 */
[----:B------:R0:W-:Y:S01]  /*da70*/  MUFU.EX2 R19, R14 ;  /* 0x0000000e00137308 */ /* 0x0001e20000000800 */
[----:B------:R-:W-:Y:S01]  /*da80*/  FMNMX.FTZ R21, R158, R21, !PT ;  /* 0x000000159e157209 */ /* 0x000fe20007810000 */
[-CC-:B------:R-:W-:Y:S01]  /*da90*/  FFMA.FTZ R60, R60, R9.reuse, -R51.reuse ;  /* 0x000000093c3c7223 */ /* 0x180fe20000010833 */
[----:B------:R-:W-:Y:S01]  /*daa0*/  FSEL R170, R27, -INF , !P2 ;  /* 0xff8000001baa7808 */ /* 0x000fe20005000000 */
[--C-:B------:R-:W-:Y:S01]  /*dab0*/  FFMA.FTZ R52, R52, R9, -R51.reuse ;  /* 0x0000000934347223 */ /* 0x100fe20000010833 */
[----:B------:R-:W-:Y:S01]  /*dac0*/  FMNMX.FTZ R21, R20, R21, !PT ;  /* 0x0000001514157209 */ /* 0x000fe20007810000 */
[--C-:B------:R-:W-:Y:S01]  /*dad0*/  FFMA.FTZ R44, R44, R9, -R51.reuse ;  /* 0x000000092c2c7223 */ /* 0x100fe20000010833 */
[----:B------:R-:W-:Y:S01]  /*dae0*/  ISETP.LT.OR P3, PT, R37, 0x32, P3 ;  /* 0x000000322500780c */ /* 0x000fe20001f61670 */
[----:B------:R-:W-:Y:S01]  /*daf0*/  MUFU.EX2 R17, R17 ;  /* 0x0000001100117308 */ /* 0x000fe20000000800 */
[----:B------:R-:W-:Y:S01]  /*db00*/  FMNMX.FTZ R21, R160, R21, !PT ;  /* 0x00000015a0157209 */ /* 0x000fe20007810000 */
[----:B0-----:R-:W-:Y:S01]  /*db10*/  FFMA.FTZ R14, R166, R9, -R51 ;  /* 0x00000009a60e7223 */ /* 0x001fe20000010833 */
[----:B------:R-:W-:-:S02]  /*db20*/  ISETP.GT.AND P4, PT, R45, 0x39, P1 ;  /* 0x000000392d00780c */ /* 0x000fc40000f84270 */
[----:B------:R-:W-:Y:S02]  /*db30*/  FMNMX.FTZ R23, R22, R21, !PT ;  /* 0x0000001516177209 */ /* 0x000fe40007810000 */
[----:B------:R-:W-:Y:S01]  /*db40*/  ISETP.LT.OR P5, PT, R37, 0x39, P5 ;  /* 0x000000392500780c */ /* 0x000fe20002fa1670 */
[----:B------:R0:W-:Y:S01]  /*db50*/  MUFU.EX2 R21, R174 ;  /* 0x000000ae00157308 */ /* 0x0001e20000000800 */
[----:B------:R-:W-:Y:S02]  /*db60*/  FMNMX.FTZ R23, R162, R23, !PT ;  /* 0x00000017a2177209 */ /* 0x000fe40007810000 */
[----:B------:R-:W-:Y:S02]  /*db70*/  FSEL R28, R28, -INF , !P3 ;  /* 0xff8000001c1c7808 */ /* 0x000fe40005800000 */
[----:B------:R-:W-:Y:S02]  /*db80*/  FMNMX.FTZ R23, R24, R23, !PT ;  /* 0x0000001718177209 */ /* 0x000fe40007810000 */
[----:B------:R-:W-:Y:S01]  /*db90*/  ISETP.GT.AND P2, PT, R45, 0x40, P1 ;  /* 0x000000402d00780c */ /* 0x000fe20000f44270 */
[----:B------:R-:W-:Y:S01]  /*dba0*/  MUFU.EX2 R182, R182 ;  /* 0x000000b600b67308 */ /* 0x000fe20000000800 */
[----:B------:R-:W-:Y:S01]  /*dbb0*/  FMNMX.FTZ R23, R26, R23, !PT ;  /* 0x000000171a177209 */ /* 0x000fe20007810000 */
[----:B0-----:R-:W-:Y:S01]  /*dbc0*/  FFMA.FTZ R174, R164, R9, -R51 ;  /* 0x00000009a4ae7223 */ /* 0x001fe20000010833 */
[----:B------:R-:W-:-:S02]  /*dbd0*/  FSEL R184, R29, -INF , !P5 ;  /* 0xff8000001db87808 */ /* 0x000fc40006800000 */
[----:B------:R-:W-:Y:S02]  /*dbe0*/  FMNMX.FTZ R25, R168, R23, !PT ;  /* 0x00000017a8197209 */ /* 0x000fe40007810000 */
[----:B------:R-:W-:Y:S01]  /*dbf0*/  ISETP.LT.OR P4, PT, R37, 0x3a, P4 ;  /* 0x0000003a2500780c */ /* 0x000fe20002781670 */
[----:B------:R0:W-:Y:S01]  /*dc00*/  MUFU.EX2 R23, R14 ;  /* 0x0000000e00177308 */ /* 0x0001e20000000800 */
[----:B------:R-:W-:Y:S02]  /*dc10*/  FMNMX.FTZ R25, R170, R25, !PT ;  /* 0x00000019aa197209 */ /* 0x000fe40007810000 */
[----:B------:R-:W-:Y:S02]  /*dc20*/  ISETP.GT.AND P3, PT, R45, 0x41, P1 ;  /* 0x000000412d00780c */ /* 0x000fe40000f64270 */
[----:B------:R-:W-:Y:S02]  /*dc30*/  FMNMX.FTZ R25, R28, R25, !PT ;  /* 0x000000191c197209 */ /* 0x000fe40007810000 */
[----:B------:R-:W-:Y:S01]  /*dc40*/  ISETP.LT.OR P2, PT, R37, 0x41, P2 ;  /* 0x000000412500780c */ /* 0x000fe20001741670 */
[----:B------:R-:W-:Y:S01]  /*dc50*/  MUFU.EX2 R176, R176 ;  /* 0x000000b000b07308 */ /* 0x000fe20000000800 */
[----:B------:R-:W-:Y:S01]  /*dc60*/  FSEL R30, R30, -INF , !P4 ;  /* 0xff8000001e1e7808 */ /* 0x000fe20006000000 */
[----:B0-----:R-:W-:Y:S01]  /*dc70*/  FFMA.FTZ R14, R86, R9, -R51 ;  /* 0x00000009560e7223 */ /* 0x001fe20000010833 */
[----:B------:R-:W-:-:S02]  /*dc80*/  FMNMX.FTZ R25, R184, R25, !PT ;  /* 0x00000019b8197209 */ /* 0x000fc40007810000 */
[----:B------:R-:W-:Y:S02]  /*dc90*/  ISETP.GT.AND P5, PT, R45, 0x48, P1 ;  /* 0x000000482d00780c */ /* 0x000fe40000fa4270 */
[----:B------:R-:W-:Y:S01]  /*dca0*/  FSEL R186, R31, -INF , !P2 ;  /* 0xff8000001fba7808 */ /* 0x000fe20005000000 */
[----:B------:R-:W-:Y:S01]  /*dcb0*/  MUFU.EX2 R178, R178 ;  /* 0x000000b200b27308 */ /* 0x000fe20000000800 */
[----:B------:R-:W-:Y:S02]  /*dcc0*/  ISETP.LT.OR P3, PT, R37, 0x42, P3 ;  /* 0x000000422500780c */ /* 0x000fe40001f61670 */
[----:B------:R-:W-:Y:S02]  /*dcd0*/  FMNMX.FTZ R27, R30, R25, !PT ;  /* 0x000000191e1b7209 */ /* 0x000fe40007810000 */
[----:B------:R-:W-:Y:S02]  /*dce0*/  ISETP.GT.AND P4, PT, R45, 0x49, P1 ;  /* 0x000000492d00780c */ /* 0x000fe40000f84270 */
[----:B------:R-:W-:Y:S01]  /*dcf0*/  ISETP.LT.OR P5, PT, R37, 0x49, P5 ;  /* 0x000000492500780c */ /* 0x000fe20002fa1670 */
[----:B------:R-:W-:Y:S01]  /*dd00*/  MUFU.EX2 R25, R152 ;  /* 0x0000009800197308 */ /* 0x000fe20000000800 */
[----:B------:R-:W-:-:S02]  /*dd10*/  FSEL R32, R32, -INF , !P3 ;  /* 0xff80000020207808 */ /* 0x000fc40005800000 */
[----:B------:R-:W-:Y:S02]  /*dd20*/  FMNMX.FTZ R27, R186, R27, !PT ;  /* 0x0000001bba1b7209 */ /* 0x000fe40007810000 */
[----:B------:R-:W-:Y:S02]  /*dd30*/  ISETP.GT.AND P2, PT, R45, 0x50, P1 ;  /* 0x000000502d00780c */ /* 0x000fe40000f44270 */
[----:B------:R-:W-:Y:S01]  /*dd40*/  FSEL R166, R33, -INF , !P5 ;  /* 0xff80000021a67808 */ /* 0x000fe20006800000 */
[----:B------:R-:W-:Y:S01]  /*dd50*/  MUFU.EX2 R172, R172 ;  /* 0x000000ac00ac7308 */ /* 0x000fe20000000800 */
[----:B------:R-:W-:Y:S02]  /*dd60*/  ISETP.LT.OR P4, PT, R37, 0x4a, P4 ;  /* 0x0000004a2500780c */ /* 0x000fe40002781670 */
[----:B------:R-:W-:Y:S02]  /*dd70*/  FMNMX.FTZ R29, R32, R27, !PT ;  /* 0x0000001b201d7209 */ /* 0x000fe40007810000 */
[----:B------:R-:W-:-:S02]  /*dd80*/  ISETP.GT.AND P3, PT, R45, 0x51, P1 ;  /* 0x000000512d00780c */ /* 0x000fc40000f64270 */
[----:B------:R-:W-:Y:S01]  /*dd90*/  ISETP.LT.OR P2, PT, R37, 0x51, P2 ;  /* 0x000000512500780c */ /* 0x000fe20001741670 */
[----:B------:R0:W-:Y:S01]  /*dda0*/  MUFU.EX2 R27, R14 ;  /* 0x0000000e001b7308 */ /* 0x0001e20000000800 */
[----:B------:R-:W-:Y:S01]  /*ddb0*/  FSEL R164, R34, -INF , !P4 ;  /* 0xff80000022a47808 */ /* 0x000fe20006000000 */
[--C-:B------:R-:W-:Y:S01]  /*ddc0*/  FFMA.FTZ R34, R84, R9, -R51.reuse ;  /* 0x0000000954227223 */ /* 0x100fe20000010833 */
[----:B------:R-:W-:Y:S02]  /*ddd0*/  FMNMX.FTZ R29, R166, R29, !PT ;  /* 0x0000001da61d7209 */ /* 0x000fe40007810000 */
[----:B------:R-:W-:Y:S02]  /*dde0*/  ISETP.GT.AND P5, PT, R45, 0x58, P1 ;  /* 0x000000582d00780c */ /* 0x000fe40000fa4270 */
[----:B------:R-:W-:Y:S01]  /*ddf0*/  FSEL R188, R35, -INF , !P2 ;  /* 0xff80000023bc7808 */ /* 0x000fe20005000000 */
[----:B------:R-:W-:Y:S01]  /*de00*/  MUFU.EX2 R174, R174 ;  /* 0x000000ae00ae7308 */ /* 0x000fe20000000800 */
[----:B------:R-:W-:Y:S01]  /*de10*/  ISETP.LT.OR P3, PT, R37, 0x52, P3 ;  /* 0x000000522500780c */ /* 0x000fe20001f61670 */
[----:B0-----:R-:W-:Y:S01]  /*de20*/  FFMA.FTZ R14, R82, R9, -R51 ;  /* 0x00000009520e7223 */ /* 0x001fe20000010833 */
[----:B------:R-:W-:-:S02]  /*de30*/  FMNMX.FTZ R29, R164, R29, !PT ;  /* 0x0000001da41d7209 */ /* 0x000fc40007810000 */
[----:B------:R-:W-:Y:S02]  /*de40*/  ISETP.GT.AND P4, PT, R45, 0x59, P1 ;  /* 0x000000592d00780c */ /* 0x000fe40000f84270 */
[----:B------:R-:W-:Y:S01]  /*de50*/  ISETP.LT.OR P5, PT, R37, 0x59, P5 ;  /* 0x000000592500780c */ /* 0x000fe20002fa1670 */
[----:B------:R-:W-:Y:S01]  /*de60*/  MUFU.EX2 R34, R34 ;  /* 0x0000002200227308 */ /* 0x000fe20000000800 */
[----:B------:R-:W-:Y:S02]  /*de70*/  FSEL R36, R36, -INF , !P3 ;  /* 0xff80000024247808 */ /* 0x000fe40005800000 */
[----:B------:R-:W-:Y:S02]  /*de80*/  FMNMX.FTZ R29, R188, R29, !PT ;  /* 0x0000001dbc1d7209 */ /* 0x000fe40007810000 */
[----:B------:R-:W-:Y:S02]  /*de90*/  ISETP.GT.AND P2, PT, R45, 0x60, P1 ;  /* 0x000000602d00780c */ /* 0x000fe40000f44270 */
[----:B------:R-:W-:Y:S01]  /*dea0*/  FSEL R38, R38, -INF , !P5 ;  /* 0xff80000026267808 */ /* 0x000fe20006800000 */
[----:B------:R-:W-:Y:S01]  /*deb0*/  MUFU.EX2 R64, R64 ;  /* 0x0000004000407308 */ /* 0x000fe20000000800 */
[----:B------:R-:W-:-:S02]  /*dec0*/  ISETP.LT.OR P4, PT, R37, 0x5a, P4 ;  /* 0x0000005a2500780c */ /* 0x000fc40002781670 */
[----:B------:R-:W-:Y:S02]  /*ded0*/  FMNMX.FTZ R31, R36, R29, !PT ;  /* 0x0000001d241f7209 */ /* 0x000fe40007810000 */
[----:B------:R-:W-:Y:S02]  /*dee0*/  ISETP.GT.AND P3, PT, R45, 0x61, P1 ;  /* 0x000000612d00780c */ /* 0x000fe40000f64270 */
[----:B------:R-:W-:Y:S01]  /*def0*/  ISETP.LT.OR P2, PT, R37, 0x61, P2 ;  /* 0x000000612500780c */ /* 0x000fe20001741670 */
[----:B------:R0:W-:Y:S01]  /*df00*/  MUFU.EX2 R29, R14 ;  /* 0x0000000e001d7308 */ /* 0x0001e20000000800 */
[----:B------:R-:W-:Y:S01]  /*df10*/  FSEL R84, R39, -INF , !P4 ;  /* 0xff80000027547808 */ /* 0x000fe20006000000 */
[----:B------:R-:W-:Y:S01]  /*df20*/  FFMA.FTZ R39, R62, R9, -R51 ;  /* 0x000000093e277223 */ /* 0x000fe20000010833 */
[----:B------:R-:W-:Y:S02]  /*df30*/  FMNMX.FTZ R31, R38, R31, !PT ;  /* 0x0000001f261f7209 */ /* 0x000fe40007810000 */
[----:B------:R-:W-:-:S02]  /*df40*/  ISETP.GT.AND P5, PT, R45, 0x68, P1 ;  /* 0x000000682d00780c */ /* 0x000fc40000fa4270 */
[----:B------:R-:W-:Y:S01]  /*df50*/  FSEL R86, R40, -INF , !P2 ;  /* 0xff80000028567808 */ /* 0x000fe20005000000 */
[-CC-:B------:R-:W-:Y:S01]  /*df60*/  FFMA.FTZ R40, R80, R9.reuse, -R51.reuse ;  /* 0x0000000950287223 */ /* 0x180fe20000010833 */
[----:B------:R-:W-:Y:S01]  /*df70*/  ISETP.LT.OR P3, PT, R37, 0x62, P3 ;  /* 0x000000622500780c */ /* 0x000fe20001f61670 */
[----:B0-----:R-:W-:Y:S01]  /*df80*/  FFMA.FTZ R14, R78, R9, -R51 ;  /* 0x000000094e0e7223 */ /* 0x001fe20000010833 */
[----:B------:R-:W-:Y:S01]  /*df90*/  FMNMX.FTZ R31, R84, R31, !PT ;  /* 0x0000001f541f7209 */ /* 0x000fe20007810000 */
[----:B------:R-:W-:Y:S01]  /*dfa0*/  MUFU.EX2 R39, R39 ;  /* 0x0000002700277308 */ /* 0x000fe20000000800 */
[----:B------:R-:W-:Y:S02]  /*dfb0*/  ISETP.GT.AND P4, PT, R45, 0x69, P1 ;  /* 0x000000692d00780c */ /* 0x000fe40000f84270 */
[----:B------:R-:W-:Y:S02]  /*dfc0*/  ISETP.LT.OR P5, PT, R37, 0x69, P5 ;  /* 0x000000692500780c */ /* 0x000fe40002fa1670 */
[----:B------:R-:W-:-:S02]  /*dfd0*/  FSEL R82, R41, -INF , !P3 ;  /* 0xff80000029527808 */ /* 0x000fc40005800000 */
[----:B------:R-:W-:Y:S01]  /*dfe0*/  FMNMX.FTZ R31, R86, R31, !PT ;  /* 0x0000001f561f7209 */ /* 0x000fe20007810000 */
[----:B------:R-:W-:Y:S01]  /*dff0*/  MUFU.EX2 R40, R40 ;  /* 0x0000002800287308 */ /* 0x000fe20000000800 */
[----:B------:R-:W-:Y:S02]  /*e000*/  ISETP.GT.AND P2, PT, R45, 0x70, P1 ;  /* 0x000000702d00780c */ /* 0x000fe40000f44270 */
[----:B------:R-:W-:Y:S01]  /*e010*/  FSEL R80, R42, -INF , !P5 ;  /* 0xff8000002a507808 */ /* 0x000fe20006800000 */
[----:B------:R-:W-:Y:S01]  /*e020*/  FFMA.FTZ R42, R76, R9, -R51 ;  /* 0x000000094c2a7223 */ /* 0x000fe20000010833 */
        /* <DEDUP_REMOVED lines=10> */
[----:B------:R-:W-:Y:S02]  /*e0d0*/  ISETP.LT.OR P3, PT, R37, 0x72, P3 ;  /* 0x000000722500780c */ /* 0x000fe40001f61670 */
[----:B------:R-:W-:Y:S01]  /*e0e0*/  FSEL R152, R46, -INF , !P2 ;  /* 0xff8000002e987808 */ /* 0x000fe20005000000 */
[----:B------:R-:W-:Y:S01]  /*e0f0*/  FFMA.FTZ R46, R72, R9, -R51 ;  /* 0x00000009482e7223 */ /* 0x000fe20000010833 */
[----:B------:R-:W-:Y:S01]  /*e100*/  FMNMX.FTZ R33, R78, R33, !PT ;  /* 0x000000214e217209 */ /* 0x000fe20007810000 */
[----:B------:R-:W-:Y:S01]  /*e110*/  MUFU.EX2 R42, R42 ;  /* 0x0000002a002a7308 */ /* 0x000fe20000000800 */
[----:B------:R-:W-:-:S02]  /*e120*/  ISETP.GT.AND P1, PT, R45, 0x79, P1 ;  /* 0x000000792d00780c */ /* 0x000fc40000f24270 */
[----:B------:R-:W-:Y:S02]  /*e130*/  ISETP.LT.OR P5, PT, R37, 0x79, P5 ;  /* 0x000000792500780c */ /* 0x000fe40002fa1670 */
[----:B------:R-:W-:Y:S02]  /*e140*/  FSEL R76, R47, -INF , !P3 ;  /* 0xff8000002f4c7808 */ /* 0x000fe40005800000 */
[----:B------:R-:W-:Y:S01]  /*e150*/  FMNMX.FTZ R33, R152, R33, !PT ;  /* 0x0000002198217209 */ /* 0x000fe20007810000 */
[----:B------:R-:W-:Y:S01]  /*e160*/  MUFU.EX2 R46, R46 ;  /* 0x0000002e002e7308 */ /* 0x000fe20000000800 */
[----:B------:R-:W-:Y:S01]  /*e170*/  ISETP.LT.OR P1, PT, R37, 0x7a, P1 ;  /* 0x0000007a2500780c */ /* 0x000fe20000f21670 */
[----:B------:R-:W-:Y:S01]  /*e180*/  FFMA.FTZ R37, R74, R9, -R51 ;  /* 0x000000094a257223 */ /* 0x000fe20000010833 */
[----:B------:R-:W-:Y:S02]  /*e190*/  FSEL R190, R49, -INF , !P5 ;  /* 0xff80000031be7808 */ /* 0x000fe40006800000 */
[----:B------:R-:W-:-:S02]  /*e1a0*/  FMNMX.FTZ R35, R76, R33, !PT ;  /* 0x000000214c237209 */ /* 0x000fc40007810000 */
[----:B------:R-:W-:Y:S01]  /*e1b0*/  FSEL R74, R50, -INF , !P1 ;  /* 0xff800000324a7808 */ /* 0x000fe20004800000 */
[----:B------:R-:W-:Y:S01]  /*e1c0*/  MUFU.EX2 R33, R37 ;  /* 0x0000002500217308 */ /* 0x000fe20000000800 */
[----:B------:R-:W-:Y:S01]  /*e1d0*/  FMNMX.FTZ R35, R190, R35, !PT ;  /* 0x00000023be237209 */ /* 0x000fe20007810000 */
[--C-:B------:R-:W-:Y:S01]  /*e1e0*/  FFMA.FTZ R50, R70, R9, -R51.reuse ;  /* 0x0000000946327223 */ /* 0x100fe20000010833 */
[----:B------:R-:W-:Y:S02]  /*e1f0*/  FSEL R56, R10, RZ, P6 ;  /* 0x000000ff0a387208 */ /* 0x000fe40003000000 */
        /* <DEDUP_REMOVED lines=56> */
[----:B------:R-:W3:Y:S01]  /*e580*/  MUFU.EX2 R183, R183 ;  /* 0x000000b700b77308 */ /* 0x000ee20000000800 */
        /* <DEDUP_REMOVED lines=16> */
[----:B---3--:R-:W-:Y:S01]  /*e690*/  FADD.FTZ R5, R183, R4 ;  /* 0x00000004b7057221 */ /* 0x008fe20000010000 */
[----:B------:R-:W-:Y:S01]  /*e6a0*/  FADD.FTZ R38, R25, R38 ;  /* 0x0000002619267221 */ /* 0x000fe20000010000 */
[-CC-:B------:R-:W-:Y:S01]  /*e6b0*/  FFMA.FTZ R76, R76, R9.reuse, -R47.reuse ;  /* 0x000000094c4c7223 */ /* 0x180fe2000001082f */
[-CC-:B------:R-:W-:Y:S01]  /*e6c0*/  FFMA.FTZ R190, R190, R9.reuse, -R47.reuse ;  /* 0x00000009bebe7223 */ /* 0x180fe2000001082f */
[----:B------:R-:W-:-:S03]  /*e6d0*/  FFMA.FTZ R47, R74, R9, -R47 ;  /* 0x000000094a2f7223 */ /* 0x000fc6000001082f */
[----:B------:R-:W3:Y:S01]  /*e6e0*/  MUFU.EX2 R20, R20 ;  /* 0x0000001400147308 */ /* 0x000ee20000000800 */
[----:B0-----:R-:W-:-:S07]  /*e6f0*/  FADD.FTZ R4, R18, R5 ;  /* 0x0000000512047221 */ /* 0x001fce0000010000 */
[----:B------:R-:W0:Y:S01]  /*e700*/  MUFU.EX2 R179, R179 ;  /* 0x000000b300b37308 */ /* 0x000e220000000800 */
[----:B-1----:R-:W-:-:S07]  /*e710*/  FADD.FTZ R5, R177, R4 ;  /* 0x00000004b1057221 */ /* 0x002fce0000010000 */
[----:B------:R-:W1:Y:S01]  /*e720*/  MUFU.EX2 R22, R22 ;  /* 0x0000001600167308 */ /* 0x000e620000000800 */
[----:B---3--:R-:W-:-:S07]  /*e730*/  FADD.FTZ R4, R20, R5 ;  /* 0x0000000514047221 */ /* 0x008fce0000010000 */
        /* <DEDUP_REMOVED lines=11> */
[----:B---3--:R-:W-:Y:S01]  /*e7f0*/  FADD.FTZ R4, R26, R5 ;  /* 0x000000051a047221 */ /* 0x008fe20000010000 */
[----:B------:R-:W-:-:S06]  /*e800*/  FADD.FTZ R5, R27, R38 ;  /* 0x000000261b057221 */ /* 0x000fcc0000010000 */
[----:B------:R-:W3:Y:S01]  /*e810*/  MUFU.EX2 R171, R171 ;  /* 0x000000ab00ab7308 */ /* 0x000ee20000000800 */
        /* <DEDUP_REMOVED lines=8> */
[----:B---3--:R-:W-:Y:S01]  /*e8a0*/  FADD.FTZ R49, R171, R38 ;  /* 0x00000026ab317221 */ /* 0x008fe20000010000 */
[----:B------:R-:W-:-:S04]  /*e8b0*/  FADD.FTZ R4, R42, R5 ;  /* 0x000000052a047221 */ /* 0x000fc80000010000 */
[----:B------:R-:W-:Y:S02]  /*e8c0*/  FADD.FTZ R5, R33, R4 ;  /* 0x0000000421057221 */ /* 0x000fe40000010000 */
        /* <DEDUP_REMOVED lines=43> */
[----:B0-----:R-:W-:Y:S01]  /*eb80*/  FADD.FTZ R38, R155, R38 ;  /* 0x000000269b267221 */ /* 0x001fe20000010000 */
[----:B-1----:R-:W-:-:S03]  /*eb90*/  FADD.FTZ R5, R44, R5 ;  /* 0x000000052c057221 */ /* 0x002fc60000010000 */
[----:B---3--:R-:W-:Y:S01]  /*eba0*/  FADD.FTZ R4, R47, R38 ;  /* 0x000000262f047221 */ /* 0x008fe20000010000 */
[----:B------:R-:W-:Y:S06]  /*ebb0*/  @!P0 BRA `(.L_x_1145) ;  /* 0x0000000000048947 */ /* 0x000fec0003800000 */
[----:B------:R-:W-:Y:S01]  /*ebc0*/  BPT.TRAP 0x1 ;  /* 0x000000040000795c */ /* 0x000fe20000300000 */
.L_x_1145:
        /* <DEDUP_REMOVED lines=105> */
[----:B------:R-:W-:Y:S01]  /*f260*/  F2FP.F16.F32.PACK_AB R155, R47, R155 ;  /* 0x0000009b2f9b723e */ /* 0x000fe200000000ff */
[----:B------:R-:W-:Y:S06]  /*f270*/  @P1 BRA `(.L_x_1146) ;  /* 0xffffffc400d41947 */ /* 0x000fec000383ffff */
.L_x_1127:
[----:B------:R-:W-:Y:S06]  /*f280*/  BAR.ARV 0x8, 0x180 ;  /* 0x0206000000007b1d */ /* 0x000fec0000002000 */
[----:B------:R-:W-:Y:S05]  /*f290*/  @!P0 BRA `(.L_x_1147) ;  /* 0x0000000000048947 */ /* 0x000fea0003800000 */
[----:B------:R-:W-:Y:S01]  /*f2a0*/  BPT.TRAP 0x1 ;  /* 0x000000040000795c */ /* 0x000fe20000300000 */
.L_x_1147:
[----:B------:R-:W-:Y:S01]  /*f2b0*/  ULEA UR5, UR46, UR40, 0x3 ;  /* 0x000000282e057291 */ /* 0x000fe2000f8e183f */
[----:B------:R-:W-:-:S05]  /*f2c0*/  IMAD.U32 R0, RZ, RZ, UR45 ;  /* 0x0000002dff007e24 */ /* 0x000fca000f8e00ff */
[----:B------:R-:W-:-:S04]  /*f2d0*/  SHF.L.U32 R0, R0, 0x1f, RZ ;  /* 0x0000001f00007819 */ /* 0x000fc800000006ff */
[----:B------:R0:W1:Y:S01]  /*f2e0*/  SYNCS.PHASECHK.TRANS64.TRYWAIT P1, [UR5+0x28850], R0 ;  /* 0x02885000ff0075a7 */ /* 0x0000620008020145 */
[----:B------:R-:W-:Y:S05]  /*f2f0*/  @!P0 BRA `(.L_x_1148) ;  /* 0x0000000000048947 */ /* 0x000fea0003800000 */
[----:B------:R-:W-:Y:S01]  /*f300*/  BPT.TRAP 0x1 ;  /* 0x000000040000795c */ /* 0x000fe20000300000 */
.L_x_1148:
[----:B-1----:R-:W-:Y:S05]  /*f310*/  @P1 BRA `(.L_x_1149) ;  /* 0x0000000000081947 */ /* 0x002fea0003800000 */
[----:B------:R-:W1:Y:S02]  /*f320*/  SYNCS.PHASECHK.TRANS64.TRYWAIT P1, [UR5+0x28850], R0 ;  /* 0x02885000ff0075a7 */ /* 0x000e640008020145 */
[----:B-1----:R-:W-:Y:S05]  /*f330*/  @!P1 BRA `(.L_x_1150) ;  /* 0x0000006400249947 */ /* 0x002fea0003800000 */
.L_x_1149:
[----:B------:R-:W-:Y:S01]  /*f340*/  UIADD3 UR40, UR40, 0x400, URZ ;  /* 0x0000040028287890 */ /* 0x000fe2000fffe03f */
[----:B------:R-:W-:Y:S01]  /*f350*/  WARPGROUP.ARRIVE ;  /* 0x00000000000079c5 */ /* 0x000fe20000000000 */
[----:B------:R-:W-:Y:S01]  /*f360*/  UMOV UR47, 0x40000040 ;  /* 0x40000040002f7882 */ /* 0x000fe20000000000 */
[----:B------:R-:W-:Y:S01]  /*f370*/  UMOV UR7, 0x40000040 ;  /* 0x4000004000077882 */ /* 0x000fe20000000000 */
[----:B------:R-:W-:Y:S01]  /*f380*/  USHF.R.U32.HI UR40, URZ, 0x4, UR40 ;  /* 0x000000043f287899 */ /* 0x000fe20008011628 */
[----:B01----:R-:W0:Y:S03]  /*f390*/  SHFL.BFLY PT, R0, R5, 0x2, 0x1f ;  /* 0x0c401f0005007f89 */ /* 0x003e2600000e0000 */
[----:B------:R-:W-:Y:S01]  /*f3a0*/  ULOP3.LUT UR40, UR40, 0x3fff, URZ, 0xc0, !UPT ;  /* 0x00003fff28287892 */ /* 0x000fe2000f8ec03f */
[----:B------:R-:W1:Y:S03]  /*f3b0*/  SHFL.BFLY PT, R3, R4, 0x2, 0x1f ;  /* 0x0c401f0004037f89 */ /* 0x000e6600000e0000 */
[----:B------:R-:W-:-:S04]  /*f3c0*/  ULOP3.LUT UR40, UR40, 0x4000000, URZ, 0xfc, !UPT ;  /* 0x0400000028287892 */ /* 0x000fc8000f8efc3f */
[----:B------:R-:W-:-:S04]  /*f3d0*/  ULEA UR46, UR46, UR40, 0xb ;  /* 0x000000282e2e7291 */ /* 0x000fc8000f8e583f */
[----:B------:R-:W-:-:S05]  /*f3e0*/  UIADD3 UR4, UR46, 0x80, URZ ;  /* 0x000000802e047890 */ /* 0x000fca000fffe03f */
[----:B------:R-:W-:Y:S01]  /*f3f0*/  HGMMA.64x128x16.F32 R88, R180, gdesc[UR44].tnspB, R88, gsb0 ;  /* 0x41e0002cb4587df0 */ /* 0x000fe20008000858 */
[----:B------:R-:W-:Y:S01]  /*f400*/  UMOV UR47, 0x40000040 ;  /* 0x40000040002f7882 */ /* 0x000fe20000000000 */
[----:B------:R-:W-:Y:S01]  /*f410*/  UMOV UR6, UR4 ;  /* 0x0000000400067c82 */ /* 0x000fe20008000000 */
[----:B------:R-:W-:Y:S01]  /*f420*/  UIADD3 UR4, UR46, 0x100, URZ ;  /* 0x000001002e047890 */ /* 0x000fe2000fffe03f */
[----:B0-----:R-:W-:Y:S01]  /*f430*/  FADD.FTZ R0, R0, R5 ;  /* 0x0000000500007221 */ /* 0x001fe20000010000 */
[----:B-1----:R-:W-:Y:S01]  /*f440*/  FADD.FTZ R2, R3, R4 ;  /* 0x0000000403027221 */ /* 0x002fe20000010000 */
[----:B------:R-:W-:-:S03]  /*f450*/  IMAD.MOV.U32 R4, RZ, RZ, RZ ;  /* 0x000000ffff047224 */ /* 0x000fc600078e00ff */
[----:B------:R-:W0:Y:S04]  /*f460*/  SHFL.BFLY PT, R3, R0, 0x1, 0x1f ;  /* 0x0c201f0000037f89 */ /* 0x000e2800000e0000 */
[----:B------:R-:W1:Y:S01]  /*f470*/  SHFL.BFLY PT, R7, R2, 0x1, 0x1f ;  /* 0x0c201f0002077f89 */ /* 0x000e6200000e0000 */
[----:B0-----:R-:W-:Y:S01]  /*f480*/  FADD.FTZ R11, R0, R3 ;  /* 0x00000003000b7221 */ /* 0x001fe20000010000 */
[----:B------:R-:W-:Y:S01]  /*f490*/  MOV R3, 0xff800000 ;  /* 0xff80000000037802 */ /* 0x000fe20000000f00 */
[----:B------:R-:W-:Y:S02]  /*f4a0*/  IMAD.MOV.U32 R0, RZ, RZ, -0x800000 ;  /* 0xff800000ff007424 */ /* 0x000fe400078e00ff */
[----:B-1----:R-:W-:Y:S01]  /*f4b0*/  FADD.FTZ R12, R2, R7 ;  /* 0x00000007020c7221 */ /* 0x002fe20000010000 */
[----:B------:R-:W-:Y:S01]  /*f4c0*/  FSETP.NE.FTZ.AND P1, PT, R11, RZ, PT ;  /* 0x000000ff0b00720b */ /* 0x000fe20003f35000 */
[----:B------:R-:W-:-:S03]  /*f4d0*/  IMAD.MOV.U32 R7, RZ, RZ, RZ ;  /* 0x000000ffff077224 */ /* 0x000fc600078e00ff */
[----:B------:R-:W-:-:S09]  /*f4e0*/  FSETP.NE.FTZ.AND P2, PT, R12, RZ, PT ;  /* 0x000000ff0c00720b */ /* 0x000fd20003f55000 */
[----:B------:R-:W0:Y:S01]  /*f4f0*/  @P1 MUFU.LG2 R6, R11 ;  /* 0x0000000b00061308 */ /* 0x000e220000000c00 */
[----:B------:R-:W-:-:S03]  /*f500*/  @P1 FMUL.FTZ R5, R9, 0.69314718246459960938 ;  /* 0x3f31721809051820 */ /* 0x000fc60000410000 */
[----:B------:R-:W-:-:S04]  /*f510*/  @P2 FMUL.FTZ R2, R9, 0.69314718246459960938 ;  /* 0x3f31721809022820 */ /* 0x000fc80000410000 */
[----:B------:R-:W1:Y:S08]  /*f520*/  @P2 MUFU.LG2 R8, R12 ;  /* 0x0000000c00082308 */ /* 0x000e700000000c00 */
[----:B------:R3:W4:Y:S01]  /*f530*/  @P1 MUFU.RCP R4, R11 ;  /* 0x0000000b00041308 */ /* 0x0007220000001000 */
        /* <DEDUP_REMOVED lines=39> */
[----:B------:R-:W-:-:S07]  /*f7b0*/  WARPGROUP.ARRIVE ;  /* 0x00000000000079c5 */ /* 0x000fce0000000000 */
[----:B------:R-:W-:Y:S03]  /*f7c0*/  HGMMA.64x128x16.F32 R88, R152, gdesc[UR44].tnspB, R88, gsb0 ;  /* 0x41e0002c98587df0 */ /* 0x000fe60008000858 */
[----:B------:R-:W-:Y:S02]  /*f7d0*/  WARPGROUP.DEPBAR.LE gsb0, 0x0 ;  /* 0x00008000000079c5 */ /* 0x000fe40000010000 */
[----:B0--34-:R-:W-:Y:S05]  /*f7e0*/  @!P0 BRA `(.L_x_1151) ;  /* 0x0000000000048947 */ /* 0x019fea0003800000 */
[----:B------:R-:W-:Y:S01]  /*f7f0*/  BPT.TRAP 0x1 ;  /* 0x000000040000795c */ /* 0x000fe20000300000 */
.L_x_1151:
        /* <DEDUP_REMOVED lines=68> */
.L_x_1073:
[----:B------:R-:W-:Y:S05]  /*fc40*/  @P0 BRA `(.L_x_1152) ;  /* 0x00000014004c0947 */ /* 0x000fea0003800000 */
[----:B------:R-:W0:Y:S01]  /*fc50*/  S2R R2, SR_TID.X ;  /* 0x0000000000027919 */ /* 0x000e220000002100 */
[----:B------:R-:W1:Y:S01]  /*fc60*/  LDC R17, c[0x0][0xbe8] ;  /* 0x0002fa00ff117b82 */ /* 0x000e620000000800 */
[----:B------:R-:W-:Y:S02]  /*fc70*/  USHF.R.S32.HI UR7, URZ, 0x1f, UR37 ;  /* 0x0000001f3f077899 */ /* 0x000fe40008011425 */
[----:B--2---:R-:W-:Y:S01]  /*fc80*/  IMAD R16, RZ, RZ, -UR37 ;  /* 0x80000025ff107e24 */ /* 0x004fe2000f8e02ff */
        /* <DEDUP_REMOVED lines=9> */
[----:B------:R-:W4:Y:S01]  /*fd20*/  S2UR UR11, SR_CTAID.Y ;  /* 0x00000000000b79c3 */ /* 0x000f220000002600 */
[----:B------:R-:W-:-:S07]  /*fd30*/  UIMAD UR7, UR7, UR8, URZ ;  /* 0x00000008070772a4 */ /* 0x000fce000f8e023f */
[----:B------:R-:W-:Y:S01]  /*fd40*/  BAR.SYNC.DEFER_BLOCKING 0x1, 0x100 ;  /* 0x0044000000007b1d */ /* 0x000fe20000010000 */
[----:B-1----:R-:W-:-:S07]  /*fd50*/  ISETP.NE.AND P0, PT, R17, 0x1, PT ;  /* 0x000000011100780c */ /* 0x002fce0003f05270 */
[----:B------:R-:W4:Y:S01]  /*fd60*/  LDC R21, c[0x0][0xc50] ;  /* 0x00031400ff157b82 */ /* 0x000f220000000800 */
[----:B0-----:R-:W-:Y:S01]  /*fd70*/  VIADD R4, R2, 0xffffff80 ;  /* 0xffffff8002047836 */ /* 0x001fe20000000000 */
[----:B---3--:R-:W-:-:S06]  /*fd80*/  USHF.R.S32.HI UR10, URZ, 0x1f, UR12 ;  /* 0x0000001f3f0a7899 */ /* 0x008fcc000801140c */
[----:B------:R-:W0:Y:S01]  /*fd90*/  LDC.64 R14, c[0x0][0xb40] ;  /* 0x0002d000ff0e7b82 */ /* 0x000e220000000a00 */
[----:B------:R-:W-:-:S04]  /*fda0*/  SHF.R.S32.HI R5, RZ, 0x1f, R4 ;  /* 0x0000001fff057819 */ /* 0x000fc80000011404 */
[----:B------:R-:W-:-:S03]  /*fdb0*/  LEA.HI R2, R5, R4, RZ, 0x7 ;  /* 0x0000000405027211 */ /* 0x000fc600078f38ff */
[----:B------:R-:W1:Y:S01]  /*fdc0*/  @P0 LDC R13, c[0x0][0xbf0] ;  /* 0x0002fc00ff0d0b82 */ /* 0x000e620000000800 */
[----:B------:R-:W-:Y:S02]  /*fdd0*/  LEA.HI R5, R5, R4, RZ, 0x2 ;  /* 0x0000000405057211 */ /* 0x000fe400078f10ff */
[----:B------:R-:W-:Y:S02]  /*fde0*/  LOP3.LUT R7, R2, 0xffffff80, RZ, 0xc0, !PT ;  /* 0xffffff8002077812 */ /* 0x000fe400078ec0ff */
[----:B------:R-:W-:-:S03]  /*fdf0*/  LOP3.LUT R5, R5, 0xfffffffc, RZ, 0xc0, !PT ;  /* 0xfffffffc05057812 */ /* 0x000fc600078ec0ff */
[C---:B------:R-:W-:Y:S01]  /*fe00*/  IMAD.IADD R18, R4.reuse, 0x1, -R7 ;  /* 0x0000000104127824 */ /* 0x040fe200078e0a07 */
[----:B------:R-:W-:Y:S01]  /*fe10*/  SHF.R.S32.HI R7, RZ, 0x7, R2 ;  /* 0x00000007ff077819 */ /* 0x000fe20000011402 */
[----:B------:R-:W-:Y:S01]  /*fe20*/  IMAD.IADD R5, R4, 0x1, -R5 ;  /* 0x0000000104057824 */ /* 0x000fe200078e0a05 */
[----:B------:R-:W3:Y:S01]  /*fe30*/  @P0 LDC R27, c[0x0][0xbec] ;  /* 0x0002fb00ff1b0b82 */ /* 0x000ee20000000800 */
[----:B----4-:R-:W-:Y:S01]  /*fe40*/  IMAD R21, R21, R16, UR11 ;  /* 0x0000000b15157e24 */ /* 0x010fe2000f8e0210 */
[----:B------:R-:W-:Y:S02]  /*fe50*/  SHF.R.S32.HI R9, RZ, 0x1f, R18 ;  /* 0x0000001fff097819 */ /* 0x000fe40000011412 */
[----:B------:R-:W-:Y:S01]  /*fe60*/  LEA.HI R2, R2, R7, RZ, 0x1 ;  /* 0x0000000702027211 */ /* 0x000fe200078f08ff */
[----:B0-----:R-:W-:Y:S01]  /*fe70*/  IMAD R12, R14, UR10, RZ ;  /* 0x0000000a0e0c7c24 */ /* 0x001fe2000f8e02ff */
[----:B------:R-:W-:Y:S02]  /*fe80*/  LEA.HI R23, R9, R18, RZ, 0x2 ;  /* 0x0000001209177211 */ /* 0x000fe400078f10ff */
[----:B------:R-:W-:Y:S01]  /*fe90*/  LOP3.LUT R2, R2, 0x3fffffe, RZ, 0xc0, !PT ;  /* 0x03fffffe02027812 */ /* 0x000fe200078ec0ff */
[----:B------:R-:W0:Y:S01]  /*fea0*/  @P0 LDC R20, c[0x0][0xbf0] ;  /* 0x0002fc00ff140b82 */ /* 0x000e220000000800 */
[----:B------:R-:W-:-:S02]  /*feb0*/  SHF.R.S32.HI R6, RZ, 0x2, R23 ;  /* 0x00000002ff067819 */ /* 0x000fc40000011417 */
[----:B------:R-:W-:Y:S01]  /*fec0*/  SHF.R.S32.HI R11, RZ, 0x1f, R23 ;  /* 0x0000001fff0b7819 */ /* 0x000fe20000011417 */
[----:B------:R-:W-:Y:S01]  /*fed0*/  IMAD.IADD R2, R7, 0x1, -R2 ;  /* 0x0000000107027824 */ /* 0x000fe200078e0a02 */
[----:B------:R-:W-:Y:S02]  /*fee0*/  LEA.HI R9, R9, R18, RZ, 0x5 ;  /* 0x0000001209097211 */ /* 0x000fe400078f28ff */
[----:B------:R-:W-:Y:S02]  /*fef0*/  LEA.HI R11, R11, R6, RZ, 0x3 ;  /* 0x000000060b0b7211 */ /* 0x000fe400078f18ff */
[----:B------:R-:W-:Y:S02]  /*ff00*/  SHF.R.S32.HI R7, RZ, 0x5, R9 ;  /* 0x00000005ff077819 */ /* 0x000fe40000011409 */
[----:B------:R-:W-:Y:S01]  /*ff10*/  LOP3.LUT R11, R11, 0xfffffff8, RZ, 0xc0, !PT ;  /* 0xfffffff80b0b7812 */ /* 0x000fe200078ec0ff */
[----:B------:R-:W4:Y:S01]  /*ff20*/  @P0 LDC R9, c[0x0][0xbec] ;  /* 0x0002fb00ff090b82 */ /* 0x000f220000000800 */
[----:B------:R-:W-:-:S03]  /*ff30*/  LOP3.LUT R23, R23, 0x7ffffffc, RZ, 0xc0, !PT ;  /* 0x7ffffffc17177812 */ /* 0x000fc600078ec0ff */
[----:B------:R-:W-:Y:S01]  /*ff40*/  IMAD.IADD R4, R6, 0x1, -R11 ;  /* 0x0000000106047824 */ /* 0x000fe200078e0a0b */
[----:B------:R-:W-:-:S03]  /*ff50*/  LEA.HI R6, R5, R5, RZ, 0x1 ;  /* 0x0000000505067211 */ /* 0x000fc600078f08ff */
[----:B------:R-:W5:Y:S01]  /*ff60*/  LDC.64 R10, c[0x0][0xbd8] ;  /* 0x0002f600ff0a7b82 */ /* 0x000f620000000a00 */
[----:B------:R-:W-:Y:S01]  /*ff70*/  LOP3.LUT R6, R6, 0x1ffffffe, RZ, 0xc0, !PT ;  /* 0x1ffffffe06067812 */ /* 0x000fe200078ec0ff */
[----:B------:R-:W-:Y:S02]  /*ff80*/  IMAD R7, R7, 0x10, R4 ;  /* 0x0000001007077824 */ /* 0x000fe400078e0204 */
[----:B------:R-:W-:Y:S02]  /*ff90*/  IMAD.U32 R4, RZ, RZ, UR4 ;  /* 0x00000004ff047e24 */ /* 0x000fe4000f8e00ff */
[----:B------:R-:W-:Y:S01]  /*ffa0*/  IMAD.IADD R25, R5, 0x1, -R6 ;  /* 0x0000000105197824 */ /* 0x000fe200078e0a06 */
[----:B------:R-:W-:Y:S01]  /*ffb0*/  MOV R5, UR5 ;  /* 0x0000000500057c02 */ /* 0x000fe20008000f00 */
[----:B------:R-:W-:Y:S01]  /*ffc0*/  IMAD R2, R2, 0x40, R7 ;  /* 0x0000004002027824 */ /* 0x000fe200078e0207 */
[----:B------:R-:W-:Y:S01]  /*ffd0*/  UIMAD.WIDE.U32 UR4, UR37, UR8, URZ ;  /* 0x00000008250472a5 */ /* 0x000fe2000f8e003f */
[----:B------:R-:W-:Y:S01]  /*ffe0*/  IMAD.U32 R5, RZ, RZ, UR6 ;  /* 0x00000006ff057e24 */ /* 0x000fe2000f8e00ff */
[----:B------:R-:W-:Y:S01]  /*fff0*/  UIMAD UR6, UR37, UR9, UR7 ;  /* 0x00000009250672a4 */ /* 0x000fe2000f8e0207 */
[----:B------:R-:W-:-:S02]  /*10000*/  IMAD R6, R25, 0x8, R2 ;  /* 0x0000000819067824 */ /* 0x000fc400078e0202 */
[----:B------:R-:W-:Y:S01]  /*10010*/  ULDC.64 UR8, c[0x0][0xb28] ;  /* 0x0002ca0000087ab9 */ /* 0x000fe20000000a00 */
[----:B------:R-:W-:Y:S02]  /*10020*/  UIADD3 UR6, UR5, UR6, URZ ;  /* 0x0000000605067290 */ /* 0x000fe4000fffe03f */
[----:B------:R-:W-:Y:S02]  /*10030*/  IMAD.U32 R7, RZ, RZ, UR5 ;  /* 0x00000005ff077e24 */ /* 0x000fe4000f8e00ff */
[----:B--2---:R-:W-:Y:S02]  /*10040*/  IMAD R2, R19, 0x80, R2 ;  /* 0x0000008013027824 */ /* 0x004fe400078e0202 */
[----:B------:R-:W-:Y:S01]  /*10050*/  IMAD.U32 R7, RZ, RZ, UR6 ;  /* 0x00000006ff077e24 */ /* 0x000fe2000f8e00ff */
[----:B------:R-:W-:Y:S02]  /*10060*/  ULDC.64 UR6, c[0x0][0xb48] ;  /* 0x0002d20000067ab9 */ /* 0x000fe40000000a00 */
[----:B------:R-:W-:Y:S01]  /*10070*/  IADD3 R16, R2, 0x8, RZ ;  /* 0x0000000802107810 */ /* 0x000fe20007ffe0ff */
[----:B-----5:R-:W-:-:S02]  /*10080*/  IMAD R8, R10, UR10, RZ ;  /* 0x0000000a0a087c24 */ /* 0x020fc4000f8e02ff */
[----:B------:R-:W-:-:S04]  /*10090*/  IMAD.WIDE.U32 R4, R10, UR12, R4 ;  /* 0x0000000c0a047c25 */ /* 0x000fc8000f8e0004 */
[----:B------:R-:W-:Y:S02]  /*100a0*/  IMAD R11, R11, UR12, R8 ;  /* 0x0000000c0b0b7c24 */ /* 0x000fe4000f8e0208 */
[----:B------:R-:W-:Y:S02]  /*100b0*/  IMAD R8, R19, 0x80, R6 ;  /* 0x0000008013087824 */ /* 0x000fe400078e0206 */
[----:B------:R-:W-:Y:S01]  /*100c0*/  IMAD.U32 R6, RZ, RZ, UR4 ;  /* 0x00000004ff067e24 */ /* 0x000fe2000f8e00ff */
[----:B------:R-:W-:Y:S01]  /*100d0*/  IADD3 R5, R5, R11, RZ ;  /* 0x0000000b05057210 */ /* 0x000fe20007ffe0ff */
[----:B----4-:R-:W-:Y:S01]  /*100e0*/  @P0 IMAD.HI.U32 R10, R8, R9, RZ ;  /* 0x00000009080a0227 */ /* 0x010fe200078e00ff */
[----:B------:R-:W-:-:S03]  /*100f0*/  ULDC.64 UR4, c[0x0][0xbe0] ;  /* 0x0002f80000047ab9 */ /* 0x000fc60000000a00 */
[----:B------:R-:W-:Y:S01]  /*10100*/  IMAD.MOV.U32 R9, RZ, RZ, R8 ;  /* 0x000000ffff097224 */ /* 0x000fe200078e0008 */
[----:B-1----:R-:W-:Y:S01]  /*10110*/  @P0 SHF.R.U32.HI R9, RZ, R13, R10 ;  /* 0x0000000dff090219 */ /* 0x002fe2000001160a */
[----:B------:R-:W-:Y:S01]  /*10120*/  IMAD R13, R15, UR12, R12 ;  /* 0x0000000c0f0d7c24 */ /* 0x000fe2000f8e020c */
[----:B------:R-:W-:Y:S01]  /*10130*/  SHF.R.S32.HI R12, RZ, 0x1f, R21 ;  /* 0x0000001fff0c7819 */ /* 0x000fe20000011415 */
[----:B------:R-:W-:-:S04]  /*10140*/  IMAD.WIDE.U32 R6, R14, UR12, R6 ;  /* 0x0000000c0e067c25 */ /* 0x000fc8000f8e0006 */
[----:B---3--:R-:W-:-:S04]  /*10150*/  @P0 IMAD.HI.U32 R27, R8, R27, RZ ;  /* 0x0000001b081b0227 */ /* 0x008fc800078e00ff */
[----:B------:R-:W-:Y:S02]  /*10160*/  IMAD.IADD R7, R7, 0x1, R13 ;  /* 0x0000000107077824 */ /* 0x000fe400078e020d */
[----:B------:R-:W-:Y:S02]  /*10170*/  IMAD R13, R12, UR6, RZ ;  /* 0x000000060c0d7c24 */ /* 0x000fe4000f8e02ff */
[----:B------:R-:W-:-:S04]  /*10180*/  IMAD.WIDE.U32 R4, R21, UR4, R4 ;  /* 0x0000000415047c25 */ /* 0x000fc8000f8e0004 */
[----:B------:R-:W-:Y:S01]  /*10190*/  IMAD.MOV.U32 R11, RZ, RZ, R8 ;  /* 0x000000ffff0b7224 */ /* 0x000fe200078e0008 */
[----:B0-----:R-:W-:Y:S01]  /*101a0*/  @P0 SHF.R.U32.HI R11, RZ, R20, R27 ;  /* 0x00000014ff0b0219 */ /* 0x001fe2000001161b */
[----:B------:R-:W-:Y:S01]  /*101b0*/  IMAD R10, R12, UR4, RZ ;  /* 0x000000040c0a7c24 */ /* 0x000fe2000f8e02ff */
[----:B------:R-:W-:Y:S01]  /*101c0*/  IADD3 R4, P0, R9, R4, RZ ;  /* 0x0000000409047210 */ /* 0x000fe20007f1e0ff */
[C---:B------:R-:W-:Y:S01]  /*101d0*/  IMAD R15, R21.reuse, UR7, R13 ;  /* 0x00000007150f7c24 */ /* 0x040fe2000f8e020d */
[--C-:B------:R-:W-:Y:S01]  /*101e0*/  SHF.R.S32.HI R13, RZ, 0x1f, R9.reuse ;  /* 0x0000001fff0d7819 */ /* 0x100fe20000011409 */
[----:B------:R-:W-:Y:S02]  /*101f0*/  IMAD.MOV R9, RZ, RZ, -R9 ;  /* 0x000000ffff097224 */ /* 0x000fe400078e0a09 */
[----:B------:R-:W-:Y:S01]  /*10200*/  IMAD R12, R21, UR5, R10 ;  /* 0x00000005150c7c24 */ /* 0x000fe2000f8e020a */
[--C-:B------:R-:W-:Y:S01]  /*10210*/  SHF.R.S32.HI R10, RZ, 0x1f, R11.reuse ;  /* 0x0000001fff0a7819 */ /* 0x100fe2000001140b */
[----:B------:R-:W-:Y:S01]  /*10220*/  IMAD.MOV R14, RZ, RZ, -R11 ;  /* 0x000000ffff0e7224 */ /* 0x000fe200078e0a0b */
[----:B------:R-:W-:Y:S01]  /*10230*/  ULDC.64 UR4, c[0x0][0xb30] ;  /* 0x0002cc0000047ab9 */ /* 0x000fe20000000a00 */
[----:B------:R-:W-:Y:S01]  /*10240*/  IMAD R9, R17, R9, R8 ;  /* 0x0000000911097224 */ /* 0x000fe200078e0208 */
[----:B------:R-:W-:Y:S01]  /*10250*/  IADD3.X R5, R13, R5, R12, P0, !PT ;  /* 0x000000050d057210 */ /* 0x000fe200007fe40c */
[----:B------:R-:W-:Y:S01]  /*10260*/  IMAD.WIDE.U32 R6, R21, UR6, R6 ;  /* 0x0000000615067c25 */ /* 0x000fe2000f8e0006 */
[----:B------:R-:W-:-:S03]  /*10270*/  ULDC.64 UR6, c[0x0][0xbc8] ;  /* 0x0002f20000067ab9 */ /* 0x000fc60000000a00 */
[----:B------:R-:W-:Y:S02]  /*10280*/  IMAD R10, R10, UR4, RZ ;  /* 0x000000040a0a7c24 */ /* 0x000fe4000f8e02ff */
[----:B------:R-:W-:Y:S01]  /*10290*/  IMAD R13, R17, R14, R8 ;  /* 0x0000000e110d7224 */ /* 0x000fe200078e0208 */
[----:B------:R-:W-:Y:S01]  /*102a0*/  SHF.R.S32.HI R8, RZ, 0x1f, R9 ;  /* 0x0000001fff087819 */ /* 0x000fe20000011409 */
[----:B------:R-:W-:Y:S02]  /*102b0*/  IMAD.IADD R7, R7, 0x1, R15 ;  /* 0x0000000107077824 */ /* 0x000fe400078e020f */
[C---:B------:R-:W-:Y:S01]  /*102c0*/  IMAD R15, R11.reuse, UR5, R10 ;  /* 0x000000050b0f7c24 */ /* 0x040fe2000f8e020a */
[----:B------:R-:W-:Y:S01]  /*102d0*/  SHF.R.S32.HI R10, RZ, 0x1f, R13 ;  /* 0x0000001fff0a7819 */ /* 0x000fe2000001140d */
[----:B------:R-:W-:Y:S01]  /*102e0*/  IMAD.WIDE.U32 R6, R11, UR4, R6 ;  /* 0x000000040b067c25 */ /* 0x000fe2000f8e0006 */
[----:B------:R-:W0:Y:S01]  /*102f0*/  S2UR UR5, SR_CgaCtaId ;  /* 0x00000000000579c3 */ /* 0x000e220000008800 */
[----:B------:R-:W-:-:S02]  /*10300*/  UMOV UR4, 0x400 ;  /* 0x0000040000047882 */ /* 0x000fc40000000000 */
[----:B------:R-:W-:Y:S02]  /*10310*/  IMAD R8, R8, UR6, RZ ;  /* 0x0000000608087c24 */ /* 0x000fe4000f8e02ff */
[----:B------:R-:W-:Y:S02]  /*10320*/  IMAD.IADD R7, R7, 0x1, R15 ;  /* 0x0000000107077824 */ /* 0x000fe400078e020f */
[----:B------:R-:W-:Y:S02]  /*10330*/  IMAD R10, R10, UR8, RZ ;  /* 0x000000080a0a7c24 */ /* 0x000fe4000f8e02ff */
[C---:B------:R-:W-:Y:S02]  /*10340*/  IMAD R11, R9.reuse, UR7, R8 ;  /* 0x00000007090b7c24 */ /* 0x040fe4000f8e0208 */
[----:B------:R-:W-:Y:S01]  /*10350*/  IMAD.WIDE.U32 R4, R9, UR6, R4 ;  /* 0x0000000609047c25 */ /* 0x000fe2000f8e0004 */
[----:B------:R-:W-:-:S03]  /*10360*/  ULDC.64 UR6, c[0x0][0xba8] ;  /* 0x0002ea0000067ab9 */ /* 0x000fc60000000a00 */
[C---:B------:R-:W-:Y:S01]  /*10370*/  IMAD R15, R13.reuse, UR9, R10 ;  /* 0x000000090d0f7c24 */ /* 0x040fe2000f8e020a */
[----:B------:R-:W-:Y:S01]  /*10380*/  LEA R8, P0, R4, UR6, 0x2 ;  /* 0x0000000604087c11 */ /* 0x000fe2000f8010ff */
[----:B------:R-:W-:Y:S01]  /*10390*/  IMAD.WIDE.U32 R6, R13, UR8, R6 ;  /* 0x000000080d067c25 */ /* 0x000fe2000f8e0006 */
[----:B------:R-:W-:Y:S01]  /*103a0*/  ULDC.64 UR8, c[0x0][0xb00] ;  /* 0x0002c00000087ab9 */ /* 0x000fe20000000a00 */
[----:B------:R-:W-:Y:S02]  /*103b0*/  ULDC UR6, c[0x0][0xa88] ;  /* 0x0002a20000067ab9 */ /* 0x000fe40000000800 */
[----:B------:R-:W-:Y:S01]  /*103c0*/  IMAD.IADD R9, R5, 0x1, R11 ;  /* 0x0000000105097824 */ /* 0x000fe200078e020b */
[----:B------:R-:W-:Y:S01]  /*103d0*/  LEA R20, P1, R6, UR8, 0x2 ;  /* 0x0000000806147c11 */ /* 0x000fe2000f8210ff */
[----:B------:R-:W-:Y:S01]  /*103e0*/  IMAD.IADD R5, R7, 0x1, R15 ;  /* 0x0000000107057824 */ /* 0x000fe200078e020f */
[----:B0-----:R-:W-:Y:S01]  /*103f0*/  ULEA UR4, UR5, UR4, 0x18 ;  /* 0x0000000405047291 */ /* 0x001fe2000f8ec03f */
[----:B------:R-:W-:Y:S01]  /*10400*/  IMAD R17, R17, UR6, RZ ;  /* 0x0000000611117c24 */ /* 0x000fe2000f8e02ff */
[----:B------:R-:W-:Y:S01]  /*10410*/  LEA.HI.X R9, R4, UR7, R9, 0x2, P0 ;  /* 0x0000000704097c11 */ /* 0x000fe200080f1409 */
[----:B------:R-:W-:Y:S01]  /*10420*/  IMAD.IADD R19, R18, 0x1, -R23 ;  /* 0x0000000112137824 */ /* 0x000fe200078e0a17 */
[----:B------:R-:W-:Y:S01]  /*10430*/  LEA.HI.X R22, R6, UR9, R5, 0x2, P1 ;  /* 0x0000000906167c11 */ /* 0x000fe200088f1405 */
[----:B------:R-:W-:Y:S01]  /*10440*/  SHFL.IDX PT, R4, R8, RZ, 0x1c1f ;  /* 0x001c1fff08047589 */ /* 0x000fe200000e0000 */
[----:B------:R-:W-:Y:S01]  /*10450*/  LOP3.LUT P0, RZ, R18, 0x3, RZ, 0xc0, !PT ;  /* 0x0000000312ff7812 */ /* 0x000fe2000780c0ff */
[----:B------:R-:W-:Y:S01]  /*10460*/  UIADD3 UR4, UR4, 0x28820, URZ ;  /* 0x0002882004047890 */ /* 0x000fe2000fffe03f */
[CC--:B------:R-:W-:Y:S01]  /*10470*/  ISETP.GE.AND P2, PT, R2.reuse, R17.reuse, PT ;  /* 0x000000110200720c */ /* 0x0c0fe20003f46270 */
[----:B------:R-:W0:Y:S01]  /*10480*/  SHFL.IDX PT, R5, R9, RZ, 0x1c1f ;  /* 0x001c1fff09057589 */ /* 0x000e2200000e0000 */
[-C--:B------:R-:W-:Y:S01]  /*10490*/  ISETP.GE.OR P1, PT, R2, R17.reuse, P0 ;  /* 0x000000110200720c */ /* 0x080fe20000726670 */
[----:B------:R-:W-:Y:S01]  /*104a0*/  UPRMT UR4, URZ, 0x654, UR4 ;  /* 0x000006543f047896 */ /* 0x000fe20008000004 */
[----:B------:R-:W-:Y:S01]  /*104b0*/  ISETP.GE.OR P0, PT, R16, R17, P0 ;  /* 0x000000111000720c */ /* 0x000fe20000706670 */
[----:B------:R-:W-:Y:S01]  /*104c0*/  SHFL.IDX PT, R6, R8, 0x1, 0x1c1f ;  /* 0x003c1f0008067f89 */ /* 0x000fe200000e0000 */
[----:B------:R-:W-:-:S03]  /*104d0*/  IMAD.SHL.U32 R19, R19, 0x2, RZ ;  /* 0x0000000213137824 */ /* 0x000fc600078e00ff */
[----:B------:R-:W1:Y:S03]  /*104e0*/  SHFL.IDX PT, R7, R9, 0x1, 0x1c1f ;  /* 0x003c1f0009077f89 */ /* 0x000e6600000e0000 */
[----:B------:R-:W-:Y:S01]  /*104f0*/  SYNCS.ARRIVE.TRANS64.RED.A1T0 RZ, [UR4], RZ ;  /* 0x000000ffffff79a7 */ /* 0x000fe20008100404 */
[----:B------:R2:W3:Y:S04]  /*10500*/  SHFL.IDX PT, R14, R20, RZ, 0x1c1f ;  /* 0x001c1fff140e7589 */ /* 0x0004e800000e0000 */
[----:B------:R2:W4:Y:S04]  /*10510*/  SHFL.IDX PT, R15, R22, RZ, 0x1c1f ;  /* 0x001c1fff160f7589 */ /* 0x00052800000e0000 */
[----:B0-----:R2:W-:Y:S04]  /*10520*/  @!P1 ST.E desc[UR48][R4.64], R3 ;  /* 0x0000000304009985 */ /* 0x0015e8000c101930 */
[----:B-1----:R2:W-:Y:S01]  /*10530*/  @!P0 ST.E desc[UR48][R6.64], R0 ;  /* 0x0000000006008985 */ /* 0x0025e2000c101930 */
[----:B------:R-:W-:Y:S05]  /*10540*/  @P2 BRA `(.L_x_1154) ;  /* 0x0000000400782947 */ /* 0x000fea0003800000 */
[C---:B--2---:R-:W-:Y:S01]  /*10550*/  VIADD R0, R19.reuse, 0x8 ;  /* 0x0000000813007836 */ /* 0x044fe20000000000 */
        /* <DEDUP_REMOVED lines=10> */
[C---:B------:R-:W-:Y:S01]  /*10600*/  IADD3 R11, R19.reuse, 0x40, RZ ;  /* 0x00000040130b7810 */ /* 0x040fe20007ffe0ff */
[----:B------:R-:W-:Y:S01]  /*10610*/  VIADD R12, R19, 0x50 ;  /* 0x00000050130c7836 */ /* 0x000fe20000000000 */
[----:B------:R-:W-:Y:S01]  /*10620*/  ISETP.GE.AND P4, PT, R9, UR4, PT ;  /* 0x0000000409007c0c */ /* 0x000fe2000bf86270 */
[C---:B------:R-:W-:Y:S01]  /*10630*/  VIADD R18, R19.reuse, 0x60 ;  /* 0x0000006013127836 */ /* 0x040fe20000000000 */
[----:B------:R-:W-:Y:S01]  /*10640*/  ISETP.GE.AND P5, PT, R10, UR4, PT ;  /* 0x000000040a007c0c */ /* 0x000fe2000bfa6270 */
[----:B---34-:R-:W-:Y:S01]  /*10650*/  @!P2 IMAD.WIDE R2, R19, 0x4, R14 ;  /* 0x000000041302a825 */ /* 0x018fe200078e020e */
[----:B------:R-:W-:-:S02]  /*10660*/  ISETP.GE.AND P6, PT, R11, UR4, PT ;  /* 0x000000040b007c0c */ /* 0x000fc4000bfc6270 */
[----:B------:R-:W-:Y:S02]  /*10670*/  @!P3 LEA.HI R0, R0, R0, RZ, 0x1 ;  /* 0x000000000000b211 */ /* 0x000fe400078f08ff */
[----:B------:R0:W-:Y:S01]  /*10680*/  @!P2 ST.E.64 desc[UR48][R2.64], R88 ;  /* 0x000000580200a985 */ /* 0x0001e2000c101b30 */
[----:B------:R-:W-:Y:S02]  /*10690*/  @!P0 LEA.HI R6, R6, R6, RZ, 0x1 ;  /* 0x0000000606068211 */ /* 0x000fe400078f08ff */
[----:B------:R-:W-:Y:S01]  /*106a0*/  @!P3 LOP3.LUT R5, R0, 0xfffffffe, RZ, 0xc0, !PT ;  /* 0xfffffffe0005b812 */ /* 0x000fe200078ec0ff */
[----:B------:R-:W-:Y:S01]  /*106b0*/  VIADD R0, R19, 0x20 ;  /* 0x0000002013007836 */ /* 0x000fe20000000000 */
[----:B------:R-:W-:Y:S02]  /*106c0*/  @!P1 LEA.HI R7, R7, R7, RZ, 0x1 ;  /* 0x0000000707079211 */ /* 0x000fe400078f08ff */
[----:B------:R-:W-:Y:S01]  /*106d0*/  @!P5 LEA.HI R10, R10, R10, RZ, 0x1 ;  /* 0x0000000a0a0ad211 */ /* 0x000fe200078f08ff */
[----:B------:R-:W-:Y:S01]  /*106e0*/  @!P3 IMAD.WIDE R4, R5, 0x4, R14 ;  /* 0x000000040504b825 */ /* 0x000fe200078e020e */
[----:B------:R-:W-:-:S02]  /*106f0*/  ISETP.GE.AND P2, PT, R0, UR4, PT ;  /* 0x0000000400007c0c */ /* 0x000fc4000bf46270 */
[----:B------:R-:W-:Y:S02]  /*10700*/  @!P5 LOP3.LUT R13, R10, 0xfffffffe, RZ, 0xc0, !PT ;  /* 0xfffffffe0a0dd812 */ /* 0x000fe400078ec0ff */
[----:B------:R1:W-:Y:S01]  /*10710*/  @!P3 ST.E.64 desc[UR48][R4.64], R92 ;  /* 0x0000005c0400b985 */ /* 0x0003e2000c101b30 */
[----:B------:R-:W-:Y:S02]  /*10720*/  ISETP.GE.AND P3, PT, R8, UR4, PT ;  /* 0x0000000408007c0c */ /* 0x000fe4000bf66270 */
[----:B0-----:R-:W-:Y:S02]  /*10730*/  @!P0 LOP3.LUT R3, R6, 0xfffffffe, RZ, 0xc0, !PT ;  /* 0xfffffffe06038812 */ /* 0x001fe400078ec0ff */
[----:B------:R-:W-:-:S03]  /*10740*/  @!P4 LEA.HI R6, R9, R9, RZ, 0x1 ;  /* 0x000000090906c211 */ /* 0x000fc600078f08ff */
[----:B------:R-:W-:Y:S01]  /*10750*/  @!P0 IMAD.WIDE R2, R3, 0x4, R14 ;  /* 0x0000000403028825 */ /* 0x000fe200078e020e */
[----:B------:R-:W-:-:S04]  /*10760*/  @!P2 LEA.HI R0, R0, R0, RZ, 0x1 ;  /* 0x000000000000a211 */ /* 0x000fc800078f08ff */
[----:B------:R0:W-:Y:S01]  /*10770*/  @!P0 ST.E.64 desc[UR48][R2.64], R96 ;  /* 0x0000006002008985 */ /* 0x0001e2000c101b30 */
[----:B------:R-:W-:Y:S02]  /*10780*/  @!P3 LEA.HI R8, R8, R8, RZ, 0x1 ;  /* 0x000000080808b211 */ /* 0x000fe400078f08ff */
[----:B-1----:R-:W-:Y:S02]  /*10790*/  @!P1 LOP3.LUT R5, R7, 0xfffffffe, RZ, 0xc0, !PT ;  /* 0xfffffffe07059812 */ /* 0x002fe400078ec0ff */
[----:B------:R-:W-:Y:S02]  /*107a0*/  @!P2 LOP3.LUT R7, R0, 0xfffffffe, RZ, 0xc0, !PT ;  /* 0xfffffffe0007a812 */ /* 0x000fe400078ec0ff */
[----:B------:R-:W-:Y:S01]  /*107b0*/  @!P3 LOP3.LUT R9, R8, 0xfffffffe, RZ, 0xc0, !PT ;  /* 0xfffffffe0809b812 */ /* 0x000fe200078ec0ff */
[--C-:B------:R-:W-:Y:S01]  /*107c0*/  @!P1 IMAD.WIDE R4, R5, 0x4, R14.reuse ;  /* 0x0000000405049825 */ /* 0x100fe200078e020e */
[----:B------:R-:W-:Y:S02]  /*107d0*/  @!P6 LEA.HI R0, R11, R11, RZ, 0x1 ;  /* 0x0000000b0b00e211 */ /* 0x000fe400078f08ff */
[----:B------:R-:W-:Y:S01]  /*107e0*/  @!P4 LOP3.LUT R11, R6, 0xfffffffe, RZ, 0xc0, !PT ;  /* 0xfffffffe060bc812 */ /* 0x000fe200078ec0ff */
[--C-:B------:R-:W-:Y:S01]  /*107f0*/  @!P2 IMAD.WIDE R6, R7, 0x4, R14.reuse ;  /* 0x000000040706a825 */ /* 0x100fe200078e020e */
[----:B------:R-:W-:Y:S01]  /*10800*/  @!P6 LOP3.LUT R21, R0, 0xfffffffe, RZ, 0xc0, !PT ;  /* 0xfffffffe0015e812 */ /* 0x000fe200078ec0ff */
[----:B------:R1:W-:Y:S01]  /*10810*/  @!P1 ST.E.64 desc[UR48][R4.64], R100 ;  /* 0x0000006404009985 */ /* 0x0003e2000c101b30 */
[----:B------:R-:W-:Y:S01]  /*10820*/  ISETP.GE.AND P1, PT, R12, UR4, PT ;  /* 0x000000040c007c0c */ /* 0x000fe2000bf26270 */
[----:B0-----:R-:W-:-:S02]  /*10830*/  @!P3 IMAD.WIDE R2, R9, 0x4, R14 ;  /* 0x000000040902b825 */ /* 0x001fc400078e020e */
[----:B------:R0:W-:Y:S02]  /*10840*/  @!P2 ST.E.64 desc[UR48][R6.64], R104 ;  /* 0x000000680600a985 */ /* 0x0001e4000c101b30 */
[----:B------:R-:W-:Y:S02]  /*10850*/  VIADD R0, R19, 0x48 ;  /* 0x0000004813007836 */ /* 0x000fe40000000000 */
[--C-:B------:R-:W-:Y:S01]  /*10860*/  @!P5 IMAD.WIDE R8, R13, 0x4, R14.reuse ;  /* 0x000000040d08d825 */ /* 0x100fe200078e020e */
[----:B------:R2:W-:Y:S01]  /*10870*/  @!P3 ST.E.64 desc[UR48][R2.64], R108 ;  /* 0x0000006c0200b985 */ /* 0x0005e2000c101b30 */
[----:B------:R-:W-:Y:S02]  /*10880*/  ISETP.GE.AND P3, PT, R18, UR4, PT ;  /* 0x0000000412007c0c */ /* 0x000fe4000bf66270 */
[----:B------:R-:W-:Y:S01]  /*10890*/  VIADD R13, R19, 0x58 ;  /* 0x00000058130d7836 */ /* 0x000fe20000000000 */
[----:B------:R-:W-:Y:S01]  /*108a0*/  ISETP.GE.AND P0, PT, R0, UR4, PT ;  /* 0x0000000400007c0c */ /* 0x000fe2000bf06270 */
[----:B-1----:R-:W-:Y:S01]  /*108b0*/  @!P4 IMAD.WIDE R4, R11, 0x4, R14 ;  /* 0x000000040b04c825 */ /* 0x002fe200078e020e */
[----:B------:R-:W-:-:S02]  /*108c0*/  @!P1 LEA.HI R12, R12, R12, RZ, 0x1 ;  /* 0x0000000c0c0c9211 */ /* 0x000fc400078f08ff */
[----:B------:R-:W-:Y:S01]  /*108d0*/  ISETP.GE.AND P2, PT, R13, UR4, PT ;  /* 0x000000040d007c0c */ /* 0x000fe2000bf46270 */
[----:B------:R-:W-:Y:S01]  /*108e0*/  @!P6 IMAD.WIDE R10, R21, 0x4, R14 ;  /* 0x00000004150ae825 */ /* 0x000fe200078e020e */
[----:B------:R1:W-:Y:S03]  /*108f0*/  @!P4 ST.E.64 desc[UR48][R4.64], R112 ;  /* 0x000000700400c985 */ /* 0x0003e6000c101b30 */
[C---:B0-----:R-:W-:Y:S01]  /*10900*/  VIADD R6, R19.reuse, 0x68 ;  /* 0x0000006813067836 */ /* 0x041fe20000000000 */
[----:B------:R0:W-:Y:S01]  /*10910*/  @!P5 ST.E.64 desc[UR48][R8.64], R116 ;  /* 0x000000740800d985 */ /* 0x0001e2000c101b30 */
[C---:B--2---:R-:W-:Y:S01]  /*10920*/  VIADD R3, R19.reuse, 0x78 ;  /* 0x0000007813037836 */ /* 0x044fe20000000000 */
[----:B------:R-:W-:Y:S01]  /*10930*/  @!P3 LEA.HI R18, R18, R18, RZ, 0x1 ;  /* 0x000000121212b211 */ /* 0x000fe200078f08ff */
[----:B------:R-:W-:Y:S01]  /*10940*/  VIADD R7, R19, 0x70 ;  /* 0x0000007013077836 */ /* 0x000fe20000000000 */
[----:B------:R2:W-:Y:S01]  /*10950*/  @!P6 ST.E.64 desc[UR48][R10.64], R120 ;  /* 0x000000780a00e985 */ /* 0x0005e2000c101b30 */
[----:B------:R-:W-:-:S02]  /*10960*/  ISETP.GE.AND P4, PT, R6, UR4, PT ;  /* 0x0000000406007c0c */ /* 0x000fc4000bf86270 */
[----:B------:R-:W-:Y:S02]  /*10970*/  ISETP.GE.AND P6, PT, R3, UR4, PT ;  /* 0x0000000403007c0c */ /* 0x000fe4000bfc6270 */
[----:B------:R-:W-:Y:S02]  /*10980*/  ISETP.GE.AND P5, PT, R7, UR4, PT ;  /* 0x0000000407007c0c */ /* 0x000fe4000bfa6270 */
[----:B------:R-:W-:Y:S02]  /*10990*/  @!P0 LEA.HI R0, R0, R0, RZ, 0x1 ;  /* 0x0000000000008211 */ /* 0x000fe400078f08ff */
[----:B------:R-:W-:Y:S02]  /*109a0*/  @!P2 LEA.HI R13, R13, R13, RZ, 0x1 ;  /* 0x0000000d0d0da211 */ /* 0x000fe400078f08ff */
[----:B-1----:R-:W-:Y:S02]  /*109b0*/  @!P1 LOP3.LUT R5, R12, 0xfffffffe, RZ, 0xc0, !PT ;  /* 0xfffffffe0c059812 */ /* 0x002fe400078ec0ff */
[----:B0-----:R-:W-:-:S02]  /*109c0*/  @!P3 LOP3.LUT R9, R18, 0xfffffffe, RZ, 0xc0, !PT ;  /* 0xfffffffe1209b812 */ /* 0x001fc400078ec0ff */
[----:B------:R-:W-:Y:S02]  /*109d0*/  @!P4 LEA.HI R6, R6, R6, RZ, 0x1 ;  /* 0x000000060606c211 */ /* 0x000fe400078f08ff */
[----:B------:R-:W-:Y:S01]  /*109e0*/  @!P6 LEA.HI R4, R3, R3, RZ, 0x1 ;  /* 0x000000030304e211 */ /* 0x000fe200078f08ff */
[----:B------:R-:W-:Y:S01]  /*109f0*/  @!P3 IMAD.WIDE R8, R9, 0x4, R14 ;  /* 0x000000040908b825 */ /* 0x000fe200078e020e */
[----:B------:R-:W-:Y:S02]  /*10a00*/  @!P5 LEA.HI R2, R7, R7, RZ, 0x1 ;  /* 0x000000070702d211 */ /* 0x000fe400078f08ff */
[----:B------:R-:W-:Y:S02]  /*10a10*/  @!P0 LOP3.LUT R3, R0, 0xfffffffe, RZ, 0xc0, !PT ;  /* 0xfffffffe00038812 */ /* 0x000fe400078ec0ff */
[----:B------:R-:W-:Y:S02]  /*10a20*/  @!P2 LOP3.LUT R7, R13, 0xfffffffe, RZ, 0xc0, !PT ;  /* 0xfffffffe0d07a812 */ /* 0x000fe400078ec0ff */
[----:B--2---:R-:W-:-:S02]  /*10a30*/  @!P4 LOP3.LUT R11, R6, 0xfffffffe, RZ, 0xc0, !PT ;  /* 0xfffffffe060bc812 */ /* 0x004fc400078ec0ff */
[----:B------:R-:W-:Y:S01]  /*10a40*/  @!P5 LOP3.LUT R13, R2, 0xfffffffe, RZ, 0xc0, !PT ;  /* 0xfffffffe020dd812 */ /* 0x000fe200078ec0ff */
[----:B------:R-:W-:Y:S01]  /*10a50*/  @!P0 IMAD.WIDE R2, R3, 0x4, R14 ;  /* 0x0000000403028825 */ /* 0x000fe200078e020e */
[----:B------:R-:W-:-:S03]  /*10a60*/  @!P6 LOP3.LUT R21, R4, 0xfffffffe, RZ, 0xc0, !PT ;  /* 0xfffffffe0415e812 */ /* 0x000fc600078ec0ff */
        /* <DEDUP_REMOVED lines=12> */
.L_x_1154:
[----:B------:R-:W-:Y:S05]  /*10b30*/  BSYNC B0 ;  /* 0x0000000000007941 */ /* 0x000fea0003800000 */
.L_x_1153:
[----:B------:R-:W-:Y:S01]  /*10b40*/  ISETP.GE.AND P0, PT, R16, R17, PT ;  /* 0x000000111000720c */ /* 0x000fe20003f06270 */
[----:B0-----:R0:W1:Y:S04]  /*10b50*/  SHFL.IDX PT, R13, R22, 0x1, 0x1c1f ;  /* 0x003c1f00160d7f89 */ /* 0x00106800000e0000 */
[----:B------:R0:W0:Y:S08]  /*10b60*/  SHFL.IDX PT, R12, R20, 0x1, 0x1c1f ;  /* 0x003c1f00140c7f89 */ /* 0x00003000000e0000 */
[----:B------:R-:W-:Y:S05]  /*10b70*/  @P0 BRA `(.L_x_1065) ;  /* 0x00000048004c0947 */ /* 0x000fea0003800000 */
[----:B------:R-:W-:Y:S01]  /*10b80*/  ULDC UR4, c[0x0][0xac8] ;  /* 0x0002b20000047ab9 */ /* 0x000fe20000000800 */
[C---:B--2---:R-:W-:Y:S01]  /*10b90*/  VIADD R0, R19.reuse, 0x8 ;  /* 0x0000000813007836 */ /* 0x044fe20000000000 */
[C---:B------:R-:W-:Y:S01]  /*10ba0*/  ISETP.GE.AND P0, PT, R19.reuse, UR4, PT ;  /* 0x0000000413007c0c */ /* 0x040fe2000bf06270 */
[C---:B------:R-:W-:Y:S01]  /*10bb0*/  VIADD R4, R19.reuse, 0x10 ;  /* 0x0000001013047836 */ /* 0x040fe20000000000 */
[C---:B------:R-:W-:Y:S01]  /*10bc0*/  IADD3 R6, R19.reuse, 0x18, RZ ;  /* 0x0000001813067810 */ /* 0x040fe20007ffe0ff */
[C---:B------:R-:W-:Y:S01]  /*10bd0*/  VIADD R8, R19.reuse, 0x20 ;  /* 0x0000002013087836 */ /* 0x040fe20000000000 */
[----:B------:R-:W-:Y:S01]  /*10be0*/  ISETP.GE.AND P5, PT, R0, UR4, PT ;  /* 0x0000000400007c0c */ /* 0x000fe2000bfa6270 */
[C---:B------:R-:W-:Y:S01]  /*10bf0*/  VIADD R9, R19.reuse, 0x28 ;  /* 0x0000002813097836 */ /* 0x040fe20000000000 */
[----:B------:R-:W-:Y:S01]  /*10c00*/  ISETP.GE.AND P6, PT, R4, UR4, PT ;  /* 0x0000000404007c0c */ /* 0x000fe2000bfc6270 */
[C---:B------:R-:W-:Y:S01]  /*10c10*/  VIADD R10, R19.reuse, 0x30 ;  /* 0x00000030130a7836 */ /* 0x040fe20000000000 */
[----:B------:R-:W-:Y:S01]  /*10c20*/  ISETP.GE.AND P4, PT, R8, UR4, PT ;  /* 0x0000000408007c0c */ /* 0x000fe2000bf86270 */
[----:B------:R-:W-:Y:S01]  /*10c30*/  VIADD R11, R19, 0x38 ;  /* 0x00000038130b7836 */ /* 0x000fe20000000000 */
[----:B------:R-:W-:Y:S01]  /*10c40*/  ISETP.GE.AND P3, PT, R9, UR4, PT ;  /* 0x0000000409007c0c */ /* 0x000fe2000bf66270 */
[C---:B------:R-:W-:Y:S01]  /*10c50*/  VIADD R16, R19.reuse, 0x40 ;  /* 0x0000004013107836 */ /* 0x040fe20000000000 */
[----:B------:R-:W-:Y:S01]  /*10c60*/  ISETP.GE.AND P2, PT, R10, UR4, PT ;  /* 0x000000040a007c0c */ /* 0x000fe2000bf46270 */
[----:B01----:R-:W-:Y:S01]  /*10c70*/  @!P0 IMAD.WIDE R2, R19, 0x4, R12 ;  /* 0x0000000413028825 */ /* 0x003fe200078e020c */
[----:B------:R-:W-:-:S03]  /*10c80*/  ISETP.GE.AND P1, PT, R11, UR4, PT ;  /* 0x000000040b007c0c */ /* 0x000fc6000bf26270 */
[----:B------:R-:W-:Y:S01]  /*10c90*/  @!P5 LEA.HI R0, R0, R0, RZ, 0x1 ;  /* 0x000000000000d211 */ /* 0x000fe200078f08ff */
[----:B------:R0:W-:Y:S01]  /*10ca0*/  @!P0 ST.E.64 desc[UR48][R2.64], R90 ;  /* 0x0000005a02008985 */ /* 0x0001e2000c101b30 */
[----:B------:R-:W-:Y:S01]  /*10cb0*/  ISETP.GE.AND P0, PT, R6, UR4, PT ;  /* 0x0000000406007c0c */ /* 0x000fe2000bf06270 */
[C---:B------:R-:W-:Y:S01]  /*10cc0*/  VIADD R18, R19.reuse, 0x48 ;  /* 0x0000004813127836 */ /* 0x040fe20000000000 */
[----:B------:R-:W-:Y:S01]  /*10cd0*/  @!P6 LEA.HI R4, R4, R4, RZ, 0x1 ;  /* 0x000000040404e211 */ /* 0x000fe200078f08ff */
[----:B------:R-:W-:Y:S01]  /*10ce0*/  VIADD R20, R19, 0x70 ;  /* 0x0000007013147836 */ /* 0x000fe20000000000 */
[----:B------:R-:W-:Y:S02]  /*10cf0*/  @!P5 LOP3.LUT R5, R0, 0xfffffffe, RZ, 0xc0, !PT ;  /* 0xfffffffe0005d812 */ /* 0x000fe400078ec0ff */
[----:B------:R-:W-:Y:S02]  /*10d00*/  @!P6 LOP3.LUT R7, R4, 0xfffffffe, RZ, 0xc0, !PT ;  /* 0xfffffffe0407e812 */ /* 0x000fe400078ec0ff */
[----:B------:R-:W-:-:S02]  /*10d10*/  @!P4 LEA.HI R8, R8, R8, RZ, 0x1 ;  /* 0x000000080808c211 */ /* 0x000fc400078f08ff */
[----:B------:R-:W-:Y:S02]  /*10d20*/  @!P3 LEA.HI R0, R9, R9, RZ, 0x1 ;  /* 0x000000090900b211 */ /* 0x000fe400078f08ff */
[----:B------:R-:W-:Y:S01]  /*10d30*/  @!P2 LEA.HI R10, R10, R10, RZ, 0x1 ;  /* 0x0000000a0a0aa211 */ /* 0x000fe200078f08ff */
[--C-:B0-----:R-:W-:Y:S01]  /*10d40*/  @!P5 IMAD.WIDE R2, R5, 0x4, R12.reuse ;  /* 0x000000040502d825 */ /* 0x101fe200078e020c */
[----:B------:R-:W-:Y:S02]  /*10d50*/  @!P0 LEA.HI R6, R6, R6, RZ, 0x1 ;  /* 0x0000000606068211 */ /* 0x000fe400078f08ff */
[----:B---3--:R-:W-:Y:S01]  /*10d60*/  @!P1 LEA.HI R14, R11, R11, RZ, 0x1 ;  /* 0x0000000b0b0e9211 */ /* 0x008fe200078f08ff */
[----:B------:R-:W-:Y:S01]  /*10d70*/  @!P6 IMAD.WIDE R4, R7, 0x4, R12 ;  /* 0x000000040704e825 */ /* 0x000fe200078e020c */
[----:B------:R-:W-:Y:S01]  /*10d80*/  @!P0 LOP3.LUT R7, R6, 0xfffffffe, RZ, 0xc0, !PT ;  /* 0xfffffffe06078812 */ /* 0x000fe200078ec0ff */
[----:B------:R0:W-:Y:S01]  /*10d90*/  @!P5 ST.E.64 desc[UR48][R2.64], R94 ;  /* 0x0000005e0200d985 */ /* 0x0001e2000c101b30 */
[----:B------:R-:W-:-:S02]  /*10da0*/  @!P4 LOP3.LUT R9, R8, 0xfffffffe, RZ, 0xc0, !PT ;  /* 0xfffffffe0809c812 */ /* 0x000fc400078ec0ff */
[----:B------:R-:W-:Y:S01]  /*10db0*/  @!P3 LOP3.LUT R11, R0, 0xfffffffe, RZ, 0xc0, !PT ;  /* 0xfffffffe000bb812 */ /* 0x000fe200078ec0ff */
[----:B------:R1:W-:Y:S01]  /*10dc0*/  @!P6 ST.E.64 desc[UR48][R4.64], R98 ;  /* 0x000000620400e985 */ /* 0x0003e2000c101b30 */
[----:B----4-:R-:W-:Y:S01]  /*10dd0*/  @!P2 LOP3.LUT R15, R10, 0xfffffffe, RZ, 0xc0, !PT ;  /* 0xfffffffe0a0fa812 */ /* 0x010fe200078ec0ff */
[C---:B------:R-:W-:Y:S01]  /*10de0*/  VIADD R0, R19.reuse, 0x50 ;  /* 0x0000005013007836 */ /* 0x040fe20000000000 */
[----:B------:R-:W-:Y:S01]  /*10df0*/  @!P1 LOP3.LUT R17, R14, 0xfffffffe, RZ, 0xc0, !PT ;  /* 0xfffffffe0e119812 */ /* 0x000fe200078ec0ff */
[----:B------:R-:W-:Y:S01]  /*10e00*/  VIADD R14, R19, 0x58 ;  /* 0x00000058130e7836 */ /* 0x000fe20000000000 */
[----:B------:R-:W-:Y:S02]  /*10e10*/  ISETP.GE.AND P5, PT, R16, UR4, PT ;  /* 0x0000000410007c0c */ /* 0x000fe4000bfa6270 */
[----:B------:R-:W-:Y:S01]  /*10e20*/  ISETP.GE.AND P6, PT, R18, UR4, PT ;  /* 0x0000000412007c0c */ /* 0x000fe2000bfc6270 */
[----:B0-----:R-:W-:-:S04]  /*10e30*/  @!P0 IMAD.WIDE R2, R7, 0x4, R12 ;  /* 0x0000000407028825 */ /* 0x001fc800078e020c */
[--C-:B-1----:R-:W-:Y:S01]  /*10e40*/  @!P4 IMAD.WIDE R4, R9, 0x4, R12.reuse ;  /* 0x000000040904c825 */ /* 0x102fe200078e020c */
        /* <DEDUP_REMOVED lines=12> */
[----:B------:R4:W-:Y:S01]  /*10f10*/  @!P1 ST.E.64 desc[UR48][R10.64], R118 ;  /* 0x000000760a009985 */ /* 0x0009e2000c101b30 */
[----:B------:R-:W-:Y:S01]  /*10f20*/  ISETP.GE.AND P1, PT, R14, UR4, PT ;  /* 0x000000040e007c0c */ /* 0x000fe2000bf26270 */
[----:B------:R-:W-:Y:S01]  /*10f30*/  VIADD R19, R19, 0x78 ;  /* 0x0000007813137836 */ /* 0x000fe20000000000 */
[----:B------:R-:W-:Y:S02]  /*10f40*/  ISETP.GE.AND P3, PT, R17, UR4, PT ;  /* 0x0000000411007c0c */ /* 0x000fe4000bf66270 */
[----:B------:R-:W-:-:S02]  /*10f50*/  ISETP.GE.AND P2, PT, R15, UR4, PT ;  /* 0x000000040f007c0c */ /* 0x000fc4000bf46270 */
[----:B------:R-:W-:Y:S02]  /*10f60*/  @!P6 LEA.HI R18, R18, R18, RZ, 0x1 ;  /* 0x000000121212e211 */ /* 0x000fe400078f08ff */
[----:B0-----:R-:W-:Y:S02]  /*10f70*/  @!P5 LOP3.LUT R3, R16, 0xfffffffe, RZ, 0xc0, !PT ;  /* 0xfffffffe1003d812 */ /* 0x001fe400078ec0ff */
[----:B-1----:R-:W-:Y:S02]  /*10f80*/  @!P6 LOP3.LUT R5, R18, 0xfffffffe, RZ, 0xc0, !PT ;  /* 0xfffffffe1205e812 */ /* 0x002fe400078ec0ff */
        /* <DEDUP_REMOVED lines=8> */
[----:B--2---:R-:W-:Y:S01]  /*11010*/  @!P0 LOP3.LUT R7, R0, 0xfffffffe, RZ, 0xc0, !PT ;  /* 0xfffffffe00078812 */ /* 0x004fe200078ec0ff */
[----:B------:R1:W-:Y:S01]  /*11020*/  @!P6 ST.E.64 desc[UR48][R4.64], R126 ;  /* 0x0000007e0400e985 */ /* 0x0003e2000c101b30 */
[----:B---3--:R-:W-:Y:S02]  /*11030*/  @!P1 LOP3.LUT R9, R14, 0xfffffffe, RZ, 0xc0, !PT ;  /* 0xfffffffe0e099812 */ /* 0x008fe400078ec0ff */
[----:B------:R-:W-:Y:S02]  /*11040*/  @!P2 LOP3.LUT R15, R15, 0xfffffffe, RZ, 0xc0, !PT ;  /* 0xfffffffe0f0fa812 */ /* 0x000fe400078ec0ff */
[----:B------:R-:W-:Y:S02]  /*11050*/  @!P3 LOP3.LUT R17, R17, 0xfffffffe, RZ, 0xc0, !PT ;  /* 0xfffffffe1111b812 */ /* 0x000fe400078ec0ff */
[----:B----4-:R-:W-:Y:S01]  /*11060*/  @!P4 LOP3.LUT R11, R20, 0xfffffffe, RZ, 0xc0, !PT ;  /* 0xfffffffe140bc812 */ /* 0x010fe200078ec0ff */
[----:B0-----:R-:W-:-:S04]  /*11070*/  @!P0 IMAD.WIDE R2, R7, 0x4, R12 ;  /* 0x0000000407028825 */ /* 0x001fc800078e020c */
[--C-:B-1----:R-:W-:Y:S01]  /*11080*/  @!P1 IMAD.WIDE R4, R9, 0x4, R12.reuse ;  /* 0x0000000409049825 */ /* 0x102fe200078e020c */
        /* <DEDUP_REMOVED lines=11> */
[----:B0-----:R-:W-:-:S05]  /*11140*/  LOP3.LUT R3, R19, 0xfffffffe, RZ, 0xc0, !PT ;  /* 0xfffffffe13037812 */ /* 0x001fca00078ec0ff */
[----:B------:R-:W-:-:S05]  /*11150*/  IMAD.WIDE R2, R3, 0x4, R12 ;  /* 0x0000000403027825 */ /* 0x000fca00078e020c */
[----:B------:R0:W-:Y:S01]  /*11160*/  ST.E.64 desc[UR48][R2.64], R150 ;  /* 0x0000009602007985 */ /* 0x0001e2000c101b30 */
[----:B------:R-:W-:Y:S05]  /*11170*/  BRA `(.L_x_1065) ;  /* 0x0000004000cc7947 */ /* 0x000fea0003800000 */
.L_x_1152:
[----:B------:R-:W0:Y:S02]  /*11180*/  S2R R0, SR_TID.X ;  /* 0x0000000000007919 */ /* 0x000e240000002100 */
[----:B0-----:R-:W-:-:S05]  /*11190*/  VIADD R2, R0, 0xffffff80 ;  /* 0xffffff8000027836 */ /* 0x001fca0000000000 */
        /* <DEDUP_REMOVED lines=13> */
[----:B------:R-:W-:Y:S01]  /*11270*/  IMAD.MOV.U32 R5, RZ, RZ, R0 ;  /* 0x000000ffff057224 */ /* 0x000fe200078e0000 */
[----:B------:R-:W-:Y:S02]  /*11280*/  ULDC.64 UR8, c[0x0][0xbd0] ;  /* 0x0002f40000087ab9 */ /* 0x000fe40000000a00 */
[----:B------:R-:W-:Y:S02]  /*11290*/  UIMAD UR6, UR6, UR8, URZ ;  /* 0x00000008060672a4 */ /* 0x000fe4000f8e023f */
[----:B------:R-:W-:Y:S01]  /*112a0*/  UIMAD.WIDE.U32 UR4, UR37, UR8, URZ ;  /* 0x00000008250472a5 */ /* 0x000fe2000f8e003f */
[----:B------:R-:W1:Y:S01]  /*112b0*/  LDC.64 R10, c[0x0][0xbd8] ;  /* 0x0002f600ff0a7b82 */ /* 0x000e620000000a00 */
[----:B------:R-:W-:-:S04]  /*112c0*/  UIMAD UR6, UR37, UR9, UR6 ;  /* 0x00000009250672a4 */ /* 0x000fc8000f8e0206 */
[----:B------:R-:W-:Y:S02]  /*112d0*/  UIADD3 UR6, UR5, UR6, URZ ;  /* 0x0000000605067290 */ /* 0x000fe4000fffe03f */
[----:B------:R-:W-:Y:S01]  /*112e0*/  IMAD.U32 R3, RZ, RZ, UR5 ;  /* 0x00000005ff037e24 */ /* 0x000fe2000f8e00ff */
[----:B------:R-:W3:Y:S01]  /*112f0*/  @P0 LDC R7, c[0x0][0xbec] ;  /* 0x0002fb00ff070b82 */ /* 0x000ee20000000800 */
[----:B------:R-:W-:Y:S01]  /*11300*/  IMAD.U32 R2, RZ, RZ, UR4 ;  /* 0x00000004ff027e24 */ /* 0x000fe2000f8e00ff */
[----:B------:R-:W-:Y:S01]  /*11310*/  ULDC.64 UR4, c[0x0][0xbe0] ;  /* 0x0002f80000047ab9 */ /* 0x000fe20000000a00 */
[----:B------:R-:W-:-:S05]  /*11320*/  IMAD.U32 R3, RZ, RZ, UR6 ;  /* 0x00000006ff037e24 */ /* 0x000fca000f8e00ff */
[----:B------:R-:W4:Y:S01]  /*11330*/  @P0 LDC R9, c[0x0][0xbf0] ;  /* 0x0002fc00ff090b82 */ /* 0x000f220000000800 */
[----:B0-----:R-:W-:-:S07]  /*11340*/  USHF.R.S32.HI UR8, URZ, 0x1f, UR7 ;  /* 0x0000001f3f087899 */ /* 0x001fce0008011407 */
[----:B------:R-:W0:Y:S01]  /*11350*/  S2UR UR10, SR_CTAID.Y ;  /* 0x00000000000a79c3 */ /* 0x000e220000002600 */
[C---:B-1----:R-:W-:Y:S02]  /*11360*/  IMAD R12, R10.reuse, UR8, RZ ;  /* 0x000000080a0c7c24 */ /* 0x042fe4000f8e02ff */
[----:B------:R-:W-:-:S04]  /*11370*/  IMAD.WIDE.U32 R2, R10, UR7, R2 ;  /* 0x000000070a027c25 */ /* 0x000fc8000f8e0002 */
[----:B------:R-:W-:Y:S01]  /*11380*/  IMAD R11, R11, UR7, R12 ;  /* 0x000000070b0b7c24 */ /* 0x000fe2000f8e020c */
[----:B------:R-:W0:Y:S01]  /*11390*/  LDC R8, c[0x0][0xc50] ;  /* 0x00031400ff087b82 */ /* 0x000e220000000800 */
[----:B---3--:R-:W-:Y:S01]  /*113a0*/  @P0 IMAD.HI.U32 R4, R0, R7, RZ ;  /* 0x0000000700040227 */ /* 0x008fe200078e00ff */
[----:B------:R-:W-:-:S03]  /*113b0*/  IADD3 R7, RZ, -UR37, RZ ;  /* 0x80000025ff077c10 */ /* 0x000fc6000fffe0ff */
[----:B------:R-:W-:Y:S01]  /*113c0*/  IMAD.IADD R3, R11, 0x1, R3 ;  /* 0x000000010b037824 */ /* 0x000fe200078e0203 */
[----:B----4-:R-:W-:Y:S01]  /*113d0*/  @P0 SHF.R.U32.HI R5, RZ, R9, R4 ;  /* 0x00000009ff050219 */ /* 0x010fe20000011604 */
[----:B0-----:R-:W-:-:S04]  /*113e0*/  IMAD R9, R8, R7, UR10 ;  /* 0x0000000a08097e24 */ /* 0x001fc8000f8e0207 */
        /* <DEDUP_REMOVED lines=21> */
.L_x_1063:
        /* <DEDUP_REMOVED lines=18> */
.L_x_1155:
[----:B------:R-:W-:Y:S01]  /*11660*/  ULDC UR7, c[0x0][0xc50] ;  /* 0x0003140000077ab9 */ /* 0x000fe20000000800 */
[----:B------:R-:W-:Y:S01]  /*11670*/  UMOV UR40, UR6 ;  /* 0x0000000600287c82 */ /* 0x000fe20008000000 */
[----:B------:R-:W-:-:S11]  /*11680*/  UISETP.NE.AND UP0, UPT, UR7, 0x1, UPT ;  /* 0x000000010700788c */ /* 0x000fd6000bf05270 */
[----:B------:R-:W-:Y:S01]  /*11690*/  @UP0 ULDC UR4, c[0x0][0xc54] ;  /* 0x0003150000040ab9 */ /* 0x000fe20000000800 */
[----:B------:R-:W-:Y:S01]  /*116a0*/  @UP0 ULDC UR8, c[0x0][0xc58] ;  /* 0x0003160000080ab9 */ /* 0x000fe20000000800 */
[----:B------:R-:W-:-:S04]  /*116b0*/  UIMAD.WIDE.U32 UR4, UR6, UR4, URZ ;  /* 0x00000004060472a5 */ /* 0x000fc8000f8e003f */
[----:B------:R-:W-:-:S12]  /*116c0*/  @UP0 USHF.R.U32.HI UR40, URZ, UR8, UR5 ;  /* 0x000000083f280299 */ /* 0x000fd80008011605 */
.L_x_1156:
[----:B------:R-:W-:Y:S01]  /*116d0*/  ISETP.GE.AND P0, PT, R34, RZ, PT ;  /* 0x000000ff2200720c */ /* 0x000fe20003f06270 */
[----:B------:R-:W-:Y:S01]  /*116e0*/  UIADD3 UR45, -UR40, URZ, URZ ;  /* 0x0000003f282d7290 */ /* 0x000fe2000fffe13f */
[----:B------:R-:W-:Y:S02]  /*116f0*/  IMAD.MOV.U32 R8, RZ, RZ, 0x1 ;  /* 0x00000001ff087424 */ /* 0x000fe400078e00ff */
[----:B------:R-:W-:Y:S01]  /*11700*/  IMAD.MOV.U32 R0, RZ, RZ, RZ ;  /* 0x000000ffff007224 */ /* 0x000fe200078e00ff */
[----:B------:R-:W-:Y:S01]  /*11710*/  UIMAD UR45, UR7, UR45, UR6 ;  /* 0x0000002d072d72a4 */ /* 0x000fe2000f8e0206 */
[----:B------:R-:W-:-:S07]  /*11720*/  IMAD.MOV.U32 R9, RZ, RZ, 0x1 ;  /* 0x00000001ff097424 */ /* 0x000fce00078e00ff */
[----:B------:R-:W-:Y:S05]  /*11730*/  @!P0 BRA `(.L_x_1157) ;  /* 0x0000003800a88947 */ /* 0x000fea0003800000 */
[----:B------:R-:W0:Y:S01]  /*11740*/  LDC.64 R2, c[0x0][0xa28] ;  /* 0x00028a00ff027b82 */ /* 0x000e220000000a00 */
[----:B------:R-:W-:Y:S01]  /*11750*/  IMAD.MOV.U32 R31, RZ, RZ, RZ ;  /* 0x000000ffff1f7224 */ /* 0x000fe200078e00ff */
[----:B------:R-:W-:Y:S01]  /*11760*/  ULDC.64 UR4, c[0x0][0x418] ;  /* 0x0001060000047ab9 */ /* 0x000fe20000000a00 */
[----:B------:R-:W-:Y:S01]  /*11770*/  ULDC UR6, c[0x0][0x448] ;  /* 0x0001120000067ab9 */ /* 0x000fe20000000800 */
[----:B------:R-:W-:Y:S01]  /*11780*/  ULDC UR10, c[0x0][0x2f0] ;  /* 0x0000bc00000a7ab9 */ /* 0x000fe20000000800 */
[----:B------:R-:W-:Y:S01]  /*11790*/  ULDC UR11, c[0x0][0x288] ;  /* 0x0000a200000b7ab9 */ /* 0x000fe20000000800 */
[----:B0-----:R-:W-:-:S04]  /*117a0*/  ISETP.NE.U32.AND P0, PT, R2, RZ, PT ;  /* 0x000000ff0200720c */ /* 0x001fc80003f05070 */
[----:B------:R-:W-:-:S13]  /*117b0*/  ISETP.NE.AND.EX P0, PT, R3, RZ, PT, P0 ;  /* 0x000000ff0300720c */ /* 0x000fda0003f05300 */
[----:B------:R-:W0:Y:S02]  /*117c0*/  @P0 LDC.64 R2, c[0x0][0xa28] ;  /* 0x00028a00ff020b82 */ /* 0x000e240000000a00 */
[----:B0-----:R-:W-:-:S05]  /*117d0*/  @P0 IMAD.WIDE R2, R34, 0x4, R2 ;  /* 0x0000000422020825 */ /* 0x001fca00078e0202 */
[----:B------:R0:W5:Y:S01]  /*117e0*/  @P0 LDG.E R31, desc[UR48][R2.64] ;  /* 0x00000030021f0981 */ /* 0x000162000c1e1900 */
[----:B------:R-:W1:Y:S01]  /*117f0*/  S2UR UR41, SR_CTAID.X ;  /* 0x00000000002979c3 */ /* 0x000e620000002500 */
[----:B------:R-:W-:Y:S02]  /*11800*/  UISETP.NE.U32.AND UP0, UPT, UR4, URZ, UPT ;  /* 0x0000003f0400728c */ /* 0x000fe4000bf05070 */
[----:B------:R-:W-:Y:S02]  /*11810*/  UISETP.NE.AND UP1, UPT, UR6, 0x1, UPT ;  /* 0x000000010600788c */ /* 0x000fe4000bf25270 */
[----:B------:R-:W-:Y:S01]  /*11820*/  UISETP.NE.AND.EX UP0, UPT, UR5, URZ, UPT, UP0 ;  /* 0x0000003f0500728c */ /* 0x000fe2000bf05300 */
[----:B------:R-:W-:Y:S02]  /*11830*/  ULDC UR6, c[0x0][0x424] ;  /* 0x0001090000067ab9 */ /* 0x000fe40000000800 */
[----:B------:R-:W-:Y:S01]  /*11840*/  ULDC.64 UR4, c[0x0][0x9e0] ;  /* 0x0002780000047ab9 */ /* 0x000fe20000000a00 */
[----:B------:R-:W-:-:S02]  /*11850*/  USEL UR9, UR6, 0x1, UP0 ;  /* 0x0000000106097887 */ /* 0x000fc40008000000 */
[----:B------:R-:W-:Y:S02]  /*11860*/  UISETP.GE.AND UP0, UPT, UR5, 0x1, UPT ;  /* 0x000000010500788c */ /* 0x000fe4000bf06270 */
[----:B------:R-:W-:Y:S01]  /*11870*/  UIMAD UR50, UR9, UR10, URZ ;  /* 0x0000000a093272a4 */ /* 0x000fe2000f8e023f */
[----:B------:R-:W-:Y:S01]  /*11880*/  @UP1 ULDC UR7, c[0x0][0x44c] ;  /* 0x0001130000071ab9 */ /* 0x000fe20000000800 */
[----:B------:R-:W-:Y:S02]  /*11890*/  UIMAD UR9, UR9, UR10, 0x7f ;  /* 0x0000007f090974a4 */ /* 0x000fe4000f8e020a */
[----:B------:R-:W-:Y:S01]  /*118a0*/  PLOP3.LUT P1, PT, PT, PT, UP0, 0x80, 0x0 ;  /* 0x000000000000781c */ /* 0x000fe20003f2f008 */
[----:B------:R-:W-:Y:S01]  /*118b0*/  @UP1 ULDC UR12, c[0x0][0x450] ;  /* 0x00011400000c1ab9 */ /* 0x000fe20000000800 */
[----:B------:R-:W-:Y:S02]  /*118c0*/  UP2UR UR51, UPR, URZ, 0x2 ;  /* 0x000000023f337883 */ /* 0x000fe40008000000 */
[----:B-1----:R-:W-:-:S04]  /*118d0*/  USHF.L.U32 UR41, UR41, 0x7, URZ ;  /* 0x0000000729297899 */ /* 0x002fc8000800063f */
[----:B------:R-:W-:-:S04]  /*118e0*/  UIADD3 UR8, UR41, 0x7f, URZ ;  /* 0x0000007f29087890 */ /* 0x000fc8000fffe03f */
[----:B------:R-:W-:Y:S02]  /*118f0*/  UIMAD.WIDE.U32 UR6, UR8, UR7, URZ ;  /* 0x00000007080672a5 */ /* 0x000fe4000f8e003f */
[----:B------:R-:W-:Y:S02]  /*11900*/  UIADD3 UR6, UR50, 0x1, -UR11 ;  /* 0x0000000132067890 */ /* 0x000fe4000fffe80b */
[----:B------:R-:W-:Y:S02]  /*11910*/  @UP1 USHF.R.U32.HI UR8, URZ, UR12, UR7 ;  /* 0x0000000c3f081299 */ /* 0x000fe40008011607 */
[----:B------:R-:W-:Y:S02]  /*11920*/  USHF.R.S32.HI UR7, URZ, 0x1f, UR9 ;  /* 0x0000001f3f077899 */ /* 0x000fe40008011409 */
[----:B------:R-:W-:Y:S02]  /*11930*/  UIADD3 UR6, UR6, UR8, URZ ;  /* 0x0000000806067290 */ /* 0x000fe4000fffe03f */
[----:B------:R-:W-:-:S02]  /*11940*/  ULEA.HI UR7, UR7, UR9, URZ, 0x7 ;  /* 0x0000000907077291 */ /* 0x000fc4000f8f383f */
[----:B------:R-:W-:Y:S02]  /*11950*/  UIADD3 UR4, UR6, UR4, URZ ;  /* 0x0000000406047290 */ /* 0x000fe4000fffe03f */
[----:B------:R-:W-:Y:S01]  /*11960*/  USHF.R.S32.HI UR42, URZ, 0x7, UR7 ;  /* 0x000000073f2a7899 */ /* 0x000fe20008011407 */
[----:B0-----:R-:W-:Y:S11]  /*11970*/  @!P1 BRA `(.L_x_1158) ;  /* 0x0000000000449947 */ /* 0x001ff60003800000 */
        /* <DEDUP_REMOVED lines=10> */
.L_x_1159:
[----:B------:R-:W-:-:S11]  /*11a20*/  UISETP.NE.AND UP0, UPT, UR5, 0x1, UPT ;  /* 0x000000010500788c */ /* 0x000fd6000bf05270 */
[----:B------:R-:W-:Y:S02]  /*11a30*/  @UP0 ULDC.64 UR12, c[0x0][0x9e8] ;  /* 0x00027a00000c0ab9 */ /* 0x000fe40000000a00 */
[----:B------:R-:W-:-:S04]  /*11a40*/  UIMAD.WIDE.U32 UR6, UR8, UR12, URZ ;  /* 0x0000000c080672a5 */ /* 0x000fc8000f8e003f */
[----:B------:R-:W-:-:S12]  /*11a50*/  @UP0 USHF.R.U32.HI UR8, URZ, UR13, UR7 ;  /* 0x0000000d3f080299 */ /* 0x000fd80008011607 */
.L_x_1160:
[----:B------:R-:W-:-:S04]  /*11a60*/  UIMAD UR8, UR8, UR5, UR5 ;  /* 0x00000005080872a4 */ /* 0x000fc8000f8e0205 */
[----:B------:R-:W-:-:S04]  /*11a70*/  UISETP.LT.AND UP0, UPT, UR4, UR8, UPT ;  /* 0x000000080400728c */ /* 0x000fc8000bf01270 */
[----:B------:R-:W-:-:S12]  /*11a80*/  USEL UR4, UR4, UR8, UP0 ;  /* 0x0000000804047287 */ /* 0x000fd80008000000 */
.L_x_1158:
[----:B------:R-:W-:Y:S02]  /*11a90*/  UISETP.NE.AND UP0, UPT, UR51, URZ, UPT ;  /* 0x0000003f3300728c */ /* 0x000fe4000bf05270 */
[----:B------:R-:W-:-:S04]  /*11aa0*/  UIADD3 UR4, UR4, 0x7f, URZ ;  /* 0x0000007f04047890 */ /* 0x000fc8000fffe03f */
[----:B------:R-:W-:-:S04]  /*11ab0*/  USHF.R.S32.HI UR8, URZ, 0x1f, UR4 ;  /* 0x0000001f3f087899 */ /* 0x000fc80008011404 */
[----:B------:R-:W-:Y:S01]  /*11ac0*/  ULEA.HI UR8, UR8, UR4, URZ, 0x7 ;  /* 0x0000000408087291 */ /* 0x000fe2000f8f383f */
[----:B------:R-:W-:Y:S01]  /*11ad0*/  @UP0 ULDC UR6, c[0x0][0x44c] ;  /* 0x0001130000060ab9 */ /* 0x000fe20000000800 */
[----:B------:R-:W-:Y:S01]  /*11ae0*/  @UP0 ULDC UR9, c[0x0][0x450] ;  /* 0x0001140000090ab9 */ /* 0x000fe20000000800 */
[----:B------:R-:W-:Y:S02]  /*11af0*/  UIMAD.WIDE.U32 UR6, UR41, UR6, URZ ;  /* 0x00000006290672a5 */ /* 0x000fe4000f8e003f */
[----:B------:R-:W-:Y:S01]  /*11b00*/  UMOV UR4, UR41 ;  /* 0x0000002900047c82 */ /* 0x000fe20008000000 */
[----:B------:R-:W-:Y:S02]  /*11b10*/  USHF.R.S32.HI UR43, URZ, 0x7, UR8 ;  /* 0x000000073f2b7899 */ /* 0x000fe40008011408 */
[----:B------:R-:W-:Y:S02]  /*11b20*/  @UP0 USHF.R.U32.HI UR4, URZ, UR9, UR7 ;  /* 0x000000093f040299 */ /* 0x000fe40008011607 */
[----:B------:R-:W-:-:S02]  /*11b30*/  UISETP.LT.AND UP0, UPT, UR42, UR43, UPT ;  /* 0x0000002b2a00728c */ /* 0x000fc4000bf01270 */
[----:B------:R-:W-:Y:S01]  /*11b40*/  UIADD3 UR4, UR4, -UR11, UR50 ;  /* 0x8000000b04047290 */ /* 0x000fe2000fffe032 */
[----:B------:R-:W-:Y:S01]  /*11b50*/  ULDC UR8, c[0x0][0x9dc] ;  /* 0x0002770000087ab9 */ /* 0x000fe20000000800 */
[----:B------:R-:W-:Y:S02]  /*11b60*/  USEL UR12, UR42, UR43, UP0 ;  /* 0x0000002b2a0c7287 */ /* 0x000fe40008000000 */
[----:B------:R-:W-:Y:S01]  /*11b70*/  UIADD3 UR8, UR4, -UR8, URZ ;  /* 0x8000000804087290 */ /* 0x000fe2000fffe03f */
[----:B------:R-:W-:Y:S11]  /*11b80*/  @!P1 BRA `(.L_x_1161) ;  /* 0x0000000000449947 */ /* 0x000ff60003800000 */
        /* <DEDUP_REMOVED lines=10> */
.L_x_1162:
[----:B------:R-:W-:-:S11]  /*11c30*/  UISETP.NE.AND UP0, UPT, UR5, 0x1, UPT ;  /* 0x000000010500788c */ /* 0x000fd6000bf05270 */
[----:B------:R-:W-:Y:S02]  /*11c40*/  @UP0 ULDC.64 UR10, c[0x0][0x9e8] ;  /* 0x00027a00000a0ab9 */ /* 0x000fe40000000a00 */
[----:B------:R-:W-:-:S04]  /*11c50*/  UIMAD.WIDE.U32 UR6, UR4, UR10, URZ ;  /* 0x0000000a040672a5 */ /* 0x000fc8000f8e003f */
[----:B------:R-:W-:-:S12]  /*11c60*/  @UP0 USHF.R.U32.HI UR4, URZ, UR11, UR7 ;  /* 0x0000000b3f040299 */ /* 0x000fd80008011607 */
.L_x_1163:
[----:B------:R-:W-:-:S04]  /*11c70*/  UIMAD UR4, UR4, UR5, URZ ;  /* 0x00000005040472a4 */ /* 0x000fc8000f8e023f */
[----:B------:R-:W-:-:S04]  /*11c80*/  UISETP.LT.AND UP0, UPT, UR8, UR4, UPT ;  /* 0x000000040800728c */ /* 0x000fc8000bf01270 */
[----:B------:R-:W-:-:S12]  /*11c90*/  USEL UR8, UR8, UR4, !UP0 ;  /* 0x0000000408087287 */ /* 0x000fd8000c000000 */
.L_x_1161:
[----:B------:R-:W-:Y:S02]  /*11ca0*/  USHF.R.S32.HI UR4, URZ, 0x1f, UR8 ;  /* 0x0000001f3f047899 */ /* 0x000fe40008011408 */
[----:B------:R-:W-:Y:S02]  /*11cb0*/  USHF.R.U32.HI UR9, URZ, 0x10, UR45 ;  /* 0x000000103f097899 */ /* 0x000fe4000801162d */
[----:B------:R-:W-:Y:S02]  /*11cc0*/  ULEA.HI UR4, UR4, UR8, URZ, 0x7 ;  /* 0x0000000804047291 */ /* 0x000fe4000f8f383f */
[----:B------:R-:W-:Y:S02]  /*11cd0*/  ULOP3.LUT UR45, UR45, 0xffff, URZ, 0xc0, !UPT ;  /* 0x0000ffff2d2d7892 */ /* 0x000fe4000f8ec03f */
[----:B------:R-:W-:Y:S01]  /*11ce0*/  USHF.R.S32.HI UR4, URZ, 0x7, UR4 ;  /* 0x000000073f047899 */ /* 0x000fe20008011404 */
[----:B------:R-:W-:-:S03]  /*11cf0*/  UMOV UR37, URZ ;  /* 0x0000003f00257c82 */ /* 0x000fc60008000000 */
[----:B------:R-:W-:-:S04]  /*11d00*/  UISETP.LT.AND UP0, UPT, URZ, UR4, UPT ;  /* 0x000000043f00728c */ /* 0x000fc8000bf01270 */
[----:B------:R-:W-:Y:S02]  /*11d10*/  USEL UR44, URZ, UR4, !UP0 ;  /* 0x000000043f2c7287 */ /* 0x000fe4000c000000 */
[----:B------:R-:W-:Y:S02]  /*11d20*/  UISETP.NE.AND UP0, UPT, UR9, URZ, UPT ;  /* 0x0000003f0900728c */ /* 0x000fe4000bf05270 */
[----:B------:R-:W-:-:S06]  /*11d30*/  UISETP.GT.AND UP1, UPT, UR12, UR44, UPT ;  /* 0x0000002c0c00728c */ /* 0x000fcc000bf24270 */
[----:B------:R-:W-:-:S03]  /*11d40*/  PLOP3.LUT P0, PT, PT, PT, UP1, 0x80, 0x0 ;  /* 0x000000000000781c */ /* 0x000fc60003f0f018 */
[----:B------:R-:W-:-:S10]  /*11d50*/  @!UP0 ULDC UR9, c[0x0][0x9f0] ;  /* 0x00027c0000098ab9 */ /* 0x000fd40000000800 */
[----:B------:R-:W-:Y:S05]  /*11d60*/  @!P0 BRA `(.L_x_1164) ;  /* 0x00000000007c8947 */ /* 0x000fea0003800000 */
[----:B------:R-:W-:Y:S01]  /*11d70*/  IABS R0, UR9 ;  /* 0x0000000900007c13 */ /* 0x000fe20008000000 */
[----:B------:R-:W-:Y:S02]  /*11d80*/  UIADD3 UR4, UR9, -0x1, UR12 ;  /* 0xffffffff09047890 */ /* 0x000fe4000fffe00c */
[----:B------:R-:W-:Y:S02]  /*11d90*/  IABS R4, UR9 ;  /* 0x0000000900047c13 */ /* 0x000fe40008000000 */
[----:B------:R-:W-:Y:S01]  /*11da0*/  R2UR UR10, R0 ;  /* 0x00000000000a72ca */ /* 0x000fe200000e0000 */
[----:B------:R-:W-:-:S03]  /*11db0*/  UIADD3 UR6, -UR44, UR4, URZ ;  /* 0x000000042c067290 */ /* 0x000fc6000fffe13f */
[----:B------:R-:W-:-:S03]  /*11dc0*/  UMOV UR4, URZ ;  /* 0x0000003f00047c82 */ /* 0x000fc60008000000 */
[----:B------:R-:W-:Y:S01]  /*11dd0*/  IABS R3, UR6 ;  /* 0x0000000600037c13 */ /* 0x000fe20008000000 */
[----:B------:R-:W-:-:S03]  /*11de0*/  ULOP3.LUT UR6, UR6, UR9, URZ, 0x3c, !UPT ;  /* 0x0000000906067292 */ /* 0x000fc6000f8e3c3f */
[----:B------:R-:W-:Y:S02]  /*11df0*/  R2UR UR8, R3 ;  /* 0x00000000030872ca */ /* 0x000fe400000e0000 */
[----:B------:R-:W0:Y:S08]  /*11e00*/  I2F.RP R0, UR10 ;  /* 0x0000000a00007d06 */ /* 0x000e300008209400 */
[----:B0-----:R-:W0:Y:S02]  /*11e10*/  MUFU.RCP R0, R0 ;  /* 0x0000000000007308 */ /* 0x001e240000001000 */
[----:B0-----:R-:W-:Y:S01]  /*11e20*/  VIADD R2, R0, 0xffffffe ;  /* 0x0ffffffe00027836 */ /* 0x001fe20000000000 */
[----:B------:R-:W-:-:S05]  /*11e30*/  IADD3 R0, RZ, -R4, RZ ;  /* 0x80000004ff007210 */ /* 0x000fca0007ffe0ff */
        /* <DEDUP_REMOVED lines=18> */
.L_x_1164:
[----:B------:R-:W-:Y:S02]  /*11f60*/  UIMAD UR52, UR45, UR37, UR44 ;  /* 0x000000252d3472a4 */ /* 0x000fe4000f8e022c */
[----:B------:R-:W-:Y:S02]  /*11f70*/  IMAD.U32 R3, RZ, RZ, UR37 ;  /* 0x00000025ff037e24 */ /* 0x000fe4000f8e00ff */
[----:B------:R-:W-:Y:S02]  /*11f80*/  IMAD.MOV.U32 R0, RZ, RZ, RZ ;  /* 0x000000ffff007224 */ /* 0x000fe400078e00ff */
[----:B------:R-:W-:Y:S02]  /*11f90*/  IMAD.MOV.U32 R8, RZ, RZ, 0x1 ;  /* 0x00000001ff087424 */ /* 0x000fe400078e00ff */
[----:B------:R-:W-:Y:S02]  /*11fa0*/  IMAD.U32 R32, RZ, RZ, UR52 ;  /* 0x00000034ff207e24 */ /* 0x000fe4000f8e00ff */
[----:B------:R-:W-:-:S03]  /*11fb0*/  IMAD.MOV.U32 R9, RZ, RZ, 0x1 ;  /* 0x00000001ff097424 */ /* 0x000fc600078e00ff */
        /* <DEDUP_REMOVED lines=13> */
[----:B------:R-:W-:Y:S02]  /*12090*/  IMAD.U32 R4, RZ, RZ, UR4 ;  /* 0x00000004ff047e24 */ /* 0x000fe4000f8e00ff */
[----:B------:R-:W-:Y:S01]  /*120a0*/  IMAD.U32 R5, RZ, RZ, UR5 ;  /* 0x00000005ff057e24 */ /* 0x000fe2000f8e00ff */
[----:B------:R-:W0:Y:S01]  /*120b0*/  LDC.64 R2, c[0x4][R2] ;  /* 0x0100000002027b82 */ /* 0x000e220000000a00 */
[----:B------:R-:W-:Y:S01]  /*120c0*/  ULDC.64 UR4, c[0x4][0x8] ;  /* 0x0100020000047ab9 */ /* 0x000fe20000000a00 */
[----:B------:R-:W-:Y:S01]  /*120d0*/  IMAD.U32 R6, RZ, RZ, UR6 ;  /* 0x00000006ff067e24 */ /* 0x000fe2000f8e00ff */
[----:B------:R-:W-:Y:S01]  /*120e0*/  MOV R10, UR4 ;  /* 0x00000004000a7c02 */ /* 0x000fe20008000f00 */
[----:B------:R-:W-:-:S02]  /*120f0*/  IMAD.U32 R7, RZ, RZ, UR7 ;  /* 0x00000007ff077e24 */ /* 0x000fc4000f8e00ff */
[----:B------:R-:W-:Y:S02]  /*12100*/  IMAD.U32 R11, RZ, RZ, UR5 ;  /* 0x00000005ff0b7e24 */ /* 0x000fe4000f8e00ff */
[----:B------:R-:W-:Y:S02]  /*12110*/  IMAD.MOV.U32 R8, RZ, RZ, 0x70 ;  /* 0x00000070ff087424 */ /* 0x000fe400078e00ff */
[----:B------:R-:W-:Y:S02]  /*12120*/  IMAD.MOV.U32 R12, RZ, RZ, 0x1 ;  /* 0x00000001ff0c7424 */ /* 0x000fe400078e00ff */
[----:B------:R-:W-:-:S07]  /*12130*/  IMAD.MOV.U32 R13, RZ, RZ, RZ ;  /* 0x000000ffff0d7224 */ /* 0x000fce00078e00ff */
[----:B------:R-:W-:-:S07]  /*12140*/  LEPC R20, `(.L_x_1165) ;  /* 0x000000001014794e */ /* 0x000fce0000000000 */
[----:B0----5:R-:W-:Y:S05]  /*12150*/  CALL.ABS.NOINC R2 ;  /* 0x0000000002007343 */ /* 0x021fea0003c00000 */
.L_x_1165:
        /* <DEDUP_REMOVED lines=13> */
[----:B------:R-:W-:Y:S02]  /*12230*/  IMAD.U32 R7, RZ, RZ, UR7 ;  /* 0x00000007ff077e24 */ /* 0x000fe4000f8e00ff */
[----:B------:R-:W-:-:S02]  /*12240*/  IMAD.U32 R10, RZ, RZ, UR4 ;  /* 0x00000004ff0a7e24 */ /* 0x000fc4000f8e00ff */
[----:B------:R-:W-:Y:S02]  /*12250*/  IMAD.MOV.U32 R8, RZ, RZ, 0x70 ;  /* 0x00000070ff087424 */ /* 0x000fe400078e00ff */
[----:B------:R-:W-:Y:S02]  /*12260*/  IMAD.MOV.U32 R12, RZ, RZ, 0x1 ;  /* 0x00000001ff0c7424 */ /* 0x000fe400078e00ff */
[----:B0-----:R-:W-:-:S07]  /*12270*/  IMAD.MOV.U32 R13, RZ, RZ, RZ ;  /* 0x000000ffff0d7224 */ /* 0x001fce00078e00ff */
[----:B------:R-:W-:-:S07]  /*12280*/  LEPC R20, `(.L_x_1167) ;  /* 0x000000001014794e */ /* 0x000fce0000000000 */
[----:B-1---5:R-:W-:Y:S05]  /*12290*/  CALL.ABS.NOINC R2 ;  /* 0x0000000002007343 */ /* 0x022fea0003c00000 */
.L_x_1167:
[----:B------:R0:W1:Y:S01]  /*122a0*/  LDC.64 R2, c[0x4][R16] ;  /* 0x0100000010027b82 */ /* 0x0000620000000a00 */
[----:B------:R-:W-:Y:S01]  /*122b0*/  ULDC.64 UR4, c[0x4][0x80] ;  /* 0x0100200000047ab9 */ /* 0x000fe20000000a00 */
[----:B------:R-:W-:Y:S01]  /*122c0*/  ULDC.64 UR6, c[0x4][0x88] ;  /* 0x0100220000067ab9 */ /* 0x000fe20000000a00 */
[----:B------:R-:W-:Y:S01]  /*122d0*/  IMAD.U32 R4, RZ, RZ, UR4 ;  /* 0x00000004ff047e24 */ /* 0x000fe2000f8e00ff */
[----:B------:R-:W-:Y:S01]  /*122e0*/  MOV R8, 0x70 ;  /* 0x0000007000087802 */ /* 0x000fe20000000f00 */
[----:B------:R-:W-:Y:S01]  /*122f0*/  IMAD.U32 R5, RZ, RZ, UR5 ;  /* 0x00000005ff057e24 */ /* 0x000fe2000f8e00ff */
[----:B------:R-:W-:Y:S01]  /*12300*/  ULDC.64 UR4, c[0x4][0x18] ;  /* 0x0100060000047ab9 */ /* 0x000fe20000000a00 */
[----:B------:R-:W-:Y:S02]  /*12310*/  IMAD.U32 R6, RZ, RZ, UR6 ;  /* 0x00000006ff067e24 */ /* 0x000fe4000f8e00ff */
[----:B------:R-:W-:Y:S02]  /*12320*/  IMAD.U32 R7, RZ, RZ, UR7 ;  /* 0x00000007ff077e24 */ /* 0x000fe4000f8e00ff */
[----:B------:R-:W-:-:S02]  /*12330*/  IMAD.U32 R10, RZ, RZ, UR4 ;  /* 0x00000004ff0a7e24 */ /* 0x000fc4000f8e00ff */
[----:B------:R-:W-:Y:S02]  /*12340*/  IMAD.U32 R11, RZ, RZ, UR5 ;  /* 0x00000005ff0b7e24 */ /* 0x000fe4000f8e00ff */
[----:B------:R-:W-:Y:S02]  /*12350*/  IMAD.MOV.U32 R12, RZ, RZ, 0x1 ;  /* 0x00000001ff0c7424 */ /* 0x000fe400078e00ff */
[----:B0-----:R-:W-:-:S07]  /*12360*/  IMAD.MOV.U32 R13, RZ, RZ, RZ ;  /* 0x000000ffff0d7224 */ /* 0x001fce00078e00ff */
[----:B------:R-:W-:-:S07]  /*12370*/  LEPC R20, `(.L_x_1166) ;  /* 0x000000001014794e */ /* 0x000fce0000000000 */
[----:B-1----:R-:W-:Y:S05]  /*12380*/  CALL.ABS.NOINC R2 ;  /* 0x0000000002007343 */ /* 0x002fea0003c00000 */
.L_x_1166:
[----:B------:R-:W0:Y:S01]  /*12390*/  LDC.64 R2, c[0x0][0x9f8] ;  /* 0x00027e00ff027b82 */ /* 0x000e220000000a00 */
[----:B------:R-:W-:-:S07]  /*123a0*/  IMAD.MOV.U32 R30, RZ, RZ, R34 ;  /* 0x000000ffff1e7224 */ /* 0x000fce00078e0022 */
[----:B------:R-:W1:Y:S01]  /*123b0*/  LDC R29, c[0x0][0x430] ;  /* 0x00010c00ff1d7b82 */ /* 0x000e620000000800 */
[C---:B------:R-:W-:Y:S01]  /*123c0*/  LOP3.LUT R0, R19.reuse, 0x7f, RZ, 0xc0, !PT ;  /* 0x0000007f13007812 */ /* 0x040fe200078ec0ff */
[----:B------:R-:W-:Y:S02]  /*123d0*/  IMAD.SHL.U32 R33, R19, 0x10, RZ ;  /* 0x0000001013217824 */ /* 0x000fe400078e00ff */
[----:B------:R-:W-:Y:S01]  /*123e0*/  VIADD R22, R32, 0xffffffff ;  /* 0xffffffff20167836 */ /* 0x000fe20000000000 */
[----:B------:R-:W-:Y:S01]  /*123f0*/  LOP3.LUT R23, R23, 0xfffffff7, RZ, 0xc0, !PT ;  /* 0xfffffff717177812 */ /* 0x000fe200078ec0ff */
        /* <DEDUP_REMOVED lines=9> */
[----:B------:R-:W-:-:S04]  /*12490*/  IMAD R4, R22, 0x80, R28 ;  /* 0x0000008016047824 */ /* 0x000fc800078e021c */
[----:B------:R-:W-:-:S05]  /*124a0*/  IMAD.IADD R8, R33, 0x1, R4 ;  /* 0x0000000121087824 */ /* 0x000fca00078e0204 */
[C---:B------:R-:W-:Y:S01]  /*124b0*/  ISETP.GE.AND P0, PT, R8.reuse, UR50, PT ;  /* 0x0000003208007c0c */ /* 0x040fe2000bf06270 */
[----:B-----5:R-:W-:Y:S02]  /*124c0*/  IMAD.IADD R8, R8, 0x1, R31 ;  /* 0x0000000108087824 */ /* 0x020fe400078e021f */
[----:B0-----:R-:W0:Y:S01]  /*124d0*/  @P1 LDC R3, c[0x0][0x434] ;  /* 0x00010d00ff031b82 */ /* 0x001e220000000800 */
[----:B------:R-:W-:Y:S01]  /*124e0*/  @P1 LOP3.LUT R23, R23, 0x8, RZ, 0xfc, !PT ;  /* 0x0000000817171812 */ /* 0x000fe200078efcff */
[----:B------:R-:W-:-:S06]  /*124f0*/  IMAD.MOV.U32 R9, RZ, RZ, R8 ;  /* 0x000000ffff097224 */ /* 0x000fcc00078e0008 */
[----:B------:R-:W1:Y:S08]  /*12500*/  @P1 LDC R11, c[0x0][0x438] ;  /* 0x00010e00ff0b1b82 */ /* 0x000e700000000800 */
[----:B------:R-:W3:Y:S08]  /*12510*/  @!P0 LDC.64 R4, c[0x0][0x428] ;  /* 0x00010a00ff048b82 */ /* 0x000ef00000000a00 */
[----:B------:R-:W4:Y:S01]  /*12520*/  @!P0 LDC.64 R6, c[0x0][0x418] ;  /* 0x00010600ff068b82 */ /* 0x000f220000000a00 */
[----:B0-----:R-:W-:-:S05]  /*12530*/  @P1 IMAD.HI.U32 R2, R8, R3, RZ ;  /* 0x0000000308021227 */ /* 0x001fca00078e00ff */
[----:B-1----:R-:W-:-:S04]  /*12540*/  @P1 SHF.R.U32.HI R9, RZ, R11, R2 ;  /* 0x0000000bff091219 */ /* 0x002fc80000011602 */
[----:B------:R-:W-:Y:S02]  /*12550*/  @!P0 SHF.R.S32.HI R3, RZ, 0x1f, R9 ;  /* 0x0000001fff038819 */ /* 0x000fe40000011409 */
[----:B------:R-:W-:Y:S01]  /*12560*/  LOP3.LUT R23, R23, 0xfffffffe, RZ, 0xc0, !PT ;  /* 0xfffffffe17177812 */ /* 0x000fe200078ec0ff */
[----:B------:R-:W-:-:S03]  /*12570*/  UMOV UR5, 0xffffffff ;  /* 0xffffffff00057882 */ /* 0x000fc60000000000 */
[----:B------:R-:W-:Y:S02]  /*12580*/  LOP3.LUT R23, R23, 0xfffffffd, RZ, 0xc0, !PT ;  /* 0xfffffffd17177812 */ /* 0x000fe400078ec0ff */
[----:B--2---:R-:W-:-:S05]  /*12590*/  SHF.R.S32.HI R27, RZ, 0x1f, R30 ;  /* 0x0000001fff1b7819 */ /* 0x004fca000001141e */
[----:B---3--:R-:W-:-:S04]  /*125a0*/  @!P0 IMAD R2, R27, R4, RZ ;  /* 0x000000041b028224 */ /* 0x008fc800078e02ff */
[----:B------:R-:W-:Y:S01]  /*125b0*/  @!P0 IMAD R11, R30, R5, R2 ;  /* 0x000000051e0b8224 */ /* 0x000fe200078e0202 */
[----:B------:R-:W-:-:S05]  /*125c0*/  @!P0 MOV R2, R9 ;  /* 0x0000000900028202 */ /* 0x000fca0000000f00 */
[----:B------:R-:W-:-:S04]  /*125d0*/  @!P0 IMAD.WIDE.U32 R4, R30, R4, R2 ;  /* 0x000000041e048225 */ /* 0x000fc800078e0002 */
[----:B------:R-:W-:Y:S01]  /*125e0*/  @!P0 IMAD.IADD R3, R5, 0x1, R11 ;  /* 0x0000000105038824 */ /* 0x000fe200078e020b */
[----:B----4-:R-:W-:Y:S01]  /*125f0*/  @!P0 LEA R2, P1, R4, R6, 0x2 ;  /* 0x0000000604028211 */ /* 0x010fe200078210ff */
[----:B------:R-:W-:-:S03]  /*12600*/  IMAD.SHL.U32 R6, R19, 0x8, RZ ;  /* 0x0000000813067824 */ /* 0x000fc600078e00ff */
[----:B------:R-:W-:Y:S01]  /*12610*/  @!P0 LEA.HI.X R3, R4, R7, R3, 0x2, P1 ;  /* 0x0000000704038211 */ /* 0x000fe200008f1403 */
[----:B------:R-:W-:Y:S01]  /*12620*/  IMAD.MOV.U32 R7, RZ, RZ, RZ ;  /* 0x000000ffff077224 */ /* 0x000fe200078e00ff */
[----:B------:R-:W-:-:S04]  /*12630*/  LOP3.LUT R26, R6, 0x38, RZ, 0xc0, !PT ;  /* 0x00000038061a7812 */ /* 0x000fc800078ec0ff */
[C---:B------:R-:W-:Y:S01]  /*12640*/  LOP3.LUT R25, R26.reuse, 0x40, RZ, 0xfc, !PT ;  /* 0x000000401a197812 */ /* 0x040fe200078efcff */
[----:B------:R0:W5:Y:S01]  /*12650*/  @!P0 LDG.E R7, desc[UR48][R2.64] ;  /* 0x0000003002078981 */ /* 0x000162000c1e1900 */
[----:B------:R-:W-:Y:S02]  /*12660*/  ISETP.GE.AND P1, PT, R26, UR4, PT ;  /* 0x000000041a007c0c */ /* 0x000fe4000bf26270 */
[----:B------:R-:W-:-:S11]  /*12670*/  ISETP.GE.AND P0, PT, R25, UR4, PT ;  /* 0x0000000419007c0c */ /* 0x000fd6000bf06270 */
[----:B------:R-:W-:-:S04]  /*12680*/  @P1 LOP3.LUT R23, R23, 0x2, RZ, 0xfc, !PT ;  /* 0x0000000217171812 */ /* 0x000fc800078efcff */
[----:B------:R-:W-:Y:S01]  /*12690*/  @P0 LOP3.LUT R23, R23, 0x1, RZ, 0xfc, !PT ;  /* 0x0000000117170812 */ /* 0x000fe200078efcff */
[----:B0-----:R-:W-:Y:S06]  /*126a0*/  BRA.DIV UR5, `(.L_x_1168) ;  /* 0x0000003205607947 */ /* 0x001fec000b800000 */
.L_x_1210:
[----:B------:R-:W-:Y:S01]  /*126b0*/  ULOP3.LUT UR4, UR36, 0x2, URZ, 0xfc, !UPT ;  /* 0x0000000224047892 */ /* 0x000fe2000f8efc3f */
[----:B------:R-:W-:Y:S01]  /*126c0*/  IMAD.U32 R24, RZ, RZ, UR40 ;  /* 0x00000028ff187e24 */ /* 0x000fe2000f8e00ff */
[----:B------:R-:W-:Y:S01]  /*126d0*/  LOP3.LUT R23, R23, 0xfffffffb, RZ, 0xc0, !PT ;  /* 0xfffffffb17177812 */ /* 0x000fe200078ec0ff */
[----:B------:R-:W-:-:S03]  /*126e0*/  IMAD.MOV R4, RZ, RZ, -R9 ;  /* 0x000000ffff047224 */ /* 0x000fc600078e0a09 */
[----:B------:R-:W-:Y:S01]  /*126f0*/  IMAD.U32 R18, RZ, RZ, UR4 ;  /* 0x00000004ff127e24 */ /* 0x000fe2000f8e00ff */
[----:B------:R-:W-:Y:S01]  /*12700*/  SHF.R.S32.HI R24, RZ, 0x1f, R24 ;  /* 0x0000001fff187819 */ /* 0x000fe20000011418 */
[----:B------:R-:W-:-:S03]  /*12710*/  IMAD R4, R29, R4, R8 ;  /* 0x000000041d047224 */ /* 0x000fc600078e0208 */
[----:B------:R-:W-:-:S13]  /*12720*/  ISETP.NE.AND P0, PT, R18, 0x3, PT ;  /* 0x000000031200780c */ /* 0x000fda0003f05270 */
[----:B------:R-:W-:Y:S01]  /*12730*/  @P0 LOP3.LUT R23, R23, 0x4, RZ, 0xfc, !PT ;  /* 0x0000000417170812 */ /* 0x000fe200078efcff */
[----:B------:R-:W-:Y:S06]  /*12740*/  @!P0 BRA `(.L_x_1169) ;  /* 0x0000000000048947 */ /* 0x000fec0003800000 */
[----:B------:R-:W-:Y:S01]  /*12750*/  BPT.TRAP 0x1 ;  /* 0x000000040000795c */ /* 0x000fe20000300000 */
.L_x_1169:
[----:B------:R-:W-:Y:S01]  /*12760*/  SHF.R.S32.HI R5, RZ, 0x1f, R4 ;  /* 0x0000001fff057819 */ /* 0x000fe20000011404 */
[----:B------:R-:W-:Y:S01]  /*12770*/  ULDC.64 UR4, c[0x0][0x328] ;  /* 0x0000ca0000047ab9 */ /* 0x000fe20000000a00 */
[----:B-----5:R-:W-:Y:S02]  /*12780*/  SHF.R.S32.HI R8, RZ, 0x1f, R7 ;  /* 0x0000001fff087819 */ /* 0x020fe40000011407 */
[----:B------:R-:W-:Y:S01]  /*12790*/  R2UR UR6, R24 ;  /* 0x00000000180672ca */ /* 0x000fe200000e0000 */
[----:B------:R-:W-:-:S04]  /*127a0*/  IMAD R3, R5, UR4, RZ ;  /* 0x0000000405037c24 */ /* 0x000fc8000f8e02ff */
[C---:B------:R-:W-:Y:S02]  /*127b0*/  IMAD R9, R4.reuse, UR5, R3 ;  /* 0x0000000504097c24 */ /* 0x040fe4000f8e0203 */
[----:B------:R-:W-:Y:S01]  /*127c0*/  IMAD.WIDE.U32 R2, R4, UR4, RZ ;  /* 0x0000000404027c25 */ /* 0x000fe2000f8e00ff */
[----:B------:R-:W-:-:S03]  /*127d0*/  ULDC.64 UR4, c[0x0][0x338] ;  /* 0x0000ce0000047ab9 */ /* 0x000fc60000000a00 */
[----:B------:R-:W-:Y:S02]  /*127e0*/  IMAD.IADD R3, R3, 0x1, R9 ;  /* 0x0000000103037824 */ /* 0x000fe400078e0209 */
[----:B------:R-:W-:Y:S02]  /*127f0*/  IMAD.MOV.U32 R9, RZ, RZ, 0x1 ;  /* 0x00000001ff097424 */ /* 0x000fe400078e00ff */
[----:B------:R-:W-:Y:S02]  /*12800*/  IMAD R10, R8, UR4, RZ ;  /* 0x00000004080a7c24 */ /* 0x000fe4000f8e02ff */
[----:B------:R-:W-:Y:S01]  /*12810*/  IMAD.WIDE.U32 R2, R7, UR4, R2 ;  /* 0x0000000407027c25 */ /* 0x000fe2000f8e0002 */
[----:B------:R-:W-:-:S03]  /*12820*/  SHF.L.U32 R9, R9, 0x1f, RZ ;  /* 0x0000001f09097819 */ /* 0x000fc600000006ff */
[----:B------:R-:W-:Y:S01]  /*12830*/  IMAD R11, R7, UR5, R10 ;  /* 0x00000005070b7c24 */ /* 0x000fe2000f8e020a */
[----:B------:R-:W0:Y:S01]  /*12840*/  SYNCS.PHASECHK.TRANS64.TRYWAIT P0, [UR46+0x28840], R9 ;  /* 0x02884009ff0075a7 */ /* 0x000e22000800016e */
[----:B------:R-:W-:Y:S02]  /*12850*/  ULDC.64 UR4, c[0x0][0x330] ;  /* 0x0000cc0000047ab9 */ /* 0x000fe40000000a00 */
        /* <DEDUP_REMOVED lines=10> */
.L_x_1211:
[----:B------:R-:W-:Y:S01]  /*12900*/  ULDC.64 UR4, c[0x0][0x300] ;  /* 0x0000c00000047ab9 */ /* 0x000fe20000000a00 */
[----:B------:R-:W-:Y:S01]  /*12910*/  R2UR UR6, R24 ;  /* 0x00000000180672ca */ /* 0x000fe200000e0000 */
[----:B------:R-:W-:Y:S01]  /*12920*/  IMAD R5, R5, UR4, RZ ;  /* 0x0000000405057c24 */ /* 0x000fe2000f8e02ff */
[C---:B------:R-:W-:Y:S02]  /*12930*/  LOP3.LUT P3, RZ, R23.reuse, 0x2, RZ, 0xc0, !PT ;  /* 0x0000000217ff7812 */ /* 0x040fe4000786c0ff */
[----:B------:R-:W-:Y:S01]  /*12940*/  LOP3.LUT P2, RZ, R23, 0x1, RZ, 0xc0, !PT ;  /* 0x0000000117ff7812 */ /* 0x000fe2000784c0ff */
[C---:B------:R-:W-:Y:S02]  /*12950*/  IMAD R3, R4.reuse, UR5, R5 ;  /* 0x0000000504037c24 */ /* 0x040fe4000f8e0205 */
[----:B------:R-:W-:Y:S01]  /*12960*/  IMAD.WIDE.U32 R4, R4, UR4, RZ ;  /* 0x0000000404047c25 */ /* 0x000fe2000f8e00ff */
[----:B------:R-:W-:-:S03]  /*12970*/  ULDC.64 UR4, c[0x0][0x310] ;  /* 0x0000c40000047ab9 */ /* 0x000fc60000000a00 */
[----:B------:R-:W-:Y:S01]  /*12980*/  IMAD.IADD R5, R5, 0x1, R3 ;  /* 0x0000000105057824 */ /* 0x000fe200078e0203 */
[----:B------:R-:W-:Y:S01]  /*12990*/  LOP3.LUT R3, R6, 0x1c0, RZ, 0xc0, !PT ;  /* 0x000001c006037812 */ /* 0x000fe200078ec0ff */
[----:B------:R-:W-:Y:S02]  /*129a0*/  IMAD R8, R8, UR4, RZ ;  /* 0x0000000408087c24 */ /* 0x000fe4000f8e02ff */
[----:B------:R-:W-:Y:S01]  /*129b0*/  IMAD.WIDE.U32 R4, R7, UR4, R4 ;  /* 0x0000000407047c25 */ /* 0x000fe2000f8e0004 */
[----:B------:R-:W-:-:S03]  /*129c0*/  LOP3.LUT R6, R3, 0x38, R6, 0xf8, !PT ;  /* 0x0000003803067812 */ /* 0x000fc600078ef806 */
[----:B0-----:R-:W-:Y:S01]  /*129d0*/  IMAD R9, R7, UR5, R8 ;  /* 0x0000000507097c24 */ /* 0x001fe2000f8e0208 */
[----:B------:R-:W-:Y:S01]  /*129e0*/  ULDC.64 UR4, c[0x0][0x308] ;  /* 0x0000c20000047ab9 */ /* 0x000fe20000000a00 */
[----:B------:R-:W-:Y:S01]  /*129f0*/  IMAD.MOV.U32 R3, RZ, RZ, -0x80 ;  /* 0xffffff80ff037424 */ /* 0x000fe200078e00ff */
[----:B------:R-:W-:Y:S01]  /*12a00*/  LOP3.LUT R8, R6, 0x38, R19, 0x78, !PT ;  /* 0x0000003806087812 */ /* 0x000fe200078e7813 */
[----:B------:R-:W-:Y:S01]  /*12a10*/  IMAD.U32 R7, RZ, RZ, UR4 ;  /* 0x00000004ff077e24 */ /* 0x000fe2000f8e00ff */
[----:B------:R-:W-:Y:S01]  /*12a20*/  UIMAD UR4, UR6, UR4, URZ ;  /* 0x00000004060472a4 */ /* 0x000fe2000f8e023f */
[----:B------:R-:W-:Y:S02]  /*12a30*/  IMAD.IADD R5, R5, 0x1, R9 ;  /* 0x0000000105057824 */ /* 0x000fe400078e0209 */
[----:B------:R-:W-:Y:S01]  /*12a40*/  IMAD R3, R22, R3, UR50 ;  /* 0x0000003216037e24 */ /* 0x000fe2000f8e0203 */
[----:B------:R-:W-:Y:S02]  /*12a50*/  UIMAD UR4, UR40, UR5, UR4 ;  /* 0x00000005280472a4 */ /* 0x000fe4000f8e0204 */
[----:B------:R-:W-:Y:S01]  /*12a60*/  IMAD.WIDE.U32 R4, R7, UR40, R4 ;  /* 0x0000002807047c25 */ /* 0x000fe2000f8e0004 */
[----:B------:R-:W-:-:S03]  /*12a70*/  ULDC.64 UR6, c[0x0][0x2e8] ;  /* 0x0000ba0000067ab9 */ /* 0x000fc60000000a00 */
[----:B------:R-:W-:Y:S02]  /*12a80*/  IMAD.IADD R6, R3, 0x1, -R28 ;  /* 0x0000000103067824 */ /* 0x000fe400078e0a1c */
[----:B------:R-:W-:Y:S01]  /*12a90*/  IMAD.SHL.U32 R19, R0, 0x8, RZ ;  /* 0x0000000800137824 */ /* 0x000fe200078e00ff */
[----:B------:R-:W-:Y:S01]  /*12aa0*/  LEA R0, P1, R4, UR6, 0x1 ;  /* 0x0000000604007c11 */ /* 0x000fe2000f8208ff */
[----:B------:R-:W-:Y:S01]  /*12ab0*/  VIADD R3, R5, UR4 ;  /* 0x0000000405037c36 */ /* 0x000fe20008000000 */
[----:B------:R-:W-:Y:S01]  /*12ac0*/  UMOV UR4, 0xffffffff ;  /* 0xffffffff00047882 */ /* 0x000fe20000000000 */
[----:B------:R-:W-:Y:S02]  /*12ad0*/  ISETP.GE.AND P0, PT, R6, 0x1, PT ;  /* 0x000000010600780c */ /* 0x000fe40003f06270 */
[----:B------:R-:W-:Y:S02]  /*12ae0*/  LOP3.LUT R19, R8, 0x200, R19, 0xf8, !PT ;  /* 0x0000020008137812 */ /* 0x000fe400078ef813 */
[----:B------:R-:W-:Y:S01]  /*12af0*/  LEA.HI.X R3, R4, UR7, R3, 0x1, P1 ;  /* 0x0000000704037c11 */ /* 0x000fe200088f0c03 */
[----:B------:R-:W-:Y:S08]  /*12b00*/  BRA.DIV UR4, `(.L_x_1171) ;  /* 0x0000002e04807947 */ /* 0x000ff0000b800000 */
[----:B------:R-:W-:Y:S01]  /*12b10*/  SHFL.IDX PT, R5, R3, RZ, 0x181f ;  /* 0x00181fff03057589 */ /* 0x000fe200000e0000 */
[----:B------:R-:W-:Y:S02]  /*12b20*/  @P0 LEA R9, R19, UR46, 0x1 ;  /* 0x0000002e13090c11 */ /* 0x000fe4000f8e08ff */
[----:B------:R-:W-:Y:S01]  /*12b30*/  ISETP.GE.AND P1, PT, R6, 0x21, PT ;  /* 0x000000210600780c */ /* 0x000fe20003f26270 */
[----:B------:R-:W0:Y:S04]  /*12b40*/  SHFL.IDX PT, R4, R0, RZ, 0x181f ;  /* 0x00181fff00047589 */ /* 0x000e2800000e0000 */
[----:B------:R-:W1:Y:S04]  /*12b50*/  SHFL.IDX PT, R8, R3, 0x1, 0x181f ;  /* 0x00381f0003087f89 */ /* 0x000e6800000e0000 */
[----:B------:R-:W2:Y:S04]  /*12b60*/  SHFL.IDX PT, R14, R0, 0x1, 0x181f ;  /* 0x00381f00000e7f89 */ /* 0x000ea800000e0000 */
[----:B------:R-:W-:Y:S04]  /*12b70*/  SHFL.IDX PT, R10, R3, 0x2, 0x181f ;  /* 0x00581f00030a7f89 */ /* 0x000fe800000e0000 */
[----:B------:R-:W3:Y:S04]  /*12b80*/  SHFL.IDX PT, R35, R0, 0x2, 0x181f ;  /* 0x00581f0000237f89 */ /* 0x000ee800000e0000 */
        /* <DEDUP_REMOVED lines=9> */
[----:B------:R-:W1:Y:S01]  /*12c20*/  SHFL.IDX PT, R14, R0, 0x4, 0x181f ;  /* 0x00981f00000e7f89 */ /* 0x000e6200000e0000 */
[----:B------:R-:W-:-:S04]  /*12c30*/  @P0 IMAD.WIDE.U32 R20, R26, 0x2, R4 ;  /* 0x000000021a140825 */ /* 0x000fc800078e0004 */
[----:B---3--:R-:W-:Y:S01]  /*12c40*/  IMAD.MOV.U32 R4, RZ, RZ, R35 ;  /* 0x000000ffff047224 */ /* 0x008fe200078e0023 */
[----:B------:R-:W-:Y:S01]  /*12c50*/  @P0 LDGSTS.E.BYPASS.LTC128B.128 [R37+0x18c00], desc[UR48][R20.64], !P3 ;  /* 0x18c0000014250fae */ /* 0x000fe2000d901d70 */
[----:B------:R-:W-:-:S03]  /*12c60*/  IMAD.MOV.U32 R5, RZ, RZ, R10 ;  /* 0x000000ffff057224 */ /* 0x000fc600078e000a */
[----:B------:R-:W-:Y:S01]  /*12c70*/  @P0 LDGSTS.E.BYPASS.LTC128B.128 [R37+0x1cc00], desc[UR48][R20.64+0x80], !P2 ;  /* 0x1cc0008014250fae */ /* 0x000fe2000d101d70 */
[----:B------:R-:W-:Y:S01]  /*12c80*/  ISETP.GE.AND P0, PT, R6, 0x31, PT ;  /* 0x000000310600780c */ /* 0x000fe20003f06270 */
[----:B------:R-:W-:Y:S01]  /*12c90*/  @P1 IMAD.WIDE.U32 R8, R26, 0x2, R4 ;  /* 0x000000021a081825 */ /* 0x000fe200078e0004 */
[----:B------:R-:W-:Y:S01]  /*12ca0*/  @P1 LEA R5, R19, UR46, 0x1 ;  /* 0x0000002e13051c11 */ /* 0x000fe2000f8e08ff */
[----:B------:R-:W2:Y:S02]  /*12cb0*/  SHFL.IDX PT, R10, R3, 0x4, 0x181f ;  /* 0x00981f00030a7f89 */ /* 0x000ea400000e0000 */
[----:B0-----:R-:W-:Y:S02]  /*12cc0*/  IMAD.MOV.U32 R4, RZ, RZ, R36 ;  /* 0x000000ffff047224 */ /* 0x001fe400078e0024 */
[----:B------:R-:W-:Y:S04]  /*12cd0*/  @P1 LDGSTS.E.BYPASS.LTC128B.128 [R5+0x19400], desc[UR48][R8.64], !P3 ;  /* 0x1940000008051fae */ /* 0x000fe8000d901d70 */
[----:B------:R0:W-:Y:S01]  /*12ce0*/  @P1 LDGSTS.E.BYPASS.LTC128B.128 [R5+0x1d400], desc[UR48][R8.64+0x80], !P2 ;  /* 0x1d40008008051fae */ /* 0x0001e2000d101d70 */
[----:B------:R-:W-:-:S03]  /*12cf0*/  ISETP.GE.AND P1, PT, R6, 0x51, PT ;  /* 0x000000510600780c */ /* 0x000fc60003f26270 */
[----:B------:R-:W-:Y:S04]  /*12d00*/  SHFL.IDX PT, R35, R3, 0x5, 0x181f ;  /* 0x00b81f0003237f89 */ /* 0x000fe800000e0000 */
[----:B------:R-:W3:Y:S01]  /*12d10*/  SHFL.IDX PT, R36, R0, 0x5, 0x181f ;  /* 0x00b81f0000247f89 */ /* 0x000ee200000e0000 */
[----:B0-----:R-:W-:Y:S01]  /*12d20*/  IMAD.MOV.U32 R5, RZ, RZ, R7 ;  /* 0x000000ffff057224 */ /* 0x001fe200078e0007 */
[----:B------:R-:W-:Y:S02]  /*12d30*/  @P0 LEA R7, R19, UR46, 0x1 ;  /* 0x0000002e13070c11 */ /* 0x000fe4000f8e08ff */
[----:B------:R-:W0:Y:S01]  /*12d40*/  SHFL.IDX PT, R37, R0, 0x6, 0x181f ;  /* 0x00d81f0000257f89 */ /* 0x000e2200000e0000 */
[----:B------:R-:W-:-:S05]  /*12d50*/  @P0 IMAD.WIDE.U32 R4, R26, 0x2, R4 ;  /* 0x000000021a040825 */ /* 0x000fca00078e0004 */
[----:B------:R-:W-:Y:S04]  /*12d60*/  @P0 LDGSTS.E.BYPASS.LTC128B.128 [R7+0x19c00], desc[UR48][R4.64], !P3 ;  /* 0x19c0000004070fae */ /* 0x000fe8000d901d70 */
[----:B------:R4:W-:Y:S01]  /*12d70*/  @P0 LDGSTS.E.BYPASS.LTC128B.128 [R7+0x1dc00], desc[UR48][R4.64+0x80], !P2 ;  /* 0x1dc0008004070fae */ /* 0x0009e2000d101d70 */
[----:B------:R-:W-:-:S03]  /*12d80*/  ISETP.GE.AND P0, PT, R6, 0x41, PT ;  /* 0x000000410600780c */ /* 0x000fc60003f06270 */
[----:B----4-:R-:W4:Y:S01]  /*12d90*/  SHFL.IDX PT, R7, R3, 0x6, 0x181f ;  /* 0x00d81f0003077f89 */ /* 0x010f2200000e0000 */
[----:B-1----:R-:W-:Y:S02]  /*12da0*/  IMAD.MOV.U32 R4, RZ, RZ, R14 ;  /* 0x000000ffff047224 */ /* 0x002fe400078e000e */
[----:B--2---:R-:W-:-:S07]  /*12db0*/  IMAD.MOV.U32 R5, RZ, RZ, R10 ;  /* 0x000000ffff057224 */ /* 0x004fce00078e000a */
[----:B------:R-:W-:Y:S01]  /*12dc0*/  @P0 LEA R10, R19, UR46, 0x1 ;  /* 0x0000002e130a0c11 */ /* 0x000fe2000f8e08ff */
[----:B------:R-:W1:Y:S01]  /*12dd0*/  SHFL.IDX PT, R3, R3, 0x7, 0x181f ;  /* 0x00f81f0003037f89 */ /* 0x000e6200000e0000 */
[----:B------:R-:W-:-:S03]  /*12de0*/  @P0 IMAD.WIDE.U32 R20, R26, 0x2, R4 ;  /* 0x000000021a140825 */ /* 0x000fc600078e0004 */
[----:B------:R2:W1:Y:S01]  /*12df0*/  SHFL.IDX PT, R14, R0, 0x7, 0x181f ;  /* 0x00f81f00000e7f89 */ /* 0x00046200000e0000 */
[----:B---3--:R-:W-:-:S03]  /*12e00*/  IMAD.MOV.U32 R4, RZ, RZ, R36 ;  /* 0x000000ffff047224 */ /* 0x008fc600078e0024 */
[----:B------:R2:W-:Y:S01]  /*12e10*/  @P0 LDGSTS.E.BYPASS.LTC128B.128 [R10+0x1a400], desc[UR48][R20.64], !P3 ;  /* 0x1a400000140a0fae */ /* 0x0005e2000d901d70 */
[----:B------:R-:W-:Y:S01]  /*12e20*/  IMAD.MOV.U32 R5, RZ, RZ, R35 ;  /* 0x000000ffff057224 */ /* 0x000fe200078e0023 */
[----:B------:R-:W-:Y:S02]  /*12e30*/  @P1 LEA R35, R19, UR46, 0x1 ;  /* 0x0000002e13231c11 */ /* 0x000fe4000f8e08ff */
[----:B------:R2:W-:Y:S01]  /*12e40*/  @P0 LDGSTS.E.BYPASS.LTC128B.128 [R10+0x1e400], desc[UR48][R20.64+0x80], !P2 ;  /* 0x1e400080140a0fae */ /* 0x0005e2000d101d70 */
[----:B------:R-:W-:Y:S01]  /*12e50*/  ISETP.GE.AND P0, PT, R6, 0x61, PT ;  /* 0x000000610600780c */ /* 0x000fe20003f06270 */
[----:B------:R-:W-:-:S04]  /*12e60*/  @P1 IMAD.WIDE.U32 R8, R26, 0x2, R4 ;  /* 0x000000021a081825 */ /* 0x000fc800078e0004 */
[----:B0-----:R-:W-:Y:S01]  /*12e70*/  IMAD.MOV.U32 R4, RZ, RZ, R37 ;  /* 0x000000ffff047224 */ /* 0x001fe200078e0025 */
[----:B----4-:R-:W-:Y:S01]  /*12e80*/  MOV R5, R7 ;  /* 0x0000000700057202 */ /* 0x010fe20000000f00 */
[----:B------:R2:W-:Y:S04]  /*12e90*/  @P1 LDGSTS.E.BYPASS.LTC128B.128 [R35+0x1ac00], desc[UR48][R8.64], !P3 ;  /* 0x1ac0000008231fae */ /* 0x0005e8000d901d70 */
[----:B------:R2:W-:Y:S02]  /*12ea0*/  @P1 LDGSTS.E.BYPASS.LTC128B.128 [R35+0x1ec00], desc[UR48][R8.64+0x80], !P2 ;  /* 0x1ec0008008231fae */ /* 0x0005e4000d101d70 */
[----:B------:R-:W-:Y:S01]  /*12eb0*/  @P0 IMAD.WIDE.U32 R4, R26, 0x2, R4 ;  /* 0x000000021a040825 */ /* 0x000fe200078e0004 */
[----:B------:R-:W-:-:S05]  /*12ec0*/  @P0 LEA R7, R19, UR46, 0x1 ;  /* 0x0000002e13070c11 */ /* 0x000fca000f8e08ff */
[----:B------:R2:W-:Y:S04]  /*12ed0*/  @P0 LDGSTS.E.BYPASS.LTC128B.128 [R7+0x1b400], desc[UR48][R4.64], !P3 ;  /* 0x1b40000004070fae */ /* 0x0005e8000d901d70 */
[----:B-1----:R2:W-:Y:S02]  /*12ee0*/  @P0 LDGSTS.E.BYPASS.LTC128B.128 [R7+0x1f400], desc[UR48][R4.64+0x80], !P2 ;  /* 0x1f40008004070fae */ /* 0x0025e4000d101d70 */
.L_x_1229:
[----:B------:R-:W-:Y:S01]  /*12ef0*/  ISETP.GE.AND P0, PT, R6, 0x71, PT ;  /* 0x000000710600780c */ /* 0x000fe20003f06270 */
[----:B--2---:R-:W-:Y:S02]  /*12f00*/  IMAD.MOV.U32 R4, RZ, RZ, R14 ;  /* 0x000000ffff047224 */ /* 0x004fe400078e000e */
[----:B------:R-:W-:-:S10]  /*12f10*/  IMAD.MOV.U32 R5, RZ, RZ, R3 ;  /* 0x000000ffff057224 */ /* 0x000fd400078e0003 */
        /* <DEDUP_REMOVED lines=14> */
.L_x_1172:
        /* <DEDUP_REMOVED lines=19> */
[----:B------:R-:W-:Y:S01]  /*13130*/  MOV R12, 0x1 ;  /* 0x00000001000c7802 */ /* 0x000fe20000000f00 */
[----:B------:R-:W0:Y:S01]  /*13140*/  LDC.64 R14, c[0x4][R14] ;  /* 0x010000000e0e7b82 */ /* 0x000e220000000a00 */
[----:B------:R-:W-:Y:S02]  /*13150*/  IMAD.U32 R5, RZ, RZ, UR5 ;  /* 0x00000005ff057e24 */ /* 0x000fe4000f8e00ff */
[----:B------:R-:W-:Y:S02]  /*13160*/  IMAD.U32 R6, RZ, RZ, UR6 ;  /* 0x00000006ff067e24 */ /* 0x000fe4000f8e00ff */
[----:B------:R-:W-:-:S02]  /*13170*/  IMAD.U32 R7, RZ, RZ, UR7 ;  /* 0x00000007ff077e24 */ /* 0x000fc4000f8e00ff */
[----:B------:R-:W-:Y:S02]  /*13180*/  IMAD.U32 R10, RZ, RZ, UR8 ;  /* 0x00000008ff0a7e24 */ /* 0x000fe4000f8e00ff */
[----:B------:R-:W-:Y:S02]  /*13190*/  IMAD.U32 R11, RZ, RZ, UR9 ;  /* 0x00000009ff0b7e24 */ /* 0x000fe4000f8e00ff */
[----:B------:R-:W-:Y:S02]  /*131a0*/  IMAD.MOV.U32 R8, RZ, RZ, 0x70 ;  /* 0x00000070ff087424 */ /* 0x000fe400078e00ff */
[----:B------:R-:W-:-:S07]  /*131b0*/  IMAD.MOV.U32 R13, RZ, RZ, RZ ;  /* 0x000000ffff0d7224 */ /* 0x000fce00078e00ff */
[----:B------:R-:W-:-:S07]  /*131c0*/  LEPC R20, `(.L_x_1173) ;  /* 0x000000001014794e */ /* 0x000fce0000000000 */
[----:B0-----:R-:W-:Y:S05]  /*131d0*/  CALL.ABS.NOINC R14 ;  /* 0x000000000e007343 */ /* 0x001fea0003c00000 */
.L_x_1173:
[----:B------:R-:W-:Y:S01]  /*131e0*/  UISETP.NE.AND UP0, UPT, UR51, URZ, UPT ;  /* 0x0000003f3300728c */ /* 0x000fe2000bf05270 */
[----:B------:R-:W-:Y:S01]  /*131f0*/  IMAD.U32 R4, RZ, RZ, UR38 ;  /* 0x00000026ff047e24 */ /* 0x000fe2000f8e00ff */
[----:B------:R-:W0:Y:S01]  /*13200*/  LDC R0, c[0x0][0x448] ;  /* 0x00011200ff007b82 */ /* 0x000e220000000800 */
[----:B------:R-:W-:Y:S01]  /*13210*/  IMAD.U32 R7, RZ, RZ, UR47 ;  /* 0x0000002fff077e24 */ /* 0x000fe2000f8e00ff */
[----:B------:R-:W-:Y:S01]  /*13220*/  ULDC.64 UR4, c[0x0][0x2e0] ;  /* 0x0000b80000047ab9 */ /* 0x000fe20000000a00 */
[----:B------:R-:W-:Y:S01]  /*13230*/  IMAD.MOV.U32 R6, RZ, RZ, R4 ;  /* 0x000000ffff067224 */ /* 0x000fe200078e0004 */
[----:B------:R-:W-:Y:S01]  /*13240*/  PLOP3.LUT P0, PT, PT, PT, UP0, 0x80, 0x0 ;  /* 0x000000000000781c */ /* 0x000fe20003f0f008 */
[----:B------:R-:W-:Y:S01]  /*13250*/  IMAD R35, R35, UR4, RZ ;  /* 0x0000000423237c24 */ /* 0x000fe2000f8e02ff */
[----:B------:R-:W-:Y:S01]  /*13260*/  PLOP3.LUT P1, PT, PT, PT, UP0, 0x80, 0x0 ;  /* 0x000000000000781c */ /* 0x000fe20003f2f008 */
[----:B------:R-:W-:Y:S01]  /*13270*/  IMAD.WIDE.U32 R6, R34, UR4, R6 ;  /* 0x0000000422067c25 */ /* 0x000fe2000f8e0006 */
[----:B------:R-:W-:Y:S01]  /*13280*/  IADD3 R3, R28, UR41, R33 ;  /* 0x000000291c037c10 */ /* 0x000fe2000fffe021 */
[----:B------:R-:W-:Y:S01]  /*13290*/  @UP0 ULDC UR4, c[0x0][0x44c] ;  /* 0x0001130000040ab9 */ /* 0x000fe20000000800 */
[----:B------:R-:W-:Y:S01]  /*132a0*/  ULDC.64 UR6, c[0x0][0x280] ;  /* 0x0000a00000067ab9 */ /* 0x000fe20000000a00 */
[----:B------:R-:W-:-:S02]  /*132b0*/  IMAD R35, R34, UR5, R35 ;  /* 0x0000000522237c24 */ /* 0x000fc4000f8e0223 */
[----:B------:R-:W-:Y:S02]  /*132c0*/  IMAD.MOV.U32 R9, RZ, RZ, R3 ;  /* 0x000000ffff097224 */ /* 0x000fe400078e0003 */
[----:B------:R-:W-:Y:S02]  /*132d0*/  IMAD.IADD R7, R7, 0x1, R35 ;  /* 0x0000000107077824 */ /* 0x000fe400078e0223 */
[----:B------:R-:W-:Y:S01]  /*132e0*/  @P0 IMAD.HI.U32 R4, R3, UR4, RZ ;  /* 0x0000000403040c27 */ /* 0x000fe2000f8e00ff */
[----:B------:R-:W-:-:S03]  /*132f0*/  @UP0 ULDC UR4, c[0x0][0x450] ;  /* 0x0001140000040ab9 */ /* 0x000fc60000000800 */
[----:B------:R-:W-:Y:S01]  /*13300*/  IMAD.U32 R5, RZ, RZ, UR39 ;  /* 0x00000027ff057e24 */ /* 0x000fe2000f8e00ff */
[----:B------:R-:W-:Y:S01]  /*13310*/  @P1 SHF.R.U32.HI R9, RZ, UR4, R4 ;  /* 0x00000004ff091c19 */ /* 0x000fe20008011604 */
[----:B------:R-:W-:-:S04]  /*13320*/  ULDC.64 UR4, c[0x0][0x2d0] ;  /* 0x0000b40000047ab9 */ /* 0x000fc80000000a00 */
[----:B------:R-:W-:-:S04]  /*13330*/  IMAD.MOV R4, RZ, RZ, -R9 ;  /* 0x000000ffff047224 */ /* 0x000fc800078e0a09 */
[----:B0-----:R-:W-:Y:S01]  /*13340*/  IMAD R3, R0, R4, R3 ;  /* 0x0000000400037224 */ /* 0x001fe200078e0203 */
        /* <DEDUP_REMOVED lines=12> */
[----:B------:R-:W-:Y:S02]  /*13410*/  IADD3 R7, R5, R7, RZ ;  /* 0x0000000705077210 */ /* 0x000fe40007ffe0ff */
[C---:B------:R-:W-:Y:S02]  /*13420*/  LEA R6, P2, R4.reuse, UR6, 0x1 ;  /* 0x0000000604067c11 */ /* 0x040fe4000f8408ff */
[----:B------:R-:W-:Y:S01]  /*13430*/  ISETP.GE.AND P1, PT, R25, UR4, PT ;  /* 0x0000000419007c0c */ /* 0x000fe2000bf26270 */
[----:B------:R-:W-:Y:S01]  /*13440*/  UMOV UR4, 0xffffffff ;  /* 0xffffffff00047882 */ /* 0x000fe20000000000 */
[----:B------:R-:W-:Y:S02]  /*13450*/  LEA.HI.X R7, R4, UR7, R7, 0x1, P2 ;  /* 0x0000000704077c11 */ /* 0x000fe400090f0c07 */
[----:B------:R-:W-:Y:S09]  /*13460*/  BRA.DIV UR4, `(.L_x_1174) ;  /* 0x0000002e04a87947 */ /* 0x000ff2000b800000 */
[----:B------:R-:W-:Y:S01]  /*13470*/  SHFL.IDX PT, R5, R7, RZ, 0x181f ;  /* 0x00181fff07057589 */ /* 0x000fe200000e0000 */
[----:B------:R-:W-:Y:S01]  /*13480*/  ULDC UR4, c[0x0][0x288] ;  /* 0x0000a20000047ab9 */ /* 0x000fe20000000800 */
[----:B------:R-:W-:Y:S02]  /*13490*/  VIADD R3, R28, UR41 ;  /* 0x000000291c037c36 */ /* 0x000fe40008000000 */
        /* <DEDUP_REMOVED lines=12> */
[----:B------:R-:W-:Y:S01]  /*13560*/  ISETP.GE.AND P2, PT, R9, R0, PT ;  /* 0x000000000900720c */ /* 0x000fe20003f46270 */
[----:B-1----:R-:W-:Y:S02]  /*13570*/  IMAD.MOV.U32 R4, RZ, RZ, R14 ;  /* 0x000000ffff047224 */ /* 0x002fe400078e000e */
        /* <DEDUP_REMOVED lines=10> */
[----:B-1----:R-:W-:-:S10]  /*13620*/  VIADD R9, R3, 0x30 ;  /* 0x0000003003097836 */ /* 0x002fd40000000000 */
        /* <DEDUP_REMOVED lines=17> */
[----:B-1----:R-:W-:-:S09]  /*13740*/  IADD3 R9, R3, 0x50, RZ ;  /* 0x0000005003097810 */ /* 0x002fd20007ffe0ff */
[----:B------:R-:W-:Y:S01]  /*13750*/  @!P2 LEA R21, R19, UR46, 0x1 ;  /* 0x0000002e1315ac11 */ /* 0x000fe2000f8e08ff */
[----:B0-----:R-:W-:-:S05]  /*13760*/  @!P2 IMAD.WIDE.U32 R4, R26, 0x2, R4 ;  /* 0x000000021a04a825 */ /* 0x001fca00078e0004 */
[----:B------:R-:W-:Y:S04]  /*13770*/  @!P2 LDGSTS.E.BYPASS.LTC128B.128 [R21+0x12400], desc[UR48][R4.64], !P0 ;  /* 0x124000000415afae */ /* 0x000fe8000c101d70 */
[----:B------:R2:W-:Y:S01]  /*13780*/  @!P2 LDGSTS.E.BYPASS.LTC128B.128 [R21+0x16400], desc[UR48][R4.64+0x80], !P1 ;  /* 0x164000800415afae */ /* 0x0005e2000c901d70 */
[----:B------:R-:W-:Y:S01]  /*13790*/  ISETP.GE.AND P2, PT, R9, R0, PT ;  /* 0x000000000900720c */ /* 0x000fe20003f46270 */
[----:B--2---:R-:W-:Y:S02]  /*137a0*/  IMAD.MOV.U32 R4, RZ, RZ, R14 ;  /* 0x000000ffff047224 */ /* 0x004fe400078e000e */
[----:B------:R-:W-:-:S10]  /*137b0*/  IMAD.MOV.U32 R5, RZ, RZ, R10 ;  /* 0x000000ffff057224 */ /* 0x000fd400078e000a */
[----:B------:R-:W-:Y:S01]  /*137c0*/  @!P2 LEA R35, R19, UR46, 0x1 ;  /* 0x0000002e1323ac11 */ /* 0x000fe2000f8e08ff */
[----:B------:R-:W-:Y:S01]  /*137d0*/  SHFL.IDX PT, R10, R7, 0x7, 0x181f ;  /* 0x00f81f00070a7f89 */ /* 0x000fe200000e0000 */
[----:B------:R-:W-:-:S03]  /*137e0*/  @!P2 IMAD.WIDE.U32 R8, R26, 0x2, R4 ;  /* 0x000000021a08a825 */ /* 0x000fc600078e0004 */
[----:B------:R-:W-:Y:S04]  /*137f0*/  SHFL.IDX PT, R5, R7, 0x6, 0x181f ;  /* 0x00d81f0007057f89 */ /* 0x000fe800000e0000 */
[----:B------:R-:W0:Y:S04]  /*13800*/  SHFL.IDX PT, R4, R6, 0x6, 0x181f ;  /* 0x00d81f0006047f89 */ /* 0x000e2800000e0000 */
[----:B------:R1:W-:Y:S04]  /*13810*/  @!P2 LDGSTS.E.BYPASS.LTC128B.128 [R35+0x12c00], desc[UR48][R8.64], !P0 ;  /* 0x12c000000823afae */ /* 0x0003e8000c101d70 */
[----:B------:R1:W-:Y:S01]  /*13820*/  @!P2 LDGSTS.E.BYPASS.LTC128B.128 [R35+0x16c00], desc[UR48][R8.64+0x80], !P1 ;  /* 0x16c000800823afae */ /* 0x0003e2000c901d70 */
[----:B------:R-:W-:-:S03]  /*13830*/  ISETP.GE.AND P2, PT, R11, R0, PT ;  /* 0x000000000b00720c */ /* 0x000fc60003f46270 */
[----:B------:R1:W2:Y:S10]  /*13840*/  SHFL.IDX PT, R14, R6, 0x7, 0x181f ;  /* 0x00f81f00060e7f89 */ /* 0x0002b400000e0000 */
[----:B------:R-:W-:Y:S01]  /*13850*/  @!P2 LEA R21, R19, UR46, 0x1 ;  /* 0x0000002e1315ac11 */ /* 0x000fe2000f8e08ff */
[----:B0-----:R-:W-:-:S05]  /*13860*/  @!P2 IMAD.WIDE.U32 R4, R26, 0x2, R4 ;  /* 0x000000021a04a825 */ /* 0x001fca00078e0004 */
[----:B------:R1:W-:Y:S04]  /*13870*/  @!P2 LDGSTS.E.BYPASS.LTC128B.128 [R21+0x13400], desc[UR48][R4.64], !P0 ;  /* 0x134000000415afae */ /* 0x0003e8000c101d70 */
[----:B------:R1:W-:Y:S02]  /*13880*/  @!P2 LDGSTS.E.BYPASS.LTC128B.128 [R21+0x17400], desc[UR48][R4.64+0x80], !P1 ;  /* 0x174000800415afae */ /* 0x0003e4000c901d70 */
.L_x_1246:
[----:B------:R-:W-:Y:S01]  /*13890*/  VIADD R3, R3, 0x70 ;  /* 0x0000007003037836 */ /* 0x000fe20000000000 */
[----:B------:R-:W-:Y:S01]  /*138a0*/  BSSY B0, `(.L_x_1175) ;  /* 0x000000e000007945 */ /* 0x000fe20003800000 */
[----:B-12---:R-:W-:Y:S02]  /*138b0*/  IMAD.MOV.U32 R4, RZ, RZ, R14 ;  /* 0x000000ffff047224 */ /* 0x006fe400078e000e */
[----:B------:R-:W-:Y:S01]  /*138c0*/  IMAD.MOV.U32 R5, RZ, RZ, R10 ;  /* 0x000000ffff057224 */ /* 0x000fe200078e000a */
[----:B------:R-:W-:Y:S01]  /*138d0*/  ISETP.GE.AND P2, PT, R3, R0, PT ;  /* 0x000000000300720c */ /* 0x000fe20003f46270 */
[----:B------:R-:W-:-:S05]  /*138e0*/  IMAD.MOV.U32 R0, RZ, RZ, 0x1 ;  /* 0x00000001ff007424 */ /* 0x000fca00078e00ff */
        /* <DEDUP_REMOVED lines=9> */
.L_x_1176:
[----:B------:R-:W-:Y:S05]  /*13980*/  BSYNC B0 ;  /* 0x0000000000007941 */ /* 0x000fea0003800000 */
.L_x_1175:
[----:B------:R-:W-:Y:S01]  /*13990*/  NOP ;  /* 0x0000000000007918 */ /* 0x000fe20000000000 */
[----:B------:R-:W-:Y:S01]  /*139a0*/  SYNCS.ARRIVE.TRANS64.RED.A0T1 RZ, [UR46+0x28800], RZ ;  /* 0x028800ffffff79a7 */ /* 0x000fe2000820042e */
[----:B------:R-:W-:Y:S01]  /*139b0*/  ARRIVES.LDGSTSBAR.64.TRANSCNT [UR46+0x28800] ;  /* 0x02880000ff0079b0 */ /* 0x000fe20008000aae */
[----:B------:R-:W-:Y:S01]  /*139c0*/  NOP ;  /* 0x0000000000007918 */ /* 0x000fe20000000000 */
[----:B------:R-:W-:Y:S01]  /*139d0*/  SYNCS.ARRIVE.TRANS64.A1T0 RZ, [UR46+0x28800], RZ ;  /* 0x028800ffffff79a7 */ /* 0x000fe2000810002e */
[----:B------:R-:W-:-:S05]  /*139e0*/  VIADD R32, R32, 0xfffffffe ;  /* 0xfffffffe20207836 */ /* 0x000fca0000000000 */
[----:B------:R-:W-:Y:S01]  /*139f0*/  ISETP.GE.AND P1, PT, R32, UR52, PT ;  /* 0x0000003420007c0c */ /* 0x000fe2000bf26270 */
[----:B------:R-:W1:Y:S02]  /*13a00*/  SYNCS.PHASECHK.TRANS64.TRYWAIT P0, [UR46+0x28820], R0 ;  /* 0x02882000ff0075a7 */ /* 0x000e64000800016e */
[----:B-1----:R-:W-:Y:S10]  /*13a10*/  @!P0 BRA `(.L_x_1177) ;  /* 0x0000003000b48947 */ /* 0x002ff40003800000 */
.L_x_1247:
[----:B------:R-:W-:Y:S01]  /*13a20*/  IMAD.MOV.U32 R8, RZ, RZ, 0x1 ;  /* 0x00000001ff087424 */ /* 0x000fe200078e00ff */
[----:B------:R-:W-:Y:S01]  /*13a30*/  MOV R10, RZ ;  /* 0x000000ff000a7202 */ /* 0x000fe20000000f00 */
[----:B------:R-:W-:Y:S06]  /*13a40*/  @!P1 BRA `(.L_x_1178) ;  /* 0x0000001000309947 */ /* 0x000fec0003800000 */
[----:B------:R-:W-:Y:S01]  /*13a50*/  UIADD3 UR4, UR45, 0x1, URZ ;  /* 0x000000012d047890 */ /* 0x000fe2000fffe03f */
[----:B0-----:R-:W-:Y:S01]  /*13a60*/  LOP3.LUT R3, RZ, UR43, RZ, 0x33, !PT ;  /* 0x0000002bff037c12 */ /* 0x001fe2000f8e33ff */
[----:B------:R-:W-:Y:S01]  /*13a70*/  BSSY B0, `(.L_x_1178) ;  /* 0x0000109000007945 */ /* 0x000fe20003800000 */
[----:B------:R-:W-:Y:S01]  /*13a80*/  LOP3.LUT R5, RZ, UR42, RZ, 0x33, !PT ;  /* 0x0000002aff057c12 */ /* 0x000fe2000f8e33ff */
[----:B------:R-:W-:Y:S01]  /*13a90*/  UIMAD UR4, UR4, UR37, URZ ;  /* 0x00000025040472a4 */ /* 0x000fe2000f8e023f */
[----:B------:R-:W-:Y:S01]  /*13aa0*/  IADD3 R31, R33, R31, R28 ;  /* 0x0000001f211f7210 */ /* 0x000fe20007ffe01c */
[----:B------:R-:W-:Y:S02]  /*13ab0*/  IMAD.MOV.U32 R9, RZ, RZ, 0x1 ;  /* 0x00000001ff097424 */ /* 0x000fe400078e00ff */
[----:B------:R-:W-:Y:S02]  /*13ac0*/  IMAD.MOV.U32 R20, RZ, RZ, RZ ;  /* 0x000000ffff147224 */ /* 0x000fe400078e00ff */
[----:B------:R-:W-:Y:S01]  /*13ad0*/  LOP3.LUT R0, RZ, UR4, RZ, 0x33, !PT ;  /* 0x00000004ff007c12 */ /* 0x000fe2000f8e33ff */
[----:B------:R-:W-:Y:S01]  /*13ae0*/  VIADD R31, R31, 0xfffffe80 ;  /* 0xfffffe801f1f7836 */ /* 0x000fe20000000000 */
[----:B------:R-:W-:-:S02]  /*13af0*/  ULDC UR4, c[0x0][0x2f4] ;  /* 0x0000bd0000047ab9 */ /* 0x000fc40000000800 */
[----:B------:R-:W-:Y:S02]  /*13b00*/  VIADDMNMX R0, R0, -UR44, R3, !PT ;  /* 0x8000002c00007c46 */ /* 0x000fe4000f800103 */
[----:B------:R-:W-:Y:S02]  /*13b10*/  IADD3 R3, -R28, UR50, RZ ;  /* 0x000000321c037c10 */ /* 0x000fe4000fffe1ff */
[----:B------:R-:W-:Y:S02]  /*13b20*/  VIMNMX R0, R0, R5, !PT ;  /* 0x0000000500007248 */ /* 0x000fe40007fe0100 */
[----:B------:R-:W-:Y:S02]  /*13b30*/  ISETP.GE.AND P2, PT, R26, UR4, PT ;  /* 0x000000041a007c0c */ /* 0x000fe4000bf46270 */
[----:B------:R-:W-:Y:S01]  /*13b40*/  ISETP.GE.AND P1, PT, R25, UR4, PT ;  /* 0x0000000419007c0c */ /* 0x000fe2000bf26270 */
[C---:B------:R-:W-:Y:S01]  /*13b50*/  IMAD R3, R0.reuse, 0x80, R3 ;  /* 0x0000008000037824 */ /* 0x040fe200078e0203 */
[C---:B------:R-:W-:Y:S01]  /*13b60*/  IADD3 R22, -R0.reuse, -0x2, RZ ;  /* 0xfffffffe00167810 */ /* 0x040fe20007ffe1ff */
[----:B------:R-:W-:-:S02]  /*13b70*/  IMAD R21, R0, -0x80, R31 ;  /* 0xffffff8000157824 */ /* 0x000fc400078e021f */
[----:B------:R-:W-:-:S08]  /*13b80*/  VIADD R31, R3, 0x100 ;  /* 0x00000100031f7836 */ /* 0x000fd00000000000 */
.L_x_1191:
        /* <DEDUP_REMOVED lines=8> */
[--C-:B------:R-:W-:Y:S01]  /*13c10*/  SHF.R.S32.HI R5, RZ, 0x1f, R0.reuse ;  /* 0x0000001fff057819 */ /* 0x100fe20000011400 */
[----:B------:R-:W-:Y:S02]  /*13c20*/  IMAD.MOV.U32 R4, RZ, RZ, R0 ;  /* 0x000000ffff047224 */ /* 0x000fe400078e0000 */
[C---:B------:R-:W-:Y:S02]  /*13c30*/  IMAD R3, R30.reuse, UR5, R3 ;  /* 0x000000051e037c24 */ /* 0x040fe4000f8e0203 */
        /* <DEDUP_REMOVED lines=15> */
.L_x_1179:
[----:B------:R-:W-:Y:S01]  /*13d30*/  LEA R34, R10, UR46, 0x3 ;  /* 0x0000002e0a227c11 */ /* 0x000fe2000f8e18ff */
[----:B------:R-:W-:Y:S01]  /*13d40*/  BSSY B1, `(.L_x_1180) ;  /* 0x0000004000017945 */ /* 0x000fe20003800000 */
[----:B------:R-:W-:-:S04]  /*13d50*/  SHF.L.U32 R3, R8, 0x1f, RZ ;  /* 0x0000001f08037819 */ /* 0x000fc800000006ff */
[----:B------:R-:W0:Y:S02]  /*13d60*/  SYNCS.PHASECHK.TRANS64.TRYWAIT P0, [R34+URZ+0x28840], R3 ;  /* 0x02884003220075a7 */ /* 0x000e24000800017f */
[----:B0-----:R-:W-:Y:S05]  /*13d70*/  @!P0 BRA `(.L_x_1181) ;  /* 0x0000002c00f48947 */ /* 0x001fea0003800000 */
.L_x_1248:
[----:B------:R-:W-:Y:S05]  /*13d80*/  BSYNC B1 ;  /* 0x0000000000017941 */ /* 0x000fea0003800000 */
.L_x_1180:
        /* <DEDUP_REMOVED lines=10> */
[----:B0-----:R-:W-:Y:S01]  /*13e30*/  IMAD R3, R35, UR5, R0 ;  /* 0x0000000523037c24 */ /* 0x001fe2000f8e0200 */
        /* <DEDUP_REMOVED lines=13> */
[----:B------:R-:W-:Y:S01]  /*13f10*/  VIADD R5, R5, UR4 ;  /* 0x0000000405057c36 */ /* 0x000fe20008000000 */
[----:B------:R-:W-:-:S04]  /*13f20*/  UMOV UR4, 0xffffffff ;  /* 0xffffffff00047882 */ /* 0x000fc80000000000 */
[----:B------:R-:W-:Y:S01]  /*13f30*/  LEA.HI.X R5, R4, UR7, R5, 0x1, P0 ;  /* 0x0000000704057c11 */ /* 0x000fe200080f0c05 */
[----:B------:R-:W-:Y:S01]  /*13f40*/  IMAD R4, R10, 0x4000, R19 ;  /* 0x000040000a047824 */ /* 0x000fe200078e0213 */
[----:B------:R-:W-:Y:S06]  /*13f50*/  BRA.DIV UR4, `(.L_x_1182) ;  /* 0x0000002e04907947 */ /* 0x000fec000b800000 */
[----:B------:R-:W0:Y:S01]  /*13f60*/  SHFL.IDX PT, R14, R6, RZ, 0x181f ;  /* 0x00181fff060e7589 */ /* 0x000e2200000e0000 */
[----:B------:R-:W-:Y:S01]  /*13f70*/  IMAD.SHL.U32 R3, R26, 0x2, RZ ;  /* 0x000000021a037824 */ /* 0x000fe200078e00ff */
[----:B------:R-:W-:Y:S02]  /*13f80*/  LEA R4, R4, UR46, 0x1 ;  /* 0x0000002e04047c11 */ /* 0x000fe4000f8e08ff */
[----:B------:R-:W1:Y:S04]  /*13f90*/  SHFL.IDX PT, R0, R5, RZ, 0x181f ;  /* 0x00181fff05007589 */ /* 0x000e6800000e0000 */
[----:B------:R-:W2:Y:S04]  /*13fa0*/  SHFL.IDX PT, R37, R6, 0x1, 0x181f ;  /* 0x00381f0006257f89 */ /* 0x000ea800000e0000 */
[----:B------:R-:W-:Y:S01]  /*13fb0*/  SHFL.IDX PT, R7, R5, 0x2, 0x181f ;  /* 0x00581f0005077f89 */ /* 0x000fe200000e0000 */
[----:B0-----:R-:W-:-:S05]  /*13fc0*/  IADD3 R14, P0, R14, R3, RZ ;  /* 0x000000030e0e7210 */ /* 0x001fca0007f1e0ff */
[----:B-1----:R-:W-:Y:S02]  /*13fd0*/  IMAD.X R15, RZ, RZ, R0, P0 ;  /* 0x000000ffff0f7224 */ /* 0x002fe400000e0600 */
        /* <DEDUP_REMOVED lines=12> */
[----:B------:R-:W-:Y:S01]  /*140a0*/  IADD3 R14, P0, R37, R3, RZ ;  /* 0x00000003250e7210 */ /* 0x000fe20007f1e0ff */
[----:B------:R-:W-:Y:S04]  /*140b0*/  SHFL.IDX PT, R7, R5, 0x5, 0x181f ;  /* 0x00b81f0005077f89 */ /* 0x000fe800000e0000 */
[----:B------:R-:W1:Y:S01]  /*140c0*/  SHFL.IDX PT, R37, R6, 0x4, 0x181f ;  /* 0x00981f0006257f89 */ /* 0x000e6200000e0000 */
[----:B0-----:R-:W-:-:S03]  /*140d0*/  IMAD.X R15, RZ, RZ, R0, P0 ;  /* 0x000000ffff0f7224 */ /* 0x001fc600000e0600 */
[----:B------:R-:W0:Y:S04]  /*140e0*/  SHFL.IDX PT, R0, R5, 0x4, 0x181f ;  /* 0x00981f0005007f89 */ /* 0x000e2800000e0000 */
[----:B------:R-:W-:Y:S04]  /*140f0*/  LDGSTS.E.BYPASS.LTC128B.128 [R4+0x19400], desc[UR48][R12.64], !P4 ;  /* 0x194000000c047fae */ /* 0x000fe8000e101d70 */
[----:B------:R1:W-:Y:S04]  /*14100*/  LDGSTS.E.BYPASS.LTC128B.128 [R4+0x1d400], desc[UR48][R12.64+0x80], !P3 ;  /* 0x1d4000800c047fae */ /* 0x0003e8000d901d70 */
[----:B------:R-:W-:Y:S04]  /*14110*/  LDGSTS.E.BYPASS.LTC128B.128 [R4+0x19c00], desc[UR48][R14.64], !P4 ;  /* 0x19c000000e047fae */ /* 0x000fe8000e101d70 */
[----:B------:R2:W-:Y:S01]  /*14120*/  LDGSTS.E.BYPASS.LTC128B.128 [R4+0x1dc00], desc[UR48][R14.64+0x80], !P3 ;  /* 0x1dc000800e047fae */ /* 0x0005e2000d901d70 */
[----:B-1----:R-:W-:-:S03]  /*14130*/  IADD3 R12, P0, R37, R3, RZ ;  /* 0x00000003250c7210 */ /* 0x002fc60007f1e0ff */
[----:B------:R-:W-:Y:S01]  /*14140*/  SHFL.IDX PT, R37, R6, 0x6, 0x181f ;  /* 0x00d81f0006257f89 */ /* 0x000fe200000e0000 */
[----:B0-----:R-:W-:-:S03]  /*14150*/  IADD3.X R13, RZ, R0, RZ, P0, !PT ;  /* 0x00000000ff0d7210 */ /* 0x001fc600007fe4ff */
        /* <DEDUP_REMOVED lines=9> */
[----:B------:R0:W-:Y:S01]  /*141f0*/  LDGSTS.E.BYPASS.LTC128B.128 [R4+0x1ac00], desc[UR48][R14.64], !P4 ;  /* 0x1ac000000e047fae */ /* 0x0001e2000e101d70 */
[----:B------:R-:W-:-:S03]  /*14200*/  IMAD.X R13, RZ, RZ, R0, P0 ;  /* 0x000000ffff0d7224 */ /* 0x000fc600000e0600 */
[----:B------:R0:W-:Y:S04]  /*14210*/  LDGSTS.E.BYPASS.LTC128B.128 [R4+0x1ec00], desc[UR48][R14.64+0x80], !P3 ;  /* 0x1ec000800e047fae */ /* 0x0001e8000d901d70 */
[----:B------:R0:W-:Y:S04]  /*14220*/  LDGSTS.E.BYPASS.LTC128B.128 [R4+0x1b400], desc[UR48][R12.64], !P4 ;  /* 0x1b4000000c047fae */ /* 0x0001e8000e101d70 */
[----:B--23--:R0:W-:Y:S02]  /*14230*/  LDGSTS.E.BYPASS.LTC128B.128 [R4+0x1f400], desc[UR48][R12.64+0x80], !P3 ;  /* 0x1f4000800c047fae */ /* 0x00c1e4000d901d70 */
.L_x_1266:
        /* <DEDUP_REMOVED lines=9> */
.L_x_1183:
        /* <DEDUP_REMOVED lines=10> */
.L_x_1184:
[----:B------:R2:W-:Y:S01]  /*14370*/  SYNCS.ARRIVE.TRANS64.A1T0 RZ, [R34+URZ+0x28830], RZ ;  /* 0x028830ff22ff79a7 */ /* 0x0005e2000810003f */
[----:B------:R-:W-:Y:S05]  /*14380*/  @!P4 BRA `(.L_x_1185) ;  /* 0x000000000004c947 */ /* 0x000fea0003800000 */
[----:B------:R-:W-:Y:S01]  /*14390*/  BPT.TRAP 0x1 ;  /* 0x000000040000795c */ /* 0x000fe20000300000 */
.L_x_1185:
[----:B------:R-:W-:Y:S01]  /*143a0*/  SHF.L.U32 R5, R9, 0x1f, RZ ;  /* 0x0000001f09057819 */ /* 0x000fe200000006ff */
[----:B------:R-:W-:Y:S01]  /*143b0*/  BSSY B1, `(.L_x_1186) ;  /* 0x0000004000017945 */ /* 0x000fe20003800000 */
[----:B------:R-:W-:-:S04]  /*143c0*/  LEA R0, R20, UR46, 0x3 ;  /* 0x0000002e14007c11 */ /* 0x000fc8000f8e18ff */
[----:B------:R-:W3:Y:S02]  /*143d0*/  SYNCS.PHASECHK.TRANS64.TRYWAIT P0, [R0+URZ+0x28860], R5 ;  /* 0x02886005000075a7 */ /* 0x000ee4000800017f */
[----:B---3--:R-:W-:Y:S05]  /*143e0*/  @!P0 BRA `(.L_x_1187) ;  /* 0x0000003000c88947 */ /* 0x008fea0003800000 */
.L_x_1267:
[----:B------:R-:W-:Y:S05]  /*143f0*/  BSYNC B1 ;  /* 0x0000000000017941 */ /* 0x000fea0003800000 */
.L_x_1186:
        /* <DEDUP_REMOVED lines=8> */
[----:B------:R-:W0:Y:S02]  /*14480*/  SHFL.IDX PT, R14, R16, 0x1, 0x181f ;  /* 0x00381f00100e7f89 */ /* 0x000e2400000e0000 */
[----:B-1----:R-:W-:Y:S01]  /*14490*/  IMAD.X R5, RZ, RZ, R5, P0 ;  /* 0x000000ffff057224 */ /* 0x002fe200000e0605 */
[----:B------:R-:W-:-:S13]  /*144a0*/  ISETP.LT.OR P0, PT, R31, 0x1, P2 ;  /* 0x000000011f00780c */ /* 0x000fda0001701670 */
[----:B------:R-:W-:Y:S01]  /*144b0*/  LDGSTS.E.BYPASS.LTC128B.128 [R7+0x400], desc[UR48][R4.64], !P0 ;  /* 0x0040000004077fae */ /* 0x000fe2000c101d70 */
[----:B------:R-:W-:-:S13]  /*144c0*/  ISETP.LT.OR P0, PT, R31, 0x1, P1 ;  /* 0x000000011f00780c */ /* 0x000fda0000f01670 */
[----:B------:R1:W-:Y:S01]  /*144d0*/  LDGSTS.E.BYPASS.LTC128B.128 [R7+0x4400], desc[UR48][R4.64+0x80], !P0 ;  /* 0x0440008004077fae */ /* 0x0003e2000c101d70 */
[----:B0-----:R-:W-:-:S03]  /*144e0*/  IADD3 R12, P0, R14, R3, RZ ;  /* 0x000000030e0c7210 */ /* 0x001fc60007f1e0ff */
[----:B------:R-:W1:Y:S02]  /*144f0*/  SHFL.IDX PT, R14, R16, 0x2, 0x181f ;  /* 0x00581f00100e7f89 */ /* 0x000e6400000e0000 */
[----:B------:R-:W-:Y:S01]  /*14500*/  IMAD.X R13, RZ, RZ, R6, P0 ;  /* 0x000000ffff0d7224 */ /* 0x000fe200000e0606 */
[----:B------:R-:W-:Y:S01]  /*14510*/  ISETP.LT.OR P0, PT, R31, 0x11, P2 ;  /* 0x000000111f00780c */ /* 0x000fe20001701670 */
[----:B------:R-:W0:-:S12]  /*14520*/  SHFL.IDX PT, R6, R2, 0x2, 0x181f ;  /* 0x00581f0002067f89 */ /* 0x000e1800000e0000 */
[----:B------:R-:W-:Y:S01]  /*14530*/  LDGSTS.E.BYPASS.LTC128B.128 [R7+0xc00], desc[UR48][R12.64], !P0 ;  /* 0x00c000000c077fae */ /* 0x000fe2000c101d70 */
[----:B------:R-:W-:-:S13]  /*14540*/  ISETP.LT.OR P0, PT, R31, 0x11, P1 ;  /* 0x000000111f00780c */ /* 0x000fda0000f01670 */
[----:B------:R3:W-:Y:S01]  /*14550*/  LDGSTS.E.BYPASS.LTC128B.128 [R7+0x4c00], desc[UR48][R12.64+0x80], !P0 ;  /* 0x04c000800c077fae */ /* 0x0007e2000c101d70 */
[----:B-1----:R-:W-:-:S03]  /*14560*/  IADD3 R4, P0, R14, R3, RZ ;  /* 0x000000030e047210 */ /* 0x002fc60007f1e0ff */
[----:B------:R-:W3:Y:S02]  /*14570*/  SHFL.IDX PT, R14, R16, 0x3, 0x181f ;  /* 0x00781f00100e7f89 */ /* 0x000ee400000e0000 */
[----:B0-----:R-:W-:Y:S01]  /*14580*/  IMAD.X R5, RZ, RZ, R6, P0 ;  /* 0x000000ffff057224 */ /* 0x001fe200000e0606 */
[----:B------:R-:W-:Y:S01]  /*14590*/  ISETP.LT.OR P0, PT, R31, 0x21, P2 ;  /* 0x000000211f00780c */ /* 0x000fe20001701670 */
[----:B------:R-:W0:-:S12]  /*145a0*/  SHFL.IDX PT, R6, R2, 0x3, 0x181f ;  /* 0x00781f0002067f89 */ /* 0x000e1800000e0000 */
[----:B------:R-:W-:Y:S01]  /*145b0*/  LDGSTS.E.BYPASS.LTC128B.128 [R7+0x1400], desc[UR48][R4.64], !P0 ;  /* 0x0140000004077fae */ /* 0x000fe2000c101d70 */
[----:B------:R-:W-:-:S13]  /*145c0*/  ISETP.LT.OR P0, PT, R31, 0x21, P1 ;  /* 0x000000211f00780c */ /* 0x000fda0000f01670 */
[----:B------:R1:W-:Y:S01]  /*145d0*/  LDGSTS.E.BYPASS.LTC128B.128 [R7+0x5400], desc[UR48][R4.64+0x80], !P0 ;  /* 0x0540008004077fae */ /* 0x0003e2000c101d70 */
[----:B---3--:R-:W-:-:S03]  /*145e0*/  IADD3 R12, P0, R14, R3, RZ ;  /* 0x000000030e0c7210 */ /* 0x008fc60007f1e0ff */
[----:B------:R-:W1:Y:S02]  /*145f0*/  SHFL.IDX PT, R14, R16, 0x4, 0x181f ;  /* 0x00981f00100e7f89 */ /* 0x000e6400000e0000 */
[----:B0-----:R-:W-:Y:S01]  /*14600*/  IMAD.X R13, RZ, RZ, R6, P0 ;  /* 0x000000ffff0d7224 */ /* 0x001fe200000e0606 */
        /* <DEDUP_REMOVED lines=14> */
[----:B------:R-:W1:Y:S01]  /*146f0*/  SHFL.IDX PT, R14, R16, 0x6, 0x181f ;  /* 0x00d81f00100e7f89 */ /* 0x000e6200000e0000 */
[----:B0-----:R-:W-:Y:S02]  /*14700*/  IADD3.X R13, RZ, R6, RZ, P0, !PT ;  /* 0x00000006ff0d7210 */ /* 0x001fe400007fe4ff */
[----:B------:R-:W-:Y:S01]  /*14710*/  ISETP.LT.OR P0, PT, R31, 0x51, P2 ;  /* 0x000000511f00780c */ /* 0x000fe20001701670 */
[----:B------:R-:W0:-:S12]  /*14720*/  SHFL.IDX PT, R6, R2, 0x6, 0x181f ;  /* 0x00d81f0002067f89 */ /* 0x000e1800000e0000 */
[----:B------:R3:W-:Y:S01]  /*14730*/  LDGSTS.E.BYPASS.LTC128B.128 [R7+0x2c00], desc[UR48][R12.64], !P0 ;  /* 0x02c000000c077fae */ /* 0x0007e2000c101d70 */
[----:B------:R-:W-:-:S13]  /*14740*/  ISETP.LT.OR P0, PT, R31, 0x51, P1 ;  /* 0x000000511f00780c */ /* 0x000fda0000f01670 */
[----:B------:R3:W-:Y:S01]  /*14750*/  LDGSTS.E.BYPASS.LTC128B.128 [R7+0x6c00], desc[UR48][R12.64+0x80], !P0 ;  /* 0x06c000800c077fae */ /* 0x0007e2000c101d70 */
[----:B-1----:R-:W-:-:S03]  /*14760*/  IADD3 R4, P0, R14, R3, RZ ;  /* 0x000000030e047210 */ /* 0x002fc60007f1e0ff */
[----:B------:R3:W1:Y:S02]  /*14770*/  SHFL.IDX PT, R14, R16, 0x7, 0x181f ;  /* 0x00f81f00100e7f89 */ /* 0x00066400000e0000 */
[----:B0-----:R-:W-:Y:S01]  /*14780*/  IMAD.X R5, RZ, RZ, R6, P0 ;  /* 0x000000ffff057224 */ /* 0x001fe200000e0606 */
[----:B------:R-:W-:Y:S01]  /*14790*/  ISETP.LT.OR P0, PT, R31, 0x61, P2 ;  /* 0x000000611f00780c */ /* 0x000fe20001701670 */
[----:B------:R3:W4:-:S12]  /*147a0*/  SHFL.IDX PT, R6, R2, 0x7, 0x181f ;  /* 0x00f81f0002067f89 */ /* 0x00071800000e0000 */
[----:B------:R3:W-:Y:S01]  /*147b0*/  LDGSTS.E.BYPASS.LTC128B.128 [R7+0x3400], desc[UR48][R4.64], !P0 ;  /* 0x0340000004077fae */ /* 0x0007e2000c101d70 */
[----:B------:R-:W-:-:S13]  /*147c0*/  ISETP.LT.OR P0, PT, R31, 0x61, P1 ;  /* 0x000000611f00780c */ /* 0x000fda0000f01670 */
[----:B-1--4-:R3:W-:Y:S02]  /*147d0*/  LDGSTS.E.BYPASS.LTC128B.128 [R7+0x7400], desc[UR48][R4.64+0x80], !P0 ;  /* 0x0740008004077fae */ /* 0x0127e4000c101d70 */
.L_x_1285:
[----:B---3--:R-:W-:Y:S01]  /*147e0*/  IADD3 R2, P0, R14, R3, RZ ;  /* 0x000000030e027210 */ /* 0x008fe20007f1e0ff */
        /* <DEDUP_REMOVED lines=9> */
[C---:B------:R-:W-:Y:S02]  /*14880*/  IMAD.WIDE.U32 R4, R32.reuse, UR4, R4 ;  /* 0x0000000420047c25 */ /* 0x040fe4000f8e0004 */
[----:B------:R-:W-:Y:S01]  /*14890*/  @!PT LDS RZ, [RZ] ;  /* 0x00000000fffff984 */ /* 0x000fe20000000800 */
[----:B------:R-:W-:Y:S01]  /*148a0*/  @!PT LDS RZ, [RZ] ;  /* 0x00000000fffff984 */ /* 0x000fe20000000800 */
[----:B------:R-:W-:Y:S01]  /*148b0*/  @!PT LDS RZ, [RZ] ;  /* 0x00000000fffff984 */ /* 0x000fe20000000800 */
[----:B------:R0:W-:Y:S01]  /*148c0*/  LDGSTS.E.BYPASS.LTC128B.128 [R7+0x3c00], desc[UR48][R2.64], !P0 ;  /* 0x03c0000002077fae */ /* 0x0001e2000c101d70 */
[----:B------:R-:W-:Y:S01]  /*148d0*/  ISETP.LT.OR P0, PT, R31, 0x71, P1 ;  /* 0x000000711f00780c */ /* 0x000fe20000f01670 */
[----:B------:R-:W-:-:S04]  /*148e0*/  IMAD R33, R32, UR5, R33 ;  /* 0x0000000520217c24 */ /* 0x000fc8000f8e0221 */
[----:B------:R-:W-:-:S08]  /*148f0*/  IMAD.IADD R33, R5, 0x1, R33 ;  /* 0x0000000105217824 */ /* 0x000fd000078e0221 */
[----:B------:R0:W-:Y:S01]  /*14900*/  LDGSTS.E.BYPASS.LTC128B.128 [R7+0x7c00], desc[UR48][R2.64+0x80], !P0 ;  /* 0x07c0008002077fae */ /* 0x0001e2000c101d70 */
[----:B------:R-:W-:Y:S01]  /*14910*/  PLOP3.LUT P0, PT, PT, PT, PT, 0x80, 0x0 ;  /* 0x000000000000781c */ /* 0x000fe20003f0f070 */
[----:B------:R-:W-:-:S12]  /*14920*/  NOP ;  /* 0x0000000000007918 */ /* 0x000fd80000000000 */
.L_x_1189:
        /* <DEDUP_REMOVED lines=10> */
.L_x_1190:
        /* <DEDUP_REMOVED lines=14> */
[----:B------:R-:W-:Y:S01]  /*14ab0*/  LEA R16, P0, R4, UR6, 0x1 ;  /* 0x0000000604107c11 */ /* 0x000fe2000f8008ff */
[----:B------:R-:W-:-:S05]  /*14ac0*/  VIADD R3, R5, UR4 ;  /* 0x0000000405037c36 */ /* 0x000fca0008000000 */
[----:B------:R-:W-:Y:S02]  /*14ad0*/  LEA.HI.X R2, R4, UR7, R3, 0x1, P0 ;  /* 0x0000000704027c11 */ /* 0x000fe400080f0c03 */
[----:B------:R-:W-:-:S13]  /*14ae0*/  ISETP.GT.AND P0, PT, R22, UR52, PT ;  /* 0x0000003416007c0c */ /* 0x000fda000bf04270 */
[----:B-1----:R-:W-:Y:S05]  /*14af0*/  @P0 BRA `(.L_x_1191) ;  /* 0xfffffff000240947 */ /* 0x002fea000383ffff */
[----:B------:R-:W-:Y:S05]  /*14b00*/  BSYNC B0 ;  /* 0x0000000000007941 */ /* 0x000fea0003800000 */
.L_x_1178:
[----:B------:R-:W-:-:S13]  /*14b10*/  ISETP.NE.AND P0, PT, R18, 0x3, PT ;  /* 0x000000031200780c */ /* 0x000fda0003f05270 */
[----:B------:R-:W-:Y:S05]  /*14b20*/  @!P0 BRA `(.L_x_1192) ;  /* 0x0000000000048947 */ /* 0x000fea0003800000 */
[----:B------:R-:W-:Y:S01]  /*14b30*/  BPT.TRAP 0x1 ;  /* 0x000000040000795c */ /* 0x000fe20000300000 */
.L_x_1192:
[----:B0-----:R-:W-:Y:S01]  /*14b40*/  LEA R0, R10, UR46, 0x3 ;  /* 0x0000002e0a007c11 */ /* 0x001fe2000f8e18ff */
[----:B------:R-:W-:Y:S01]  /*14b50*/  IMAD.MOV.U32 R3, RZ, RZ, -0x80 ;  /* 0xffffff80ff037424 */ /* 0x000fe200078e00ff */
[----:B------:R-:W-:Y:S01]  /*14b60*/  SHF.L.U32 R5, R8, 0x1f, RZ ;  /* 0x0000001f08057819 */ /* 0x000fe200000006ff */
[----:B------:R-:W-:Y:S01]  /*14b70*/  BSSY B0, `(.L_x_1193) ;  /* 0x0000006000007945 */ /* 0x000fe20003800000 */
[----:B------:R-:W-:Y:S02]  /*14b80*/  IMAD R6, R10, 0x4000, R19 ;  /* 0x000040000a067824 */ /* 0x000fe400078e0213 */
[----:B------:R-:W0:Y:S01]  /*14b90*/  SYNCS.PHASECHK.TRANS64.TRYWAIT P0, [R0+URZ+0x28860], R5 ;  /* 0x02886005000075a7 */ /* 0x000e22000800017f */
[----:B------:R-:W-:-:S04]  /*14ba0*/  IMAD R3, R22, R3, UR50 ;  /* 0x0000003216037e24 */ /* 0x000fc8000f8e0203 */
[----:B------:R-:W-:Y:S01]  /*14bb0*/  IMAD.IADD R28, R3, 0x1, -R28 ;  /* 0x00000001031c7824 */ /* 0x000fe200078e0a1c */
[----:B0-----:R-:W-:Y:S06]  /*14bc0*/  @!P0 BRA `(.L_x_1194) ;  /* 0x0000003400988947 */ /* 0x001fec0003800000 */
.L_x_1286:
[----:B------:R-:W-:Y:S05]  /*14bd0*/  BSYNC B0 ;  /* 0x0000000000007941 */ /* 0x000fea0003800000 */
.L_x_1193:
[----:B------:R-:W-:-:S03]  /*14be0*/  UMOV UR4, 0xffffffff ;  /* 0xffffffff00047882 */ /* 0x000fc60000000000 */
[----:B------:R-:W-:Y:S05]  /*14bf0*/  BRA.DIV UR4, `(.L_x_1195) ;  /* 0x0000003604a07947 */ /* 0x000fea000b800000 */
[----:B0-----:R-:W0:Y:S01]  /*14c00*/  SHFL.IDX PT, R5, R2, RZ, 0x181f ;  /* 0x00181fff02057589 */ /* 0x001e2200000e0000 */
[----:B------:R-:W-:Y:S01]  /*14c10*/  ULDC UR4, c[0x0][0x2f4] ;  /* 0x0000bd0000047ab9 */ /* 0x000fe20000000800 */
[----:B------:R-:W-:Y:S02]  /*14c20*/  LEA R3, R6, UR46, 0x1 ;  /* 0x0000002e06037c11 */ /* 0x000fe4000f8e08ff */
[----:B------:R-:W1:Y:S01]  /*14c30*/  SHFL.IDX PT, R4, R16, RZ, 0x181f ;  /* 0x00181fff10047589 */ /* 0x000e6200000e0000 */
[----:B------:R-:W-:Y:S02]  /*14c40*/  ISETP.GE.AND P1, PT, R26, UR4, PT ;  /* 0x000000041a007c0c */ /* 0x000fe4000bf26270 */
[----:B------:R-:W-:Y:S01]  /*14c50*/  ISETP.GE.AND P0, PT, R25, UR4, PT ;  /* 0x0000000419007c0c */ /* 0x000fe2000bf06270 */
[----:B------:R-:W-:Y:S01]  /*14c60*/  SHFL.IDX PT, R19, R2, 0x1, 0x181f ;  /* 0x00381f0002137f89 */ /* 0x000fe200000e0000 */
[C---:B------:R-:W-:Y:S02]  /*14c70*/  ISETP.LT.OR P4, PT, R28.reuse, 0x1, P1 ;  /* 0x000000011c00780c */ /* 0x040fe40000f81670 */
[C---:B------:R-:W-:Y:S01]  /*14c80*/  ISETP.LT.OR P5, PT, R28.reuse, 0x1, P0 ;  /* 0x000000011c00780c */ /* 0x040fe200007a1670 */
[----:B------:R-:W3:Y:S01]  /*14c90*/  SHFL.IDX PT, R14, R16, 0x1, 0x181f ;  /* 0x00381f00100e7f89 */ /* 0x000ee200000e0000 */
[----:B------:R-:W-:-:S02]  /*14ca0*/  ISETP.LT.OR P2, PT, R28, 0x11, P1 ;  /* 0x000000111c00780c */ /* 0x000fc40000f41670 */
[----:B------:R-:W-:Y:S01]  /*14cb0*/  ISETP.LT.OR P3, PT, R28, 0x11, P0 ;  /* 0x000000111c00780c */ /* 0x000fe20000761670 */
[----:B------:R-:W-:Y:S04]  /*14cc0*/  SHFL.IDX PT, R23, R2, 0x2, 0x181f ;  /* 0x00581f0002177f89 */ /* 0x000fe800000e0000 */
[----:B------:R-:W4:Y:S01]  /*14cd0*/  SHFL.IDX PT, R22, R16, 0x2, 0x181f ;  /* 0x00581f0010167f89 */ /* 0x000f2200000e0000 */
[----:B0-----:R-:W-:-:S03]  /*14ce0*/  IMAD.MOV.U32 R7, RZ, RZ, R5 ;  /* 0x000000ffff077224 */ /* 0x001fc600078e0005 */
[----:B------:R-:W0:Y:S01]  /*14cf0*/  SHFL.IDX PT, R24, R16, 0x4, 0x181f ;  /* 0x00981f0010187f89 */ /* 0x000e2200000e0000 */
[----:B-1----:R-:W-:-:S03]  /*14d00*/  IMAD.MOV.U32 R6, RZ, RZ, R4 ;  /* 0x000000ffff067224 */ /* 0x002fc600078e0004 */
[----:B------:R-:W1:Y:S01]  /*14d10*/  SHFL.IDX PT, R9, R2, 0x4, 0x181f ;  /* 0x00981f0002097f89 */ /* 0x000e6200000e0000 */
[----:B------:R-:W-:-:S03]  /*14d20*/  IMAD.WIDE.U32 R6, R26, 0x2, R6 ;  /* 0x000000021a067825 */ /* 0x000fc600078e0006 */
[----:B------:R-:W-:Y:S01]  /*14d30*/  SHFL.IDX PT, R21, R2, 0x3, 0x181f ;  /* 0x00781f0002157f89 */ /* 0x000fe200000e0000 */
[----:B---3--:R-:W-:-:S03]  /*14d40*/  IMAD.MOV.U32 R4, RZ, RZ, R14 ;  /* 0x000000ffff047224 */ /* 0x008fc600078e000e */
[----:B------:R-:W3:Y:S01]  /*14d50*/  SHFL.IDX PT, R20, R16, 0x3, 0x181f ;  /* 0x00781f0010147f89 */ /* 0x000ee200000e0000 */
[----:B------:R-:W-:-:S03]  /*14d60*/  IMAD.MOV.U32 R5, RZ, RZ, R19 ;  /* 0x000000ffff057224 */ /* 0x000fc600078e0013 */
[----:B------:R-:W-:Y:S01]  /*14d70*/  LDGSTS.E.BYPASS.LTC128B.128 [R3+0x400], desc[UR48][R6.64], !P4 ;  /* 0x0040000006037fae */ /* 0x000fe2000e101d70 */
[----:B------:R-:W-:Y:S01]  /*14d80*/  ISETP.LT.OR P4, PT, R28, 0x21, P1 ;  /* 0x000000211c00780c */ /* 0x000fe20000f81670 */
[----:B------:R-:W-:Y:S02]  /*14d90*/  IMAD.WIDE.U32 R4, R26, 0x2, R4 ;  /* 0x000000021a047825 */ /* 0x000fe400078e0004 */
[----:B------:R5:W-:Y:S01]  /*14da0*/  LDGSTS.E.BYPASS.LTC128B.128 [R3+0x4400], desc[UR48][R6.64+0x80], !P5 ;  /* 0x0440008006037fae */ /* 0x000be2000e901d70 */
[----:B------:R-:W-:Y:S01]  /*14db0*/  ISETP.LT.OR P5, PT, R28, 0x21, P0 ;  /* 0x000000211c00780c */ /* 0x000fe200007a1670 */
[----:B----4-:R-:W-:Y:S02]  /*14dc0*/  IMAD.WIDE.U32 R22, R26, 0x2, R22 ;  /* 0x000000021a167825 */ /* 0x010fe400078e0016 */
[----:B------:R-:W5:Y:S01]  /*14dd0*/  SHFL.IDX PT, R19, R2, 0x5, 0x181f ;  /* 0x00b81f0002137f89 */ /* 0x000f6200000e0000 */
[----:B0-----:R-:W-:-:S03]  /*14de0*/  MOV R12, R24 ;  /* 0x00000018000c7202 */ /* 0x001fc60000000f00 */
[----:B------:R-:W0:Y:S01]  /*14df0*/  SHFL.IDX PT, R14, R16, 0x5, 0x181f ;  /* 0x00b81f00100e7f89 */ /* 0x000e2200000e0000 */
[----:B-1----:R-:W-:Y:S02]  /*14e00*/  IMAD.MOV.U32 R13, RZ, RZ, R9 ;  /* 0x000000ffff0d7224 */ /* 0x002fe400078e0009 */
[----:B------:R-:W-:Y:S01]  /*14e10*/  IMAD.MOV.U32 R9, RZ, RZ, RZ ;  /* 0x000000ffff097224 */ /* 0x000fe200078e00ff */
[----:B------:R-:W1:Y:S01]  /*14e20*/  SHFL.IDX PT, R25, R2, 0x6, 0x181f ;  /* 0x00d81f0002197f89 */ /* 0x000e6200000e0000 */
[----:B------:R-:W-:-:S03]  /*14e30*/  IMAD.WIDE.U32 R12, R26, 0x2, R12 ;  /* 0x000000021a0c7825 */ /* 0x000fc600078e000c */
[----:B------:R-:W4:Y:S01]  /*14e40*/  SHFL.IDX PT, R30, R16, 0x6, 0x181f ;  /* 0x00d81f00101e7f89 */ /* 0x000f2200000e0000 */
[----:B---3--:R-:W-:-:S03]  /*14e50*/  IMAD.WIDE.U32 R20, R26, 0x2, R20 ;  /* 0x000000021a147825 */ /* 0x008fc600078e0014 */
[----:B------:R-:W-:Y:S01]  /*14e60*/  LDGSTS.E.BYPASS.LTC128B.128 [R3+0xc00], desc[UR48][R4.64], !P2 ;  /* 0x00c0000004037fae */ /* 0x000fe2000d101d70 */
[----:B------:R-:W-:-:S03]  /*14e70*/  ISETP.LT.OR P2, PT, R28, 0x31, P1 ;  /* 0x000000311c00780c */ /* 0x000fc60000f41670 */
[----:B------:R1:W-:Y:S01]  /*14e80*/  LDGSTS.E.BYPASS.LTC128B.128 [R3+0x4c00], desc[UR48][R4.64+0x80], !P3 ;  /* 0x04c0008004037fae */ /* 0x0003e2000d901d70 */
[----:B------:R-:W-:-:S03]  /*14e90*/  ISETP.LT.OR P3, PT, R28, 0x31, P0 ;  /* 0x000000311c00780c */ /* 0x000fc60000761670 */
[----:B------:R3:W-:Y:S01]  /*14ea0*/  LDGSTS.E.BYPASS.LTC128B.128 [R3+0x1400], desc[UR48][R22.64], !P4 ;  /* 0x0140000016037fae */ /* 0x0007e2000e101d70 */
[C---:B------:R-:W-:Y:S01]  /*14eb0*/  ISETP.LT.OR P4, PT, R28.reuse, 0x41, P1 ;  /* 0x000000411c00780c */ /* 0x040fe20000f81670 */
[----:B-----5:R-:W-:Y:S02]  /*14ec0*/  IMAD.MOV.U32 R7, RZ, RZ, R19 ;  /* 0x000000ffff077224 */ /* 0x020fe400078e0013 */
[----:B------:R3:W-:Y:S01]  /*14ed0*/  LDGSTS.E.BYPASS.LTC128B.128 [R3+0x5400], desc[UR48][R22.64+0x80], !P5 ;  /* 0x0540008016037fae */ /* 0x0007e2000e901d70 */
[C---:B------:R-:W-:Y:S01]  /*14ee0*/  ISETP.LT.OR P5, PT, R28.reuse, 0x41, P0 ;  /* 0x000000411c00780c */ /* 0x040fe200007a1670 */
[----:B0-----:R-:W-:Y:S02]  /*14ef0*/  IMAD.MOV.U32 R6, RZ, RZ, R14 ;  /* 0x000000ffff067224 */ /* 0x001fe400078e000e */
[----:B------:R3:W-:Y:S01]  /*14f00*/  LDGSTS.E.BYPASS.LTC128B.128 [R3+0x1c00], desc[UR48][R20.64], !P2 ;  /* 0x01c0000014037fae */ /* 0x0007e2000d101d70 */
[----:B------:R-:W-:Y:S01]  /*14f10*/  ISETP.LT.OR P2, PT, R28, 0x51, P1 ;  /* 0x000000511c00780c */ /* 0x000fe20000f41670 */
[----:B-1----:R-:W-:-:S02]  /*14f20*/  IMAD.MOV.U32 R5, RZ, RZ, R25 ;  /* 0x000000ffff057224 */ /* 0x002fc400078e0019 */
[----:B------:R3:W-:Y:S01]  /*14f30*/  LDGSTS.E.BYPASS.LTC128B.128 [R3+0x5c00], desc[UR48][R20.64+0x80], !P3 ;  /* 0x05c0008014037fae */ /* 0x0007e2000d901d70 */
[C---:B------:R-:W-:Y:S01]  /*14f40*/  ISETP.LT.OR P3, PT, R28.reuse, 0x51, P0 ;  /* 0x000000511c00780c */ /* 0x040fe20000761670 */
[----:B----4-:R-:W-:Y:S02]  /*14f50*/  IMAD.MOV.U32 R4, RZ, RZ, R30 ;  /* 0x000000ffff047224 */ /* 0x010fe400078e001e */
[----:B------:R3:W-:Y:S01]  /*14f60*/  LDGSTS.E.BYPASS.LTC128B.128 [R3+0x2400], desc[UR48][R12.64], !P4 ;  /* 0x024000000c037fae */ /* 0x0007e2000e101d70 */
[----:B------:R-:W-:Y:S01]  /*14f70*/  ISETP.LT.OR P4, PT, R28, 0x61, P1 ;  /* 0x000000611c00780c */ /* 0x000fe20000f81670 */
[----:B------:R-:W-:Y:S02]  /*14f80*/  IMAD.WIDE.U32 R6, R26, 0x2, R6 ;  /* 0x000000021a067825 */ /* 0x000fe400078e0006 */
[----:B------:R3:W-:Y:S01]  /*14f90*/  LDGSTS.E.BYPASS.LTC128B.128 [R3+0x6400], desc[UR48][R12.64+0x80], !P5 ;  /* 0x064000800c037fae */ /* 0x0007e2000e901d70 */
[----:B------:R-:W-:Y:S01]  /*14fa0*/  ISETP.LT.OR P5, PT, R28, 0x61, P0 ;  /* 0x000000611c00780c */ /* 0x000fe200007a1670 */
[----:B------:R-:W-:-:S02]  /*14fb0*/  IMAD.WIDE.U32 R4, R26, 0x2, R4 ;  /* 0x000000021a047825 */ /* 0x000fc400078e0004 */
[----:B------:R3:W-:Y:S04]  /*14fc0*/  LDGSTS.E.BYPASS.LTC128B.128 [R3+0x2c00], desc[UR48][R6.64], !P2 ;  /* 0x02c0000006037fae */ /* 0x0007e8000d101d70 */
[----:B------:R3:W-:Y:S04]  /*14fd0*/  LDGSTS.E.BYPASS.LTC128B.128 [R3+0x6c00], desc[UR48][R6.64+0x80], !P3 ;  /* 0x06c0008006037fae */ /* 0x0007e8000d901d70 */
[----:B------:R3:W-:Y:S04]  /*14fe0*/  LDGSTS.E.BYPASS.LTC128B.128 [R3+0x3400], desc[UR48][R4.64], !P4 ;  /* 0x0340000004037fae */ /* 0x0007e8000e101d70 */
[----:B------:R-:W0:Y:S04]  /*14ff0*/  SHFL.IDX PT, R2, R2, 0x7, 0x181f ;  /* 0x00f81f0002027f89 */ /* 0x000e2800000e0000 */
[----:B------:R3:W1:Y:S04]  /*15000*/  SHFL.IDX PT, R14, R16, 0x7, 0x181f ;  /* 0x00f81f00100e7f89 */ /* 0x00066800000e0000 */
[----:B------:R3:W-:Y:S02]  /*15010*/  LDGSTS.E.BYPASS.LTC128B.128 [R3+0x7400], desc[UR48][R4.64+0x80], !P5 ;  /* 0x0740008004037fae */ /* 0x0007e4000e901d70 */
.L_x_1304:
[C---:B------:R-:W-:Y:S01]  /*15020*/  ISETP.LT.OR P1, PT, R28.reuse, 0x71, P1 ;  /* 0x000000711c00780c */ /* 0x040fe20000f21670 */
[----:B-1-3--:R-:W-:Y:S01]  /*15030*/  IMAD.MOV.U32 R4, RZ, RZ, R14 ;  /* 0x000000ffff047224 */ /* 0x00afe200078e000e */
[----:B------:R-:W-:Y:S01]  /*15040*/  ISETP.LT.OR P0, PT, R28, 0x71, P0 ;  /* 0x000000711c00780c */ /* 0x000fe20000701670 */
[----:B0-----:R-:W-:Y:S02]  /*15050*/  IMAD.MOV.U32 R5, RZ, RZ, R2 ;  /* 0x000000ffff057224 */ /* 0x001fe400078e0002 */
[----:B------:R-:W-:-:S08]  /*15060*/  IMAD.WIDE.U32 R4, R26, 0x2, R4 ;  /* 0x000000021a047825 */ /* 0x000fd000078e0004 */
[----:B------:R-:W-:Y:S01]  /*15070*/  @!PT LDS RZ, [RZ] ;  /* 0x00000000fffff984 */ /* 0x000fe20000000800 */
[----:B------:R-:W-:Y:S01]  /*15080*/  @!PT LDS RZ, [RZ] ;  /* 0x00000000fffff984 */ /* 0x000fe20000000800 */
[----:B------:R-:W-:Y:S01]  /*15090*/  @!PT LDS RZ, [RZ] ;  /* 0x00000000fffff984 */ /* 0x000fe20000000800 */
[----:B------:R0:W-:Y:S04]  /*150a0*/  LDGSTS.E.BYPASS.LTC128B.128 [R3+0x3c00], desc[UR48][R4.64], !P1 ;  /* 0x03c0000004037fae */ /* 0x0001e8000c901d70 */
[----:B------:R0:W-:Y:S01]  /*150b0*/  LDGSTS.E.BYPASS.LTC128B.128 [R3+0x7c00], desc[UR48][R4.64+0x80], !P0 ;  /* 0x07c0008004037fae */ /* 0x0001e2000c101d70 */
[----:B------:R-:W-:Y:S01]  /*150c0*/  PLOP3.LUT P0, PT, PT, PT, PT, 0x80, 0x0 ;  /* 0x000000000000781c */ /* 0x000fe20003f0f070 */
[----:B------:R-:W-:-:S12]  /*150d0*/  NOP ;  /* 0x0000000000007918 */ /* 0x000fd80000000000 */
.L_x_1196:
        /* <DEDUP_REMOVED lines=10> */
.L_x_1197:
[----:B------:R1:W-:Y:S02]  /*15180*/  SYNCS.ARRIVE.TRANS64.A1T0 RZ, [R0+URZ+0x28850], RZ ;  /* 0x028850ff00ff79a7 */ /* 0x0003e4000810003f */
[----:B-1----:R-:W-:-:S05]  /*15190*/  VIADD R0, R10, 0x1 ;  /* 0x000000010a007836 */ /* 0x002fca0000000000 */
[----:B------:R-:W-:-:S04]  /*151a0*/  ISETP.NE.AND P0, PT, R0, 0x2, PT ;  /* 0x000000020000780c */ /* 0x000fc80003f05270 */
[----:B0-----:R-:W-:Y:S02]  /*151b0*/  SEL R3, RZ, 0x1, P0 ;  /* 0x00000001ff037807 */ /* 0x001fe40000000000 */
[----:B------:R-:W-:Y:S02]  /*151c0*/  SEL R0, R0, RZ, P0 ;  /* 0x000000ff00007207 */ /* 0x000fe40000000000 */
[----:B------:R-:W-:-:S07]  /*151d0*/  LOP3.LUT R8, R8, R3, RZ, 0x3c, !PT ;  /* 0x0000000308087212 */ /* 0x000fce00078e3cff */
.L_x_1157:
[----:B------:R-:W0:Y:S01]  /*151e0*/  S2R R3, SR_CgaCtaId ;  /* 0x0000000000037919 */ /* 0x000e220000008800 */
[----:B------:R-:W-:Y:S02]  /*151f0*/  MOV R2, 0x400 ;  /* 0x0000040000027802 */ /* 0x000fe40000000f00 */
[----:B------:R-:W-:Y:S02]  /*15200*/  SHF.L.U32 R9, R9, 0x1f, RZ ;  /* 0x0000001f09097819 */ /* 0x000fe400000006ff */
[----:B0-----:R-:W-:-:S04]  /*15210*/  LEA R7, R3, R2, 0x18 ;  /* 0x0000000203077211 */ /* 0x001fc800078ec0ff */
[----:B------:R-:W0:Y:S02]  /*15220*/  SYNCS.PHASECHK.TRANS64.TRYWAIT P0, [R7+URZ+0x28820], R9 ;  /* 0x02882009070075a7 */ /* 0x000e24000800017f */
[----:B0-----:R-:W-:Y:S05]  /*15230*/  @!P0 BRA `(.L_x_1198) ;  /* 0x0000003800a88947 */ /* 0x001fea0003800000 */
.L_x_1305:
[----:B------:R-:W-:-:S03]  /*15240*/  UMOV UR4, 0xffffffff ;  /* 0xffffffff00047882 */ /* 0x000fc60000000000 */
[----:B------:R-:W-:Y:S05]  /*15250*/  BRA.DIV UR4, `(.L_x_1199) ;  /* 0x0000003a04b47947 */ /* 0x000fea000b800000 */
[----:B------:R1:W3:Y:S02]  /*15260*/  SHFL.IDX PT, R14, R17, RZ, 0x1f ;  /* 0x00001fff110e7589 */ /* 0x0002e400000e0000 */
.L_x_1308:
[----:B---3--:R-:W-:-:S13]  /*15270*/  ISETP.NE.AND P0, PT, R14, RZ, PT ;  /* 0x000000ff0e00720c */ /* 0x008fda0003f05270 */
[----:B------:R-:W-:Y:S05]  /*15280*/  @P0 BRA `(.L_x_1065) ;  /* 0x0000000000880947 */ /* 0x000fea0003800000 */
[----:B------:R-:W-:-:S03]  /*15290*/  UMOV UR4, 0xffffffff ;  /* 0xffffffff00047882 */ /* 0x000fc60000000000 */
[----:B------:R-:W-:Y:S05]  /*152a0*/  BRA.DIV UR4, `(.L_x_1200) ;  /* 0x0000003a04c87947 */ /* 0x000fea000b800000 */
[----:B------:R-:W-:-:S13]  /*152b0*/  ELECT P6, URZ, PT ;  /* 0x00000000003f782f */ /* 0x000fda00038c0000 */
.L_x_1311:
[----:B------:R-:W-:Y:S05]  /*152c0*/  @!P6 BRA `(.L_x_1065) ;  /* 0x000000000078e947 */ /* 0x000fea0003800000 */
[----:B------:R-:W-:-:S06]  /*152d0*/  ULOP3.LUT UR4, UR36, 0x2, URZ, 0xfc, !UPT ;  /* 0x0000000224047892 */ /* 0x000fcc000f8efc3f */
[----:B------:R-:W-:-:S04]  /*152e0*/  MOV R2, UR4 ;  /* 0x0000000400027c02 */ /* 0x000fc80008000f00 */
[----:B------:R-:W-:-:S13]  /*152f0*/  ISETP.NE.AND P0, PT, R2, 0x3, PT ;  /* 0x000000030200780c */ /* 0x000fda0003f05270 */
[----:B------:R-:W-:Y:S05]  /*15300*/  @!P0 BRA `(.L_x_1201) ;  /* 0x0000000000048947 */ /* 0x000fea0003800000 */
[----:B------:R-:W-:Y:S01]  /*15310*/  BPT.TRAP 0x1 ;  /* 0x000000040000795c */ /* 0x000fe20000300000 */
.L_x_1201:
[----:B------:R-:W-:Y:S01]  /*15320*/  IMAD R5, R0, 0x8, R7 ;  /* 0x0000000800057824 */ /* 0x000fe200078e0207 */
[----:B------:R-:W-:Y:S01]  /*15330*/  SHF.L.U32 R2, R8, 0x1f, RZ ;  /* 0x0000001f08027819 */ /* 0x000fe200000006ff */
[----:B------:R-:W-:-:S03]  /*15340*/  VIADD R0, R0, 0x1 ;  /* 0x0000000100007836 */ /* 0x000fc60000000000 */
[----:B------:R-:W3:Y:S02]  /*15350*/  SYNCS.PHASECHK.TRANS64.TRYWAIT P1, [R5+URZ+0x28840], R2 ;  /* 0x02884002050075a7 */ /* 0x000ee4000802017f */
[----:B------:R-:W-:-:S04]  /*15360*/  ISETP.NE.AND P2, PT, R0, 0x2, PT ;  /* 0x000000020000780c */ /* 0x000fc80003f45270 */
[----:B------:R-:W-:Y:S01]  /*15370*/  SEL R3, RZ, 0x1, P2 ;  /* 0x00000001ff037807 */ /* 0x000fe20001000000 */
[----:B---3--:R-:W-:Y:S08]  /*15380*/  @!P1 BRA `(.L_x_1202) ;  /* 0x0000003800b09947 */ /* 0x008ff00003800000 */
.L_x_1312:
[----:B------:R-:W-:Y:S02]  /*15390*/  SEL R0, R0, RZ, P2 ;  /* 0x000000ff00007207 */ /* 0x000fe40001000000 */
[----:B------:R-:W-:Y:S01]  /*153a0*/  LOP3.LUT R3, R8, R3, RZ, 0x3c, !PT ;  /* 0x0000000308037212 */ /* 0x000fe200078e3cff */
[----:B------:R-:W-:Y:S06]  /*153b0*/  @!P0 BRA `(.L_x_1203) ;  /* 0x0000000000048947 */ /* 0x000fec0003800000 */
[----:B------:R-:W-:Y:S01]  /*153c0*/  BPT.TRAP 0x1 ;  /* 0x000000040000795c */ /* 0x000fe20000300000 */
.L_x_1203:
[----:B0-----:R-:W-:Y:S01]  /*153d0*/  IMAD R7, R0, 0x8, R7 ;  /* 0x0000000800077824 */ /* 0x001fe200078e0207 */
[----:B------:R-:W-:-:S04]  /*153e0*/  SHF.L.U32 R0, R3, 0x1f, RZ ;  /* 0x0000001f03007819 */ /* 0x000fc800000006ff */
[----:B------:R-:W0:Y:S02]  /*153f0*/  SYNCS.PHASECHK.TRANS64.TRYWAIT P1, [R7+URZ+0x28840], R0 ;  /* 0x02884000070075a7 */ /* 0x000e24000802017f */
[----:B0-----:R-:W-:Y:S05]  /*15400*/  @!P1 BRA `(.L_x_1204) ;  /* 0x0000003800a49947 */ /* 0x001fea0003800000 */
.L_x_1313:
[----:B------:R-:W-:Y:S05]  /*15410*/  @!P0 BRA `(.L_x_1205) ;  /* 0x0000000000048947 */ /* 0x000fea0003800000 */
[----:B------:R-:W-:Y:S01]  /*15420*/  BPT.TRAP 0x1 ;  /* 0x000000040000795c */ /* 0x000fe20000300000 */
.L_x_1205:
[----:B------:R-:W4:Y:S02]  /*15430*/  SYNCS.PHASECHK.TRANS64.TRYWAIT P1, [R5+URZ+0x28860], R2 ;  /* 0x02886002050075a7 */ /* 0x000f24000802017f */
[----:B----4-:R-:W-:Y:S05]  /*15440*/  @!P1 BRA `(.L_x_1206) ;  /* 0x0000003800a89947 */ /* 0x010fea0003800000 */
.L_x_1314:
[----:B------:R-:W-:Y:S05]  /*15450*/  @!P0 BRA `(.L_x_1207) ;  /* 0x0000000000048947 */ /* 0x000fea0003800000 */
[----:B------:R-:W-:Y:S01]  /*15460*/  BPT.TRAP 0x1 ;  /* 0x000000040000795c */ /* 0x000fe20000300000 */
.L_x_1207:
[----:B------:R0:W0:Y:S02]  /*15470*/  SYNCS.PHASECHK.TRANS64.TRYWAIT P0, [R7+URZ+0x28860], R0 ;  /* 0x02886000070075a7 */ /* 0x000024000800017f */
[----:B0-----:R-:W-:Y:S05]  /*15480*/  @!P0 NANOSLEEP.SYNCS 0x989680 ;  /* 0x009896800000895d */ /* 0x001fea0003900000 */
[----:B------:R-:W0:Y:S02]  /*15490*/  @!P0 SYNCS.PHASECHK.TRANS64 P0, [R7+URZ+0x28860], R0 ;  /* 0x02886000070085a7 */ /* 0x000e24000800007f */
[----:B0-----:R-:W-:Y:S05]  /*154a0*/  @!P0 BRA `(.L_x_1207) ;  /* 0xfffffffc00f08947 */ /* 0x001fea000383ffff */
.L_x_1065:
[----:B------:R-:W-:Y:S05]  /*154b0*/  BSYNC B6 ;  /* 0x0000000000067941 */ /* 0x000fea0003800000 */
.L_x_1062:
[----:B------:R-:W-:Y:S05]  /*154c0*/  EXIT ;  /* 0x000000000000794d */ /* 0x000fea0003800000 */
.L_x_1075:
[----:B0-----:R-:W-:-:S04]  /*154d0*/  IMAD.U32 R3, RZ, RZ, UR40 ;  /* 0x00000028ff037e24 */ /* 0x001fc8000f8e00ff */
[----:B------:R0:W1:Y:S03]  /*154e0*/  SYNCS.PHASECHK.TRANS64.TRYWAIT P0, [R3+URZ+0x28800], R0 ;  /* 0x02880000030075a7 */ /* 0x000066000800017f */
[----:B-1----:R-:W-:Y:S05]  /*154f0*/  @!P0 NANOSLEEP.SYNCS 0x989680 ;  /* 0x009896800000895d */ /* 0x002fea0003900000 */
[----:B------:R-:W1:Y:S02]  /*15500*/  @!P0 SYNCS.PHASECHK.TRANS64 P0, [R3+URZ+0x28800], R0 ;  /* 0x02880000030085a7 */ /* 0x000e64000800007f */
[----:B-1----:R-:W-:Y:S05]  /*15510*/  @!P0 BRA `(.L_x_1075) ;  /* 0xfffffffc00ec8947 */ /* 0x002fea000383ffff */
[----:B------:R-:W-:Y:S05]  /*15520*/  BRA `(.L_x_1208) ;  /* 0xfffffec000787947 */ /* 0x000fea000383ffff */
.L_x_1079:
[----:B-1----:R-:W-:-:S04]  /*15530*/  IMAD.U32 R3, RZ, RZ, UR40 ;  /* 0x00000028ff037e24 */ /* 0x002fc8000f8e00ff */
[----:B------:R1:W2:Y:S03]  /*15540*/  SYNCS.PHASECHK.TRANS64.TRYWAIT P1, [R3+URZ+0x28830], R0 ;  /* 0x02883000030075a7 */ /* 0x0002a6000802017f */
[----:B--2---:R-:W-:Y:S05]  /*15550*/  @!P1 NANOSLEEP.SYNCS 0x989680 ;  /* 0x009896800000995d */ /* 0x004fea0003900000 */
[----:B------:R-:W2:Y:S02]  /*15560*/  @!P1 SYNCS.PHASECHK.TRANS64 P1, [R3+URZ+0x28830], R0 ;  /* 0x02883000030095a7 */ /* 0x000ea4000802007f */
[----:B--2---:R-:W-:Y:S05]  /*15570*/  @!P1 BRA `(.L_x_1079) ;  /* 0xfffffffc00ec9947 */ /* 0x004fea000383ffff */
[----:B------:R-:W-:Y:S05]  /*15580*/  BRA `(.L_x_1078) ;  /* 0xfffffec000947947 */ /* 0x000fea000383ffff */
.L_x_1096:
[----:B-1----:R-:W-:-:S04]  /*15590*/  IMAD.U32 R9, RZ, RZ, UR6 ;  /* 0x00000006ff097e24 */ /* 0x002fc8000f8e00ff */
[----:B------:R1:W2:Y:S03]  /*155a0*/  SYNCS.PHASECHK.TRANS64.TRYWAIT P1, [R9+URZ+0x28830], R8 ;  /* 0x02883008090075a7 */ /* 0x0002a6000802017f */
[----:B--2---:R-:W-:Y:S05]  /*155b0*/  @!P1 NANOSLEEP.SYNCS 0x989680 ;  /* 0x009896800000995d */ /* 0x004fea0003900000 */
[----:B------:R-:W2:Y:S02]  /*155c0*/  @!P1 SYNCS.PHASECHK.TRANS64 P1, [R9+URZ+0x28830], R8 ;  /* 0x02883008090095a7 */ /* 0x000ea4000802007f */
[----:B--2---:R-:W-:Y:S05]  /*155d0*/  @!P1 BRA `(.L_x_1096) ;  /* 0xfffffffc00ec9947 */ /* 0x004fea000383ffff */
[----:B------:R-:W-:Y:S05]  /*155e0*/  BRA `(.L_x_1093) ;  /* 0xfffffefc00f87947 */ /* 0x000fea000383ffff */
.L_x_1100:
[----:B-1----:R-:W-:-:S04]  /*155f0*/  IMAD.U32 R9, RZ, RZ, UR6 ;  /* 0x00000006ff097e24 */ /* 0x002fc8000f8e00ff */
[----:B------:R1:W2:Y:S03]  /*15600*/  SYNCS.PHASECHK.TRANS64.TRYWAIT P1, [R9+URZ+0x28850], R8 ;  /* 0x02885008090075a7 */ /* 0x0002a6000802017f */
[----:B--2---:R-:W-:Y:S05]  /*15610*/  @!P1 NANOSLEEP.SYNCS 0x989680 ;  /* 0x009896800000995d */ /* 0x004fea0003900000 */
[----:B------:R-:W2:Y:S02]  /*15620*/  @!P1 SYNCS.PHASECHK.TRANS64 P1, [R9+URZ+0x28850], R8 ;  /* 0x02885008090095a7 */ /* 0x000ea4000802007f */
[----:B--2---:R-:W-:Y:S05]  /*15630*/  @!P1 BRA `(.L_x_1100) ;  /* 0xfffffffc00ec9947 */ /* 0x004fea000383ffff */
[----:B------:R-:W-:Y:S05]  /*15640*/  BRA `(.L_x_1097) ;  /* 0xffffff0000cc7947 */ /* 0x000fea000383ffff */
.L_x_1119:
[----:B-1----:R-:W-:-:S04]  /*15650*/  IMAD.U32 R10, RZ, RZ, UR6 ;  /* 0x00000006ff0a7e24 */ /* 0x002fc8000f8e00ff */
[----:B------:R1:W2:Y:S03]  /*15660*/  SYNCS.PHASECHK.TRANS64.TRYWAIT P1, [R10+URZ+0x28830], R9 ;  /* 0x028830090a0075a7 */ /* 0x0002a6000802017f */
[----:B--2---:R-:W-:Y:S05]  /*15670*/  @!P1 NANOSLEEP.SYNCS 0x989680 ;  /* 0x009896800000995d */ /* 0x004fea0003900000 */
[----:B------:R-:W2:Y:S02]  /*15680*/  @!P1 SYNCS.PHASECHK.TRANS64 P1, [R10+URZ+0x28830], R9 ;  /* 0x028830090a0095a7 */ /* 0x000ea4000802007f */
[----:B--2---:R-:W-:Y:S05]  /*15690*/  @!P1 BRA `(.L_x_1119) ;  /* 0xfffffffc00ec9947 */ /* 0x004fea000383ffff */
[----:B------:R-:W-:Y:S05]  /*156a0*/  BRA `(.L_x_1116) ;  /* 0xffffff3800d87947 */ /* 0x000fea000383ffff */
.L_x_1123:
[----:B-1----:R-:W-:-:S04]  /*156b0*/  IMAD.U32 R10, RZ, RZ, UR6 ;  /* 0x00000006ff0a7e24 */ /* 0x002fc8000f8e00ff */
[----:B------:R1:W2:Y:S03]  /*156c0*/  SYNCS.PHASECHK.TRANS64.TRYWAIT P1, [R10+URZ+0x28850], R9 ;  /* 0x028850090a0075a7 */ /* 0x0002a6000802017f */
[----:B--2---:R-:W-:Y:S05]  /*156d0*/  @!P1 NANOSLEEP.SYNCS 0x989680 ;  /* 0x009896800000995d */ /* 0x004fea0003900000 */
[----:B------:R-:W2:Y:S02]  /*156e0*/  @!P1 SYNCS.PHASECHK.TRANS64 P1, [R10+URZ+0x28850], R9 ;  /* 0x028850090a0095a7 */ /* 0x000ea4000802007f */
[----:B--2---:R-:W-:Y:S05]  /*156f0*/  @!P1 BRA `(.L_x_1123) ;  /* 0xfffffffc00ec9947 */ /* 0x004fea000383ffff */
[----:B------:R-:W-:Y:S05]  /*15700*/  BRA `(.L_x_1120) ;  /* 0xffffff3c00ac7947 */ /* 0x000fea000383ffff */
.L_x_1131:
[----:B-1----:R-:W-:-:S04]  /*15710*/  MOV R10, UR6 ;  /* 0x00000006000a7c02 */ /* 0x002fc80008000f00 */
[----:B------:R1:W2:Y:S03]  /*15720*/  SYNCS.PHASECHK.TRANS64.TRYWAIT P1, [R10+URZ+0x28830], R9 ;  /* 0x028830090a0075a7 */ /* 0x0002a6000802017f */
[----:B--2---:R-:W-:Y:S05]  /*15730*/  @!P1 NANOSLEEP.SYNCS 0x989680 ;  /* 0x009896800000995d */ /* 0x004fea0003900000 */
[----:B------:R-:W2:Y:S02]  /*15740*/  @!P1 SYNCS.PHASECHK.TRANS64 P1, [R10+URZ+0x28830], R9 ;  /* 0x028830090a0095a7 */ /* 0x000ea4000802007f */
[----:B--2---:R-:W-:Y:S05]  /*15750*/  @!P1 BRA `(.L_x_1131) ;  /* 0xfffffffc00ec9947 */ /* 0x004fea000383ffff */
[----:B------:R-:W-:Y:S05]  /*15760*/  BRA `(.L_x_1128) ;  /* 0xffffff6000e07947 */ /* 0x000fea000383ffff */
.L_x_1135:
[----:B-1----:R-:W-:-:S04]  /*15770*/  IMAD.U32 R10, RZ, RZ, UR6 ;  /* 0x00000006ff0a7e24 */ /* 0x002fc8000f8e00ff */
[----:B------:R1:W2:Y:S03]  /*15780*/  SYNCS.PHASECHK.TRANS64.TRYWAIT P1, [R10+URZ+0x28850], R9 ;  /* 0x028850090a0075a7 */ /* 0x0002a6000802017f */
[----:B--2---:R-:W-:Y:S05]  /*15790*/  @!P1 NANOSLEEP.SYNCS 0x989680 ;  /* 0x009896800000995d */ /* 0x004fea0003900000 */
[----:B------:R-:W2:Y:S02]  /*157a0*/  @!P1 SYNCS.PHASECHK.TRANS64 P1, [R10+URZ+0x28850], R9 ;  /* 0x028850090a0095a7 */ /* 0x000ea4000802007f */
[----:B--2---:R-:W-:Y:S05]  /*157b0*/  @!P1 BRA `(.L_x_1135) ;  /* 0xfffffffc00ec9947 */ /* 0x004fea000383ffff */
[----:B------:R-:W-:Y:S05]  /*157c0*/  BRA `(.L_x_1132) ;  /* 0xffffff6400a47947 */ /* 0x000fea000383ffff */
.L_x_1150:
[----:B-1----:R-:W-:-:S04]  /*157d0*/  IMAD.U32 R3, RZ, RZ, UR5 ;  /* 0x00000005ff037e24 */ /* 0x002fc8000f8e00ff */
[----:B------:R1:W3:Y:S03]  /*157e0*/  SYNCS.PHASECHK.TRANS64.TRYWAIT P1, [R3+URZ+0x28850], R0 ;  /* 0x02885000030075a7 */ /* 0x0002e6000802017f */
[----:B---3--:R-:W-:Y:S05]  /*157f0*/  @!P1 NANOSLEEP.SYNCS 0x989680 ;  /* 0x009896800000995d */ /* 0x008fea0003900000 */
[----:B------:R-:W3:Y:S02]  /*15800*/  @!P1 SYNCS.PHASECHK.TRANS64 P1, [R3+URZ+0x28850], R0 ;  /* 0x02885000030095a7 */ /* 0x000ee4000802007f */
[----:B---3--:R-:W-:Y:S05]  /*15810*/  @!P1 BRA `(.L_x_1150) ;  /* 0xfffffffc00ec9947 */ /* 0x008fea000383ffff */
[----:B------:R-:W-:Y:S05]  /*15820*/  BRA `(.L_x_1149) ;  /* 0xffffff9800c47947 */ /* 0x000fea000383ffff */
.L_x_1168:
[----:B------:R-:W-:Y:S02]  /*15830*/  IMAD.MOV.U32 R13, RZ, RZ, R17 ;  /* 0x000000ffff0d7224 */ /* 0x000fe400078e0011 */
[----:B------:R-:W-:Y:S02]  /*15840*/  IMAD.MOV.U32 R12, RZ, RZ, RZ ;  /* 0x000000ffff0c7224 */ /* 0x000fe400078e00ff */
[----:B------:R-:W-:Y:S02]  /*15850*/  IMAD.MOV.U32 R11, RZ, RZ, 0x1f ;  /* 0x0000001fff0b7424 */ /* 0x000fe400078e00ff */
[----:B------:R-:W-:-:S07]  /*15860*/  IMAD.MOV.U32 R15, RZ, RZ, -0x1 ;  /* 0xffffffffff0f7424 */ /* 0x000fce00078e00ff */
[----:B-----5:R-:W-:Y:S05]  /*15870*/  WARPSYNC.COLLECTIVE R15, `(.L_x_1209) ;  /* 0x000000000f087348 */ /* 0x020fea0003c00000 */
[----:B------:R0:W1:Y:S02]  /*15880*/  SHFL.IDX P6, R14, R13, R12, R11 ;  /* 0x0000000c0d0e7389 */ /* 0x00006400000c000b */
[----:B01---5:R-:W-:Y:S01]  /*15890*/  ENDCOLLECTIVE ;  /* 0x000000000000791b */ /* 0x023fe20003800000 */
.L_x_1209:
[----:B------:R-:W-:Y:S05]  /*158a0*/  BRA `(.L_x_1210) ;  /* 0xffffffcc00807947 */ /* 0x000fea000383ffff */
.L_x_1170:
[----:B0-----:R-:W-:-:S04]  /*158b0*/  IMAD.U32 R10, RZ, RZ, UR46 ;  /* 0x0000002eff0a7e24 */ /* 0x001fc8000f8e00ff */
[----:B------:R0:W1:Y:S03]  /*158c0*/  SYNCS.PHASECHK.TRANS64.TRYWAIT P0, [R10+URZ+0x28840], R9 ;  /* 0x028840090a0075a7 */ /* 0x000066000800017f */
[----:B-1----:R-:W-:Y:S05]  /*158d0*/  @!P0 NANOSLEEP.SYNCS 0x989680 ;  /* 0x009896800000895d */ /* 0x002fea0003900000 */
[----:B------:R-:W1:Y:S02]  /*158e0*/  @!P0 SYNCS.PHASECHK.TRANS64 P0, [R10+URZ+0x28840], R9 ;  /* 0x028840090a0085a7 */ /* 0x000e64000800007f */
[----:B-1----:R-:W-:Y:S05]  /*158f0*/  @!P0 BRA `(.L_x_1170) ;  /* 0xfffffffc00ec8947 */ /* 0x002fea000383ffff */
[----:B------:R-:W-:Y:S05]  /*15900*/  BRA `(.L_x_1211) ;  /* 0xffffffcc00fc7947 */ /* 0x000fea000383ffff */
.L_x_1171:
        /* <DEDUP_REMOVED lines=8> */
.L_x_1213:
[----:B------:R-:W-:Y:S05]  /*15990*/  BSYNC B0 ;  /* 0x0000000000007941 */ /* 0x000fea0003800000 */
.L_x_1212:
[----:B------:R-:W-:Y:S01]  /*159a0*/  IMAD.MOV.U32 R13, RZ, RZ, R0 ;  /* 0x000000ffff0d7224 */ /* 0x000fe200078e0000 */
[----:B------:R-:W-:Y:S01]  /*159b0*/  @P0 LEA R9, R19, UR46, 0x1 ;  /* 0x0000002e13090c11 */ /* 0x000fe2000f8e08ff */
[----:B------:R-:W-:Y:S02]  /*159c0*/  IMAD.MOV.U32 R12, RZ, RZ, RZ ;  /* 0x000000ffff0c7224 */ /* 0x000fe400078e00ff */
[----:B------:R-:W-:Y:S02]  /*159d0*/  IMAD.MOV.U32 R11, RZ, RZ, 0x181f ;  /* 0x0000181fff0b7424 */ /* 0x000fe400078e00ff */
[----:B------:R-:W-:Y:S02]  /*159e0*/  IMAD.MOV.U32 R15, RZ, RZ, -0x1 ;  /* 0xffffffffff0f7424 */ /* 0x000fe400078e00ff */
[----:B------:R-:W-:-:S07]  /*159f0*/  IMAD.MOV.U32 R5, RZ, RZ, R14 ;  /* 0x000000ffff057224 */ /* 0x000fce00078e000e */
[----:B------:R-:W-:Y:S05]  /*15a00*/  WARPSYNC.COLLECTIVE R15, `(.L_x_1214) ;  /* 0x000000000f087348 */ /* 0x000fea0003c00000 */
[----:B------:R0:W1:Y:S02]  /*15a10*/  SHFL.IDX P6, R14, R13, R12, R11 ;  /* 0x0000000c0d0e7389 */ /* 0x00006400000c000b */
[----:B01----:R-:W-:Y:S01]  /*15a20*/  ENDCOLLECTIVE ;  /* 0x000000000000791b */ /* 0x003fe20003800000 */
.L_x_1214:
[----:B------:R-:W-:Y:S02]  /*15a30*/  IMAD.MOV.U32 R13, RZ, RZ, R3 ;  /* 0x000000ffff0d7224 */ /* 0x000fe400078e0003 */
[----:B------:R-:W-:Y:S02]  /*15a40*/  IMAD.MOV.U32 R12, RZ, RZ, 0x1 ;  /* 0x00000001ff0c7424 */ /* 0x000fe400078e00ff */
[----:B------:R-:W-:-:S07]  /*15a50*/  IMAD.MOV.U32 R4, RZ, RZ, R14 ;  /* 0x000000ffff047224 */ /* 0x000fce00078e000e */
[----:B------:R-:W-:Y:S05]  /*15a60*/  WARPSYNC.COLLECTIVE R15, `(.L_x_1215) ;  /* 0x000000000f087348 */ /* 0x000fea0003c00000 */
[----:B------:R0:W1:Y:S02]  /*15a70*/  SHFL.IDX P6, R14, R13, R12, R11 ;  /* 0x0000000c0d0e7389 */ /* 0x00006400000c000b */
[----:B01----:R-:W-:Y:S01]  /*15a80*/  ENDCOLLECTIVE ;  /* 0x000000000000791b */ /* 0x003fe20003800000 */
.L_x_1215:
        /* <DEDUP_REMOVED lines=12> */
.L_x_1216:
[----:B------:R-:W-:Y:S01]  /*15b50*/  @P0 LEA R37, R19, UR46, 0x1 ;  /* 0x0000002e13250c11 */ /* 0x000fe2000f8e08ff */
[----:B------:R-:W-:Y:S02]  /*15b60*/  IMAD.MOV.U32 R5, RZ, RZ, R8 ;  /* 0x000000ffff057224 */ /* 0x000fe400078e0008 */
[----:B------:R-:W-:Y:S02]  /*15b70*/  IMAD.MOV.U32 R13, RZ, RZ, R3 ;  /* 0x000000ffff0d7224 */ /* 0x000fe400078e0003 */
[----:B------:R-:W-:Y:S02]  /*15b80*/  IMAD.MOV.U32 R12, RZ, RZ, 0x2 ;  /* 0x00000002ff0c7424 */ /* 0x000fe400078e00ff */
[----:B------:R-:W-:-:S07]  /*15b90*/  IMAD.MOV.U32 R4, RZ, RZ, R14 ;  /* 0x000000ffff047224 */ /* 0x000fce00078e000e */
[----:B------:R-:W-:Y:S05]  /*15ba0*/  WARPSYNC.COLLECTIVE R15, `(.L_x_1217) ;  /* 0x000000000f087348 */ /* 0x000fea0003c00000 */
[----:B------:R0:W1:Y:S02]  /*15bb0*/  SHFL.IDX P6, R14, R13, R12, R11 ;  /* 0x0000000c0d0e7389 */ /* 0x00006400000c000b */
[----:B01----:R-:W-:Y:S01]  /*15bc0*/  ENDCOLLECTIVE ;  /* 0x000000000000791b */ /* 0x003fe20003800000 */
.L_x_1217:
        /* <DEDUP_REMOVED lines=9> */
[----:B0-----:R-:W-:Y:S05]  /*15c60*/  WARPSYNC.COLLECTIVE R15, `(.L_x_1218) ;  /* 0x000000000f087348 */ /* 0x001fea0003c00000 */
[----:B------:R1:W2:Y:S02]  /*15c70*/  SHFL.IDX P6, R14, R13, R12, R11 ;  /* 0x0000000c0d0e7389 */ /* 0x0002a400000c000b */
[----:B012---:R-:W-:Y:S01]  /*15c80*/  ENDCOLLECTIVE ;  /* 0x000000000000791b */ /* 0x007fe20003800000 */
.L_x_1218:
[----:B------:R-:W-:Y:S01]  /*15c90*/  MOV R5, R10 ;  /* 0x0000000a00057202 */ /* 0x000fe20000000f00 */
[----:B------:R-:W-:Y:S02]  /*15ca0*/  IMAD.MOV.U32 R13, RZ, RZ, R3 ;  /* 0x000000ffff0d7224 */ /* 0x000fe400078e0003 */
[----:B------:R-:W-:Y:S02]  /*15cb0*/  IMAD.MOV.U32 R12, RZ, RZ, 0x3 ;  /* 0x00000003ff0c7424 */ /* 0x000fe400078e00ff */
[----:B------:R-:W-:-:S07]  /*15cc0*/  IMAD.MOV.U32 R35, RZ, RZ, R14 ;  /* 0x000000ffff237224 */ /* 0x000fce00078e000e */
[----:B------:R-:W-:Y:S05]  /*15cd0*/  WARPSYNC.COLLECTIVE R15, `(.L_x_1219) ;  /* 0x000000000f087348 */ /* 0x000fea0003c00000 */
[----:B------:R0:W1:Y:S02]  /*15ce0*/  SHFL.IDX P6, R14, R13, R12, R11 ;  /* 0x0000000c0d0e7389 */ /* 0x00006400000c000b */
[----:B01----:R-:W-:Y:S01]  /*15cf0*/  ENDCOLLECTIVE ;  /* 0x000000000000791b */ /* 0x003fe20003800000 */
.L_x_1219:
        /* <DEDUP_REMOVED lines=14> */
.L_x_1220:
[----:B------:R-:W-:Y:S01]  /*15de0*/  IMAD.MOV.U32 R5, RZ, RZ, R7 ;  /* 0x000000ffff057224 */ /* 0x000fe200078e0007 */
[----:B------:R-:W-:Y:S01]  /*15df0*/  @P0 LEA R7, R19, UR46, 0x1 ;  /* 0x0000002e13070c11 */ /* 0x000fe2000f8e08ff */
[----:B------:R-:W-:Y:S02]  /*15e00*/  IMAD.MOV.U32 R13, RZ, RZ, R3 ;  /* 0x000000ffff0d7224 */ /* 0x000fe400078e0003 */
[----:B------:R-:W-:Y:S02]  /*15e10*/  IMAD.MOV.U32 R12, RZ, RZ, 0x4 ;  /* 0x00000004ff0c7424 */ /* 0x000fe400078e00ff */
[----:B------:R-:W-:-:S07]  /*15e20*/  IMAD.MOV.U32 R36, RZ, RZ, R14 ;  /* 0x000000ffff247224 */ /* 0x000fce00078e000e */
[----:B------:R-:W-:Y:S05]  /*15e30*/  WARPSYNC.COLLECTIVE R15, `(.L_x_1221) ;  /* 0x000000000f087348 */ /* 0x000fea0003c00000 */
[----:B------:R0:W1:Y:S02]  /*15e40*/  SHFL.IDX P6, R14, R13, R12, R11 ;  /* 0x0000000c0d0e7389 */ /* 0x00006400000c000b */
[----:B01----:R-:W-:Y:S01]  /*15e50*/  ENDCOLLECTIVE ;  /* 0x000000000000791b */ /* 0x003fe20003800000 */
.L_x_1221:
[----:B------:R-:W-:-:S04]  /*15e60*/  IMAD.MOV.U32 R4, RZ, RZ, R36 ;  /* 0x000000ffff047224 */ /* 0x000fc800078e0024 */
[----:B------:R-:W-:-:S05]  /*15e70*/  @P0 IMAD.WIDE.U32 R4, R26, 0x2, R4 ;  /* 0x000000021a040825 */ /* 0x000fca00078e0004 */
        /* <DEDUP_REMOVED lines=11> */
.L_x_1222:
        /* <DEDUP_REMOVED lines=8> */
.L_x_1223:
        /* <DEDUP_REMOVED lines=12> */
.L_x_1224:
        /* <DEDUP_REMOVED lines=8> */
.L_x_1225:
        /* <DEDUP_REMOVED lines=13> */
.L_x_1226:
        /* <DEDUP_REMOVED lines=8> */
.L_x_1227:
        /* <DEDUP_REMOVED lines=8> */
[----:B------:R-:W-:-:S07]  /*162c0*/  MOV R3, R14 ;  /* 0x0000000e00037202 */ /* 0x000fce0000000f00 */
[----:B0-----:R-:W-:Y:S05]  /*162d0*/  WARPSYNC.COLLECTIVE R15, `(.L_x_1228) ;  /* 0x000000000f087348 */ /* 0x001fea0003c00000 */
[----:B------:R1:W2:Y:S02]  /*162e0*/  SHFL.IDX P6, R14, R13, R12, R11 ;  /* 0x0000000c0d0e7389 */ /* 0x0002a400000c000b */
[----:B012---:R-:W-:Y:S01]  /*162f0*/  ENDCOLLECTIVE ;  /* 0x000000000000791b */ /* 0x007fe20003800000 */
.L_x_1228:
[----:B------:R-:W-:Y:S05]  /*16300*/  BRA `(.L_x_1229) ;  /* 0xffffffc800f87947 */ /* 0x000fea000383ffff */
.L_x_1174:
[----:B------:R-:W-:Y:S01]  /*16310*/  IMAD.MOV.U32 R13, RZ, RZ, R7 ;  /* 0x000000ffff0d7224 */ /* 0x000fe200078e0007 */
[----:B------:R-:W-:Y:S01]  /*16320*/  IADD3 R3, R28, UR41, RZ ;  /* 0x000000291c037c10 */ /* 0x000fe2000fffe0ff */
[----:B------:R-:W-:Y:S02]  /*16330*/  IMAD.MOV.U32 R12, RZ, RZ, RZ ;  /* 0x000000ffff0c7224 */ /* 0x000fe400078e00ff */
[----:B------:R-:W-:Y:S02]  /*16340*/  IMAD.MOV.U32 R11, RZ, RZ, 0x181f ;  /* 0x0000181fff0b7424 */ /* 0x000fe400078e00ff */
[----:B------:R-:W-:Y:S02]  /*16350*/  IMAD.MOV.U32 R15, RZ, RZ, -0x1 ;  /* 0xffffffffff0f7424 */ /* 0x000fe400078e00ff */
[----:B------:R-:W-:-:S07]  /*16360*/  VIADD R9, R3, 0x10 ;  /* 0x0000001003097836 */ /* 0x000fce0000000000 */
[----:B------:R-:W-:Y:S05]  /*16370*/  WARPSYNC.COLLECTIVE R15, `(.L_x_1230) ;  /* 0x000000000f087348 */ /* 0x000fea0003c00000 */
[----:B------:R0:W1:Y:S02]  /*16380*/  SHFL.IDX P6, R14, R13, R12, R11 ;  /* 0x0000000c0d0e7389 */ /* 0x00006400000c000b */
[----:B01----:R-:W-:Y:S01]  /*16390*/  ENDCOLLECTIVE ;  /* 0x000000000000791b */ /* 0x003fe20003800000 */
.L_x_1230:
[----:B------:R-:W-:Y:S02]  /*163a0*/  IMAD.MOV.U32 R13, RZ, RZ, R6 ;  /* 0x000000ffff0d7224 */ /* 0x000fe400078e0006 */
[----:B------:R-:W-:-:S07]  /*163b0*/  IMAD.MOV.U32 R5, RZ, RZ, R14 ;  /* 0x000000ffff057224 */ /* 0x000fce00078e000e */
[----:B------:R-:W-:Y:S05]  /*163c0*/  WARPSYNC.COLLECTIVE R15, `(.L_x_1231) ;  /* 0x000000000f087348 */ /* 0x000fea0003c00000 */
[----:B------:R0:W1:Y:S02]  /*163d0*/  SHFL.IDX P6, R14, R13, R12, R11 ;  /* 0x0000000c0d0e7389 */ /* 0x00006400000c000b */
[----:B01----:R-:W-:Y:S01]  /*163e0*/  ENDCOLLECTIVE ;  /* 0x000000000000791b */ /* 0x003fe20003800000 */
.L_x_1231:
        /* <DEDUP_REMOVED lines=10> */
.L_x_1232:
        /* <DEDUP_REMOVED lines=9> */
[----:B0-----:R-:W-:-:S07]  /*16520*/  @!P2 LEA R35, R19, UR46, 0x1 ;  /* 0x0000002e1323ac11 */ /* 0x001fce000f8e08ff */
[----:B------:R-:W-:Y:S05]  /*16530*/  WARPSYNC.COLLECTIVE R15, `(.L_x_1233) ;  /* 0x000000000f087348 */ /* 0x000fea0003c00000 */
[----:B------:R0:W1:Y:S02]  /*16540*/  SHFL.IDX P6, R14, R13, R12, R11 ;  /* 0x0000000c0d0e7389 */ /* 0x00006400000c000b */
[----:B01----:R-:W-:Y:S01]  /*16550*/  ENDCOLLECTIVE ;  /* 0x000000000000791b */ /* 0x003fe20003800000 */
.L_x_1233:
[----:B------:R-:W-:Y:S01]  /*16560*/  IMAD.MOV.U32 R5, RZ, RZ, R8 ;  /* 0x000000ffff057224 */ /* 0x000fe200078e0008 */
[----:B------:R-:W-:Y:S01]  /*16570*/  MOV R13, R7 ;  /* 0x00000007000d7202 */ /* 0x000fe20000000f00 */
[----:B------:R-:W-:Y:S02]  /*16580*/  IMAD.MOV.U32 R12, RZ, RZ, 0x2 ;  /* 0x00000002ff0c7424 */ /* 0x000fe400078e00ff */
[----:B------:R-:W-:-:S07]  /*16590*/  IMAD.MOV.U32 R4, RZ, RZ, R14 ;  /* 0x000000ffff047224 */ /* 0x000fce00078e000e */
[----:B------:R-:W-:Y:S05]  /*165a0*/  WARPSYNC.COLLECTIVE R15, `(.L_x_1234) ;  /* 0x000000000f087348 */ /* 0x000fea0003c00000 */
[----:B------:R0:W1:Y:S02]  /*165b0*/  SHFL.IDX P6, R14, R13, R12, R11 ;  /* 0x0000000c0d0e7389 */ /* 0x00006400000c000b */
[----:B01----:R-:W-:Y:S01]  /*165c0*/  ENDCOLLECTIVE ;  /* 0x000000000000791b */ /* 0x003fe20003800000 */
.L_x_1234:
        /* <DEDUP_REMOVED lines=15> */
.L_x_1235:
[----:B------:R-:W-:Y:S02]  /*166c0*/  IMAD.MOV.U32 R13, RZ, RZ, R7 ;  /* 0x000000ffff0d7224 */ /* 0x000fe400078e0007 */
[----:B------:R-:W-:Y:S02]  /*166d0*/  IMAD.MOV.U32 R12, RZ, RZ, 0x3 ;  /* 0x00000003ff0c7424 */ /* 0x000fe400078e00ff */
[----:B------:R-:W-:-:S07]  /*166e0*/  IMAD.MOV.U32 R4, RZ, RZ, R14 ;  /* 0x000000ffff047224 */ /* 0x000fce00078e000e */
[----:B------:R-:W-:Y:S05]  /*166f0*/  WARPSYNC.COLLECTIVE R15, `(.L_x_1236) ;  /* 0x000000000f087348 */ /* 0x000fea0003c00000 */
[----:B------:R0:W1:Y:S02]  /*16700*/  SHFL.IDX P6, R14, R13, R12, R11 ;  /* 0x0000000c0d0e7389 */ /* 0x00006400000c000b */
[----:B01----:R-:W-:Y:S01]  /*16710*/  ENDCOLLECTIVE ;  /* 0x000000000000791b */ /* 0x003fe20003800000 */
.L_x_1236:
        /* <DEDUP_REMOVED lines=13> */
.L_x_1237:
[----:B------:R-:W-:Y:S02]  /*167f0*/  IMAD.MOV.U32 R5, RZ, RZ, R10 ;  /* 0x000000ffff057224 */ /* 0x000fe400078e000a */
[----:B------:R-:W-:Y:S02]  /*16800*/  IMAD.MOV.U32 R13, RZ, RZ, R7 ;  /* 0x000000ffff0d7224 */ /* 0x000fe400078e0007 */
[----:B------:R-:W-:Y:S02]  /*16810*/  IMAD.MOV.U32 R12, RZ, RZ, 0x4 ;  /* 0x00000004ff0c7424 */ /* 0x000fe400078e00ff */
[----:B------:R-:W-:-:S07]  /*16820*/  IMAD.MOV.U32 R4, RZ, RZ, R14 ;  /* 0x000000ffff047224 */ /* 0x000fce00078e000e */
[----:B------:R-:W-:Y:S05]  /*16830*/  WARPSYNC.COLLECTIVE R15, `(.L_x_1238) ;  /* 0x000000000f087348 */ /* 0x000fea0003c00000 */
[----:B------:R0:W1:Y:S02]  /*16840*/  SHFL.IDX P6, R14, R13, R12, R11 ;  /* 0x0000000c0d0e7389 */ /* 0x00006400000c000b */
[----:B01----:R-:W-:Y:S01]  /*16850*/  ENDCOLLECTIVE ;  /* 0x000000000000791b */ /* 0x003fe20003800000 */
.L_x_1238:
        /* <DEDUP_REMOVED lines=8> */
[----:B------:R-:W-:Y:S01]  /*168e0*/  IMAD.MOV.U32 R13, RZ, RZ, R6 ;  /* 0x000000ffff0d7224 */ /* 0x000fe200078e0006 */
[----:B0-----:R-:W-:Y:S01]  /*168f0*/  IADD3 R9, R3, 0x50, RZ ;  /* 0x0000005003097810 */ /* 0x001fe20007ffe0ff */
[----:B------:R-:W-:-:S10]  /*16900*/  IMAD.MOV.U32 R5, RZ, RZ, R14 ;  /* 0x000000ffff057224 */ /* 0x000fd400078e000e */
[----:B------:R-:W-:-:S07]  /*16910*/  @!P2 LEA R21, R19, UR46, 0x1 ;  /* 0x0000002e1315ac11 */ /* 0x000fce000f8e08ff */
[----:B------:R-:W-:Y:S05]  /*16920*/  WARPSYNC.COLLECTIVE R15, `(.L_x_1239) ;  /* 0x000000000f087348 */ /* 0x000fea0003c00000 */
[----:B------:R0:W1:Y:S02]  /*16930*/  SHFL.IDX P6, R14, R13, R12, R11 ;  /* 0x0000000c0d0e7389 */ /* 0x00006400000c000b */
[----:B01----:R-:W-:Y:S01]  /*16940*/  ENDCOLLECTIVE ;  /* 0x000000000000791b */ /* 0x003fe20003800000 */
.L_x_1239:
[----:B------:R-:W-:Y:S02]  /*16950*/  IMAD.MOV.U32 R13, RZ, RZ, R7 ;  /* 0x000000ffff0d7224 */ /* 0x000fe400078e0007 */
[----:B------:R-:W-:Y:S02]  /*16960*/  IMAD.MOV.U32 R12, RZ, RZ, 0x5 ;  /* 0x00000005ff0c7424 */ /* 0x000fe400078e00ff */
[----:B------:R-:W-:-:S07]  /*16970*/  IMAD.MOV.U32 R4, RZ, RZ, R14 ;  /* 0x000000ffff047224 */ /* 0x000fce00078e000e */
[----:B------:R-:W-:Y:S05]  /*16980*/  WARPSYNC.COLLECTIVE R15, `(.L_x_1240) ;  /* 0x000000000f087348 */ /* 0x000fea0003c00000 */
[----:B------:R0:W1:Y:S02]  /*16990*/  SHFL.IDX P6, R14, R13, R12, R11 ;  /* 0x0000000c0d0e7389 */ /* 0x00006400000c000b */
[----:B01----:R-:W-:Y:S01]  /*169a0*/  ENDCOLLECTIVE ;  /* 0x000000000000791b */ /* 0x003fe20003800000 */
.L_x_1240:
        /* <DEDUP_REMOVED lines=13> */
.L_x_1241:
[----:B------:R-:W-:Y:S02]  /*16a80*/  IMAD.MOV.U32 R5, RZ, RZ, R10 ;  /* 0x000000ffff057224 */ /* 0x000fe400078e000a */
[----:B------:R-:W-:Y:S01]  /*16a90*/  IMAD.MOV.U32 R13, RZ, RZ, R7 ;  /* 0x000000ffff0d7224 */ /* 0x000fe200078e0007 */
[----:B------:R-:W-:Y:S01]  /*16aa0*/  MOV R12, 0x6 ;  /* 0x00000006000c7802 */ /* 0x000fe20000000f00 */
[----:B------:R-:W-:-:S07]  /*16ab0*/  IMAD.MOV.U32 R4, RZ, RZ, R14 ;  /* 0x000000ffff047224 */ /* 0x000fce00078e000e */
[----:B------:R-:W-:Y:S05]  /*16ac0*/  WARPSYNC.COLLECTIVE R15, `(.L_x_1242) ;  /* 0x000000000f087348 */ /* 0x000fea0003c00000 */
[----:B------:R0:W1:Y:S02]  /*16ad0*/  SHFL.IDX P6, R14, R13, R12, R11 ;  /* 0x0000000c0d0e7389 */ /* 0x00006400000c000b */
[----:B01----:R-:W-:Y:S01]  /*16ae0*/  ENDCOLLECTIVE ;  /* 0x000000000000791b */ /* 0x003fe20003800000 */
.L_x_1242:
[----:B------:R-:W-:-:S04]  /*16af0*/  @!P2 IMAD.WIDE.U32 R8, R26, 0x2, R4 ;  /* 0x000000021a08a825 */ /* 0x000fc800078e0004 */
[----:B------:R-:W-:Y:S01]  /*16b00*/  VIADD R5, R3, 0x60 ;  /* 0x0000006003057836 */ /* 0x000fe20000000000 */
        /* <DEDUP_REMOVED lines=12> */
.L_x_1243:
[----:B------:R-:W-:Y:S02]  /*16bd0*/  IMAD.MOV.U32 R13, RZ, RZ, R7 ;  /* 0x000000ffff0d7224 */ /* 0x000fe400078e0007 */
[----:B------:R-:W-:Y:S02]  /*16be0*/  IMAD.MOV.U32 R12, RZ, RZ, 0x7 ;  /* 0x00000007ff0c7424 */ /* 0x000fe400078e00ff */
[----:B------:R-:W-:-:S07]  /*16bf0*/  IMAD.MOV.U32 R4, RZ, RZ, R14 ;  /* 0x000000ffff047224 */ /* 0x000fce00078e000e */
[----:B------:R-:W-:Y:S05]  /*16c00*/  WARPSYNC.COLLECTIVE R15, `(.L_x_1244) ;  /* 0x000000000f087348 */ /* 0x000fea0003c00000 */
[----:B------:R0:W1:Y:S02]  /*16c10*/  SHFL.IDX P6, R14, R13, R12, R11 ;  /* 0x0000000c0d0e7389 */ /* 0x00006400000c000b */
[----:B01----:R-:W-:Y:S01]  /*16c20*/  ENDCOLLECTIVE ;  /* 0x000000000000791b */ /* 0x003fe20003800000 */
.L_x_1244:
[----:B------:R-:W-:-:S05]  /*16c30*/  @!P2 IMAD.WIDE.U32 R4, R26, 0x2, R4 ;  /* 0x000000021a04a825 */ /* 0x000fca00078e0004 */
        /* <DEDUP_REMOVED lines=10> */
.L_x_1245:
[----:B------:R-:W-:Y:S05]  /*16ce0*/  BRA `(.L_x_1246) ;  /* 0xffffffc800e87947 */ /* 0x000fea000383ffff */
.L_x_1177:
[----:B0-----:R-:W-:-:S04]  /*16cf0*/  IMAD.U32 R3, RZ, RZ, UR46 ;  /* 0x0000002eff037e24 */ /* 0x001fc8000f8e00ff */
[----:B------:R0:W1:Y:S03]  /*16d00*/  SYNCS.PHASECHK.TRANS64.TRYWAIT P0, [R3+URZ+0x28820], R0 ;  /* 0x02882000030075a7 */ /* 0x000066000800017f */
[----:B-1----:R-:W-:Y:S05]  /*16d10*/  @!P0 NANOSLEEP.SYNCS 0x989680 ;  /* 0x009896800000895d */ /* 0x002fea0003900000 */
[----:B------:R-:W1:Y:S02]  /*16d20*/  @!P0 SYNCS.PHASECHK.TRANS64 P0, [R3+URZ+0x28820], R0 ;  /* 0x02882000030085a7 */ /* 0x000e64000800007f */
[----:B-1----:R-:W-:Y:S05]  /*16d30*/  @!P0 BRA `(.L_x_1177) ;  /* 0xfffffffc00ec8947 */ /* 0x002fea000383ffff */
[----:B------:R-:W-:Y:S05]  /*16d40*/  BRA `(.L_x_1247) ;  /* 0xffffffcc00347947 */ /* 0x000fea000383ffff */
.L_x_1181:
[----:B0-----:R0:W1:Y:S02]  /*16d50*/  SYNCS.PHASECHK.TRANS64.TRYWAIT P0, [R34+URZ+0x28840], R3 ;  /* 0x02884003220075a7 */ /* 0x001064000800017f */
[----:B-1----:R-:W-:Y:S05]  /*16d60*/  @!P0 NANOSLEEP.SYNCS 0x989680 ;  /* 0x009896800000895d */ /* 0x002fea0003900000 */
[----:B------:R-:W1:Y:S02]  /*16d70*/  @!P0 SYNCS.PHASECHK.TRANS64 P0, [R34+URZ+0x28840], R3 ;  /* 0x02884003220085a7 */ /* 0x000e64000800007f */
[----:B-1----:R-:W-:Y:S05]  /*16d80*/  @!P0 BRA `(.L_x_1181) ;  /* 0xfffffffc00f08947 */ /* 0x002fea000383ffff */
[----:B------:R-:W-:Y:S05]  /*16d90*/  BRA `(.L_x_1248) ;  /* 0xffffffcc00f87947 */ /* 0x000fea000383ffff */
.L_x_1182:
[----:B------:R-:W-:Y:S01]  /*16da0*/  BSSY B1, `(.L_x_1249) ;  /* 0x0000008000017945 */ /* 0x000fe20003800000 */
[----:B------:R-:W-:Y:S01]  /*16db0*/  MOV R13, R5 ;  /* 0x00000005000d7202 */ /* 0x000fe20000000f00 */
[----:B------:R-:W-:Y:S02]  /*16dc0*/  IMAD.MOV.U32 R12, RZ, RZ, RZ ;  /* 0x000000ffff0c7224 */ /* 0x000fe400078e00ff */
[----:B------:R-:W-:Y:S02]  /*16dd0*/  IMAD.MOV.U32 R11, RZ, RZ, 0x181f ;  /* 0x0000181fff0b7424 */ /* 0x000fe400078e00ff */
[----:B------:R-:W-:-:S07]  /*16de0*/  IMAD.MOV.U32 R15, RZ, RZ, -0x1 ;  /* 0xffffffffff0f7424 */ /* 0x000fce00078e00ff */
[----:B------:R-:W-:Y:S05]  /*16df0*/  WARPSYNC.COLLECTIVE R15, `(.L_x_1250) ;  /* 0x000000000f087348 */ /* 0x000fea0003c00000 */
[----:B------:R0:W1:Y:S02]  /*16e00*/  SHFL.IDX P6, R14, R13, R12, R11 ;  /* 0x0000000c0d0e7389 */ /* 0x00006400000c000b */
[----:B01----:R-:W-:Y:S01]  /*16e10*/  ENDCOLLECTIVE ;  /* 0x000000000000791b */ /* 0x003fe20003800000 */
.L_x_1250:
[----:B------:R-:W-:Y:S05]  /*16e20*/  BSYNC B1 ;  /* 0x0000000000017941 */ /* 0x000fea0003800000 */
.L_x_1249:
[----:B------:R-:W-:Y:S01]  /*16e30*/  IMAD.MOV.U32 R13, RZ, RZ, R6 ;  /* 0x000000ffff0d7224 */ /* 0x000fe200078e0006 */
[----:B------:R-:W-:Y:S01]  /*16e40*/  SHF.L.U32 R3, R26, 0x1, RZ ;  /* 0x000000011a037819 */ /* 0x000fe200000006ff */
[----:B------:R-:W-:Y:S01]  /*16e50*/  IMAD.MOV.U32 R12, RZ, RZ, RZ ;  /* 0x000000ffff0c7224 */ /* 0x000fe200078e00ff */
[----:B------:R-:W-:Y:S01]  /*16e60*/  LEA R4, R4, UR46, 0x1 ;  /* 0x0000002e04047c11 */ /* 0x000fe2000f8e08ff */
[----:B------:R-:W-:Y:S02]  /*16e70*/  IMAD.MOV.U32 R11, RZ, RZ, 0x181f ;  /* 0x0000181fff0b7424 */ /* 0x000fe400078e00ff */
[----:B------:R-:W-:Y:S02]  /*16e80*/  IMAD.MOV.U32 R15, RZ, RZ, -0x1 ;  /* 0xffffffffff0f7424 */ /* 0x000fe400078e00ff */
[----:B------:R-:W-:-:S07]  /*16e90*/  IMAD.MOV.U32 R0, RZ, RZ, R14 ;  /* 0x000000ffff007224 */ /* 0x000fce00078e000e */
[----:B------:R-:W-:Y:S05]  /*16ea0*/  WARPSYNC.COLLECTIVE R15, `(.L_x_1251) ;  /* 0x000000000f087348 */ /* 0x000fea0003c00000 */
[----:B------:R0:W1:Y:S02]  /*16eb0*/  SHFL.IDX P6, R14, R13, R12, R11 ;  /* 0x0000000c0d0e7389 */ /* 0x00006400000c000b */
[----:B01----:R-:W-:Y:S01]  /*16ec0*/  ENDCOLLECTIVE ;  /* 0x000000000000791b */ /* 0x003fe20003800000 */
.L_x_1251:
[----:B------:R-:W-:Y:S02]  /*16ed0*/  IMAD.MOV.U32 R13, RZ, RZ, R5 ;  /* 0x000000ffff0d7224 */ /* 0x000fe400078e0005 */
        /* <DEDUP_REMOVED lines=12> */
.L_x_1252:
[----:B------:R-:W-:Y:S02]  /*16fa0*/  IMAD.MOV.U32 R13, RZ, RZ, R6 ;  /* 0x000000ffff0d7224 */ /* 0x000fe400078e0006 */
[----:B------:R-:W-:-:S07]  /*16fb0*/  IMAD.MOV.U32 R0, RZ, RZ, R14 ;  /* 0x000000ffff007224 */ /* 0x000fce00078e000e */
[----:B------:R-:W-:Y:S05]  /*16fc0*/  WARPSYNC.COLLECTIVE R15, `(.L_x_1253) ;  /* 0x000000000f087348 */ /* 0x000fea0003c00000 */
[----:B------:R0:W1:Y:S02]  /*16fd0*/  SHFL.IDX P6, R14, R13, R12, R11 ;  /* 0x0000000c0d0e7389 */ /* 0x00006400000c000b */
[----:B01----:R-:W-:Y:S01]  /*16fe0*/  ENDCOLLECTIVE ;  /* 0x000000000000791b */ /* 0x003fe20003800000 */
.L_x_1253:
[----:B------:R-:W-:Y:S01]  /*16ff0*/  MOV R13, R5 ;  /* 0x00000005000d7202 */ /* 0x000fe20000000f00 */
[----:B------:R-:W-:Y:S02]  /*17000*/  IMAD.MOV.U32 R12, RZ, RZ, 0x2 ;  /* 0x00000002ff0c7424 */ /* 0x000fe400078e00ff */
[----:B------:R-:W-:-:S05]  /*17010*/  IMAD.MOV.U32 R37, RZ, RZ, R14 ;  /* 0x000000ffff257224 */ /* 0x000fca00078e000e */
        /* <DEDUP_REMOVED lines=11> */
.L_x_1254:
[----:B------:R-:W-:Y:S02]  /*170d0*/  IMAD.MOV.U32 R13, RZ, RZ, R6 ;  /* 0x000000ffff0d7224 */ /* 0x000fe400078e0006 */
[----:B------:R-:W-:-:S07]  /*170e0*/  IMAD.MOV.U32 R7, RZ, RZ, R14 ;  /* 0x000000ffff077224 */ /* 0x000fce00078e000e */
[----:B------:R-:W-:Y:S05]  /*170f0*/  WARPSYNC.COLLECTIVE R15, `(.L_x_1255) ;  /* 0x000000000f087348 */ /* 0x000fea0003c00000 */
[----:B------:R0:W1:Y:S02]  /*17100*/  SHFL.IDX P6, R14, R13, R12, R11 ;  /* 0x0000000c0d0e7389 */ /* 0x00006400000c000b */
[----:B01----:R-:W-:Y:S01]  /*17110*/  ENDCOLLECTIVE ;  /* 0x000000000000791b */ /* 0x003fe20003800000 */
.L_x_1255:
        /* <DEDUP_REMOVED lines=13> */
.L_x_1256:
[----:B------:R-:W-:Y:S01]  /*171f0*/  IMAD.MOV.U32 R13, RZ, RZ, R6 ;  /* 0x000000ffff0d7224 */ /* 0x000fe200078e0006 */
[----:B------:R-:W-:-:S07]  /*17200*/  MOV R0, R14 ;  /* 0x0000000e00007202 */ /* 0x000fce0000000f00 */
[----:B------:R-:W-:Y:S05]  /*17210*/  WARPSYNC.COLLECTIVE R15, `(.L_x_1257) ;  /* 0x000000000f087348 */ /* 0x000fea0003c00000 */
[----:B------:R0:W1:Y:S02]  /*17220*/  SHFL.IDX P6, R14, R13, R12, R11 ;  /* 0x0000000c0d0e7389 */ /* 0x00006400000c000b */
[----:B01----:R-:W-:Y:S01]  /*17230*/  ENDCOLLECTIVE ;  /* 0x000000000000791b */ /* 0x003fe20003800000 */
.L_x_1257:
[----:B------:R-:W-:Y:S02]  /*17240*/  IMAD.MOV.U32 R13, RZ, RZ, R5 ;  /* 0x000000ffff0d7224 */ /* 0x000fe400078e0005 */
        /* <DEDUP_REMOVED lines=13> */
.L_x_1258:
[----:B------:R-:W-:Y:S02]  /*17320*/  IMAD.MOV.U32 R13, RZ, RZ, R6 ;  /* 0x000000ffff0d7224 */ /* 0x000fe400078e0006 */
[----:B------:R-:W-:-:S07]  /*17330*/  IMAD.MOV.U32 R0, RZ, RZ, R14 ;  /* 0x000000ffff007224 */ /* 0x000fce00078e000e */
[----:B------:R-:W-:Y:S05]  /*17340*/  WARPSYNC.COLLECTIVE R15, `(.L_x_1259) ;  /* 0x000000000f087348 */ /* 0x000fea0003c00000 */
[----:B------:R0:W1:Y:S02]  /*17350*/  SHFL.IDX P6, R14, R13, R12, R11 ;  /* 0x0000000c0d0e7389 */ /* 0x00006400000c000b */
[----:B01----:R-:W-:Y:S01]  /*17360*/  ENDCOLLECTIVE ;  /* 0x000000000000791b */ /* 0x003fe20003800000 */
.L_x_1259:
[----:B------:R-:W-:Y:S02]  /*17370*/  IMAD.MOV.U32 R13, RZ, RZ, R5 ;  /* 0x000000ffff0d7224 */ /* 0x000fe400078e0005 */
        /* <DEDUP_REMOVED lines=13> */
.L_x_1260:
[----:B------:R-:W-:Y:S02]  /*17450*/  IMAD.MOV.U32 R13, RZ, RZ, R6 ;  /* 0x000000ffff0d7224 */ /* 0x000fe400078e0006 */
[----:B------:R-:W-:-:S07]  /*17460*/  IMAD.MOV.U32 R7, RZ, RZ, R14 ;  /* 0x000000ffff077224 */ /* 0x000fce00078e000e */
[----:B------:R-:W-:Y:S05]  /*17470*/  WARPSYNC.COLLECTIVE R15, `(.L_x_1261) ;  /* 0x000000000f087348 */ /* 0x000fea0003c00000 */
[----:B------:R0:W1:Y:S02]  /*17480*/  SHFL.IDX P6, R14, R13, R12, R11 ;  /* 0x0000000c0d0e7389 */ /* 0x00006400000c000b */
[----:B01----:R-:W-:Y:S01]  /*17490*/  ENDCOLLECTIVE ;  /* 0x000000000000791b */ /* 0x003fe20003800000 */
.L_x_1261:
[----:B------:R-:W-:Y:S01]  /*174a0*/  IMAD.MOV.U32 R13, RZ, RZ, R5 ;  /* 0x000000ffff0d7224 */ /* 0x000fe200078e0005 */
[----:B------:R-:W-:Y:S02]  /*174b0*/  MOV R12, 0x6 ;  /* 0x00000006000c7802 */ /* 0x000fe40000000f00 */
        /* <DEDUP_REMOVED lines=11> */
.L_x_1262:
[----:B------:R-:W-:Y:S02]  /*17570*/  IMAD.MOV.U32 R13, RZ, RZ, R6 ;  /* 0x000000ffff0d7224 */ /* 0x000fe400078e0006 */
[----:B------:R-:W-:-:S07]  /*17580*/  IMAD.MOV.U32 R0, RZ, RZ, R14 ;  /* 0x000000ffff007224 */ /* 0x000fce00078e000e */
[----:B------:R-:W-:Y:S05]  /*17590*/  WARPSYNC.COLLECTIVE R15, `(.L_x_1263) ;  /* 0x000000000f087348 */ /* 0x000fea0003c00000 */
[----:B------:R0:W1:Y:S02]  /*175a0*/  SHFL.IDX P6, R14, R13, R12, R11 ;  /* 0x0000000c0d0e7389 */ /* 0x00006400000c000b */
[----:B01----:R-:W-:Y:S01]  /*175b0*/  ENDCOLLECTIVE ;  /* 0x000000000000791b */ /* 0x003fe20003800000 */
.L_x_1263:
        /* <DEDUP_REMOVED lines=14> */
.L_x_1264:
[----:B------:R-:W-:Y:S01]  /*176a0*/  IMAD.MOV.U32 R13, RZ, RZ, R6 ;  /* 0x000000ffff0d7224 */ /* 0x000fe200078e0006 */
[----:B------:R-:W-:-:S07]  /*176b0*/  MOV R5, R14 ;  /* 0x0000000e00057202 */ /* 0x000fce0000000f00 */
[----:B------:R-:W-:Y:S05]  /*176c0*/  WARPSYNC.COLLECTIVE R15, `(.L_x_1265) ;  /* 0x000000000f087348 */ /* 0x000fea0003c00000 */
[----:B------:R0:W1:Y:S02]  /*176d0*/  SHFL.IDX P6, R14, R13, R12, R11 ;  /* 0x0000000c0d0e7389 */ /* 0x00006400000c000b */
[----:B01----:R-:W-:Y:S01]  /*176e0*/  ENDCOLLECTIVE ;  /* 0x000000000000791b */ /* 0x003fe20003800000 */
.L_x_1265:
[----:B------:R-:W-:Y:S01]  /*176f0*/  IMAD.MOV.U32 R6, RZ, RZ, R14 ;  /* 0x000000ffff067224 */ /* 0x000fe200078e000e */
[----:B------:R-:W-:Y:S06]  /*17700*/  BRA `(.L_x_1266) ;  /* 0xffffffc800cc7947 */ /* 0x000fec000383ffff */
.L_x_1187:
[----:B---3--:R3:W4:Y:S02]  /*17710*/  SYNCS.PHASECHK.TRANS64.TRYWAIT P0, [R0+URZ+0x28860], R5 ;  /* 0x02886005000075a7 */ /* 0x008724000800017f */
[----:B----4-:R-:W-:Y:S05]  /*17720*/  @!P0 NANOSLEEP.SYNCS 0x989680 ;  /* 0x009896800000895d */ /* 0x010fea0003900000 */
[----:B------:R-:W4:Y:S02]  /*17730*/  @!P0 SYNCS.PHASECHK.TRANS64 P0, [R0+URZ+0x28860], R5 ;  /* 0x02886005000085a7 */ /* 0x000f24000800007f */
[----:B----4-:R-:W-:Y:S05]  /*17740*/  @!P0 BRA `(.L_x_1187) ;  /* 0xfffffffc00f08947 */ /* 0x010fea000383ffff */
[----:B------:R-:W-:Y:S05]  /*17750*/  BRA `(.L_x_1267) ;  /* 0xffffffcc00247947 */ /* 0x000fea000383ffff */
.L_x_1188:
[----:B------:R-:W-:Y:S01]  /*17760*/  BSSY B1, `(.L_x_1268) ;  /* 0x0000008000017945 */ /* 0x000fe20003800000 */
[----:B0-----:R-:W-:Y:S02]  /*17770*/  IMAD.MOV.U32 R13, RZ, RZ, R2 ;  /* 0x000000ffff0d7224 */ /* 0x001fe400078e0002 */
[----:B------:R-:W-:Y:S02]  /*17780*/  IMAD.MOV.U32 R12, RZ, RZ, RZ ;  /* 0x000000ffff0c7224 */ /* 0x000fe400078e00ff */
[----:B------:R-:W-:Y:S02]  /*17790*/  IMAD.MOV.U32 R11, RZ, RZ, 0x181f ;  /* 0x0000181fff0b7424 */ /* 0x000fe400078e00ff */
[----:B------:R-:W-:-:S07]  /*177a0*/  IMAD.MOV.U32 R15, RZ, RZ, -0x1 ;  /* 0xffffffffff0f7424 */ /* 0x000fce00078e00ff */
[----:B--23--:R-:W-:Y:S05]  /*177b0*/  WARPSYNC.COLLECTIVE R15, `(.L_x_1269) ;  /* 0x000000000f087348 */ /* 0x00cfea0003c00000 */
[----:B------:R0:W1:Y:S02]  /*177c0*/  SHFL.IDX P6, R14, R13, R12, R11 ;  /* 0x0000000c0d0e7389 */ /* 0x00006400000c000b */
[----:B0123--:R-:W-:Y:S01]  /*177d0*/  ENDCOLLECTIVE ;  /* 0x000000000000791b */ /* 0x00ffe20003800000 */
.L_x_1269:
[----:B------:R-:W-:Y:S05]  /*177e0*/  BSYNC B1 ;  /* 0x0000000000017941 */ /* 0x000fea0003800000 */
.L_x_1268:
[----:B------:R-:W-:Y:S01]  /*177f0*/  IMAD.MOV.U32 R13, RZ, RZ, R16 ;  /* 0x000000ffff0d7224 */ /* 0x000fe200078e0010 */
[----:B------:R-:W-:Y:S01]  /*17800*/  MOV R12, RZ ;  /* 0x000000ff000c7202 */ /* 0x000fe20000000f00 */
[----:B------:R-:W-:Y:S01]  /*17810*/  IMAD.MOV.U32 R11, RZ, RZ, 0x181f ;  /* 0x0000181fff0b7424 */ /* 0x000fe200078e00ff */
[----:B------:R-:W-:Y:S01]  /*17820*/  LEA R7, R7, UR46, 0x1 ;  /* 0x0000002e07077c11 */ /* 0x000fe2000f8e08ff */
[----:B------:R-:W-:Y:S02]  /*17830*/  IMAD.MOV.U32 R15, RZ, RZ, -0x1 ;  /* 0xffffffffff0f7424 */ /* 0x000fe400078e00ff */
[----:B------:R-:W-:-:S07]  /*17840*/  IMAD.MOV.U32 R5, RZ, RZ, R14 ;  /* 0x000000ffff057224 */ /* 0x000fce00078e000e */
[----:B------:R-:W-:Y:S05]  /*17850*/  WARPSYNC.COLLECTIVE R15, `(.L_x_1270) ;  /* 0x000000000f087348 */ /* 0x000fea0003c00000 */
[----:B------:R0:W1:Y:S02]  /*17860*/  SHFL.IDX P6, R14, R13, R12, R11 ;  /* 0x0000000c0d0e7389 */ /* 0x00006400000c000b */
[----:B01----:R-:W-:Y:S01]  /*17870*/  ENDCOLLECTIVE ;  /* 0x000000000000791b */ /* 0x003fe20003800000 */
.L_x_1270:
[----:B------:R-:W-:Y:S02]  /*17880*/  IMAD.MOV.U32 R13, RZ, RZ, R2 ;  /* 0x000000ffff0d7224 */ /* 0x000fe400078e0002 */
[----:B------:R-:W-:Y:S01]  /*17890*/  IMAD.MOV.U32 R12, RZ, RZ, 0x1 ;  /* 0x00000001ff0c7424 */ /* 0x000fe200078e00ff */
[----:B------:R-:W-:-:S13]  /*178a0*/  IADD3 R4, P0, R14, R3, RZ ;  /* 0x000000030e047210 */ /* 0x000fda0007f1e0ff */
[----:B------:R-:W-:Y:S05]  /*178b0*/  WARPSYNC.COLLECTIVE R15, `(.L_x_1271) ;  /* 0x000000000f087348 */ /* 0x000fea0003c00000 */
[----:B------:R0:W1:Y:S02]  /*178c0*/  SHFL.IDX P6, R14, R13, R12, R11 ;  /* 0x0000000c0d0e7389 */ /* 0x00006400000c000b */
[----:B01----:R-:W-:Y:S01]  /*178d0*/  ENDCOLLECTIVE ;  /* 0x000000000000791b */ /* 0x003fe20003800000 */
.L_x_1271:
        /* <DEDUP_REMOVED lines=12> */
.L_x_1272:
        /* <DEDUP_REMOVED lines=10> */
.L_x_1273:
        /* <DEDUP_REMOVED lines=12> */
.L_x_1274:
[----:B------:R-:W-:Y:S01]  /*17b00*/  @!PT LDS RZ, [RZ] ;  /* 0x00000000fffff984 */ /* 0x000fe20000000800 */
[----:B------:R-:W-:Y:S01]  /*17b10*/  @!PT LDS RZ, [RZ] ;  /* 0x00000000fffff984 */ /* 0x000fe20000000800 */
[----:B------:R-:W-:Y:S01]  /*17b20*/  @!PT LDS RZ, [RZ] ;  /* 0x00000000fffff984 */ /* 0x000fe20000000800 */
[----:B------:R0:W-:Y:S01]  /*17b30*/  LDGSTS.E.BYPASS.LTC128B.128 [R7+0x4c00], desc[UR48][R4.64+0x80], !P0 ;  /* 0x04c0008004077fae */ /* 0x0001e2000c101d70 */
[----:B------:R-:W-:Y:S02]  /*17b40*/  IMAD.MOV.U32 R13, RZ, RZ, R2 ;  /* 0x000000ffff0d7224 */ /* 0x000fe400078e0002 */
[----:B------:R-:W-:Y:S01]  /*17b50*/  IMAD.MOV.U32 R12, RZ, RZ, 0x3 ;  /* 0x00000003ff0c7424 */ /* 0x000fe200078e00ff */
[----:B0-----:R-:W-:-:S13]  /*17b60*/  IADD3 R4, P0, R14, R3, RZ ;  /* 0x000000030e047210 */ /* 0x001fda0007f1e0ff */
[----:B------:R-:W-:Y:S05]  /*17b70*/  WARPSYNC.COLLECTIVE R15, `(.L_x_1275) ;  /* 0x000000000f087348 */ /* 0x000fea0003c00000 */
[----:B------:R0:W1:Y:S02]  /*17b80*/  SHFL.IDX P6, R14, R13, R12, R11 ;  /* 0x0000000c0d0e7389 */ /* 0x00006400000c000b */
[----:B01----:R-:W-:Y:S01]  /*17b90*/  ENDCOLLECTIVE ;  /* 0x000000000000791b */ /* 0x003fe20003800000 */
.L_x_1275:
        /* <DEDUP_REMOVED lines=12> */
.L_x_1276:
        /* <DEDUP_REMOVED lines=10> */
.L_x_1277:
[----:B------:R-:W-:Y:S02]  /*17d00*/  IADD3.X R5, RZ, R6, RZ, P0, !PT ;  /* 0x00000006ff057210 */ /* 0x000fe400007fe4ff */
        /* <DEDUP_REMOVED lines=11> */
.L_x_1278:
        /* <DEDUP_REMOVED lines=10> */
.L_x_1279:
[----:B------:R-:W-:Y:S01]  /*17e60*/  IMAD.X R5, RZ, RZ, R6, P0 ;  /* 0x000000ffff057224 */ /* 0x000fe200000e0606 */
        /* <DEDUP_REMOVED lines=11> */
.L_x_1280:
        /* <DEDUP_REMOVED lines=10> */
.L_x_1281:
        /* <DEDUP_REMOVED lines=12> */
.L_x_1282:
        /* <DEDUP_REMOVED lines=10> */
.L_x_1283:
        /* <DEDUP_REMOVED lines=12> */
.L_x_1284:
[----:B------:R-:W-:Y:S01]  /*181e0*/  @!PT LDS RZ, [RZ] ;  /* 0x00000000fffff984 */ /* 0x000fe20000000800 */
[----:B------:R-:W-:Y:S01]  /*181f0*/  @!PT LDS RZ, [RZ] ;  /* 0x00000000fffff984 */ /* 0x000fe20000000800 */
[----:B------:R-:W-:Y:S01]  /*18200*/  @!PT LDS RZ, [RZ] ;  /* 0x00000000fffff984 */ /* 0x000fe20000000800 */
[----:B------:R0:W-:Y:S01]  /*18210*/  LDGSTS.E.BYPASS.LTC128B.128 [R7+0x7400], desc[UR48][R4.64+0x80], !P0 ;  /* 0x0740008004077fae */ /* 0x0001e2000c101d70 */
[----:B------:R-:W-:Y:S05]  /*18220*/  BRA `(.L_x_1285) ;  /* 0xffffffc4006c7947 */ /* 0x000fea000383ffff */
.L_x_1194:
[----:B0-----:R0:W1:Y:S02]  /*18230*/  SYNCS.PHASECHK.TRANS64.TRYWAIT P0, [R0+URZ+0x28860], R5 ;  /* 0x02886005000075a7 */ /* 0x001064000800017f */
[----:B-1----:R-:W-:Y:S05]  /*18240*/  @!P0 NANOSLEEP.SYNCS 0x989680 ;  /* 0x009896800000895d */ /* 0x002fea0003900000 */
[----:B------:R-:W1:Y:S02]  /*18250*/  @!P0 SYNCS.PHASECHK.TRANS64 P0, [R0+URZ+0x28860], R5 ;  /* 0x02886005000085a7 */ /* 0x000e64000800007f */
[----:B-1----:R-:W-:Y:S05]  /*18260*/  @!P0 BRA `(.L_x_1194) ;  /* 0xfffffffc00f08947 */ /* 0x002fea000383ffff */
[----:B------:R-:W-:Y:S05]  /*18270*/  BRA `(.L_x_1286) ;  /* 0xffffffc800547947 */ /* 0x000fea000383ffff */
.L_x_1195:
[----:B------:R-:W-:Y:S01]  /*18280*/  BSSY B0, `(.L_x_1287) ;  /* 0x0000008000007945 */ /* 0x000fe20003800000 */
[----:B------:R-:W-:Y:S02]  /*18290*/  IMAD.MOV.U32 R13, RZ, RZ, R2 ;  /* 0x000000ffff0d7224 */ /* 0x000fe400078e0002 */
[----:B------:R-:W-:Y:S02]  /*182a0*/  IMAD.MOV.U32 R12, RZ, RZ, RZ ;  /* 0x000000ffff0c7224 */ /* 0x000fe400078e00ff */
[----:B------:R-:W-:Y:S02]  /*182b0*/  IMAD.MOV.U32 R11, RZ, RZ, 0x181f ;  /* 0x0000181fff0b7424 */ /* 0x000fe400078e00ff */
[----:B------:R-:W-:-:S07]  /*182c0*/  IMAD.MOV.U32 R15, RZ, RZ, -0x1 ;  /* 0xffffffffff0f7424 */ /* 0x000fce00078e00ff */
[----:B0-2---:R-:W-:Y:S05]  /*182d0*/  WARPSYNC.COLLECTIVE R15, `(.L_x_1288) ;  /* 0x000000000f087348 */ /* 0x005fea0003c00000 */
[----:B------:R1:W3:Y:S02]  /*182e0*/  SHFL.IDX P6, R14, R13, R12, R11 ;  /* 0x0000000c0d0e7389 */ /* 0x0002e400000c000b */
[----:B0123--:R-:W-:Y:S01]  /*182f0*/  ENDCOLLECTIVE ;  /* 0x000000000000791b */ /* 0x00ffe20003800000 */
.L_x_1288:
[----:B------:R-:W-:Y:S05]  /*18300*/  BSYNC B0 ;  /* 0x0000000000007941 */ /* 0x000fea0003800000 */
.L_x_1287:
[----:B------:R-:W-:Y:S01]  /*18310*/  IMAD.MOV.U32 R13, RZ, RZ, R16 ;  /* 0x000000ffff0d7224 */ /* 0x000fe200078e0010 */
[----:B------:R-:W-:Y:S01]  /*18320*/  MOV R11, 0x181f ;  /* 0x0000181f000b7802 */ /* 0x000fe20000000f00 */
[----:B------:R-:W-:Y:S01]  /*18330*/  IMAD.MOV.U32 R12, RZ, RZ, RZ ;  /* 0x000000ffff0c7224 */ /* 0x000fe200078e00ff */
[----:B------:R-:W-:Y:S01]  /*18340*/  LEA R3, R6, UR46, 0x1 ;  /* 0x0000002e06037c11 */ /* 0x000fe2000f8e08ff */
[----:B------:R-:W-:Y:S02]  /*18350*/  IMAD.MOV.U32 R15, RZ, RZ, -0x1 ;  /* 0xffffffffff0f7424 */ /* 0x000fe400078e00ff */
[----:B------:R-:W-:-:S07]  /*18360*/  IMAD.MOV.U32 R5, RZ, RZ, R14 ;  /* 0x000000ffff057224 */ /* 0x000fce00078e000e */
[----:B------:R-:W-:Y:S05]  /*18370*/  WARPSYNC.COLLECTIVE R15, `(.L_x_1289) ;  /* 0x000000000f087348 */ /* 0x000fea0003c00000 */
[----:B------:R0:W1:Y:S02]  /*18380*/  SHFL.IDX P6, R14, R13, R12, R11 ;  /* 0x0000000c0d0e7389 */ /* 0x00006400000c000b */
[----:B01----:R-:W-:Y:S01]  /*18390*/  ENDCOLLECTIVE ;  /* 0x000000000000791b */ /* 0x003fe20003800000 */
.L_x_1289:
[----:B------:R-:W-:Y:S02]  /*183a0*/  ULDC UR4, c[0x0][0x2f4] ;  /* 0x0000bd0000047ab9 */ /* 0x000fe40000000800 */
[----:B------:R-:W-:Y:S02]  /*183b0*/  ISETP.GE.AND P0, PT, R25, UR4, PT ;  /* 0x0000000419007c0c */ /* 0x000fe4000bf06270 */
[----:B------:R-:W-:Y:S02]  /*183c0*/  ISETP.GE.AND P1, PT, R26, UR4, PT ;  /* 0x000000041a007c0c */ /* 0x000fe4000bf26270 */
[C---:B------:R-:W-:Y:S02]  /*183d0*/  ISETP.LT.OR P3, PT, R28.reuse, 0x1, P0 ;  /* 0x000000011c00780c */ /* 0x040fe40000761670 */
[----:B------:R-:W-:Y:S01]  /*183e0*/  ISETP.LT.OR P2, PT, R28, 0x1, P1 ;  /* 0x000000011c00780c */ /* 0x000fe20000f41670 */
[----:B------:R-:W-:Y:S02]  /*183f0*/  IMAD.MOV.U32 R13, RZ, RZ, R2 ;  /* 0x000000ffff0d7224 */ /* 0x000fe400078e0002 */
[----:B------:R-:W-:-:S02]  /*18400*/  IMAD.MOV.U32 R12, RZ, RZ, 0x1 ;  /* 0x00000001ff0c7424 */ /* 0x000fc400078e00ff */
[----:B------:R-:W-:-:S08]  /*18410*/  IMAD.MOV.U32 R4, RZ, RZ, R14 ;  /* 0x000000ffff047224 */ /* 0x000fd000078e000e */
[----:B------:R-:W-:Y:S05]  /*18420*/  WARPSYNC.COLLECTIVE R15, `(.L_x_1290) ;  /* 0x000000000f087348 */ /* 0x000fea0003c00000 */
[----:B------:R0:W1:Y:S02]  /*18430*/  SHFL.IDX P6, R14, R13, R12, R11 ;  /* 0x0000000c0d0e7389 */ /* 0x00006400000c000b */
[----:B01----:R-:W-:Y:S01]  /*18440*/  ENDCOLLECTIVE ;  /* 0x000000000000791b */ /* 0x003fe20003800000 */
.L_x_1290:
        /* <DEDUP_REMOVED lines=13> */
.L_x_1291:
[----:B------:R-:W-:Y:S01]  /*18520*/  IMAD.MOV.U32 R5, RZ, RZ, R19 ;  /* 0x000000ffff057224 */ /* 0x000fe200078e0013 */
[----:B------:R-:W-:Y:S01]  /*18530*/  MOV R13, R2 ;  /* 0x00000002000d7202 */ /* 0x000fe20000000f00 */
[----:B------:R-:W-:Y:S02]  /*18540*/  IMAD.MOV.U32 R12, RZ, RZ, 0x2 ;  /* 0x00000002ff0c7424 */ /* 0x000fe400078e00ff */
[----:B------:R-:W-:-:S07]  /*18550*/  IMAD.MOV.U32 R4, RZ, RZ, R14 ;  /* 0x000000ffff047224 */ /* 0x000fce00078e000e */
[----:B------:R-:W-:Y:S05]  /*18560*/  WARPSYNC.COLLECTIVE R15, `(.L_x_1292) ;  /* 0x000000000f087348 */ /* 0x000fea0003c00000 */
[----:B------:R0:W1:Y:S02]  /*18570*/  SHFL.IDX P6, R14, R13, R12, R11 ;  /* 0x0000000c0d0e7389 */ /* 0x00006400000c000b */
[----:B01----:R-:W-:Y:S01]  /*18580*/  ENDCOLLECTIVE ;  /* 0x000000000000791b */ /* 0x003fe20003800000 */
.L_x_1292:
        /* <DEDUP_REMOVED lines=13> */
.L_x_1293:
[----:B------:R-:W-:Y:S02]  /*18660*/  IMAD.MOV.U32 R5, RZ, RZ, R23 ;  /* 0x000000ffff057224 */ /* 0x000fe400078e0017 */
[----:B------:R-:W-:Y:S02]  /*18670*/  IMAD.MOV.U32 R13, RZ, RZ, R2 ;  /* 0x000000ffff0d7224 */ /* 0x000fe400078e0002 */
[----:B------:R-:W-:Y:S02]  /*18680*/  IMAD.MOV.U32 R12, RZ, RZ, 0x3 ;  /* 0x00000003ff0c7424 */ /* 0x000fe400078e00ff */
[----:B------:R-:W-:-:S07]  /*18690*/  IMAD.MOV.U32 R22, RZ, RZ, R14 ;  /* 0x000000ffff167224 */ /* 0x000fce00078e000e */
[----:B------:R-:W-:Y:S05]  /*186a0*/  WARPSYNC.COLLECTIVE R15, `(.L_x_1294) ;  /* 0x000000000f087348 */ /* 0x000fea0003c00000 */
[----:B------:R0:W1:Y:S02]  /*186b0*/  SHFL.IDX P6, R14, R13, R12, R11 ;  /* 0x0000000c0d0e7389 */ /* 0x00006400000c000b */
[----:B01----:R-:W-:Y:S01]  /*186c0*/  ENDCOLLECTIVE ;  /* 0x000000000000791b */ /* 0x003fe20003800000 */
.L_x_1294:
[----:B------:R-:W-:-:S04]  /*186d0*/  IMAD.MOV.U32 R4, RZ, RZ, R22 ;  /* 0x000000ffff047224 */ /* 0x000fc800078e0016 */
[----:B------:R-:W-:-:S05]  /*186e0*/  IMAD.WIDE.U32 R4, R26, 0x2, R4 ;  /* 0x000000021a047825 */ /* 0x000fca00078e0004 */
[----:B------:R-:W-:Y:S01]  /*186f0*/  @!PT LDS RZ, [RZ] ;  /* 0x00000000fffff984 */ /* 0x000fe20000000800 */
[----:B------:R-:W-:Y:S01]  /*18700*/  @!PT LDS RZ, [RZ] ;  /* 0x00000000fffff984 */ /* 0x000fe20000000800 */
[----:B------:R-:W-:Y:S01]  /*18710*/  @!PT LDS RZ, [RZ] ;  /* 0x00000000fffff984 */ /* 0x000fe20000000800 */
[----:B------:R0:W-:Y:S01]  /*18720*/  LDGSTS.E.BYPASS.LTC128B.128 [R3+0x1400], desc[UR48][R4.64], !P2 ;  /* 0x0140000004037fae */ /* 0x0001e2000d101d70 */
[C---:B------:R-:W-:Y:S01]  /*18730*/  ISETP.LT.OR P2, PT, R28.reuse, 0x31, P1 ;  /* 0x000000311c00780c */ /* 0x040fe20000f41670 */
[----:B------:R-:W-:Y:S02]  /*18740*/  IMAD.MOV.U32 R13, RZ, RZ, R16 ;  /* 0x000000ffff0d7224 */ /* 0x000fe400078e0010 */
[----:B------:R0:W-:Y:S01]  /*18750*/  LDGSTS.E.BYPASS.LTC128B.128 [R3+0x5400], desc[UR48][R4.64+0x80], !P3 ;  /* 0x0540008004037fae */ /* 0x0001e2000d901d70 */
[----:B------:R-:W-:Y:S02]  /*18760*/  ISETP.LT.OR P3, PT, R28, 0x31, P0 ;  /* 0x000000311c00780c */ /* 0x000fe40000761670 */
[----:B------:R-:W-:-:S11]  /*18770*/  MOV R21, R14 ;  /* 0x0000000e00157202 */ /* 0x000fd60000000f00 */
[----:B0-----:R-:W-:Y:S05]  /*18780*/  WARPSYNC.COLLECTIVE R15, `(.L_x_1295) ;  /* 0x000000000f087348 */ /* 0x001fea0003c00000 */
[----:B------:R1:W2:Y:S02]  /*18790*/  SHFL.IDX P6, R14, R13, R12, R11 ;  /* 0x0000000c0d0e7389 */ /* 0x0002a400000c000b */
[----:B012---:R-:W-:Y:S01]  /*187a0*/  ENDCOLLECTIVE ;  /* 0x000000000000791b */ /* 0x007fe20003800000 */
.L_x_1295:
[----:B------:R-:W-:Y:S02]  /*187b0*/  IMAD.MOV.U32 R5, RZ, RZ, R21 ;  /* 0x000000ffff057224 */ /* 0x000fe400078e0015 */
[----:B------:R-:W-:Y:S02]  /*187c0*/  IMAD.MOV.U32 R13, RZ, RZ, R2 ;  /* 0x000000ffff0d7224 */ /* 0x000fe400078e0002 */
[----:B------:R-:W-:Y:S02]  /*187d0*/  IMAD.MOV.U32 R12, RZ, RZ, 0x4 ;  /* 0x00000004ff0c7424 */ /* 0x000fe400078e00ff */
[----:B------:R-:W-:-:S07]  /*187e0*/  IMAD.MOV.U32 R20, RZ, RZ, R14 ;  /* 0x000000ffff147224 */ /* 0x000fce00078e000e */
[----:B------:R-:W-:Y:S05]  /*187f0*/  WARPSYNC.COLLECTIVE R15, `(.L_x_1296) ;  /* 0x000000000f087348 */ /* 0x000fea0003c00000 */
[----:B------:R0:W1:Y:S02]  /*18800*/  SHFL.IDX P6, R14, R13, R12, R11 ;  /* 0x0000000c0d0e7389 */ /* 0x00006400000c000b */
[----:B01----:R-:W-:Y:S01]  /*18810*/  ENDCOLLECTIVE ;  /* 0x000000000000791b */ /* 0x003fe20003800000 */
.L_x_1296:
        /* <DEDUP_REMOVED lines=14> */
.L_x_1297:
[----:B------:R-:W-:Y:S02]  /*18900*/  IMAD.MOV.U32 R5, RZ, RZ, R9 ;  /* 0x000000ffff057224 */ /* 0x000fe400078e0009 */
[----:B------:R-:W-:Y:S02]  /*18910*/  IMAD.MOV.U32 R9, RZ, RZ, RZ ;  /* 0x000000ffff097224 */ /* 0x000fe400078e00ff */
[----:B------:R-:W-:Y:S02]  /*18920*/  IMAD.MOV.U32 R13, RZ, RZ, R2 ;  /* 0x000000ffff0d7224 */ /* 0x000fe400078e0002 */
[----:B------:R-:W-:Y:S01]  /*18930*/  IMAD.MOV.U32 R12, RZ, RZ, 0x5 ;  /* 0x00000005ff0c7424 */ /* 0x000fe200078e00ff */
[----:B------:R-:W-:-:S07]  /*18940*/  MOV R24, R14 ;  /* 0x0000000e00187202 */ /* 0x000fce0000000f00 */
[----:B------:R-:W-:Y:S05]  /*18950*/  WARPSYNC.COLLECTIVE R15, `(.L_x_1298) ;  /* 0x000000000f087348 */ /* 0x000fea0003c00000 */
[----:B------:R0:W1:Y:S02]  /*18960*/  SHFL.IDX P6, R14, R13, R12, R11 ;  /* 0x0000000c0d0e7389 */ /* 0x00006400000c000b */
[----:B01----:R-:W-:Y:S01]  /*18970*/  ENDCOLLECTIVE ;  /* 0x000000000000791b */ /* 0x003fe20003800000 */
.L_x_1298:
        /* <DEDUP_REMOVED lines=14> */
.L_x_1299:
[----:B------:R-:W-:Y:S01]  /*18a60*/  IMAD.MOV.U32 R5, RZ, RZ, R19 ;  /* 0x000000ffff057224 */ /* 0x000fe200078e0013 */
[----:B------:R-:W-:Y:S01]  /*18a70*/  MOV R13, R2 ;  /* 0x00000002000d7202 */ /* 0x000fe20000000f00 */
[----:B------:R-:W-:Y:S02]  /*18a80*/  IMAD.MOV.U32 R12, RZ, RZ, 0x6 ;  /* 0x00000006ff0c7424 */ /* 0x000fe400078e00ff */
[----:B------:R-:W-:-:S07]  /*18a90*/  IMAD.MOV.U32 R4, RZ, RZ, R14 ;  /* 0x000000ffff047224 */ /* 0x000fce00078e000e */
[----:B------:R-:W-:Y:S05]  /*18aa0*/  WARPSYNC.COLLECTIVE R15, `(.L_x_1300) ;  /* 0x000000000f087348 */ /* 0x000fea0003c00000 */
[----:B------:R0:W1:Y:S02]  /*18ab0*/  SHFL.IDX P6, R14, R13, R12, R11 ;  /* 0x0000000c0d0e7389 */ /* 0x00006400000c000b */
[----:B01----:R-:W-:Y:S01]  /*18ac0*/  ENDCOLLECTIVE ;  /* 0x000000000000791b */ /* 0x003fe20003800000 */
.L_x_1300:
        /* <DEDUP_REMOVED lines=13> */
.L_x_1301:
[----:B------:R-:W-:Y:S02]  /*18ba0*/  IMAD.MOV.U32 R5, RZ, RZ, R25 ;  /* 0x000000ffff057224 */ /* 0x000fe400078e0019 */
[----:B------:R-:W-:Y:S02]  /*18bb0*/  IMAD.MOV.U32 R13, RZ, RZ, R2 ;  /* 0x000000ffff0d7224 */ /* 0x000fe400078e0002 */
[----:B------:R-:W-:Y:S02]  /*18bc0*/  IMAD.MOV.U32 R12, RZ, RZ, 0x7 ;  /* 0x00000007ff0c7424 */ /* 0x000fe400078e00ff */
[----:B------:R-:W-:-:S07]  /*18bd0*/  IMAD.MOV.U32 R30, RZ, RZ, R14 ;  /* 0x000000ffff1e7224 */ /* 0x000fce00078e000e */
[----:B------:R-:W-:Y:S05]  /*18be0*/  WARPSYNC.COLLECTIVE R15, `(.L_x_1302) ;  /* 0x000000000f087348 */ /* 0x000fea0003c00000 */
[----:B------:R0:W1:Y:S02]  /*18bf0*/  SHFL.IDX P6, R14, R13, R12, R11 ;  /* 0x0000000c0d0e7389 */ /* 0x00006400000c000b */
[----:B01----:R-:W-:Y:S01]  /*18c00*/  ENDCOLLECTIVE ;  /* 0x000000000000791b */ /* 0x003fe20003800000 */
.L_x_1302:
[----:B------:R-:W-:-:S04]  /*18c10*/  IMAD.MOV.U32 R4, RZ, RZ, R30 ;  /* 0x000000ffff047224 */ /* 0x000fc800078e001e */
[----:B------:R-:W-:-:S05]  /*18c20*/  IMAD.WIDE.U32 R4, R26, 0x2, R4 ;  /* 0x000000021a047825 */ /* 0x000fca00078e0004 */
        /* <DEDUP_REMOVED lines=10> */
.L_x_1303:
[----:B------:R-:W-:Y:S05]  /*18cd0*/  BRA `(.L_x_1304) ;  /* 0xffffffc000d07947 */ /* 0x000fea000383ffff */
.L_x_1198:
[----:B0-----:R0:W1:Y:S02]  /*18ce0*/  SYNCS.PHASECHK.TRANS64.TRYWAIT P0, [R7+URZ+0x28820], R9 ;  /* 0x02882009070075a7 */ /* 0x001064000800017f */
[----:B-1----:R-:W-:Y:S05]  /*18cf0*/  @!P0 NANOSLEEP.SYNCS 0x989680 ;  /* 0x009896800000895d */ /* 0x002fea0003900000 */
[----:B------:R-:W1:Y:S02]  /*18d00*/  @!P0 SYNCS.PHASECHK.TRANS64 P0, [R7+URZ+0x28820], R9 ;  /* 0x02882009070085a7 */ /* 0x000e64000800007f */
[----:B-1----:R-:W-:Y:S05]  /*18d10*/  @!P0 BRA `(.L_x_1198) ;  /* 0xfffffffc00f08947 */ /* 0x002fea000383ffff */
[----:B------:R-:W-:Y:S05]  /*18d20*/  BRA `(.L_x_1305) ;  /* 0xffffffc400447947 */ /* 0x000fea000383ffff */
.L_x_1199:
[----:B------:R-:W-:Y:S01]  /*18d30*/  BSSY B0, `(.L_x_1306) ;  /* 0x0000008000007945 */ /* 0x000fe20003800000 */
[----:B------:R-:W-:Y:S02]  /*18d40*/  IMAD.MOV.U32 R13, RZ, RZ, R17 ;  /* 0x000000ffff0d7224 */ /* 0x000fe400078e0011 */
[----:B------:R-:W-:Y:S02]  /*18d50*/  IMAD.MOV.U32 R12, RZ, RZ, RZ ;  /* 0x000000ffff0c7224 */ /* 0x000fe400078e00ff */
[----:B------:R-:W-:Y:S02]  /*18d60*/  IMAD.MOV.U32 R11, RZ, RZ, 0x1f ;  /* 0x0000001fff0b7424 */ /* 0x000fe400078e00ff */
[----:B------:R-:W-:-:S07]  /*18d70*/  IMAD.MOV.U32 R15, RZ, RZ, -0x1 ;  /* 0xffffffffff0f7424 */ /* 0x000fce00078e00ff */
[----:B0-2--5:R-:W-:Y:S05]  /*18d80*/  WARPSYNC.COLLECTIVE R15, `(.L_x_1307) ;  /* 0x000000000f087348 */ /* 0x025fea0003c00000 */
[----:B------:R1:W3:Y:S02]  /*18d90*/  SHFL.IDX P6, R14, R13, R12, R11 ;  /* 0x0000000c0d0e7389 */ /* 0x0002e400000c000b */
[----:B0123-5:R-:W-:Y:S01]  /*18da0*/  ENDCOLLECTIVE ;  /* 0x000000000000791b */ /* 0x02ffe20003800000 */
.L_x_1307:
[----:B------:R-:W-:Y:S05]  /*18db0*/  BSYNC B0 ;  /* 0x0000000000007941 */ /* 0x000fea0003800000 */
.L_x_1306:
[----:B------:R-:W-:Y:S05]  /*18dc0*/  BRA `(.L_x_1308) ;  /* 0xffffffc400287947 */ /* 0x000fea000383ffff */
.L_x_1200:
[----:B------:R-:W-:Y:S01]  /*18dd0*/  BSSY B0, `(.L_x_1309) ;  /* 0x0000006000007945 */ /* 0x000fe20003800000 */
[----:B------:R-:W-:-:S07]  /*18de0*/  IMAD.MOV.U32 R15, RZ, RZ, -0x1 ;  /* 0xffffffffff0f7424 */ /* 0x000fce00078e00ff */
[----:B012--5:R-:W-:Y:S05]  /*18df0*/  WARPSYNC.COLLECTIVE R15, `(.L_x_1310) ;  /* 0x000000000f0c7348 */ /* 0x027fea0003c00000 */
[----:B------:R-:W-:Y:S02]  /*18e00*/  ELECT P6, UR62, PT ;  /* 0x00000000003e782f */ /* 0x000fe400038c0000 */
[----:B------:R-:W-:Y:S01]  /*18e10*/  MOV R14, UR62 ;  /* 0x0000003e000e7c02 */ /* 0x000fe20008000f00 */
[----:B012--5:R-:W-:Y:S10]  /*18e20*/  ENDCOLLECTIVE ;  /* 0x000000000000791b */ /* 0x027ff40003800000 */
.L_x_1310:
[----:B------:R-:W-:Y:S05]  /*18e30*/  BSYNC B0 ;  /* 0x0000000000007941 */ /* 0x000fea0003800000 */
.L_x_1309:
[----:B------:R-:W-:Y:S05]  /*18e40*/  BRA `(.L_x_1311) ;  /* 0xffffffc4001c7947 */ /* 0x000fea000383ffff */
.L_x_1202:
[----:B---3--:R3:W4:Y:S02]  /*18e50*/  SYNCS.PHASECHK.TRANS64.TRYWAIT P1, [R5+URZ+0x28840], R2 ;  /* 0x02884002050075a7 */ /* 0x008724000802017f */
[----:B----4-:R-:W-:Y:S05]  /*18e60*/  @!P1 NANOSLEEP.SYNCS 0x989680 ;  /* 0x009896800000995d */ /* 0x010fea0003900000 */
[----:B------:R-:W4:Y:S02]  /*18e70*/  @!P1 SYNCS.PHASECHK.TRANS64 P1, [R5+URZ+0x28840], R2 ;  /* 0x02884002050095a7 */ /* 0x000f24000802007f */
[----:B----4-:R-:W-:Y:S05]  /*18e80*/  @!P1 BRA `(.L_x_1202) ;  /* 0xfffffffc00f09947 */ /* 0x010fea000383ffff */
[----:B------:R-:W-:Y:S05]  /*18e90*/  BRA `(.L_x_1312) ;  /* 0xffffffc4003c7947 */ /* 0x000fea000383ffff */
.L_x_1204:
[----:B0-----:R0:W4:Y:S02]  /*18ea0*/  SYNCS.PHASECHK.TRANS64.TRYWAIT P1, [R7+URZ+0x28840], R0 ;  /* 0x02884000070075a7 */ /* 0x001124000802017f */
[----:B----4-:R-:W-:Y:S05]  /*18eb0*/  @!P1 NANOSLEEP.SYNCS 0x989680 ;  /* 0x009896800000995d */ /* 0x010fea0003900000 */
[----:B------:R-:W4:Y:S02]  /*18ec0*/  @!P1 SYNCS.PHASECHK.TRANS64 P1, [R7+URZ+0x28840], R0 ;  /* 0x02884000070095a7 */ /* 0x000f24000802007f */
[----:B----4-:R-:W-:Y:S05]  /*18ed0*/  @!P1 BRA `(.L_x_1204) ;  /* 0xfffffffc00f09947 */ /* 0x010fea000383ffff */
[----:B------:R-:W-:Y:S05]  /*18ee0*/  BRA `(.L_x_1313) ;  /* 0xffffffc400487947 */ /* 0x000fea000383ffff */
.L_x_1206:
[----:B----4-:R4:W0:Y:S02]  /*18ef0*/  SYNCS.PHASECHK.TRANS64.TRYWAIT P1, [R5+URZ+0x28860], R2 ;  /* 0x02886002050075a7 */ /* 0x010824000802017f */
[----:B0-----:R-:W-:Y:S05]  /*18f00*/  @!P1 NANOSLEEP.SYNCS 0x989680 ;  /* 0x009896800000995d */ /* 0x001fea0003900000 */
[----:B------:R-:W0:Y:S02]  /*18f10*/  @!P1 SYNCS.PHASECHK.TRANS64 P1, [R5+URZ+0x28860], R2 ;  /* 0x02886002050095a7 */ /* 0x000e24000802007f */
[----:B0-----:R-:W-:Y:S05]  /*18f20*/  @!P1 BRA `(.L_x_1206) ;  /* 0xfffffffc00f09947 */ /* 0x001fea000383ffff */
[----:B------:R-:W-:Y:S05]  /*18f30*/  BRA `(.L_x_1314) ;  /* 0xffffffc400447947 */ /* 0x000fea000383ffff */
.L_x_1315:
        /* <DEDUP_REMOVED lines=12> */
.L_x_3545:


//--------------------- .text._ZN7cutlass13device_kernelIN5flash11enable_sm90INS1_16FlashAttnFwdSm90INS1_25CollectiveMainloopFwdSm90ILi2EN4cute5tupleIJNS5_1CILi1EEES8_S8_EEENS6_IJNS7_ILi128EEESA_SA_EEELi128ENS_6half_tEfNS_4arch4Sm90ELb0ELb1ELb1ELb1ELb1ELb0ELb0ELb1ELb1ELb1ELb1ELb0EEENS1_21CollectiveEpilogueFwdISB_S9_SC_SE_Li256ELb1ELb1ELb1ELb0EEENS1_36VarlenDynamicPersistentTileSchedulerILi128ELi128ELi256ELi128ELb1ELb1ELb1ELb1ELb0ELb1EEEEEEEEEvNT_6ParamsE --------------------------
	.section	.text._ZN7cutlass13device_kernelIN5flash11enable_sm90INS1_16FlashAttnFwdSm90INS1_25CollectiveMainloopFwdSm90ILi2EN4cute5tupleIJNS5_1CILi1EEES8_S8_EEENS6_IJNS7_ILi128EEESA_SA_EEELi128ENS_6half_tEfNS_4arch4Sm90ELb0ELb1ELb1ELb1ELb1ELb0ELb0ELb1ELb1ELb1ELb1ELb0EEENS1_21CollectiveEpilogueFwdISB_S9_SC_SE_Li256ELb1ELb1ELb1ELb0EEENS1_36VarlenDynamicPersistentTileSchedulerILi128ELi128ELi256ELi128ELb1ELb1ELb1ELb1ELb0ELb1EEEEEEEEEvNT_6ParamsE,"ax",@progbits
	.align	128
.text._ZN7cutlass13device_kernelIN5flash11enable_sm90INS1_16FlashAttnFwdSm90INS1_25CollectiveMainloopFwdSm90ILi2EN4cute5tupleIJNS5_1CILi1EEES8_S8_EEENS6_IJNS7_ILi128EEESA_SA_EEELi128ENS_6half_tEfNS_4arch4Sm90ELb0ELb1ELb1ELb1ELb1ELb0ELb0ELb1ELb1ELb1ELb1ELb0EEENS1_21CollectiveEpilogueFwdISB_S9_SC_SE_Li256ELb1ELb1ELb1ELb0EEENS1_36VarlenDynamicPersistentTileSchedulerILi128ELi128ELi256ELi128ELb1ELb1ELb1ELb1ELb0ELb1EEEEEEEEEvNT_6ParamsE:
        .type           _ZN7cutlass13device_kernelIN5flash11enable_sm90INS1_16FlashAttnFwdSm90INS1_25CollectiveMainloopFwdSm90ILi2EN4cute5tupleIJNS5_1CILi1EEES8_S8_EEENS6_IJNS7_ILi128EEESA_SA_EEELi128ENS_6half_tEfNS_4arch4Sm90ELb0ELb1ELb1ELb1ELb1ELb0ELb0ELb1ELb1ELb1ELb1ELb0EEENS1_21CollectiveEpilogueFwdISB_S9_SC_SE_Li256ELb1ELb1ELb1ELb0EEENS1_36VarlenDynamicPersistentTileSchedulerILi128ELi128ELi256ELi128ELb1ELb1ELb1ELb1ELb0ELb1EEEEEEEEEvNT_6ParamsE,@function
        .size           _ZN7cutlass13device_kernelIN5flash11enable_sm90INS1_16FlashAttnFwdSm90INS1_25CollectiveMainloopFwdSm90ILi2EN4cute5tupleIJNS5_1CILi1EEES8_S8_EEENS6_IJNS7_ILi128EEESA_SA_EEELi128ENS_6half_tEfNS_4arch4Sm90ELb0ELb1ELb1ELb1ELb1ELb0ELb0ELb1ELb1ELb1ELb1ELb0EEENS1_21CollectiveEpilogueFwdISB_S9_SC_SE_Li256ELb1ELb1ELb1ELb0EEENS1_36VarlenDynamicPersistentTileSchedulerILi128ELi128ELi256ELi128ELb1ELb1ELb1ELb1ELb0ELb1EEEEEEEEEvNT_6ParamsE,(.L_x_3546 - _ZN7cutlass13device_kernelIN5flash11enable_sm90INS1_16FlashAttnFwdSm90INS1_25CollectiveMainloopFwdSm90ILi2EN4cute5tupleIJNS5_1CILi1EEES8_S8_EEENS6_IJNS7_ILi128EEESA_SA_EEELi128ENS_6half_tEfNS_4arch4Sm90ELb0ELb1ELb1ELb1ELb1ELb0ELb0ELb1ELb1ELb1ELb1ELb0EEENS1_21CollectiveEpilogueFwdISB_S9_SC_SE_Li256ELb1ELb1ELb1ELb0EEENS1_36VarlenDynamicPersistentTileSchedulerILi128ELi128ELi256ELi128ELb1ELb1ELb1ELb1ELb0ELb1EEEEEEEEEvNT_6ParamsE)
        .other          _ZN7cutlass13device_kernelIN5flash11enable_sm90INS1_16FlashAttnFwdSm90INS1_25CollectiveMainloopFwdSm90ILi2EN4cute5tupleIJNS5_1CILi1EEES8_S8_EEENS6_IJNS7_ILi128EEESA_SA_EEELi128ENS_6half_tEfNS_4arch4Sm90ELb0ELb1ELb1ELb1ELb1ELb0ELb0ELb1ELb1ELb1ELb1ELb0EEENS1_21CollectiveEpilogueFwdISB_S9_SC_SE_Li256ELb1ELb1ELb1ELb0EEENS1_36VarlenDynamicPersistentTileSchedulerILi128ELi128ELi256ELi128ELb1ELb1ELb1ELb1ELb0ELb1EEEEEEEEEvNT_6ParamsE,@"STO_CUDA_ENTRY STV_DEFAULT"
_ZN7cutlass13device_kernelIN5flash11enable_sm90INS1_16FlashAttnFwdSm90INS1_25CollectiveMainloopFwdSm90ILi2EN4cute5tupleIJNS5_1CILi1EEES8_S8_EEENS6_IJNS7_ILi128EEESA_SA_EEELi128ENS_6half_tEfNS_4arch4Sm90ELb0ELb1ELb1ELb1ELb1ELb0ELb0ELb1ELb1ELb1ELb1ELb0EEENS1_21CollectiveEpilogueFwdISB_S9_SC_SE_Li256ELb1ELb1ELb1ELb0EEENS1_36VarlenDynamicPersistentTileSchedulerILi128ELi128ELi256ELi128ELb1ELb1ELb1ELb1ELb0ELb1EEEEEEEEEvNT_6ParamsE:
        /* <DEDUP_REMOVED lines=8> */
[----:B------:R-:W0:Y:S04]  /*0080*/  SHFL.IDX PT, R3, R2, RZ, 0x1f ;  /* 0x00001fff02037589 */ /* 0x000e2800000e0000 */
[----:B------:R-:W1:Y:S01]  /*0090*/  SHFL.IDX PT, R4, R4, RZ, 0x1f ;  /* 0x00001fff04047589 */ /* 0x000e6200000e0000 */
[C---:B0-----:R-:W-:Y:S02]  /*00a0*/  ISETP.NE.OR P0, PT, R3.reuse, RZ, !P0 ;  /* 0x000000ff0300720c */ /* 0x041fe40004705670 */
[----:B------:R-:W-:-:S11]  /*00b0*/  ISETP.NE.AND P1, PT, R3, RZ, PT ;  /* 0x000000ff0300720c */ /* 0x000fd60003f25270 */
[----:B------:R-:W-:Y:S01]  /*00c0*/  VOTEU.ALL UP0, P0 ;  /* 0x00000000003f7886 */ /* 0x000fe20000000000 */
[----:B------:R-:W-:-:S04]  /*00d0*/  VOTEU.ALL UP1, P0 ;  /* 0x00000000003f7886 */ /* 0x000fc80000020000 */
[----:B------:R-:W0:Y:S01]  /*00e0*/  @!UP0 S2UR UR8, SR_CgaCtaId ;  /* 0x00000000000889c3 */ /* 0x000e220000008800 */
[----:B------:R-:W-:Y:S01]  /*00f0*/  @!UP0 UMOV UR6, 0x400 ;  /* 0x0000040000068882 */ /* 0x000fe20000000000 */
[----:B------:R-:W-:-:S04]  /*0100*/  @!UP0 UIADD3 UR4, -UR4, 0x100000, URZ ;  /* 0x0010000004048890 */ /* 0x000fc8000fffe13f */
[----:B------:R-:W-:Y:S02]  /*0110*/  @!UP0 USHF.L.U32 UR5, UR4, 0xb, URZ ;  /* 0x0000000b04058899 */ /* 0x000fe4000800063f */
[----:B------:R-:W-:Y:S02]  /*0120*/  @!UP0 USHF.L.U32 UR4, UR4, 0x1, URZ ;  /* 0x0000000104048899 */ /* 0x000fe4000800063f */
[----:B0-----:R-:W-:Y:S02]  /*0130*/  @!UP0 ULEA UR8, UR8, UR6, 0x18 ;  /* 0x0000000608088291 */ /* 0x001fe4000f8ec03f */
        /* <DEDUP_REMOVED lines=25> */
.L_x_1316:
        /* <DEDUP_REMOVED lines=22> */
.L_x_1317:
        /* <DEDUP_REMOVED lines=18> */
.L_x_1318:
        /* <DEDUP_REMOVED lines=22> */
.L_x_1319:
        /* <DEDUP_REMOVED lines=23> */
.L_x_1320:
[----:B------:R-:W-:Y:S01]  /*0820*/  UISETP.NE.AND UP0, UPT, UR9, URZ, UPT ;  /* 0x0000003f0900728c */ /* 0x000fe2000bf05270 */
[----:B------:R-:W-:Y:S01]  /*0830*/  NOP ;  /* 0x0000000000007918 */ /* 0x000fe20000000000 */
[----:B0-----:R-:W-:Y:S01]  /*0840*/  UMOV UR4, 0x1 ;  /* 0x0000000100047882 */ /* 0x001fe20000000000 */
[----:B------:R-:W-:Y:S01]  /*0850*/  ULDC.64 UR36, c[0x0][0x208] ;  /* 0x0000820000247ab9 */ /* 0x000fe20000000a00 */
[----:B------:R-:W-:Y:S01]  /*0860*/  USEL UR4, UR4, 0x2, !UP0 ;  /* 0x0000000204047887 */ /* 0x000fe2000c000000 */
[----:B-1234-:R-:W-:Y:S01]  /*0870*/  BAR.SYNC.DEFER_BLOCKING 0x0 ;  /* 0x0000000000007b1d */ /* 0x01efe20000010000 */
[----:B------:R-:W-:-:S04]  /*0880*/  PLOP3.LUT P0, PT, PT, PT, UP0, 0x80, 0x0 ;  /* 0x000000000000781c */ /* 0x000fc80003f0f008 */
[----:B------:R-:W-:-:S05]  /*0890*/  IMAD.U32 R3, RZ, RZ, UR4 ;  /* 0x00000004ff037e24 */ /* 0x000fca000f8e00ff */
[----:B------:R0:W-:Y:S04]  /*08a0*/  STL [R1+0x18], R3 ;  /* 0x0000180301007387 */ /* 0x0001e80000100800 */
[----:B------:R-:W-:Y:S05]  /*08b0*/  @!P0 BRA `(.L_x_1321) ;  /* 0x0000012800b08947 */ /* 0x000fea0003800000 */
.L_x_1322:
[----:B------:R-:W-:-:S08]  /*08c0*/  NOP ;  /* 0x0000000000007918 */ /* 0x000fd00000000000 */
[----:B------:R-:W1:Y:S02]  /*08d0*/  USETMAXREG.TRY_ALLOC.CTAPOOL UP0, 0xe8 ;  /* 0x000000e8000079c8 */ /* 0x000e640008000600 */
[----:B-1----:R-:W-:-:S13]  /*08e0*/  PLOP3.LUT P0, PT, PT, PT, UP0, 0x80, 0x0 ;  /* 0x000000000000781c */ /* 0x002fda0003f0f008 */
[----:B------:R-:W-:Y:S05]  /*08f0*/  @!P0 BRA `(.L_x_1322) ;  /* 0xfffffffc00f08947 */ /* 0x000fea000383ffff */
[----:B------:R-:W-:Y:S01]  /*0900*/  LOP3.LUT R2, R0, 0xffffff80, RZ, 0xc0, !PT ;  /* 0xffffff8000027812 */ /* 0x000fe200078ec0ff */
[----:B------:R-:W1:Y:S08]  /*0910*/  S2UR UR5, SR_CgaCtaId ;  /* 0x00000000000579c3 */ /* 0x000e700000008800 */
[----:B------:R-:W-:Y:S06]  /*0920*/  BAR.ARV 0x8, 0x180 ;  /* 0x0206000000007b1d */ /* 0x000fec0000002000 */
[----:B------:R-:W-:Y:S01]  /*0930*/  ISETP.NE.AND P0, PT, R2, 0x80, PT ;  /* 0x000000800200780c */ /* 0x000fe20003f05270 */
[----:B------:R-:W-:-:S12]  /*0940*/  UMOV UR4, 0x400 ;  /* 0x0000040000047882 */ /* 0x000fd80000000000 */
[----:B------:R-:W-:Y:S06]  /*0950*/  @!P0 BAR.ARV 0x9, 0x100 ;  /* 0x0244000000008b1d */ /* 0x000fec0000002000 */
[----:B-1----:R-:W-:Y:S02]  /*0960*/  ULEA UR4, UR5, UR4, 0x18 ;  /* 0x0000000405047291 */ /* 0x002fe4000f8ec03f */
[----:B------:R-:W-:Y:S07]  /*0970*/  BAR.SYNC.DEFER_BLOCKING 0x5, 0x180 ;  /* 0x0146000000007b1d */ /* 0x000fee0000010000 */
[----:B------:R-:W1:Y:S01]  /*0980*/  LDS.128 R12, [UR4+0x288d0] ;  /* 0x0288d004ff0c7984 */ /* 0x000e620008000c00 */
[----:B------:R-:W-:Y:S01]  /*0990*/  ULDC UR4, c[0x0][0xc3c] ;  /* 0x00030f0000047ab9 */ /* 0x000fe20000000800 */
[----:B------:R-:W-:Y:S06]  /*09a0*/  BAR.ARV 0x4, 0x180 ;  /* 0x0106000000007b1d */ /* 0x000fec0000002000 */
[----:B-1----:R-:W-:-:S13]  /*09b0*/  ISETP.GE.AND P0, PT, R15, UR4, PT ;  /* 0x000000040f007c0c */ /* 0x002fda000bf06270 */
[----:B------:R-:W-:Y:S05]  /*09c0*/  @P0 EXIT ;  /* 0x000000000000094d */ /* 0x000fea0003800000 */
[----:B0-----:R-:W2:Y:S01]  /*09d0*/  LDL R3, [R1+0x18] ;  /* 0x0000180001037983 */ /* 0x001ea20000100800 */
[----:B------:R-:W-:Y:S01]  /*09e0*/  VIADD R223, R0, 0xffffff80 ;  /* 0xffffff8000df7836 */ /* 0x000fe20000000000 */
[----:B------:R-:W-:Y:S01]  /*09f0*/  R2UR UR6, R13 ;  /* 0x000000000d0672ca */ /* 0x000fe200000e0000 */
[----:B------:R-:W-:Y:S01]  /*0a00*/  UMOV UR39, URZ ;  /* 0x0000003f00277c82 */ /* 0x000fe20008000000 */
[----:B------:R-:W-:Y:S01]  /*0a10*/  R2UR UR5, R14 ;  /* 0x000000000e0572ca */ /* 0x000fe200000e0000 */
[----:B------:R-:W-:Y:S01]  /*0a20*/  UMOV UR38, URZ ;  /* 0x0000003f00267c82 */ /* 0x000fe20008000000 */
[----:B------:R-:W-:Y:S02]  /*0a30*/  SHF.R.S32.HI R0, RZ, 0x1f, R223 ;  /* 0x0000001fff007819 */ /* 0x000fe400000114df */
[----:B------:R-:W-:Y:S02]  /*0a40*/  R2UR UR7, R15 ;  /* 0x000000000f0772ca */ /* 0x000fe400000e0000 */
[----:B------:R-:W-:-:S02]  /*0a50*/  LEA.HI R2, R0, R223, RZ, 0x7 ;  /* 0x000000df00027211 */ /* 0x000fc400078f38ff */
[----:B------:R-:W-:Y:S02]  /*0a60*/  LEA.HI R4, R0, R223, RZ, 0x5 ;  /* 0x000000df00047211 */ /* 0x000fe400078f28ff */
[----:B------:R-:W-:Y:S02]  /*0a70*/  LOP3.LUT R200, R2, 0xffffff80, RZ, 0xc0, !PT ;  /* 0xffffff8002c87812 */ /* 0x000fe400078ec0ff */
[----:B------:R-:W-:Y:S01]  /*0a80*/  SHF.R.S32.HI R217, RZ, 0x7, R2 ;  /* 0x00000007ffd97819 */ /* 0x000fe20000011402 */
[----:B------:R-:W-:Y:S02]  /*0a90*/  IMAD.SHL.U32 R5, R4, 0x20, RZ ;  /* 0x0000002004057824 */ /* 0x000fe400078e00ff */
[----:B------:R-:W-:Y:S01]  /*0aa0*/  IMAD.IADD R200, R223, 0x1, -R200 ;  /* 0x00000001dfc87824 */ /* 0x000fe200078e0ac8 */
[----:B------:R-:W-:Y:S02]  /*0ab0*/  LEA.HI R2, R2, R217, RZ, 0x1 ;  /* 0x000000d902027211 */ /* 0x000fe400078f08ff */
[----:B------:R-:W-:-:S02]  /*0ac0*/  LOP3.LUT R5, R5, 0xfffffc00, RZ, 0xc0, !PT ;  /* 0xfffffc0005057812 */ /* 0x000fc400078ec0ff */
[----:B------:R-:W-:Y:S02]  /*0ad0*/  SHF.R.S32.HI R7, RZ, 0x1f, R200 ;  /* 0x0000001fff077819 */ /* 0x000fe400000114c8 */
[----:B------:R-:W-:Y:S02]  /*0ae0*/  LOP3.LUT R2, R2, 0x3fffffe, RZ, 0xc0, !PT ;  /* 0x03fffffe02027812 */ /* 0x000fe400078ec0ff */
[CC--:B------:R-:W-:Y:S02]  /*0af0*/  LEA.HI R8, R7.reuse, R200.reuse, RZ, 0x2 ;  /* 0x000000c807087211 */ /* 0x0c0fe400078f10ff */
[----:B------:R-:W-:Y:S01]  /*0b00*/  LEA.HI R7, R7, R200, RZ, 0x5 ;  /* 0x000000c807077211 */ /* 0x000fe200078f28ff */
[----:B------:R-:W-:Y:S01]  /*0b10*/  IMAD.IADD R2, R217, 0x1, -R2 ;  /* 0x00000001d9027824 */ /* 0x000fe200078e0a02 */
[--C-:B------:R-:W-:Y:S02]  /*0b20*/  SHF.R.S32.HI R9, RZ, 0x2, R8.reuse ;  /* 0x00000002ff097819 */ /* 0x100fe40000011408 */
[----:B------:R-:W-:-:S02]  /*0b30*/  SHF.R.S32.HI R10, RZ, 0x1f, R8 ;  /* 0x0000001fff0a7819 */ /* 0x000fc40000011408 */
[----:B------:R-:W-:Y:S02]  /*0b40*/  SHF.R.S32.HI R7, RZ, 0x5, R7 ;  /* 0x00000005ff077819 */ /* 0x000fe40000011407 */
[----:B------:R-:W-:-:S04]  /*0b50*/  LEA.HI R10, R10, R9, RZ, 0x3 ;  /* 0x000000090a0a7211 */ /* 0x000fc800078f18ff */
[----:B------:R-:W-:-:S05]  /*0b60*/  LOP3.LUT R10, R10, 0xfffffff8, RZ, 0xc0, !PT ;  /* 0xfffffff80a0a7812 */ /* 0x000fca00078ec0ff */
[----:B------:R-:W-:-:S04]  /*0b70*/  IMAD.IADD R10, R9, 0x1, -R10 ;  /* 0x00000001090a7824 */ /* 0x000fc800078e0a0a */
[----:B------:R-:W-:-:S04]  /*0b80*/  IMAD R7, R7, 0x10, R10 ;  /* 0x0000001007077824 */ /* 0x000fc800078e020a */
[----:B------:R-:W-:Y:S01]  /*0b90*/  IMAD R218, R2, 0x40, R7 ;  /* 0x0000004002da7824 */ /* 0x000fe200078e0207 */
[----:B--2---:R-:W-:Y:S02]  /*0ba0*/  R2UR UR4, R3 ;  /* 0x00000000030472ca */ /* 0x004fe400000e0000 */
[----:B------:R-:W-:-:S04]  /*0bb0*/  LEA.HI R3, R0, R223, RZ, 0x4 ;  /* 0x000000df00037211 */ /* 0x000fc800078f20ff */
[----:B------:R-:W-:Y:S02]  /*0bc0*/  SHF.R.S32.HI R6, RZ, 0x4, R3 ;  /* 0x00000004ff067819 */ /* 0x000fe40000011403 */
[C---:B------:R-:W-:Y:S02]  /*0bd0*/  LOP3.LUT R4, R3.reuse, 0x3fffff0, RZ, 0xc0, !PT ;  /* 0x03fffff003047812 */ /* 0x040fe400078ec0ff */
[----:B------:R-:W-:-:S03]  /*0be0*/  LEA.HI R3, R3, R6, RZ, 0x1 ;  /* 0x0000000603037211 */ /* 0x000fc600078f08ff */
[----:B------:R-:W-:Y:S01]  /*0bf0*/  IMAD.IADD R4, R223, 0x1, -R4 ;  /* 0x00000001df047824 */ /* 0x000fe200078e0a04 */
[----:B------:R-:W-:Y:S01]  /*0c00*/  LOP3.LUT R3, R3, 0x1ffffffe, RZ, 0xc0, !PT ;  /* 0x1ffffffe03037812 */ /* 0x000fe200078ec0ff */
[----:B------:R-:W-:Y:S02]  /*0c10*/  ULOP3.LUT UR8, UR4, 0x1, URZ, 0xfc, !UPT ;  /* 0x0000000104087892 */ /* 0x000fe4000f8efc3f */
[----:B------:R-:W-:Y:S01]  /*0c20*/  IMAD R4, R4, 0x40, R5 ;  /* 0x0000004004047824 */ /* 0x000fe200078e0205 */
[-C--:B------:R-:W-:Y:S01]  /*0c30*/  LEA.HI R5, R0, R223.reuse, RZ, 0x2 ;  /* 0x000000df00057211 */ /* 0x080fe200078f10ff */
[----:B------:R-:W-:Y:S01]  /*0c40*/  IMAD.IADD R3, R6, 0x1, -R3 ;  /* 0x0000000106037824 */ /* 0x000fe200078e0a03 */
[----:B------:R-:W-:Y:S01]  /*0c50*/  LEA.HI R0, R0, R223, RZ, 0x3 ;  /* 0x000000df00007211 */ /* 0x000fe200078f18ff */
[----:B------:R-:W-:Y:S01]  /*0c60*/  UMOV UR4, URZ ;  /* 0x0000003f00047c82 */ /* 0x000fe20008000000 */
[----:B------:R-:W-:Y:S02]  /*0c70*/  IMAD.U32 R220, RZ, RZ, UR8 ;  /* 0x00000008ffdc7e24 */ /* 0x000fe4000f8e00ff */
[----:B------:R-:W-:Y:S01]  /*0c80*/  IMAD R219, R3, 0x8, R4 ;  /* 0x0000000803db7824 */ /* 0x000fe200078e0204 */
[----:B------:R-:W-:Y:S01]  /*0c90*/  LOP3.LUT R4, R5, 0xfffffffc, RZ, 0xc0, !PT ;  /* 0xfffffffc05047812 */ /* 0x000fe200078ec0ff */
[----:B------:R-:W-:Y:S01]  /*0ca0*/  IMAD.U32 R199, RZ, RZ, UR4 ;  /* 0x00000004ffc77e24 */ /* 0x000fe2000f8e00ff */
[----:B------:R-:W-:-:S02]  /*0cb0*/  LOP3.LUT R22, R0, 0xfffffff8, RZ, 0xc0, !PT ;  /* 0xfffffff800167812 */ /* 0x000fc400078ec0ff */
[----:B------:R-:W-:Y:S01]  /*0cc0*/  LOP3.LUT R5, R8, 0x7ffffffc, RZ, 0xc0, !PT ;  /* 0x7ffffffc08057812 */ /* 0x000fe200078ec0ff */
[C---:B------:R-:W-:Y:S01]  /*0cd0*/  IMAD.IADD R4, R223.reuse, 0x1, -R4 ;  /* 0x00000001df047824 */ /* 0x040fe200078e0a04 */
[----:B------:R-:W-:Y:S01]  /*0ce0*/  SHF.R.S32.HI R198, RZ, 0x3, R0 ;  /* 0x00000003ffc67819 */ /* 0x000fe20000011400 */
[----:B------:R-:W-:Y:S02]  /*0cf0*/  IMAD.IADD R22, R223, 0x1, -R22 ;  /* 0x00000001df167824 */ /* 0x000fe400078e0a16 */
[----:B------:R-:W-:Y:S01]  /*0d00*/  IMAD.IADD R5, R200, 0x1, -R5 ;  /* 0x00000001c8057824 */ /* 0x000fe200078e0a05 */
[----:B------:R-:W-:Y:S01]  /*0d10*/  LEA.HI R3, R4, R4, RZ, 0x1 ;  /* 0x0000000404037211 */ /* 0x000fe200078f08ff */
[----:B------:R-:W-:Y:S02]  /*0d20*/  IMAD.SHL.U32 R18, R22, 0x8, RZ ;  /* 0x0000000816127824 */ /* 0x000fe400078e00ff */
[----:B------:R-:W-:Y:S01]  /*0d30*/  IMAD.SHL.U32 R16, R5, 0x2, RZ ;  /* 0x0000000205107824 */ /* 0x000fe200078e00ff */
[----:B------:R-:W-:Y:S01]  /*0d40*/  LOP3.LUT R3, R3, 0x1ffffffe, RZ, 0xc0, !PT ;  /* 0x1ffffffe03037812 */ /* 0x000fe200078ec0ff */
[----:B------:R-:W-:Y:S01]  /*0d50*/  VIADD R19, R18, 0x40 ;  /* 0x0000004012137836 */ /* 0x000fe20000000000 */
[----:B------:R-:W-:Y:S01]  /*0d60*/  SHF.R.S32.HI R222, RZ, 0x1f, R18 ;  /* 0x0000001fffde7819 */ /* 0x000fe20000011412 */
[C---:B------:R-:W-:Y:S01]  /*0d70*/  VIADD R197, R16.reuse, 0x8 ;  /* 0x0000000810c57836 */ /* 0x040fe20000000000 */
        /* <DEDUP_REMOVED lines=27> */
[----:B------:R-:W-:Y:S01]  /*0f30*/  VIADD R23, R16, 0x78 ;  /* 0x0000007810177836 */ /* 0x000fe20000000000 */
[----:B------:R-:W-:Y:S01]  /*0f40*/  SHF.R.S32.HI R203, RZ, 0x1f, R185 ;  /* 0x0000001fffcb7819 */ /* 0x000fe200000114b9 */
[----:B------:R-:W-:Y:S01]  /*0f50*/  IMAD.IADD R3, R4, 0x1, -R3 ;  /* 0x0000000104037824 */ /* 0x000fe200078e0a03 */
[----:B------:R-:W-:-:S02]  /*0f60*/  SHF.R.S32.HI R202, RZ, 0x1f, R184 ;  /* 0x0000001fffca7819 */ /* 0x000fc400000114b8 */
[----:B------:R-:W-:Y:S01]  /*0f70*/  SHF.R.S32.HI R201, RZ, 0x1f, R23 ;  /* 0x0000001fffc97819 */ /* 0x000fe20000011417 */
[----:B------:R-:W-:-:S07]  /*0f80*/  IMAD R17, R3, 0x8, R218 ;  /* 0x0000000803117824 */ /* 0x000fce00078e02da */
.L_x_1434:
[----:B------:R-:W-:Y:S01]  /*0f90*/  ULDC.64 UR8, c[0x0][0xa28] ;  /* 0x00028a0000087ab9 */ /* 0x000fe20000000a00 */
[----:B------:R-:W-:Y:S01]  /*0fa0*/  ULDC UR4, c[0x0][0x424] ;  /* 0x0001090000047ab9 */ /* 0x000fe20000000800 */
[----:B------:R-:W-:-:S04]  /*0fb0*/  UISETP.NE.U32.AND UP0, UPT, UR8, URZ, UPT ;  /* 0x0000003f0800728c */ /* 0x000fc8000bf05070 */
[----:B------:R-:W-:-:S03]  /*0fc0*/  UISETP.NE.AND.EX UP0, UPT, UR9, URZ, UPT, UP0 ;  /* 0x0000003f0900728c */ /* 0x000fc6000bf05300 */
[----:B------:R-:W-:Y:S02]  /*0fd0*/  ULDC.64 UR8, c[0x0][0xa18] ;  /* 0x0002860000087ab9 */ /* 0x000fe40000000a00 */
[----:B------:R-:W-:Y:S01]  /*0fe0*/  UISETP.NE.U32.AND UP1, UPT, UR8, URZ, UPT ;  /* 0x0000003f0800728c */ /* 0x000fe2000bf25070 */
[----:B------:R-:W-:-:S03]  /*0ff0*/  PLOP3.LUT P0, PT, PT, PT, UP0, 0x80, 0x0 ;  /* 0x000000000000781c */ /* 0x000fc60003f0f008 */
[----:B------:R-:W-:-:S03]  /*1000*/  UISETP.NE.AND.EX UP1, UPT, UR9, URZ, UPT, UP1 ;  /* 0x0000003f0900728c */ /* 0x000fc6000bf25310 */
[----:B------:R-:W-:Y:S02]  /*1010*/  @UP0 ULDC.64 UR8, c[0x0][0xa28] ;  /* 0x00028a0000080ab9 */ /* 0x000fe40000000a00 */
[----:B------:R-:W-:Y:S01]  /*1020*/  @UP0 UIMAD.WIDE UR8, UR7, 0x4, UR8 ;  /* 0x00000004070808a5 */ /* 0x000fe2000f8e0208 */
[----:B------:R-:W-:-:S05]  /*1030*/  PLOP3.LUT P2, PT, PT, PT, UP1, 0x80, 0x0 ;  /* 0x000000000000781c */ /* 0x000fca0003f4f018 */
[----:B0-23--:R-:W-:Y:S02]  /*1040*/  IMAD.U32 R2, RZ, RZ, UR8 ;  /* 0x00000008ff027e24 */ /* 0x00dfe4000f8e00ff */
[----:B------:R-:W-:Y:S01]  /*1050*/  IMAD.U32 R3, RZ, RZ, UR9 ;  /* 0x00000009ff037e24 */ /* 0x000fe2000f8e00ff */
[----:B------:R-:W-:Y:S02]  /*1060*/  @UP1 ULDC.64 UR8, c[0x0][0xa18] ;  /* 0x0002860000081ab9 */ /* 0x000fe40000000a00 */
[----:B------:R-:W-:Y:S02]  /*1070*/  @UP1 UIMAD.WIDE UR8, UR7, 0x4, UR8 ;  /* 0x00000004070818a5 */ /* 0x000fe4000f8e0208 */
[----:B------:R-:W2:Y:S04]  /*1080*/  @P0 LDG.E R2, desc[UR36][R2.64] ;  /* 0x0000002402020981 */ /* 0x000ea8000c1e1900 */
[----:B------:R-:W-:-:S02]  /*1090*/  IMAD.U32 R4, RZ, RZ, UR8 ;  /* 0x00000008ff047e24 */ /* 0x000fc4000f8e00ff */
[----:B----4-:R-:W-:Y:S01]  /*10a0*/  IMAD.U32 R5, RZ, RZ, UR9 ;  /* 0x00000009ff057e24 */ /* 0x010fe2000f8e00ff */
[----:B------:R-:W-:-:S04]  /*10b0*/  ULDC.64 UR8, c[0x0][0x418] ;  /* 0x0001060000087ab9 */ /* 0x000fc80000000a00 */
[----:B------:R-:W3:Y:S01]  /*10c0*/  @P2 LDG.E R4, desc[UR36][R4.64] ;  /* 0x0000002404042981 */ /* 0x000ee2000c1e1900 */
[----:B------:R-:W-:Y:S01]  /*10d0*/  UISETP.NE.U32.AND UP0, UPT, UR8, URZ, UPT ;  /* 0x0000003f0800728c */ /* 0x000fe2000bf05070 */
[----:B------:R-:W-:Y:S01]  /*10e0*/  UMOV UR41, URZ ;  /* 0x0000003f00297c82 */ /* 0x000fe20008000000 */
[----:B------:R-:W-:Y:S02]  /*10f0*/  ULOP3.LUT UR56, UR5, 0xffff, URZ, 0xc0, !UPT ;  /* 0x0000ffff05387892 */ /* 0x000fe4000f8ec03f */
[----:B------:R-:W-:-:S03]  /*1100*/  UISETP.NE.AND.EX UP0, UPT, UR9, URZ, UPT, UP0 ;  /* 0x0000003f0900728c */ /* 0x000fc6000bf05300 */
[----:B------:R-:W-:Y:S01]  /*1110*/  ULDC.64 UR8, c[0x0][0xa20] ;  /* 0x0002880000087ab9 */ /* 0x000fe20000000a00 */
[----:B------:R-:W-:Y:S01]  /*1120*/  USEL UR4, UR4, 0x1, UP0 ;  /* 0x0000000104047887 */ /* 0x000fe20008000000 */
[----:B------:R-:W-:Y:S01]  /*1130*/  ISETP.NE.U32.AND P1, PT, RZ, UR8, PT ;  /* 0x00000008ff007c0c */ /* 0x000fe2000bf25070 */
[----:B------:R-:W-:Y:S02]  /*1140*/  ULDC UR8, c[0x0][0x2f0] ;  /* 0x0000bc0000087ab9 */ /* 0x000fe40000000800 */
[----:B------:R-:W-:Y:S01]  /*1150*/  UIMAD UR4, UR4, UR8, URZ ;  /* 0x00000008040472a4 */ /* 0x000fe2000f8e023f */
[----:B------:R-:W-:Y:S02]  /*1160*/  ISETP.NE.AND.EX P1, PT, RZ, UR9, PT, P1 ;  /* 0x00000009ff007c0c */ /* 0x000fe4000bf25310 */
[----:B--2---:R-:W-:Y:S02]  /*1170*/  @P0 R2UR UR41, R2 ;  /* 0x00000000022902ca */ /* 0x004fe400000e0000 */
[----:B---3--:R-:W-:Y:S01]  /*1180*/  @P2 R2UR UR42, R4 ;  /* 0x00000000042a22ca */ /* 0x008fe200000e0000 */
[----:B-1---5:R-:W-:-:S14]  /*1190*/  @P2 BRA `(.L_x_1323) ;  /* 0x0000000000382947 */ /* 0x022fdc0003800000 */
[----:B------:R-:W-:Y:S01]  /*11a0*/  ULDC.64 UR8, c[0x0][0xa00] ;  /* 0x0002800000087ab9 */ /* 0x000fe20000000a00 */
[----:B------:R-:W-:Y:S01]  /*11b0*/  ULDC UR42, c[0x0][0x288] ;  /* 0x0000a200002a7ab9 */ /* 0x000fe20000000800 */
[----:B------:R-:W-:-:S04]  /*11c0*/  ISETP.NE.U32.AND P0, PT, RZ, UR8, PT ;  /* 0x00000008ff007c0c */ /* 0x000fc8000bf05070 */
[----:B------:R-:W-:-:S13]  /*11d0*/  ISETP.NE.AND.EX P0, PT, RZ, UR9, PT, P0 ;  /* 0x00000009ff007c0c */ /* 0x000fda000bf05300 */
[----:B------:R-:W-:Y:S05]  /*11e0*/  @!P0 BRA `(.L_x_1323) ;  /* 0x0000000000248947 */ /* 0x000fea0003800000 */
[----:B------:R-:W-:Y:S02]  /*11f0*/  ULDC.64 UR8, c[0x0][0xa00] ;  /* 0x0002800000087ab9 */ /* 0x000fe40000000a00 */
[----:B------:R-:W-:-:S06]  /*1200*/  UIMAD.WIDE UR8, UR7, 0x4, UR8 ;  /* 0x00000004070878a5 */ /* 0x000fcc000f8e0208 */
[----:B------:R-:W-:Y:S02]  /*1210*/  IMAD.U32 R2, RZ, RZ, UR8 ;  /* 0x00000008ff027e24 */ /* 0x000fe4000f8e00ff */
[----:B------:R-:W-:-:S05]  /*1220*/  IMAD.U32 R3, RZ, RZ, UR9 ;  /* 0x00000009ff037e24 */ /* 0x000fca000f8e00ff */
[----:B------:R-:W2:Y:S04]  /*1230*/  LDG.E R4, desc[UR36][R2.64] ;  /* 0x0000002402047981 */ /* 0x000ea8000c1e1900 */
[----:B------:R-:W3:Y:S01]  /*1240*/  LDG.E R0, desc[UR36][R2.64+0x4] ;  /* 0x0000042402007981 */ /* 0x000ee2000c1e1900 */
[----:B--2---:R-:W-:Y:S02]  /*1250*/  R2UR UR42, R4 ;  /* 0x00000000042a72ca */ /* 0x004fe400000e0000 */
[----:B---3--:R-:W-:-:S13]  /*1260*/  R2UR UR8, R0 ;  /* 0x00000000000872ca */ /* 0x008fda00000e0000 */
[----:B------:R-:W-:-:S12]  /*1270*/  UIADD3 UR42, -UR42, UR8, URZ ;  /* 0x000000082a2a7290 */ /* 0x000fd8000fffe13f */
.L_x_1323:
[----:B------:R-:W-:Y:S01]  /*1280*/  UMOV UR58, UR7 ;  /* 0x00000007003a7c82 */ /* 0x000fe20008000000 */
[----:B------:R-:W-:Y:S05]  /*1290*/  @!P1 BRA `(.L_x_1324) ;  /* 0x00000000001c9947 */ /* 0x000fea0003800000 */
[----:B------:R-:W-:Y:S02]  /*12a0*/  ULDC.64 UR8, c[0x0][0xa20] ;  /* 0x0002880000087ab9 */ /* 0x000fe40000000a00 */
[----:B------:R-:W-:-:S06]  /*12b0*/  UIMAD.WIDE UR8, UR7, 0x4, UR8 ;  /* 0x00000004070878a5 */ /* 0x000fcc000f8e0208 */
[----:B------:R-:W-:Y:S02]  /*12c0*/  IMAD.U32 R2, RZ, RZ, UR8 ;  /* 0x00000008ff027e24 */ /* 0x000fe4000f8e00ff */
[----:B------:R-:W-:-:S05]  /*12d0*/  IMAD.U32 R3, RZ, RZ, UR9 ;  /* 0x00000009ff037e24 */ /* 0x000fca000f8e00ff */
[----:B------:R-:W2:Y:S02]  /*12e0*/  LDG.E R2, desc[UR36][R2.64] ;  /* 0x0000002402027981 */ /* 0x000ea4000c1e1900 */
[----:B--2---:R-:W-:Y:S01]  /*12f0*/  R2UR UR4, R2 ;  /* 0x00000000020472ca */ /* 0x004fe200000e0000 */
[----:B------:R-:W-:-:S14]  /*1300*/  BRA `(.L_x_1325) ;  /* 0x0000000000347947 */ /* 0x000fdc0003800000 */
.L_x_1324:
[----:B------:R-:W-:Y:S02]  /*1310*/  ULDC.64 UR8, c[0x0][0xa08] ;  /* 0x0002820000087ab9 */ /* 0x000fe40000000a00 */
        /* <DEDUP_REMOVED lines=12> */
.L_x_1325:
[----:B------:R-:W-:Y:S01]  /*13e0*/  ULDC UR7, c[0x0][0x448] ;  /* 0x0001120000077ab9 */ /* 0x000fe20000000800 */
[----:B------:R-:W-:Y:S02]  /*13f0*/  USHF.L.U32 UR47, UR6, 0x7, URZ ;  /* 0x00000007062f7899 */ /* 0x000fe4000800063f */
[----:B------:R-:W-:Y:S02]  /*1400*/  UISETP.NE.AND UP0, UPT, UR7, 0x1, UPT ;  /* 0x000000010700788c */ /* 0x000fe4000bf05270 */
[----:B------:R-:W-:Y:S01]  /*1410*/  UIADD3 UR10, UR47, 0x7f, URZ ;  /* 0x0000007f2f0a7890 */ /* 0x000fe2000fffe03f */
[----:B------:R-:W-:Y:S01]  /*1420*/  ULDC.64 UR6, c[0x0][0x9e0] ;  /* 0x0002780000067ab9 */ /* 0x000fe20000000a00 */
[----:B------:R-:W-:Y:S02]  /*1430*/  UP2UR UR51, UPR, URZ, 0x1 ;  /* 0x000000013f337883 */ /* 0x000fe40008000000 */
[----:B------:R-:W-:-:S05]  /*1440*/  UIADD3 UR41, -UR41, UR4, URZ ;  /* 0x0000000429297290 */ /* 0x000fca000fffe13f */
[----:B------:R-:W-:Y:S01]  /*1450*/  @UP0 ULDC UR8, c[0x0][0x44c] ;  /* 0x0001130000080ab9 */ /* 0x000fe20000000800 */
[----:B------:R-:W-:Y:S01]  /*1460*/  @UP0 ULDC UR11, c[0x0][0x450] ;  /* 0x00011400000b0ab9 */ /* 0x000fe20000000800 */
[----:B------:R-:W-:Y:S02]  /*1470*/  UIMAD.WIDE.U32 UR8, UR10, UR8, URZ ;  /* 0x000000080a0872a5 */ /* 0x000fe4000f8e003f */
[----:B------:R-:W-:Y:S02]  /*1480*/  UIADD3 UR4, UR41, 0x1, -UR42 ;  /* 0x0000000129047890 */ /* 0x000fe4000fffe82a */
[----:B------:R-:W-:Y:S02]  /*1490*/  @UP0 USHF.R.U32.HI UR10, URZ, UR11, UR9 ;  /* 0x0000000b3f0a0299 */ /* 0x000fe40008011609 */
[----:B------:R-:W-:Y:S02]  /*14a0*/  UISETP.GE.AND UP0, UPT, UR7, 0x1, UPT ;  /* 0x000000010700788c */ /* 0x000fe4000bf06270 */
[----:B------:R-:W-:-:S02]  /*14b0*/  UIADD3 UR10, UR4, UR10, URZ ;  /* 0x0000000a040a7290 */ /* 0x000fc4000fffe03f */
[----:B------:R-:W-:Y:S02]  /*14c0*/  UP2UR UR46, UPR, URZ, 0x1 ;  /* 0x000000013f2e7883 */ /* 0x000fe40008000000 */
[----:B------:R-:W-:Y:S01]  /*14d0*/  PLOP3.LUT P0, PT, PT, PT, UP0, 0x40, 0x0 ;  /* 0x000000000000781c */ /* 0x000fe20003f0e808 */
[----:B------:R-:W-:-:S12]  /*14e0*/  UIADD3 UR6, UR10, UR6, URZ ;  /* 0x000000060a067290 */ /* 0x000fd8000fffe03f */
[----:B------:R-:W-:Y:S05]  /*14f0*/  @P0 BRA `(.L_x_1326) ;  /* 0x0000000000440947 */ /* 0x000fea0003800000 */
        /* <DEDUP_REMOVED lines=10> */
.L_x_1327:
[----:B------:R-:W-:-:S11]  /*15a0*/  UISETP.NE.AND UP0, UPT, UR7, 0x1, UPT ;  /* 0x000000010700788c */ /* 0x000fd6000bf05270 */
[----:B------:R-:W-:Y:S02]  /*15b0*/  @UP0 ULDC.64 UR10, c[0x0][0x9e8] ;  /* 0x00027a00000a0ab9 */ /* 0x000fe40000000a00 */
[----:B------:R-:W-:-:S04]  /*15c0*/  UIMAD.WIDE.U32 UR8, UR4, UR10, URZ ;  /* 0x0000000a040872a5 */ /* 0x000fc8000f8e003f */
[----:B------:R-:W-:-:S12]  /*15d0*/  @UP0 USHF.R.U32.HI UR4, URZ, UR11, UR9 ;  /* 0x0000000b3f040299 */ /* 0x000fd80008011609 */
.L_x_1328:
[----:B------:R-:W-:-:S04]  /*15e0*/  UIMAD UR4, UR4, UR7, UR7 ;  /* 0x00000007040472a4 */ /* 0x000fc8000f8e0207 */
[----:B------:R-:W-:-:S04]  /*15f0*/  UISETP.LT.AND UP0, UPT, UR6, UR4, UPT ;  /* 0x000000040600728c */ /* 0x000fc8000bf01270 */
[----:B------:R-:W-:-:S12]  /*1600*/  USEL UR6, UR6, UR4, UP0 ;  /* 0x0000000406067287 */ /* 0x000fd80008000000 */
.L_x_1326:
[----:B------:R-:W-:Y:S02]  /*1610*/  UISETP.NE.AND UP0, UPT, UR51, URZ, UPT ;  /* 0x0000003f3300728c */ /* 0x000fe4000bf05270 */
[----:B------:R-:W-:Y:S02]  /*1620*/  UIADD3 UR4, UR41, 0x7f, URZ ;  /* 0x0000007f29047890 */ /* 0x000fe4000fffe03f */
[----:B------:R-:W-:Y:S02]  /*1630*/  UIADD3 UR10, UR6, 0x7f, URZ ;  /* 0x0000007f060a7890 */ /* 0x000fe4000fffe03f */
[----:B------:R-:W-:Y:S02]  /*1640*/  UISETP.GE.AND UP1, UPT, UR7, 0x1, UPT ;  /* 0x000000010700788c */ /* 0x000fe4000bf26270 */
[----:B------:R-:W-:Y:S02]  /*1650*/  USHF.R.S32.HI UR6, URZ, 0x1f, UR4 ;  /* 0x0000001f3f067899 */ /* 0x000fe40008011404 */
[----:B------:R-:W-:Y:S01]  /*1660*/  USHF.R.S32.HI UR11, URZ, 0x1f, UR10 ;  /* 0x0000001f3f0b7899 */ /* 0x000fe2000801140a */
[----:B------:R-:W-:Y:S01]  /*1670*/  @UP0 ULDC UR8, c[0x0][0x44c] ;  /* 0x0001130000080ab9 */ /* 0x000fe20000000800 */
[----:B------:R-:W-:Y:S01]  /*1680*/  ULEA.HI UR6, UR6, UR4, URZ, 0x7 ;  /* 0x0000000406067291 */ /* 0x000fe2000f8f383f */
[----:B------:R-:W-:Y:S01]  /*1690*/  PLOP3.LUT P0, PT, PT, PT, UP1, 0x40, 0x0 ;  /* 0x000000000000781c */ /* 0x000fe20003f0e818 */
[----:B------:R-:W-:-:S02]  /*16a0*/  UIMAD.WIDE.U32 UR8, UR47, UR8, URZ ;  /* 0x000000082f0872a5 */ /* 0x000fc4000f8e003f */
[----:B------:R-:W-:Y:S01]  /*16b0*/  ULEA.HI UR11, UR11, UR10, URZ, 0x7 ;  /* 0x0000000a0b0b7291 */ /* 0x000fe2000f8f383f */
[----:B------:R-:W-:Y:S01]  /*16c0*/  @UP0 ULDC UR13, c[0x0][0x450] ;  /* 0x00011400000d0ab9 */ /* 0x000fe20000000800 */
[----:B------:R-:W-:Y:S01]  /*16d0*/  UMOV UR12, UR47 ;  /* 0x0000002f000c7c82 */ /* 0x000fe20008000000 */
[----:B------:R-:W-:Y:S02]  /*16e0*/  UIADD3 UR43, UR41, -UR42, URZ ;  /* 0x8000002a292b7290 */ /* 0x000fe4000fffe03f */
[----:B------:R-:W-:Y:S02]  /*16f0*/  USHF.R.S32.HI UR6, URZ, 0x7, UR6 ;  /* 0x000000073f067899 */ /* 0x000fe40008011406 */
[----:B------:R-:W-:Y:S02]  /*1700*/  USHF.R.S32.HI UR11, URZ, 0x7, UR11 ;  /* 0x000000073f0b7899 */ /* 0x000fe4000801140b */
[----:B------:R-:W-:Y:S02]  /*1710*/  @UP0 USHF.R.U32.HI UR12, URZ, UR13, UR9 ;  /* 0x0000000d3f0c0299 */ /* 0x000fe40008011609 */
[----:B------:R-:W-:-:S02]  /*1720*/  UISETP.LT.AND UP0, UPT, UR6, UR11, UPT ;  /* 0x0000000b0600728c */ /* 0x000fc4000bf01270 */
[----:B------:R-:W-:Y:S01]  /*1730*/  UIADD3 UR4, UR43, UR12, URZ ;  /* 0x0000000c2b047290 */ /* 0x000fe2000fffe03f */
[----:B------:R-:W-:Y:S01]  /*1740*/  ULDC UR10, c[0x0][0x9dc] ;  /* 0x00027700000a7ab9 */ /* 0x000fe20000000800 */
[----:B------:R-:W-:Y:S02]  /*1750*/  USEL UR6, UR6, UR11, UP0 ;  /* 0x0000000b06067287 */ /* 0x000fe40008000000 */
[----:B------:R-:W-:Y:S01]  /*1760*/  UIADD3 UR10, UR4, -UR10, URZ ;  /* 0x8000000a040a7290 */ /* 0x000fe2000fffe03f */
[----:B------:R-:W-:Y:S11]  /*1770*/  @P0 BRA `(.L_x_1329) ;  /* 0x0000000000440947 */ /* 0x000ff60003800000 */
        /* <DEDUP_REMOVED lines=10> */
.L_x_1330:
[----:B------:R-:W-:-:S11]  /*1820*/  UISETP.NE.AND UP0, UPT, UR7, 0x1, UPT ;  /* 0x000000010700788c */ /* 0x000fd6000bf05270 */
[----:B------:R-:W-:Y:S02]  /*1830*/  @UP0 ULDC.64 UR12, c[0x0][0x9e8] ;  /* 0x00027a00000c0ab9 */ /* 0x000fe40000000a00 */
[----:B------:R-:W-:-:S04]  /*1840*/  UIMAD.WIDE.U32 UR8, UR4, UR12, URZ ;  /* 0x0000000c040872a5 */ /* 0x000fc8000f8e003f */
[----:B------:R-:W-:-:S12]  /*1850*/  @UP0 USHF.R.U32.HI UR4, URZ, UR13, UR9 ;  /* 0x0000000d3f040299 */ /* 0x000fd80008011609 */
.L_x_1331:
[----:B------:R-:W-:-:S04]  /*1860*/  UIMAD UR4, UR4, UR7, URZ ;  /* 0x00000007040472a4 */ /* 0x000fc8000f8e023f */
[----:B------:R-:W-:-:S04]  /*1870*/  UISETP.LT.AND UP0, UPT, UR10, UR4, UPT ;  /* 0x000000040a00728c */ /* 0x000fc8000bf01270 */
[----:B------:R-:W-:-:S12]  /*1880*/  USEL UR10, UR10, UR4, !UP0 ;  /* 0x000000040a0a7287 */ /* 0x000fd8000c000000 */
.L_x_1329:
[----:B------:R-:W-:-:S04]  /*1890*/  USHF.R.S32.HI UR4, URZ, 0x1f, UR10 ;  /* 0x0000001f3f047899 */ /* 0x000fc8000801140a */
[----:B------:R-:W-:-:S04]  /*18a0*/  ULEA.HI UR4, UR4, UR10, URZ, 0x7 ;  /* 0x0000000a04047291 */ /* 0x000fc8000f8f383f */
[----:B------:R-:W-:Y:S02]  /*18b0*/  USHF.R.S32.HI UR7, URZ, 0x7, UR4 ;  /* 0x000000073f077899 */ /* 0x000fe40008011404 */
[----:B------:R-:W-:Y:S02]  /*18c0*/  ULOP3.LUT UR4, UR5, 0xff000000, URZ, 0xc0, !UPT ;  /* 0xff00000005047892 */ /* 0x000fe4000f8ec03f */
[----:B------:R-:W-:Y:S02]  /*18d0*/  UISETP.LT.AND UP0, UPT, URZ, UR7, UPT ;  /* 0x000000073f00728c */ /* 0x000fe4000bf01270 */
[----:B------:R-:W-:Y:S02]  /*18e0*/  ULOP3.LUT UR5, UR5, 0xff0000, URZ, 0xc0, !UPT ;  /* 0x00ff000005057892 */ /* 0x000fe4000f8ec03f */
[----:B------:R-:W-:Y:S02]  /*18f0*/  USEL UR53, URZ, UR7, !UP0 ;  /* 0x000000073f357287 */ /* 0x000fe4000c000000 */
[----:B------:R-:W-:-:S02]  /*1900*/  USHF.R.U32.HI UR4, URZ, 0x8, UR4 ;  /* 0x000000083f047899 */ /* 0x000fc40008011604 */
[----:B------:R-:W-:Y:S02]  /*1910*/  UISETP.GT.AND UP0, UPT, UR6, UR53, UPT ;  /* 0x000000350600728c */ /* 0x000fe4000bf04270 */
[----:B------:R-:W-:-:S03]  /*1920*/  ULEA.HI UR5, UR5, UR4, URZ, 0x10 ;  /* 0x0000000405057291 */ /* 0x000fc6000f8f803f */
[----:B------:R-:W-:Y:S01]  /*1930*/  UMOV UR4, URZ ;  /* 0x0000003f00047c82 */ /* 0x000fe20008000000 */
[----:B------:R-:W-:Y:S01]  /*1940*/  PLOP3.LUT P0, PT, PT, PT, UP0, 0x80, 0x0 ;  /* 0x000000000000781c */ /* 0x000fe20003f0f008 */
[----:B------:R-:W-:Y:S02]  /*1950*/  ULOP3.LUT UR57, UR5, 0xff, URZ, 0xc0, !UPT ;  /* 0x000000ff05397892 */ /* 0x000fe4000f8ec03f */
[----:B------:R-:W-:-:S10]  /*1960*/  USHF.R.U32.HI UR55, URZ, 0x10, UR5 ;  /* 0x000000103f377899 */ /* 0x000fd40008011605 */
[----:B------:R-:W-:Y:S05]  /*1970*/  @!P0 BRA `(.L_x_1332) ;  /* 0x0000000000948947 */ /* 0x000fea0003800000 */
[----:B------:R-:W-:Y:S01]  /*1980*/  UISETP.NE.AND UP0, UPT, UR55, URZ, UPT ;  /* 0x0000003f3700728c */ /* 0x000fe2000bf05270 */
[----:B------:R-:W-:-:S03]  /*1990*/  ULDC UR4, c[0x0][0x9f0] ;  /* 0x00027c0000047ab9 */ /* 0x000fc60000000800 */
[----:B------:R-:W-:-:S04]  /*19a0*/  USEL UR10, UR55, UR4, UP0 ;  /* 0x00000004370a7287 */ /* 0x000fc80008000000 */
[----:B------:R-:W-:Y:S02]  /*19b0*/  UIADD3 UR4, UR10, -0x1, UR6 ;  /* 0xffffffff0a047890 */ /* 0x000fe4000fffe006 */
[----:B------:R-:W-:Y:S02]  /*19c0*/  IMAD.U32 R3, RZ, RZ, UR10 ;  /* 0x0000000aff037e24 */ /* 0x000fe4000f8e00ff */
[----:B------:R-:W-:-:S03]  /*19d0*/  UIADD3 UR7, -UR53, UR4, URZ ;  /* 0x0000000435077290 */ /* 0x000fc6000fffe13f */
[-C--:B------:R-:W-:Y:S01]  /*19e0*/  IABS R0, R3.reuse ;  /* 0x0000000300007213 */ /* 0x080fe20000000000 */
[----:B------:R-:W-:Y:S01]  /*19f0*/  UMOV UR4, URZ ;  /* 0x0000003f00047c82 */ /* 0x000fe20008000000 */
[----:B------:R-:W-:Y:S01]  /*1a00*/  IABS R5, R3 ;  /* 0x0000000300057213 */ /* 0x000fe20000000000 */
[----:B------:R-:W-:Y:S01]  /*1a10*/  IMAD.U32 R4, RZ, RZ, UR7 ;  /* 0x00000007ff047e24 */ /* 0x000fe2000f8e00ff */
[----:B------:R-:W-:Y:S01]  /*1a20*/  R2UR UR11, R0 ;  /* 0x00000000000b72ca */ /* 0x000fe200000e0000 */
[----:B------:R-:W-:-:S03]  /*1a30*/  ULOP3.LUT UR7, UR7, UR10, URZ, 0x3c, !UPT ;  /* 0x0000000a07077292 */ /* 0x000fc6000f8e3c3f */
[----:B------:R-:W-:-:S05]  /*1a40*/  IABS R4, R4 ;  /* 0x0000000400047213 */ /* 0x000fca0000000000 */
[----:B------:R-:W-:-:S04]  /*1a50*/  IMAD.MOV.U32 R3, RZ, RZ, R4 ;  /* 0x000000ffff037224 */ /* 0x000fc800078e0004 */
[----:B------:R-:W0:Y:S01]  /*1a60*/  I2F.RP R0, UR11 ;  /* 0x0000000b00007d06 */ /* 0x000e220008209400 */
[----:B------:R-:W-:-:S07]  /*1a70*/  R2UR UR9, R3 ;  /* 0x00000000030972ca */ /* 0x000fce00000e0000 */
[----:B0-----:R-:W0:Y:S02]  /*1a80*/  MUFU.RCP R0, R0 ;  /* 0x0000000000007308 */ /* 0x001e240000001000 */
[----:B0-----:R-:W-:Y:S02]  /*1a90*/  VIADD R2, R0, 0xffffffe ;  /* 0x0ffffffe00027836 */ /* 0x001fe40000000000 */
        /* <DEDUP_REMOVED lines=19> */
.L_x_1332:
[----:B------:R-:W-:Y:S01]  /*1bd0*/  UIMAD UR53, UR57, UR4, UR53 ;  /* 0x00000004393572a4 */ /* 0x000fe2000f8e0235 */
[----:B------:R-:W-:Y:S01]  /*1be0*/  IMAD.U32 R90, RZ, RZ, UR6 ;  /* 0x00000006ff5a7e24 */ /* 0x000fe2000f8e00ff */
[----:B------:R-:W-:Y:S01]  /*1bf0*/  PLOP3.LUT P0, PT, PT, PT, PT, 0x80, 0x0 ;  /* 0x000000000000781c */ /* 0x000fe20003f0f070 */
[----:B------:R-:W-:Y:S01]  /*1c00*/  IMAD.U32 R3, RZ, RZ, UR4 ;  /* 0x00000004ff037e24 */ /* 0x000fe2000f8e00ff */
[----:B------:R-:W-:Y:S01]  /*1c10*/  CS2R R150, SRZ ;  /* 0x0000000000967805 */ /* 0x000fe2000001ff00 */
[----:B------:R-:W-:Y:S01]  /*1c20*/  IMAD.MOV.U32 R0, RZ, RZ, RZ ;  /* 0x000000ffff007224 */ /* 0x000fe200078e00ff */
[----:B------:R-:W-:Y:S01]  /*1c30*/  CS2R R148, SRZ ;  /* 0x0000000000947805 */ /* 0x000fe2000001ff00 */
[----:B------:R-:W-:Y:S01]  /*1c40*/  IMAD.MOV.U32 R20, RZ, RZ, RZ ;  /* 0x000000ffff147224 */ /* 0x000fe200078e00ff */
        /* <DEDUP_REMOVED lines=55> */
[----:B------:R-:W-:Y:S02]  /*1fc0*/  IMAD.U32 R10, RZ, RZ, UR6 ;  /* 0x00000006ff0a7e24 */ /* 0x000fe4000f8e00ff */
        /* <DEDUP_REMOVED lines=8> */
.L_x_1334:
[----:B------:R-:W-:Y:S02]  /*2050*/  R2UR UR6, R199 ;  /* 0x00000000c70672ca */ /* 0x000fe400000e0000 */
[----:B------:R-:W-:-:S11]  /*2060*/  R2UR UR5, R220 ;  /* 0x00000000dc0572ca */ /* 0x000fd600000e0000 */
[----:B------:R-:W-:Y:S02]  /*2070*/  ULEA.HI UR4, UR6, UR6, URZ, 0x1 ;  /* 0x0000000606047291 */ /* 0x000fe4000f8f083f */
[----:B------:R-:W-:Y:S02]  /*2080*/  IMAD.U32 R2, RZ, RZ, UR5 ;  /* 0x00000005ff027e24 */ /* 0x000fe4000f8e00ff */
[----:B------:R-:W-:-:S03]  /*2090*/  ULOP3.LUT UR4, UR4, 0xfffffffe, URZ, 0xc0, !UPT ;  /* 0xfffffffe04047892 */ /* 0x000fc6000f8ec03f */
[----:B------:R-:W-:Y:S01]  /*20a0*/  ISETP.NE.AND P0, PT, R2, 0x3, PT ;  /* 0x000000030200780c */ /* 0x000fe20003f05270 */
[----:B------:R-:W-:-:S06]  /*20b0*/  UIADD3 UR4, UR6, -UR4, URZ ;  /* 0x8000000406047290 */ /* 0x000fcc000fffe03f */
[----:B------:R-:W-:-:S05]  /*20c0*/  IMAD.U32 R0, RZ, RZ, UR4 ;  /* 0x00000004ff007e24 */ /* 0x000fca000f8e00ff */
[----:B------:R-:W-:-:S04]  /*20d0*/  SHF.L.U32 R0, R0, 0x1f, RZ ;  /* 0x0000001f00007819 */ /* 0x000fc800000006ff */
[----:B------:R-:W0:Y:S02]  /*20e0*/  SYNCS.PHASECHK.TRANS64.TRYWAIT P1, [UR40+0x28800], R0 ;  /* 0x02880000ff0075a7 */ /* 0x000e240008020168 */
[----:B0-----:R-:W-:Y:S05]  /*20f0*/  @!P1 BRA `(.L_x_1335) ;  /* 0x0000017800449947 */ /* 0x001fea0003800000 */
.L_x_1531:
[----:B------:R-:W-:Y:S05]  /*2100*/  @!P0 BRA `(.L_x_1336) ;  /* 0x0000000000048947 */ /* 0x000fea0003800000 */
[----:B------:R-:W-:Y:S01]  /*2110*/  BPT.TRAP 0x1 ;  /* 0x000000040000795c */ /* 0x000fe20000300000 */
.L_x_1336:
[----:B------:R-:W-:Y:S02]  /*2120*/  IMAD.U32 R89, RZ, RZ, UR38 ;  /* 0x00000026ff597e24 */ /* 0x000fe4000f8e00ff */
[----:B0-----:R-:W-:-:S03]  /*2130*/  IMAD.U32 R0, RZ, RZ, UR39 ;  /* 0x00000027ff007e24 */ /* 0x001fc6000f8e00ff */
[----:B------:R-:W-:Y:S02]  /*2140*/  LEA R89, R89, UR40, 0x3 ;  /* 0x0000002859597c11 */ /* 0x000fe4000f8e18ff */
[----:B------:R-:W-:-:S04]  /*2150*/  SHF.L.U32 R0, R0, 0x1f, RZ ;  /* 0x0000001f00007819 */ /* 0x000fc800000006ff */
[----:B------:R0:W1:Y:S01]  /*2160*/  SYNCS.PHASECHK.TRANS64.TRYWAIT P1, [R89+URZ+0x28830], R0 ;  /* 0x02883000590075a7 */ /* 0x000062000802017f */
[----:B------:R-:W-:Y:S05]  /*2170*/  @!P0 BRA `(.L_x_1337) ;  /* 0x0000000000048947 */ /* 0x000fea0003800000 */
[----:B------:R-:W-:Y:S01]  /*2180*/  BPT.TRAP 0x1 ;  /* 0x000000040000795c */ /* 0x000fe20000300000 */
.L_x_1337:
[----:B-1----:R-:W-:Y:S05]  /*2190*/  @P1 BRA `(.L_x_1338) ;  /* 0x0000000000081947 */ /* 0x002fea0003800000 */
[----:B------:R-:W1:Y:S02]  /*21a0*/  SYNCS.PHASECHK.TRANS64.TRYWAIT P1, [R89+URZ+0x28830], R0 ;  /* 0x02883000590075a7 */ /* 0x000e64000802017f */
[----:B-1----:R-:W-:Y:S05]  /*21b0*/  @!P1 BRA `(.L_x_1339) ;  /* 0x00000178002c9947 */ /* 0x002fea0003800000 */
.L_x_1338:
        /* <DEDUP_REMOVED lines=63> */
.L_x_1340:
[----:B------:R-:W-:Y:S01]  /*25b0*/  UISETP.NE.AND UP1, UPT, UR51, URZ, UPT ;  /* 0x0000003f3300728c */ /* 0x000fe2000bf25270 */
[----:B------:R-:W-:Y:S01]  /*25c0*/  R2UR UR6, R89 ;  /* 0x00000000590672ca */ /* 0x000fe200000e0000 */
[----:B------:R-:W-:Y:S01]  /*25d0*/  ULDC UR7, c[0x0][0x9d8] ;  /* 0x0002760000077ab9 */ /* 0x000fe20000000800 */
[----:B------:R-:W-:Y:S01]  /*25e0*/  UISETP.NE.AND UP0, UPT, UR46, URZ, UPT ;  /* 0x0000003f2e00728c */ /* 0x000fe2000bf05270 */
[----:B------:R-:W-:Y:S01]  /*25f0*/  FMUL.FTZ R7, R34, UR7 ;  /* 0x0000000722077c20 */ /* 0x000fe20008410000 */
[----:B------:R-:W-:Y:S01]  /*2600*/  VIADD R34, R17, UR47 ;  /* 0x0000002f11227c36 */ /* 0x000fe20008000000 */
[----:B------:R-:W-:Y:S01]  /*2610*/  PLOP3.LUT P1, PT, PT, PT, UP1, 0x80, 0x0 ;  /* 0x000000000000781c */ /* 0x000fe20003f2f018 */
[----:B------:R-:W-:Y:S01]  /*2620*/  FMUL.FTZ R8, R35, UR7 ;  /* 0x0000000723087c20 */ /* 0x000fe20008410000 */
[----:B------:R-:W-:Y:S01]  /*2630*/  PLOP3.LUT P2, PT, PT, PT, UP1, 0x80, 0x0 ;  /* 0x000000000000781c */ /* 0x000fe20003f4f018 */
[----:B------:R-:W-:Y:S01]  /*2640*/  FMUL.FTZ R73, R73, UR7 ;  /* 0x0000000749497c20 */ /* 0x000fe20008410000 */
[----:B------:R-:W-:Y:S01]  /*2650*/  FMUL.FTZ R21, R28, UR7 ;  /* 0x000000071c157c20 */ /* 0x000fe20008410000 */
[----:B------:R-:W-:Y:S01]  /*2660*/  @UP1 ULDC UR10, c[0x0][0x44c] ;  /* 0x00011300000a1ab9 */ /* 0x000fe20000000800 */
[----:B------:R-:W-:Y:S01]  /*2670*/  FMUL.FTZ R28, R58, UR7 ;  /* 0x000000073a1c7c20 */ /* 0x000fe20008410000 */
[----:B------:R2:W3:Y:S01]  /*2680*/  MUFU.TANH R98, R73 ;  /* 0x0000004900627308 */ /* 0x0004e20000002400 */
[----:B------:R-:W-:Y:S01]  /*2690*/  FMUL.FTZ R10, R39, UR7 ;  /* 0x00000007270a7c20 */ /* 0x000fe20008410000 */
[----:B------:R-:W-:Y:S01]  /*26a0*/  UIADD3 UR6, UR6, 0x28840, URZ ;  /* 0x0002884006067890 */ /* 0x000fe2000fffe03f */
[----:B------:R-:W-:-:S02]  /*26b0*/  IMAD.MOV.U32 R39, RZ, RZ, -0x80 ;  /* 0xffffff80ff277424 */ /* 0x000fc400078e00ff */
[----:B------:R-:W-:Y:S01]  /*26c0*/  FMUL.FTZ R20, R51, UR7 ;  /* 0x0000000733147c20 */ /* 0x000fe20008410000 */
[----:B01----:R-:W-:Y:S01]  /*26d0*/  FMUL.FTZ R0, R26, UR7 ;  /* 0x000000071a007c20 */ /* 0x003fe20008410000 */
[----:B------:R-:W-:Y:S01]  /*26e0*/  @P1 IMAD.HI.U32 R35, R34, UR10, RZ ;  /* 0x0000000a22231c27 */ /* 0x000fe2000f8e00ff */
[----:B------:R-:W-:-:S03]  /*26f0*/  @UP1 ULDC UR10, c[0x0][0x450] ;  /* 0x00011400000a1ab9 */ /* 0x000fc60000000800 */
[----:B------:R-:W-:Y:S01]  /*2700*/  FMUL.FTZ R11, R42, UR7 ;  /* 0x000000072a0b7c20 */ /* 0x000fe20008410000 */
[----:B------:R-:W-:Y:S01]  /*2710*/  FMUL.FTZ R12, R43, UR7 ;  /* 0x000000072b0c7c20 */ /* 0x000fe20008410000 */
[----:B--2---:R-:W-:Y:S01]  /*2720*/  IMAD.MOV.U32 R73, RZ, RZ, R34 ;  /* 0x000000ffff497224 */ /* 0x004fe200078e0022 */
[----:B------:R-:W-:Y:S01]  /*2730*/  @P2 SHF.R.U32.HI R73, RZ, UR10, R35 ;  /* 0x0000000aff492c19 */ /* 0x000fe20008011623 */
[----:B------:R-:W-:Y:S01]  /*2740*/  FMUL.FTZ R51, R57, UR7 ;  /* 0x0000000739337c20 */ /* 0x000fe20008410000 */
[----:B------:R-:W-:Y:S01]  /*2750*/  FMUL.FTZ R2, R24, UR7 ;  /* 0x0000000718027c20 */ /* 0x000fe20008410000 */
[----:B------:R-:W-:Y:S01]  /*2760*/  FMUL.FTZ R3, R25, UR7 ;  /* 0x0000000719037c20 */ /* 0x000fe20008410000 */
[----:B------:R-:W-:Y:S01]  /*2770*/  FMUL.FTZ R4, R27, UR7 ;  /* 0x000000071b047c20 */ /* 0x000fe20008410000 */
[----:B------:R-:W0:Y:S01]  /*2780*/  SHFL.IDX PT, R58, R73, RZ, 0x1c1f ;  /* 0x001c1fff493a7589 */ /* 0x000e2200000e0000 */
[----:B------:R-:W-:Y:S01]  /*2790*/  FMUL.FTZ R42, R44, UR7 ;  /* 0x000000072c2a7c20 */ /* 0x000fe20008410000 */
[----:B------:R-:W-:Y:S01]  /*27a0*/  FMUL.FTZ R43, R45, UR7 ;  /* 0x000000072d2b7c20 */ /* 0x000fe20008410000 */
[----:B------:R-:W-:Y:S01]  /*27b0*/  FMUL.FTZ R13, R46, UR7 ;  /* 0x000000072e0d7c20 */ /* 0x000fe20008410000 */
[----:B------:R-:W-:Y:S01]  /*27c0*/  FMUL.FTZ R14, R47, UR7 ;  /* 0x000000072f0e7c20 */ /* 0x000fe20008410000 */
[----:B------:R-:W-:Y:S01]  /*27d0*/  FMUL.FTZ R26, R55, UR7 ;  /* 0x00000007371a7c20 */ /* 0x000fe20008410000 */
[----:B------:R-:W-:Y:S01]  /*27e0*/  FMUL.FTZ R57, R75, UR7 ;  /* 0x000000074b397c20 */ /* 0x000fe20008410000 */
[----:B------:R-:W-:Y:S01]  /*27f0*/  UPRMT UR6, UR54, 0x654, UR6 ;  /* 0x0000065436067896 */ /* 0x000fe20008000006 */
        /* <DEDUP_REMOVED lines=12> */
[----:B------:R-:W-:-:S02]  /*28c0*/  IMAD R75, R90, R39, 0x80 ;  /* 0x000000805a4b7424 */ /* 0x000fc400078e0227 */
        /* <DEDUP_REMOVED lines=31> */
[----:B------:R-:W-:Y:S01]  /*2ac0*/  IMAD.U32 R39, RZ, RZ, UR42 ;  /* 0x0000002aff277e24 */ /* 0x000fe2000f8e00ff */
[----:B------:R-:W-:Y:S01]  /*2ad0*/  PLOP3.LUT P1, PT, PT, PT, UP0, 0x40, 0x0 ;  /* 0x000000000000781c */ /* 0x000fe20003f2e808 */
[----:B------:R-:W-:Y:S01]  /*2ae0*/  FMUL.FTZ R61, R61, UR7 ;  /* 0x000000073d3d7c20 */ /* 0x000fe20008410000 */
[C-C-:B------:R-:W-:Y:S01]  /*2af0*/  IADD3 R38, -R16.reuse, 0x1, R75.reuse ;  /* 0x0000000110267810 */ /* 0x140fe20007ffe14b */
[----:B------:R-:W1:Y:S01]  /*2b00*/  MUFU.TANH R2, R2 ;  /* 0x0000000200027308 */ /* 0x000e620000002400 */
[----:B------:R-:W-:Y:S01]  /*2b10*/  ULDC UR7, c[0x0][0x9dc] ;  /* 0x0002770000077ab9 */ /* 0x000fe20000000800 */
[----:B------:R-:W-:Y:S01]  /*2b20*/  SYNCS.ARRIVE.TRANS64.RED.A1T0 RZ, [UR6], RZ ;  /* 0x000000ffffff79a7 */ /* 0x000fe20008100406 */
[----:B------:R-:W-:Y:S01]  /*2b30*/  ULOP3.LUT UR6, URZ, UR7, URZ, 0x33, !UPT ;  /* 0x000000073f067292 */ /* 0x000fe2000f8e333f */
[----:B------:R-:W-:Y:S01]  /*2b40*/  IADD3 R38, -R39, UR41, R38 ;  /* 0x0000002927267c10 */ /* 0x000fe2000fffe126 */
[----:B------:R-:W-:Y:S01]  /*2b50*/  ULDC UR18, c[0x0][0x9e0] ;  /* 0x0002780000127ab9 */ /* 0x000fe20000000800 */
[----:B------:R-:W-:-:S02]  /*2b60*/  IADD3 R79, -R16, UR41, R75 ;  /* 0x00000029104f7c10 */ /* 0x000fc4000fffe14b */
[----:B------:R-:W2:Y:S01]  /*2b70*/  MUFU.TANH R3, R3 ;  /* 0x0000000300037308 */ /* 0x000ea20000002400 */
[----:B------:R-:W-:Y:S01]  /*2b80*/  VIADD R82, R38, UR18 ;  /* 0x0000001226527c36 */ /* 0x000fe20008000000 */
[----:B------:R-:W-:Y:S01]  /*2b90*/  LEA R78, R90, 0xffffff80, 0x7 ;  /* 0xffffff805a4e7811 */ /* 0x000fe200078e38ff */
[----:B------:R-:W-:-:S04]  /*2ba0*/  VIADD R83, R38, UR6 ;  /* 0x0000000626537c36 */ /* 0x000fc80008000000 */
[----:B0-----:R-:W-:Y:S01]  /*2bb0*/  IMAD.IADD R74, R83, 0x1, R58 ;  /* 0x00000001534a7824 */ /* 0x001fe200078e023a */
[----:B------:R-:W0:Y:S08]  /*2bc0*/  MUFU.TANH R0, R0 ;  /* 0x0000000000007308 */ /* 0x000e300000002400 */
        /* <DEDUP_REMOVED lines=59> */
[----:B------:R5:W0:Y:S02]  /*2f80*/  MUFU.TANH R92, R61 ;  /* 0x0000003d005c7308 */ /* 0x000a240000002400 */
[----:B-----5:R-:W-:Y:S01]  /*2f90*/  VIADDMNMX R61, R58, R82, R79, PT ;  /* 0x000000523a3d7246 */ /* 0x020fe2000380014f */
[----:B-1234-:R-:W-:Y:S06]  /*2fa0*/  @P1 BRA `(.L_x_1341) ;  /* 0x0000000000641947 */ /* 0x01efec0003800000 */
[----:B------:R-:W-:Y:S01]  /*2fb0*/  IMAD.U32 R59, RZ, RZ, UR42 ;  /* 0x0000002aff3b7e24 */ /* 0x000fe2000f8e00ff */
[----:B------:R-:W-:Y:S04]  /*2fc0*/  BSSY B0, `(.L_x_1342) ;  /* 0x0000013000007945 */ /* 0x000fe80003800000 */
[----:B------:R-:W-:-:S04]  /*2fd0*/  IADD3 R59, -R59, UR41, R58 ;  /* 0x000000293b3b7c10 */ /* 0x000fc8000fffe13a */
[----:B------:R-:W-:-:S13]  /*2fe0*/  ISETP.GT.AND P1, PT, R59, -0x1, PT ;  /* 0xffffffff3b00780c */ /* 0x000fda0003f24270 */
[----:B------:R-:W-:Y:S05]  /*2ff0*/  @P1 BRA `(.L_x_1343) ;  /* 0x0000000000241947 */ /* 0x000fea0003800000 */
[----:B------:R-:W-:Y:S01]  /*3000*/  ULDC UR6, c[0x0][0x9e4] ;  /* 0x0002790000067ab9 */ /* 0x000fe20000000800 */
[----:B------:R-:W-:Y:S01]  /*3010*/  LOP3.LUT R59, RZ, R59, RZ, 0x33, !PT ;  /* 0x0000003bff3b7212 */ /* 0x000fe200078e33ff */
[----:B------:R-:W-:-:S05]  /*3020*/  IMAD.U32 R58, RZ, RZ, UR6 ;  /* 0x00000006ff3a7e24 */ /* 0x000fca000f8e00ff */
[----:B------:R-:W-:-:S13]  /*3030*/  ISETP.NE.AND P1, PT, R58, 0x1, PT ;  /* 0x000000013a00780c */ /* 0x000fda0003f25270 */
[----:B------:R-:W1:Y:S02]  /*3040*/  @P1 LDC.64 R38, c[0x0][0x9e8] ;  /* 0x00027a00ff261b82 */ /* 0x000e640000000a00 */
[----:B-1----:R-:W-:-:S05]  /*3050*/  @P1 IMAD.HI.U32 R38, R59, R38, RZ ;  /* 0x000000263b261227 */ /* 0x002fca00078e00ff */
[----:B------:R-:W-:-:S04]  /*3060*/  @P1 SHF.R.U32.HI R59, RZ, R39, R38 ;  /* 0x00000027ff3b1219 */ /* 0x000fc80000011626 */
[----:B------:R-:W-:Y:S01]  /*3070*/  LOP3.LUT R59, RZ, R59, RZ, 0x33, !PT ;  /* 0x0000003bff3b7212 */ /* 0x000fe200078e33ff */
[----:B------:R-:W-:Y:S06]  /*3080*/  BRA `(.L_x_1344) ;  /* 0x0000000000187947 */ /* 0x000fec0003800000 */
.L_x_1343:
[----:B------:R-:W-:Y:S02]  /*3090*/  ULDC UR6, c[0x0][0x9e4] ;  /* 0x0002790000067ab9 */ /* 0x000fe40000000800 */
[----:B------:R-:W-:-:S05]  /*30a0*/  IMAD.U32 R58, RZ, RZ, UR6 ;  /* 0x00000006ff3a7e24 */ /* 0x000fca000f8e00ff */
[----:B------:R-:W-:-:S13]  /*30b0*/  ISETP.NE.AND P1, PT, R58, 0x1, PT ;  /* 0x000000013a00780c */ /* 0x000fda0003f25270 */
[----:B------:R-:W1:Y:S02]  /*30c0*/  @P1 LDC.64 R38, c[0x0][0x9e8] ;  /* 0x00027a00ff261b82 */ /* 0x000e640000000a00 */
[----:B-1----:R-:W-:-:S05]  /*30d0*/  @P1 IMAD.HI.U32 R38, R59, R38, RZ ;  /* 0x000000263b261227 */ /* 0x002fca00078e00ff */
[----:B------:R-:W-:-:S07]  /*30e0*/  @P1 SHF.R.U32.HI R59, RZ, R39, R38 ;  /* 0x00000027ff3b1219 */ /* 0x000fce0000011626 */
.L_x_1344:
[----:B------:R-:W-:Y:S05]  /*30f0*/  BSYNC B0 ;  /* 0x0000000000007941 */ /* 0x000fea0003800000 */
.L_x_1342:
[----:B------:R-:W-:-:S04]  /*3100*/  IMAD R59, R59, R58, -R78 ;  /* 0x0000003a3b3b7224 */ /* 0x000fc800078e0a4e */
[----:B------:R-:W-:-:S05]  /*3110*/  IMAD.IADD R59, R59, 0x1, -R16 ;  /* 0x000000013b3b7824 */ /* 0x000fca00078e0a10 */
[----:B------:R-:W-:Y:S02]  /*3120*/  VIADDMNMX R61, R59, R58, R61, PT ;  /* 0x0000003a3b3d7246 */ /* 0x000fe4000380013d */
[----:B------:R-:W-:-:S07]  /*3130*/  VIMNMX R74, R74, R59, !PT ;  /* 0x0000003b4a4a7248 */ /* 0x000fce0007fe0100 */
.L_x_1341:
[C---:B------:R-:W-:Y:S01]  /*3140*/  ISETP.GE.AND P2, PT, R75.reuse, 0x9, PT ;  /* 0x000000094b00780c */ /* 0x040fe20003f46270 */
[----:B------:R-:W-:Y:S01]  /*3150*/  UISETP.NE.AND UP0, UPT, UR46, URZ, UPT ;  /* 0x0000003f2e00728c */ /* 0x000fe2000bf05270 */
[----:B------:R-:W-:Y:S02]  /*3160*/  ISETP.GE.AND P1, PT, R75, 0x2, PT ;  /* 0x000000024b00780c */ /* 0x000fe40003f26270 */
        /* <DEDUP_REMOVED lines=11> */
[C---:B------:R-:W-:Y:S02]  /*3220*/  ISETP.GT.AND P4, PT, R74.reuse, 0x9, !P6 ;  /* 0x000000094a00780c */ /* 0x040fe40007784270 */
        /* <DEDUP_REMOVED lines=58> */
[C---:B------:R-:W-:Y:S02]  /*35d0*/  ISETP.GT.AND P3, PT, R74.reuse, 0x40, !P4 ;  /* 0x000000404a00780c */ /* 0x040fe40006764270 */
        /* <DEDUP_REMOVED lines=101> */
.L_x_1347:
[----:B------:R-:W-:Y:S02]  /*3c30*/  ULDC UR6, c[0x0][0x9e4] ;  /* 0x0002790000067ab9 */ /* 0x000fe40000000800 */
[----:B------:R-:W-:-:S05]  /*3c40*/  IMAD.U32 R74, RZ, RZ, UR6 ;  /* 0x00000006ff4a7e24 */ /* 0x000fca000f8e00ff */
[----:B------:R-:W-:-:S13]  /*3c50*/  ISETP.NE.AND P6, PT, R74, 0x1, PT ;  /* 0x000000014a00780c */ /* 0x000fda0003fc5270 */
[----:B------:R-:W0:Y:S02]  /*3c60*/  @P6 LDC.64 R2, c[0x0][0x9e8] ;  /* 0x00027a00ff026b82 */ /* 0x000e240000000a00 */
[----:B0-----:R-:W-:-:S05]  /*3c70*/  @P6 IMAD.HI.U32 R2, R73, R2, RZ ;  /* 0x0000000249026227 */ /* 0x001fca00078e00ff */
[----:B------:R-:W-:-:S07]  /*3c80*/  @P6 SHF.R.U32.HI R73, RZ, R3, R2 ;  /* 0x00000003ff496219 */ /* 0x000fce0000011602 */
.L_x_1348:
[----:B------:R-:W-:Y:S05]  /*3c90*/  BSYNC B0 ;  /* 0x0000000000007941 */ /* 0x000fea0003800000 */
.L_x_1346:
[----:B------:R-:W-:-:S04]  /*3ca0*/  IMAD R73, R73, R74, -R78 ;  /* 0x0000004a49497224 */ /* 0x000fc800078e0a4e */
[----:B------:R-:W-:-:S05]  /*3cb0*/  IMAD.IADD R2, R73, 0x1, -R16 ;  /* 0x0000000149027824 */ /* 0x000fca00078e0a10 */
[----:B------:R-:W-:Y:S02]  /*3cc0*/  VIADDMNMX R51, R2, R74, R51, PT ;  /* 0x0000004a02337246 */ /* 0x000fe40003800133 */
[----:B------:R-:W-:-:S07]  /*3cd0*/  VIMNMX R61, R61, R2, !PT ;  /* 0x000000023d3d7248 */ /* 0x000fce0007fe0100 */
.L_x_1345:
[----:B------:R-:W-:Y:S01]  /*3ce0*/  ISETP.GT.AND P1, PT, R61, 0x1, !P1 ;  /* 0x000000013d00780c */ /* 0x000fe20004f24270 */
[----:B------:R-:W-:Y:S01]  /*3cf0*/  ULDC UR6, c[0x0][0x988] ;  /* 0x0002620000067ab9 */ /* 0x000fe20000000800 */
[----:B------:R-:W-:Y:S01]  /*3d00*/  ISETP.NE.AND P6, PT, R87, RZ, PT ;  /* 0x000000ff5700720c */ /* 0x000fe20003fc5270 */
[----:B------:R-:W-:Y:S01]  /*3d10*/  UISETP.NE.AND UP1, UPT, UR51, URZ, UPT ;  /* 0x0000003f3300728c */ /* 0x000fe2000bf25270 */
[----:B------:R-:W-:Y:S01]  /*3d20*/  ISETP.LT.OR P1, PT, R51, 0x2, P1 ;  /* 0x000000023300780c */ /* 0x000fe20000f21670 */
[----:B------:R-:W-:Y:S01]  /*3d30*/  UISETP.NE.AND UP0, UPT, UR46, URZ, UPT ;  /* 0x0000003f2e00728c */ /* 0x000fe2000bf05270 */
[C---:B------:R-:W-:Y:S01]  /*3d40*/  ISETP.GT.AND P2, PT, R61.reuse, 0x8, !P2 ;  /* 0x000000083d00780c */ /* 0x040fe20005744270 */
[----:B------:R-:W-:Y:S01]  /*3d50*/  UMOV UR14, UR47 ;  /* 0x0000002f000e7c82 */ /* 0x000fe20008000000 */
[----:B------:R-:W-:Y:S02]  /*3d60*/  FSEL R4, R4, -INF , !P1 ;  /* 0xff80000004047808 */ /* 0x000fe40004800000 */
[----:B------:R-:W-:-:S02]  /*3d70*/  ISETP.GT.AND P1, PT, R61, 0x9, !P6 ;  /* 0x000000093d00780c */ /* 0x000fc40007724270 */
[C---:B------:R-:W-:Y:S02]  /*3d80*/  ISETP.LT.OR P2, PT, R51.reuse, 0x9, P2 ;  /* 0x000000093300780c */ /* 0x040fe40001741670 */
[----:B------:R-:W-:Y:S01]  /*3d90*/  ISETP.LT.OR P1, PT, R51, 0xa, P1 ;  /* 0x0000000a3300780c */ /* 0x000fe20000f21670 */
[----:B------:R-:W-:Y:S01]  /*3da0*/  @UP1 ULDC UR10, c[0x0][0x44c] ;  /* 0x00011300000a1ab9 */ /* 0x000fe20000000800 */
[----:B------:R-:W-:Y:S01]  /*3db0*/  FSEL R5, R5, -INF , !P2 ;  /* 0xff80000005057808 */ /* 0x000fe20005000000 */
[----:B------:R-:W-:Y:S01]  /*3dc0*/  UIMAD.WIDE.U32 UR10, UR47, UR10, URZ ;  /* 0x0000000a2f0a72a5 */ /* 0x000fe2000f8e003f */
[----:B------:R-:W-:Y:S01]  /*3dd0*/  FSEL R3, R6, -INF , !P1 ;  /* 0xff80000006037808 */ /* 0x000fe20004800000 */
[----:B------:R-:W-:Y:S01]  /*3de0*/  @UP1 ULDC UR15, c[0x0][0x450] ;  /* 0x00011400000f1ab9 */ /* 0x000fe20000000800 */
[----:B------:R-:W-:Y:S01]  /*3df0*/  ISETP.NE.AND P1, PT, R89, RZ, PT ;  /* 0x000000ff5900720c */ /* 0x000fe20003f25270 */
[----:B------:R-:W-:Y:S01]  /*3e00*/  @UP1 USHF.R.U32.HI UR14, URZ, UR15, UR11 ;  /* 0x0000000f3f0e1299 */ /* 0x000fe2000801160b */
[----:B------:R-:W-:-:S02]  /*3e10*/  ISETP.NE.AND P2, PT, R107, RZ, PT ;  /* 0x000000ff6b00720c */ /* 0x000fc40003f45270 */
[----:B------:R-:W-:Y:S01]  /*3e20*/  ISETP.GT.AND P1, PT, R61, 0x10, !P1 ;  /* 0x000000103d00780c */ /* 0x000fe20004f24270 */
[----:B------:R-:W-:Y:S01]  /*3e30*/  UIADD3 UR43, UR43, UR14, URZ ;  /* 0x0000000e2b2b7290 */ /* 0x000fe2000fffe03f */
[----:B------:R-:W-:Y:S02]  /*3e40*/  ISETP.NE.AND P6, PT, R108, RZ, PT ;  /* 0x000000ff6c00720c */ /* 0x000fe40003fc5270 */
[----:B------:R-:W-:Y:S01]  /*3e50*/  ISETP.LT.OR P1, PT, R51, 0x11, P1 ;  /* 0x000000113300780c */ /* 0x000fe20000f21670 */
[----:B------:R-:W-:Y:S01]  /*3e60*/  UIADD3 UR18, UR43, UR18, URZ ;  /* 0x000000122b127290 */ /* 0x000fe2000fffe03f */
[----:B------:R-:W-:Y:S02]  /*3e70*/  ISETP.GT.AND P3, PT, R61, 0x70, !P3 ;  /* 0x000000703d00780c */ /* 0x000fe40005f64270 */
        /* <DEDUP_REMOVED lines=15> */
[----:B------:R-:W-:Y:S02]  /*3f70*/  ISETP.NE.AND P1, PT, R101, RZ, PT ;  /* 0x000000ff6500720c */ /* 0x000fe40003f25270 */
[----:B------:R-:W-:Y:S02]  /*3f80*/  FMNMX.FTZ R7, R70, R7, !PT ;  /* 0x0000000746077209 */ /* 0x000fe40007810000 */
[----:B------:R-:W-:Y:S02]  /*3f90*/  ISETP.GT.AND P1, PT, R61, 0x19, !P1 ;  /* 0x000000193d00780c */ /* 0x000fe40004f24270 */
[----:B------:R-:W-:Y:S02]  /*3fa0*/  FMNMX.FTZ R7, R68, R7, !PT ;  /* 0x0000000744077209 */ /* 0x000fe40007810000 */
        /* <DEDUP_REMOVED lines=39> */
[----:B------:R-:W-:Y:S02]  /*4220*/  FMNMX.FTZ R7, R39, R6, !PT ;  /* 0x0000000627077209 */ /* 0x000fe40007810000 */
[----:B------:R-:W-:Y:S02]  /*4230*/  ISETP.LT.OR P1, PT, R51, 0x32, P1 ;  /* 0x000000323300780c */ /* 0x000fe40000f21670 */
[----:B------:R-:W-:Y:S02]  /*4240*/  FMNMX.FTZ R6, R38, R7, !PT ;  /* 0x0000000726067209 */ /* 0x000fe40007810000 */
[----:B------:R-:W-:-:S02]  /*4250*/  FSEL R20, R20, -INF , !P1 ;  /* 0xff80000014147808 */ /* 0x000fc40004800000 */
        /* <DEDUP_REMOVED lines=12> */
[----:B------:R-:W-:Y:S01]  /*4320*/  ISETP.NE.AND P1, PT, R110, RZ, PT ;  /* 0x000000ff6e00720c */ /* 0x000fe20003f25270 */
[----:B------:R-:W0:Y:S01]  /*4330*/  SHFL.BFLY PT, R6, R7, 0x2, 0x1f ;  /* 0x0c401f0007067f89 */ /* 0x000e2200000e0000 */
[----:B------:R-:W-:Y:S02]  /*4340*/  ISETP.NE.AND P2, PT, R96, RZ, PT ;  /* 0x000000ff6000720c */ /* 0x000fe40003f45270 */
[----:B------:R-:W-:Y:S02]  /*4350*/  ISETP.GT.AND P1, PT, R61, 0x40, !P1 ;  /* 0x000000403d00780c */ /* 0x000fe40004f24270 */
[----:B------:R-:W-:Y:S02]  /*4360*/  ISETP.NE.AND P6, PT, R97, RZ, PT ;  /* 0x000000ff6100720c */ /* 0x000fe40003fc5270 */
        /* <DEDUP_REMOVED lines=11> */
[----:B0-----:R-:W-:Y:S02]  /*4420*/  FMNMX.FTZ R73, R7, R6, !PT ;  /* 0x0000000607497209 */ /* 0x001fe40007810000 */
[----:B------:R-:W-:Y:S02]  /*4430*/  ISETP.GT.AND P1, PT, R61, 0x48, !P1 ;  /* 0x000000483d00780c */ /* 0x000fe40004f24270 */
[----:B------:R-:W-:Y:S01]  /*4440*/  FSEL R32, R32, -INF , !P3 ;  /* 0xff80000020207808 */ /* 0x000fe20005800000 */
[----:B------:R-:W0:Y:S01]  /*4450*/  SHFL.BFLY PT, R6, R73, 0x1, 0x1f ;  /* 0x0c201f0049067f89 */ /* 0x000e2200000e0000 */
[----:B------:R-:W-:-:S02]  /*4460*/  ISETP.LT.OR P1, PT, R51, 0x49, P1 ;  /* 0x000000493300780c */ /* 0x000fc40000f21670 */
[----:B------:R-:W-:Y:S02]  /*4470*/  ISETP.LT.OR P5, PT, R51, 0x79, P5 ;  /* 0x000000793300780c */ /* 0x000fe40002fa1670 */
[----:B------:R-:W-:Y:S02]  /*4480*/  FSEL R48, R48, -INF , !P1 ;  /* 0xff80000030307808 */ /* 0x000fe40004800000 */
[----:B------:R-:W-:-:S04]  /*4490*/  ISETP.NE.AND P1, PT, R91, RZ, PT ;  /* 0x000000ff5b00720c */ /* 0x000fc80003f25270 */
[----:B------:R-:W-:-:S04]  /*44a0*/  ISETP.GT.AND P1, PT, R61, 0x49, !P1 ;  /* 0x000000493d00780c */ /* 0x000fc80004f24270 */
[----:B------:R-:W-:-:S04]  /*44b0*/  ISETP.LT.OR P1, PT, R51, 0x4a, P1 ;  /* 0x0000004a3300780c */ /* 0x000fc80000f21670 */
[----:B------:R-:W-:Y:S02]  /*44c0*/  FSEL R49, R49, -INF , !P1 ;  /* 0xff80000031317808 */ /* 0x000fe40004800000 */
[----:B------:R-:W-:Y:S02]  /*44d0*/  ISETP.NE.AND P1, PT, R92, RZ, PT ;  /* 0x000000ff5c00720c */ /* 0x000fe40003f25270 */
[----:B0-----:R-:W-:Y:S02]  /*44e0*/  FMNMX.FTZ R6, R73, R6, !PT ;  /* 0x0000000649067209 */ /* 0x001fe40007810000 */
[----:B------:R-:W-:-:S03]  /*44f0*/  ISETP.GT.AND P1, PT, R61, 0x50, !P1 ;  /* 0x000000503d00780c */ /* 0x000fc60004f24270 */
[----:B------:R-:W-:Y:S01]  /*4500*/  FMUL.FTZ R74, R6, UR6 ;  /* 0x00000006064a7c20 */ /* 0x000fe20008410000 */
        /* <DEDUP_REMOVED lines=24> */
[----:B------:R-:W-:-:S02]  /*4690*/  FSETP.NEU.FTZ.AND P1, PT, R6, -INF , PT ;  /* 0xff8000000600780b */ /* 0x000fc40003f3d000 */
[----:B------:R-:W-:Y:S02]  /*46a0*/  FSEL R30, R30, -INF , !P2 ;  /* 0xff8000001e1e7808 */ /* 0x000fe40005000000 */
[----:B------:R-:W-:Y:S02]  /*46b0*/  FSEL R79, R74, RZ, P1 ;  /* 0x000000ff4a4f7208 */ /* 0x000fe40000800000 */
[----:B------:R-:W-:Y:S02]  /*46c0*/  ISETP.GT.AND P1, PT, R61, RZ, !P6 ;  /* 0x000000ff3d00720c */ /* 0x000fe40007724270 */
[----:B------:R-:W-:Y:S01]  /*46d0*/  ISETP.NE.AND P6, PT, R75, RZ, PT ;  /* 0x000000ff4b00720c */ /* 0x000fe20003fc5270 */
[--C-:B------:R-:W-:Y:S01]  /*46e0*/  FFMA.FTZ R170, R59, UR6, -R79.reuse ;  /* 0x000000063baa7c23 */ /* 0x100fe2000801084f */
[----:B------:R-:W-:Y:S01]  /*46f0*/  ISETP.LT.OR P1, PT, R51, 0x1, P1 ;  /* 0x000000013300780c */ /* 0x000fe20000f21670 */
[--C-:B------:R-:W-:Y:S01]  /*4700*/  FFMA.FTZ R59, R58, UR6, -R79.reuse ;  /* 0x000000063a3b7c23 */ /* 0x100fe2000801084f */
[--C-:B------:R-:W-:Y:S01]  /*4710*/  FFMA.FTZ R164, R55, UR6, -R79.reuse ;  /* 0x0000000637a47c23 */ /* 0x100fe2000801084f */
[----:B------:R-:W-:Y:S01]  /*4720*/  ISETP.GT.AND P6, PT, R61, 0x79, !P6 ;  /* 0x000000793d00780c */ /* 0x000fe200077c4270 */
[--C-:B------:R-:W-:Y:S01]  /*4730*/  FFMA.FTZ R166, R46, UR6, -R79.reuse ;  /* 0x000000062ea67c23 */ /* 0x100fe2000801084f */
[----:B------:R-:W-:Y:S01]  /*4740*/  FSEL R77, R0, -INF , !P1 ;  /* 0xff800000004d7808 */ /* 0x000fe20004800000 */
[--C-:B------:R-:W-:Y:S01]  /*4750*/  FFMA.FTZ R180, R180, UR6, -R79.reuse ;  /* 0x00000006b4b47c23 */ /* 0x100fe2000801084f */
[----:B------:R-:W-:Y:S01]  /*4760*/  ISETP.NE.AND P1, PT, R86, RZ, PT ;  /* 0x000000ff5600720c */ /* 0x000fe20003f25270 */
[--C-:B------:R-:W-:Y:S01]  /*4770*/  FFMA.FTZ R65, R65, UR6, -R79.reuse ;  /* 0x0000000641417c23 */ /* 0x100fe2000801084f */
[----:B------:R-:W-:Y:S01]  /*4780*/  FMNMX.FTZ R0, R77, R4, !PT ;  /* 0x000000044d007209 */ /* 0x000fe20007810000 */
[--C-:B------:R-:W-:Y:S01]  /*4790*/  FFMA.FTZ R182, R72, UR6, -R79.reuse ;  /* 0x0000000648b67c23 */ /* 0x100fe2000801084f */
[----:B------:R-:W-:Y:S01]  /*47a0*/  ISETP.GT.AND P1, PT, R61, 0x68, !P1 ;  /* 0x000000683d00780c */ /* 0x000fe20004f24270 */
[----:B------:R-:W-:Y:S01]  /*47b0*/  MUFU.EX2 R180, R180 ;  /* 0x000000b400b47308 */ /* 0x000fe20000000800 */
[----:B------:R-:W-:Y:S01]  /*47c0*/  FMNMX.FTZ R0, R5, R0, !PT ;  /* 0x0000000005007209 */ /* 0x000fe20007810000 */
[--C-:B------:R-:W-:Y:S01]  /*47d0*/  FFMA.FTZ R67, R67, UR6, -R79.reuse ;  /* 0x0000000643437c23 */ /* 0x100fe2000801084f */
[----:B------:R-:W-:Y:S01]  /*47e0*/  ISETP.LT.OR P1, PT, R51, 0x69, P1 ;  /* 0x000000693300780c */ /* 0x000fe20000f21670 */
[--C-:B------:R-:W-:Y:S01]  /*47f0*/  FFMA.FTZ R152, R36, UR6, -R79.reuse ;  /* 0x0000000624987c23 */ /* 0x100fe2000801084f */
[----:B------:R-:W-:Y:S01]  /*4800*/  FMNMX.FTZ R7, R3, R0, !PT ;  /* 0x0000000003077209 */ /* 0x000fe20007810000 */
[--C-:B------:R-:W-:Y:S01]  /*4810*/  FFMA.FTZ R176, R69, UR6, -R79.reuse ;  /* 0x0000000645b07c23 */ /* 0x100fe2000801084f */
[----:B------:R-:W-:Y:S01]  /*4820*/  FSEL R55, R33, -INF , !P4 ;  /* 0xff80000021377808 */ /* 0x000fe20006000000 */
[--C-:B------:R-:W-:Y:S01]  /*4830*/  FFMA.FTZ R33, R47, UR6, -R79.reuse ;  /* 0x000000062f217c23 */ /* 0x100fe2000801084f */
[----:B------:R-:W-:Y:S01]  /*4840*/  FMNMX.FTZ R7, R2, R7, !PT ;  /* 0x0000000702077209 */ /* 0x000fe20007810000 */
[----:B------:R-:W0:Y:S01]  /*4850*/  MUFU.EX2 R65, R65 ;  /* 0x0000004100417308 */ /* 0x000e220000000800 */
[----:B------:R-:W-:Y:S01]  /*4860*/  ISETP.LT.OR P6, PT, R51, 0x7a, P6 ;  /* 0x0000007a3300780c */ /* 0x000fe200037c1670 */
[--C-:B------:R-:W-:Y:S01]  /*4870*/  FFMA.FTZ R69, R88, UR6, -R79.reuse ;  /* 0x0000000658457c23 */ /* 0x100fe2000801084f */
[----:B------:R-:W-:Y:S01]  /*4880*/  FMNMX.FTZ R0, R8, R7, !PT ;  /* 0x0000000708007209 */ /* 0x000fe20007810000 */
[--C-:B------:R-:W-:Y:S01]  /*4890*/  FFMA.FTZ R178, R71, UR6, -R79.reuse ;  /* 0x0000000647b27c23 */ /* 0x100fe2000801084f */
[----:B------:R-:W-:Y:S01]  /*48a0*/  FSEL R47, R35, -INF , !P5 ;  /* 0xff800000232f7808 */ /* 0x000fe20006800000 */
[--C-:B------:R-:W-:Y:S01]  /*48b0*/  FFMA.FTZ R35, R45, UR6, -R79.reuse ;  /* 0x000000062d237c23 */ /* 0x100fe2000801084f */
[----:B------:R-:W-:Y:S01]  /*48c0*/  FMNMX.FTZ R7, R9, R0, !PT ;  /* 0x0000000009077209 */ /* 0x000fe20007810000 */
[----:B------:R-:W1:Y:S01]  /*48d0*/  MUFU.EX2 R182, R182 ;  /* 0x000000b600b67308 */ /* 0x000e620000000800 */
[----:B------:R-:W-:Y:S01]  /*48e0*/  FSEL R34, R34, -INF , !P6 ;  /* 0xff80000022227808 */ /* 0x000fe20007000000 */
[--C-:B------:R-:W-:Y:S01]  /*48f0*/  FFMA.FTZ R154, R21, UR6, -R79.reuse ;  /* 0x00000006159a7c23 */ /* 0x100fe2000801084f */
[----:B------:R-:W-:Y:S01]  /*4900*/  FMNMX.FTZ R0, R10, R7, !PT ;  /* 0x000000070a007209 */ /* 0x000fe20007810000 */
[--C-:B------:R-:W-:Y:S01]  /*4910*/  FFMA.FTZ R21, R24, UR6, -R79.reuse ;  /* 0x0000000618157c23 */ /* 0x100fe2000801084f */
[--C-:B------:R-:W-:Y:S01]  /*4920*/  FFMA.FTZ R71, R70, UR6, -R79.reuse ;  /* 0x0000000646477c23 */ /* 0x100fe2000801084f */
[--C-:B------:R-:W-:Y:S01]  /*4930*/  FFMA.FTZ R172, R68, UR6, -R79.reuse ;  /* 0x0000000644ac7c23 */ /* 0x100fe2000801084f */
[----:B------:R-:W-:Y:S01]  /*4940*/  FMNMX.FTZ R7, R11, R0, !PT ;  /* 0x000000000b077209 */ /* 0x000fe20007810000 */
[----:B------:R-:W2:Y:S01]  /*4950*/  MUFU.EX2 R67, R67 ;  /* 0x0000004300437308 */ /* 0x000ea20000000800 */
[--C-:B------:R-:W-:Y:S01]  /*4960*/  FFMA.FTZ R73, R66, UR6, -R79.reuse ;  /* 0x0000000642497c23 */ /* 0x100fe2000801084f */
[--C-:B------:R-:W-:Y:S01]  /*4970*/  FFMA.FTZ R174, R64, UR6, -R79.reuse ;  /* 0x0000000640ae7c23 */ /* 0x100fe2000801084f */
[----:B------:R-:W-:Y:S01]  /*4980*/  FMNMX.FTZ R0, R12, R7, !PT ;  /* 0x000000070c007209 */ /* 0x000fe20007810000 */
[--C-:B------:R-:W-:Y:S01]  /*4990*/  FFMA.FTZ R63, R63, UR6, -R79.reuse ;  /* 0x000000063f3f7c23 */ /* 0x100fe2000801084f */
[--C-:B------:R-:W-:Y:S01]  /*49a0*/  FFMA.FTZ R168, R62, UR6, -R79.reuse ;  /* 0x000000063ea87c23 */ /* 0x100fe2000801084f */
[--C-:B------:R-:W-:Y:S01]  /*49b0*/  FFMA.FTZ R75, R60, UR6, -R79.reuse ;  /* 0x000000063c4b7c23 */ /* 0x100fe2000801084f */
[----:B------:R-:W-:Y:S01]  /*49c0*/  FMNMX.FTZ R7, R13, R0, !PT ;  /* 0x000000000d077209 */ /* 0x000fe20007810000 */
[----:B------:R-:W3:Y:S01]  /*49d0*/  MUFU.EX2 R176, R176 ;  /* 0x000000b000b07308 */ /* 0x000ee20000000800 */
[--C-:B------:R-:W-:Y:S01]  /*49e0*/  FFMA.FTZ R160, R44, UR6, -R79.reuse ;  /* 0x000000062ca07c23 */ /* 0x100fe2000801084f */
[--C-:B------:R-:W-:Y:S01]  /*49f0*/  FFMA.FTZ R43, R43, UR6, -R79.reuse ;  /* 0x000000062b2b7c23 */ /* 0x100fe2000801084f */
[----:B------:R-:W-:Y:S01]  /*4a00*/  FMNMX.FTZ R0, R14, R7, !PT ;  /* 0x000000070e007209 */ /* 0x000fe20007810000 */
[--C-:B------:R-:W-:Y:S01]  /*4a10*/  FFMA.FTZ R162, R42, UR6, -R79.reuse ;  /* 0x000000062aa27c23 */ /* 0x100fe2000801084f */
[--C-:B------:R-:W-:Y:S01]  /*4a20*/  FFMA.FTZ R41, R41, UR6, -R79.reuse ;  /* 0x0000000629297c23 */ /* 0x100fe2000801084f */
[--C-:B------:R-:W-:Y:S01]  /*4a30*/  FFMA.FTZ R156, R40, UR6, -R79.reuse ;  /* 0x00000006289c7c23 */ /* 0x100fe2000801084f */
[----:B------:R-:W-:Y:S01]  /*4a40*/  FMNMX.FTZ R7, R15, R0, !PT ;  /* 0x000000000f077209 */ /* 0x000fe20007810000 */
[----:B------:R-:W4:Y:S01]  /*4a50*/  MUFU.EX2 R69, R69 ;  /* 0x0000004500457308 */ /* 0x000f220000000800 */
[--C-:B------:R-:W-:Y:S01]  /*4a60*/  FFMA.FTZ R39, R39, UR6, -R79.reuse ;  /* 0x0000000627277c23 */ /* 0x100fe2000801084f */
[--C-:B------:R-:W-:Y:S01]  /*4a70*/  FFMA.FTZ R158, R38, UR6, -R79.reuse ;  /* 0x00000006269e7c23 */ /* 0x100fe2000801084f */
[----:B------:R-:W-:Y:S01]  /*4a80*/  FMNMX.FTZ R0, R20, R7, !PT ;  /* 0x0000000714007209 */ /* 0x000fe20007810000 */
[--C-:B------:R-:W-:Y:S01]  /*4a90*/  FFMA.FTZ R37, R37, UR6, -R79.reuse ;  /* 0x0000000625257c23 */ /* 0x100fe2000801084f */
[----:B------:R-:W-:-:S02]  /*4aa0*/  FFMA.FTZ R27, R27, UR6, -R79 ;  /* 0x000000061b1b7c23 */ /* 0x000fc4000801084f */
[----:B------:R-:W-:Y:S01]  /*4ab0*/  FMNMX.FTZ R7, R25, R0, !PT ;  /* 0x0000000019077209 */ /* 0x000fe20007810000 */
[----:B------:R-:W5:Y:S03]  /*4ac0*/  MUFU.EX2 R178, R178 ;  /* 0x000000b200b27308 */ /* 0x000f660000000800 */
[----:B------:R-:W-:-:S04]  /*4ad0*/  FMNMX.FTZ R7, R26, R7, !PT ;  /* 0x000000071a077209 */ /* 0x000fc80007810000 */
        /* <DEDUP_REMOVED lines=10> */
[----:B------:R-:W5:Y:S01]  /*4b80*/  MUFU.EX2 R174, R174 ;  /* 0x000000ae00ae7308 */ /* 0x000f620000000800 */
[----:B------:R-:W-:Y:S02]  /*4b90*/  FSEL R0, R31, -INF , !P1 ;  /* 0xff8000001f007808 */ /* 0x000fe40004800000 */
[----:B------:R-:W-:-:S04]  /*4ba0*/  FMNMX.FTZ R7, R54, R7, !PT ;  /* 0x0000000736077209 */ /* 0x000fc80007810000 */
[----:B------:R-:W-:Y:S01]  /*4bb0*/  FMNMX.FTZ R58, R56, R7, !PT ;  /* 0x00000007383a7209 */ /* 0x000fe20007810000 */
[----:B------:R-:W-:Y:S03]  /*4bc0*/  MUFU.EX2 R63, R63 ;  /* 0x0000003f003f7308 */ /* 0x000fe60000000800 */
        /* <DEDUP_REMOVED lines=9> */
[----:B------:R-:W-:-:S05]  /*4c60*/  FMNMX.FTZ R7, R34, R7, !PT ;  /* 0x0000000722077209 */ /* 0x000fca0007810000 */
[----:B------:R-:W0:Y:S01]  /*4c70*/  SHFL.BFLY PT, R46, R7, 0x2, 0x1f ;  /* 0x0c401f00072e7f89 */ /* 0x000e2200000e0000 */
[----:B------:R-:W-:Y:S08]  /*4c80*/  MUFU.EX2 R31, R59 ;  /* 0x0000003b001f7308 */ /* 0x000ff00000000800 */
[----:B------:R-:W-:Y:S08]  /*4c90*/  MUFU.EX2 R164, R164 ;  /* 0x000000a400a47308 */ /* 0x000ff00000000800 */
[----:B------:R-:W-:Y:S01]  /*4ca0*/  MUFU.EX2 R33, R33 ;  /* 0x0000002100217308 */ /* 0x000fe20000000800 */
[----:B0-----:R-:W-:-:S07]  /*4cb0*/  FMNMX.FTZ R46, R7, R46, !PT ;  /* 0x0000002e072e7209 */ /* 0x001fce0007810000 */
[----:B------:R-:W-:Y:S01]  /*4cc0*/  MUFU.EX2 R166, R166 ;  /* 0x000000a600a67308 */ /* 0x000fe20000000800 */
[----:B------:R-:W0:Y:S07]  /*4cd0*/  SHFL.BFLY PT, R7, R46, 0x1, 0x1f ;  /* 0x0c201f002e077f89 */ /* 0x000e2e00000e0000 */
[----:B------:R-:W-:Y:S08]  /*4ce0*/  MUFU.EX2 R35, R35 ;  /* 0x0000002300237308 */ /* 0x000ff00000000800 */
[----:B------:R-:W-:Y:S08]  /*4cf0*/  MUFU.EX2 R160, R160 ;  /* 0x000000a000a07308 */ /* 0x000ff00000000800 */
[----:B------:R-:W-:Y:S01]  /*4d00*/  MUFU.EX2 R43, R43 ;  /* 0x0000002b002b7308 */ /* 0x000fe20000000800 */
[----:B0-----:R-:W-:-:S04]  /*4d10*/  FMNMX.FTZ R7, R46, R7, !PT ;  /* 0x000000072e077209 */ /* 0x001fc80007810000 */
[C---:B------:R-:W-:Y:S01]  /*4d20*/  FSETP.NEU.FTZ.AND P1, PT, R7.reuse, -INF , PT ;  /* 0xff8000000700780b */ /* 0x040fe20003f3d000 */
[----:B------:R-:W-:Y:S02]  /*4d30*/  FMUL.FTZ R36, R7, UR6 ;  /* 0x0000000607247c20 */ /* 0x000fe40008410000 */
[----:B------:R-:W-:Y:S03]  /*4d40*/  MUFU.EX2 R162, R162 ;  /* 0x000000a200a27308 */ /* 0x000fe60000000800 */
[----:B------:R-:W-:Y:S02]  /*4d50*/  FSEL R45, R36, RZ, P1 ;  /* 0x000000ff242d7208 */ /* 0x000fe40000800000 */
[----:B------:R-:W-:-:S03]  /*4d60*/  PLOP3.LUT P1, PT, PT, PT, UP0, 0x40, 0x0 ;  /* 0x000000000000781c */ /* 0x000fc60003f2e808 */
[----:B------:R-:W-:Y:S01]  /*4d70*/  MUFU.EX2 R41, R41 ;  /* 0x0000002900297308 */ /* 0x000fe20000000800 */
[----:B------:R-:W-:Y:S01]  /*4d80*/  FFMA.FTZ R24, R3, UR6, -R45 ;  /* 0x0000000603187c23 */ /* 0x000fe2000801082d */
[----:B------:R-:W-:Y:S01]  /*4d90*/  FADD.FTZ R3, R180, R65 ;  /* 0x00000041b4037221 */ /* 0x000fe20000010000 */
[--C-:B------:R-:W-:Y:S01]  /*4da0*/  FFMA.FTZ R177, R2, UR6, -R45.reuse ;  /* 0x0000000602b17c23 */ /* 0x100fe2000801082d */
[--C-:B------:R-:W-:Y:S01]  /*4db0*/  FFMA.FTZ R181, R77, UR6, -R45.reuse ;  /* 0x000000064db57c23 */ /* 0x100fe2000801082d */
[----:B------:R-:W-:Y:S01]  /*4dc0*/  FFMA.FTZ R4, R4, UR6, -R45 ;  /* 0x0000000604047c23 */ /* 0x000fe2000801082d */
[----:B-1----:R-:W-:Y:S01]  /*4dd0*/  FADD.FTZ R2, R182, R3 ;  /* 0x00000003b6027221 */ /* 0x002fe20000010000 */
[--C-:B------:R-:W-:Y:S01]  /*4de0*/  FFMA.FTZ R183, R5, UR6, -R45.reuse ;  /* 0x0000000605b77c23 */ /* 0x100fe2000801082d */
[----:B------:R-:W-:Y:S01]  /*4df0*/  MUFU.EX2 R24, R24 ;  /* 0x0000001800187308 */ /* 0x000fe20000000800 */
[--C-:B------:R-:W-:Y:S01]  /*4e00*/  FFMA.FTZ R8, R8, UR6, -R45.reuse ;  /* 0x0000000608087c23 */ /* 0x100fe2000801082d */
[----:B--2---:R-:W-:Y:S01]  /*4e10*/  FADD.FTZ R3, R67, R2 ;  /* 0x0000000243037221 */ /* 0x004fe20000010000 */
[--C-:B------:R-:W-:Y:S01]  /*4e20*/  FFMA.FTZ R179, R9, UR6, -R45.reuse ;  /* 0x0000000609b37c23 */ /* 0x100fe2000801082d */
[--C-:B------:R-:W-:Y:S01]  /*4e30*/  FFMA.FTZ R10, R10, UR6, -R45.reuse ;  /* 0x000000060a0a7c23 */ /* 0x100fe2000801082d */
[----:B------:R-:W-:Y:S01]  /*4e40*/  FFMA.FTZ R173, R11, UR6, -R45 ;  /* 0x000000060bad7c23 */ /* 0x000fe2000801082d */
[----:B---3--:R-:W-:Y:S01]  /*4e50*/  FADD.FTZ R2, R176, R3 ;  /* 0x00000003b0027221 */ /* 0x008fe20000010000 */
[--C-:B------:R-:W-:Y:S01]  /*4e60*/  FFMA.FTZ R12, R12, UR6, -R45.reuse ;  /* 0x000000060c0c7c23 */ /* 0x100fe2000801082d */
[----:B------:R-:W-:Y:S01]  /*4e70*/  MUFU.EX2 R181, R181 ;  /* 0x000000b500b57308 */ /* 0x000fe20000000800 */
[--C-:B------:R-:W-:Y:S01]  /*4e80*/  FFMA.FTZ R175, R13, UR6, -R45.reuse ;  /* 0x000000060daf7c23 */ /* 0x100fe2000801082d */
[----:B----4-:R-:W-:Y:S01]  /*4e90*/  FADD.FTZ R3, R69, R2 ;  /* 0x0000000245037221 */ /* 0x010fe20000010000 */
[--C-:B------:R-:W-:Y:S01]  /*4ea0*/  FFMA.FTZ R14, R14, UR6, -R45.reuse ;  /* 0x000000060e0e7c23 */ /* 0x100fe2000801082d */
[--C-:B------:R-:W-:Y:S01]  /*4eb0*/  FFMA.FTZ R15, R15, UR6, -R45.reuse ;  /* 0x000000060f0f7c23 */ /* 0x100fe2000801082d */
[----:B------:R-:W-:Y:S01]  /*4ec0*/  FFMA.FTZ R20, R20, UR6, -R45 ;  /* 0x0000000614147c23 */ /* 0x000fe2000801082d */
[----:B-----5:R-:W-:Y:S01]  /*4ed0*/  FADD.FTZ R2, R178, R3 ;  /* 0x00000003b2027221 */ /* 0x020fe20000010000 */
[--C-:B------:R-:W-:Y:S01]  /*4ee0*/  FFMA.FTZ R25, R25, UR6, -R45.reuse ;  /* 0x0000000619197c23 */ /* 0x100fe2000801082d */
[----:B------:R-:W0:Y:S01]  /*4ef0*/  MUFU.EX2 R4, R4 ;  /* 0x0000000400047308 */ /* 0x000e220000000800 */
[--C-:B------:R-:W-:Y:S01]  /*4f00*/  FFMA.FTZ R26, R26, UR6, -R45.reuse ;  /* 0x000000061a1a7c23 */ /* 0x100fe2000801082d */
[----:B------:R-:W-:Y:S01]  /*4f10*/  FADD.FTZ R3, R71, R2 ;  /* 0x0000000247037221 */ /* 0x000fe20000010000 */
[--C-:B------:R-:W-:Y:S01]  /*4f20*/  FFMA.FTZ R28, R28, UR6, -R45.reuse ;  /* 0x000000061c1c7c23 */ /* 0x100fe2000801082d */
[--C-:B------:R-:W-:Y:S01]  /*4f30*/  FFMA.FTZ R29, R29, UR6, -R45.reuse ;  /* 0x000000061d1d7c23 */ /* 0x100fe2000801082d */
[----:B------:R-:W-:Y:S01]  /*4f40*/  FFMA.FTZ R48, R48, UR6, -R45 ;  /* 0x0000000630307c23 */ /* 0x000fe2000801082d */
[----:B------:R-:W-:Y:S01]  /*4f50*/  FADD.FTZ R2, R172, R3 ;  /* 0x00000003ac027221 */ /* 0x000fe20000010000 */
[--C-:B------:R-:W-:Y:S01]  /*4f60*/  FFMA.FTZ R49, R49, UR6, -R45.reuse ;  /* 0x0000000631317c23 */ /* 0x100fe2000801082d */
[----:B------:R-:W1:Y:S01]  /*4f70*/  MUFU.EX2 R183, R183 ;  /* 0x000000b700b77308 */ /* 0x000e620000000800 */
[--C-:B------:R-:W-:Y:S01]  /*4f80*/  FFMA.FTZ R50, R50, UR6, -R45.reuse ;  /* 0x0000000632327c23 */ /* 0x100fe2000801082d */
[----:B------:R-:W-:Y:S01]  /*4f90*/  FADD.FTZ R3, R73, R2 ;  /* 0x0000000249037221 */ /* 0x000fe20000010000 */
[--C-:B------:R-:W-:Y:S01]  /*4fa0*/  FFMA.FTZ R52, R52, UR6, -R45.reuse ;  /* 0x0000000634347c23 */ /* 0x100fe2000801082d */
[--C-:B------:R-:W-:Y:S01]  /*4fb0*/  FFMA.FTZ R53, R53, UR6, -R45.reuse ;  /* 0x0000000635357c23 */ /* 0x100fe2000801082d */
[----:B------:R-:W-:Y:S01]  /*4fc0*/  FFMA.FTZ R54, R54, UR6, -R45 ;  /* 0x0000000636367c23 */ /* 0x000fe2000801082d */
[----:B------:R-:W-:Y:S01]  /*4fd0*/  FADD.FTZ R36, R174, R3 ;  /* 0x00000003ae247221 */ /* 0x000fe20000010000 */
[--C-:B------:R-:W-:Y:S01]  /*4fe0*/  FFMA.FTZ R56, R56, UR6, -R45.reuse ;  /* 0x0000000638387c23 */ /* 0x100fe2000801082d */
[----:B------:R-:W2:Y:S01]  /*4ff0*/  MUFU.EX2 R177, R177 ;  /* 0x000000b100b17308 */ /* 0x000ea20000000800 */
[----:B0-----:R-:W-:Y:S01]  /*5000*/  FADD.FTZ R2, R181, R4 ;  /* 0x00000004b5027221 */ /* 0x001fe20000010000 */
[----:B------:R-:W-:Y:S01]  /*5010*/  FADD.FTZ R5, R63, R36 ;  /* 0x000000243f057221 */ /* 0x000fe20000010000 */
[--C-:B------:R-:W-:Y:S01]  /*5020*/  FFMA.FTZ R57, R57, UR6, -R45.reuse ;  /* 0x0000000639397c23 */ /* 0x100fe2000801082d */
[--C-:B------:R-:W-:Y:S01]  /*5030*/  FFMA.FTZ R0, R0, UR6, -R45.reuse ;  /* 0x0000000600007c23 */ /* 0x100fe2000801082d */
[----:B------:R-:W-:Y:S01]  /*5040*/  FFMA.FTZ R30, R30, UR6, -R45 ;  /* 0x000000061e1e7c23 */ /* 0x000fe2000801082d */
[----:B------:R-:W-:Y:S01]  /*5050*/  FADD.FTZ R36, R168, R5 ;  /* 0x00000005a8247221 */ /* 0x000fe20000010000 */
[--C-:B------:R-:W-:Y:S01]  /*5060*/  FFMA.FTZ R32, R32, UR6, -R45.reuse ;  /* 0x0000000620207c23 */ /* 0x100fe2000801082d */
[----:B------:R-:W0:Y:S01]  /*5070*/  MUFU.EX2 R8, R8 ;  /* 0x0000000800087308 */ /* 0x000e220000000800 */
[----:B-1----:R-:W-:Y:S01]  /*5080*/  FADD.FTZ R3, R183, R2 ;  /* 0x00000002b7037221 */ /* 0x002fe20000010000 */
[----:B------:R-:W-:Y:S01]  /*5090*/  FADD.FTZ R5, R75, R36 ;  /* 0x000000244b057221 */ /* 0x000fe20000010000 */
[----:B------:R-:W-:Y:S01]  /*50a0*/  FFMA.FTZ R55, R55, UR6, -R45 ;  /* 0x0000000637377c23 */ /* 0x000fe2000801082d */
[----:B------:R-:W-:Y:S01]  /*50b0*/  F2FP.F16.F32.PACK_AB R181, R4, R181 ;  /* 0x000000b504b5723e */ /* 0x000fe200000000ff */
[----:B------:R-:W-:Y:S01]  /*50c0*/  FADD.FTZ R2, R24, R3 ;  /* 0x0000000318027221 */ /* 0x000fe20000010000 */
[----:B------:R-:W-:Y:S01]  /*50d0*/  FADD.FTZ R36, R170, R5 ;  /* 0x00000005aa247221 */ /* 0x000fe20000010000 */
[--C-:B------:R-:W-:Y:S01]  /*50e0*/  FFMA.FTZ R47, R47, UR6, -R45.reuse ;  /* 0x000000062f2f7c23 */ /* 0x100fe2000801082d */
[----:B------:R-:W1:Y:S01]  /*50f0*/  MUFU.EX2 R179, R179 ;  /* 0x000000b300b37308 */ /* 0x000e620000000800 */
[----:B--2---:R-:W-:Y:S01]  /*5100*/  FADD.FTZ R3, R177, R2 ;  /* 0x00000002b1037221 */ /* 0x004fe20000010000 */
[----:B------:R-:W-:Y:S01]  /*5110*/  FADD.FTZ R5, R31, R36 ;  /* 0x000000241f057221 */ /* 0x000fe20000010000 */
[----:B------:R-:W-:Y:S01]  /*5120*/  FFMA.FTZ R34, R34, UR6, -R45 ;  /* 0x0000000622227c23 */ /* 0x000fe2000801082d */
[----:B------:R-:W-:-:S02]  /*5130*/  F2FP.F16.F32.PACK_AB R180, R65, R180 ;  /* 0x000000b441b4723e */ /* 0x000fc400000000ff */
        /* <DEDUP_REMOVED lines=11> */
[----:B------:R-:W-:Y:S01]  /*51f0*/  FADD.FTZ R5, R35, R36 ;  /* 0x0000002423057221 */ /* 0x000fe20000010000 */
[----:B------:R-:W-:-:S02]  /*5200*/  F2FP.F16.F32.PACK_AB R174, R63, R174 ;  /* 0x000000ae3fae723e */ /* 0x000fc400000000ff */
[----:B------:R-:W-:Y:S01]  /*5210*/  F2FP.F16.F32.PACK_AB R168, R75, R168 ;  /* 0x000000a84ba8723e */ /* 0x000fe200000000ff */
[----:B------:R-:W-:Y:S01]  /*5220*/  FADD.FTZ R36, R160, R5 ;  /* 0x00000005a0247221 */ /* 0x000fe20000010000 */
[----:B------:R-:W-:Y:S01]  /*5230*/  F2FP.F16.F32.PACK_AB R170, R31, R170 ;  /* 0x000000aa1faa723e */ /* 0x000fe200000000ff */
[----:B------:R-:W1:Y:S01]  /*5240*/  MUFU.EX2 R12, R12 ;  /* 0x0000000c000c7308 */ /* 0x000e620000000800 */
[----:B--2---:R-:W-:Y:S01]  /*5250*/  FADD.FTZ R2, R10, R3 ;  /* 0x000000030a027221 */ /* 0x004fe20000010000 */
[----:B------:R-:W-:Y:S01]  /*5260*/  FADD.FTZ R5, R43, R36 ;  /* 0x000000242b057221 */ /* 0x000fe20000010000 */
[----:B------:R-:W-:Y:S02]  /*5270*/  F2FP.F16.F32.PACK_AB R164, R33, R164 ;  /* 0x000000a421a4723e */ /* 0x000fe400000000ff */
[----:B------:R-:W-:Y:S01]  /*5280*/  F2FP.F16.F32.PACK_AB R166, R35, R166 ;  /* 0x000000a623a6723e */ /* 0x000fe200000000ff */
[----:B------:R-:W-:Y:S01]  /*5290*/  FADD.FTZ R36, R162, R5 ;  /* 0x00000005a2247221 */ /* 0x000fe20000010000 */
[----:B------:R-:W-:Y:S01]  /*52a0*/  F2FP.F16.F32.PACK_AB R160, R43, R160 ;  /* 0x000000a02ba0723e */ /* 0x000fe200000000ff */
[----:B------:R-:W2:Y:S01]  /*52b0*/  MUFU.EX2 R175, R175 ;  /* 0x000000af00af7308 */ /* 0x000ea20000000800 */
[----:B0-----:R-:W-:Y:S01]  /*52c0*/  FADD.FTZ R3, R173, R2 ;  /* 0x00000002ad037221 */ /* 0x001fe20000010000 */
[C---:B------:R-:W-:Y:S01]  /*52d0*/  FADD.FTZ R5, R41.reuse, R36 ;  /* 0x0000002429057221 */ /* 0x040fe20000010000 */
[----:B------:R-:W-:-:S02]  /*52e0*/  F2FP.F16.F32.PACK_AB R162, R41, R162 ;  /* 0x000000a229a2723e */ /* 0x000fc400000000ff */
[----:B------:R-:W-:Y:S02]  /*52f0*/  F2FP.F16.F32.PACK_AB R183, R24, R183 ;  /* 0x000000b718b7723e */ /* 0x000fe400000000ff */
[----:B------:R-:W-:Y:S01]  /*5300*/  F2FP.F16.F32.PACK_AB R177, R8, R177 ;  /* 0x000000b108b1723e */ /* 0x000fe200000000ff */
[----:B------:R-:W0:Y:S01]  /*5310*/  MUFU.EX2 R14, R14 ;  /* 0x0000000e000e7308 */ /* 0x000e220000000800 */
[----:B-1----:R-:W-:Y:S01]  /*5320*/  FADD.FTZ R2, R12, R3 ;  /* 0x000000030c027221 */ /* 0x002fe20000010000 */
[----:B------:R-:W-:Y:S02]  /*5330*/  F2FP.F16.F32.PACK_AB R179, R10, R179 ;  /* 0x000000b30ab3723e */ /* 0x000fe400000000ff */
[----:B------:R-:W-:-:S04]  /*5340*/  F2FP.F16.F32.PACK_AB R173, R12, R173 ;  /* 0x000000ad0cad723e */ /* 0x000fc800000000ff */
        /* <DEDUP_REMOVED lines=66> */
[----:B-1----:R-:W-:Y:S01]  /*5770*/  FADD.FTZ R38, R154, R5 ;  /* 0x000000059a267221 */ /* 0x002fe20000010000 */
[----:B------:R-:W-:-:S06]  /*5780*/  VIADD R5, R90, 0xfffffffe ;  /* 0xfffffffe5a057836 */ /* 0x000fcc0000000000 */
[----:B------:R-:W1:Y:S01]  /*5790*/  MUFU.EX2 R34, R34 ;  /* 0x0000002200227308 */ /* 0x000e620000000800 */
[----:B--2---:R-:W-:Y:S01]  /*57a0*/  FADD.FTZ R3, R47, R4 ;  /* 0x000000042f037221 */ /* 0x004fe20000010000 */
[C---:B0-----:R-:W-:Y:S01]  /*57b0*/  FADD.FTZ R2, R21.reuse, R38 ;  /* 0x0000002615027221 */ /* 0x041fe20000010000 */
[----:B------:R-:W-:Y:S02]  /*57c0*/  F2FP.F16.F32.PACK_AB R154, R21, R154 ;  /* 0x0000009a159a723e */ /* 0x000fe400000000ff */
[C---:B-1----:R-:W-:Y:S01]  /*57d0*/  FADD.FTZ R0, R34.reuse, R3 ;  /* 0x0000000322007221 */ /* 0x042fe20000010000 */
        /* <DEDUP_REMOVED lines=13> */
.L_x_1350:
[----:B------:R-:W-:Y:S02]  /*58b0*/  ULDC UR22, c[0x0][0x9e4] ;  /* 0x0002790000167ab9 */ /* 0x000fe40000000800 */
[----:B------:R-:W-:-:S11]  /*58c0*/  UISETP.NE.AND UP0, UPT, UR22, 0x1, UPT ;  /* 0x000000011600788c */ /* 0x000fd6000bf05270 */
[----:B------:R-:W-:Y:S02]  /*58d0*/  @UP0 ULDC.64 UR10, c[0x0][0x9e8] ;  /* 0x00027a00000a0ab9 */ /* 0x000fe40000000a00 */
[----:B------:R-:W-:-:S04]  /*58e0*/  UIMAD.WIDE.U32 UR14, UR19, UR10, URZ ;  /* 0x0000000a130e72a5 */ /* 0x000fc8000f8e003f */
[----:B------:R-:W-:-:S12]  /*58f0*/  @UP0 USHF.R.U32.HI UR19, URZ, UR11, UR15 ;  /* 0x0000000b3f130299 */ /* 0x000fd8000801160f */
.L_x_1351:
[----:B------:R-:W-:-:S04]  /*5900*/  UIMAD UR19, UR19, UR22, UR22 ;  /* 0x00000016131372a4 */ /* 0x000fc8000f8e0216 */
[----:B------:R-:W-:-:S04]  /*5910*/  UISETP.LT.AND UP0, UPT, UR18, UR19, UPT ;  /* 0x000000131200728c */ /* 0x000fc8000bf01270 */
[----:B------:R-:W-:-:S12]  /*5920*/  USEL UR18, UR18, UR19, UP0 ;  /* 0x0000001312127287 */ /* 0x000fd80008000000 */
.L_x_1349:
[----:B------:R-:W-:Y:S01]  /*5930*/  USHF.R.S32.HI UR10, URZ, 0x1f, UR18 ;  /* 0x0000001f3f0a7899 */ /* 0x000fe20008011412 */
[----:B------:R-:W-:Y:S02]  /*5940*/  CS2R R150, SRZ ;  /* 0x0000000000967805 */ /* 0x000fe4000001ff00 */
[----:B------:R-:W-:Y:S02]  /*5950*/  CS2R R148, SRZ ;  /* 0x0000000000947805 */ /* 0x000fe4000001ff00 */
[----:B------:R-:W-:Y:S01]  /*5960*/  CS2R R146, SRZ ;  /* 0x0000000000927805 */ /* 0x000fe2000001ff00 */
        /* <DEDUP_REMOVED lines=34> */
[----:B------:R-:W-:Y:S06]  /*5b90*/  @!P1 BRA `(.L_x_1352) ;  /* 0x00000038007c9947 */ /* 0x000fec0003800000 */
[----:B------:R-:W-:Y:S01]  /*5ba0*/  IMAD.MOV.U32 R4, RZ, RZ, R7 ;  /* 0x000000ffff047224 */ /* 0x000fe200078e0007 */
[----:B------:R-:W-:Y:S01]  /*5bb0*/  UMOV UR43, UR39 ;  /* 0x00000027002b7c82 */ /* 0x000fe20008000000 */
[----:B------:R-:W-:Y:S01]  /*5bc0*/  IMAD.MOV.U32 R3, RZ, RZ, R6 ;  /* 0x000000ffff037224 */ /* 0x000fe200078e0006 */
[----:B------:R-:W-:Y:S01]  /*5bd0*/  UMOV UR44, UR38 ;  /* 0x00000026002c7c82 */ /* 0x000fe20008000000 */
[----:B------:R-:W-:Y:S01]  /*5be0*/  IMAD.MOV.U32 R151, RZ, RZ, RZ ;  /* 0x000000ffff977224 */ /* 0x000fe200078e00ff */
[----:B------:R-:W-:Y:S01]  /*5bf0*/  ULDC UR52, c[0x0][0x9e4] ;  /* 0x0002790000347ab9 */ /* 0x000fe20000000800 */
[----:B------:R-:W-:Y:S01]  /*5c00*/  ULDC UR60, c[0x0][0x9dc] ;  /* 0x00027700003c7ab9 */ /* 0x000fe20000000800 */
[----:B------:R-:W-:Y:S01]  /*5c10*/  ULDC UR45, c[0x0][0x9d8] ;  /* 0x00027600002d7ab9 */ /* 0x000fe20000000800 */
[----:B------:R-:W-:Y:S01]  /*5c20*/  ULDC UR59, c[0x0][0x988] ;  /* 0x00026200003b7ab9 */ /* 0x000fe20000000800 */
[----:B------:R-:W-:-:S05]  /*5c30*/  ULDC UR61, c[0x0][0x9e0] ;  /* 0x00027800003d7ab9 */ /* 0x000fca0000000800 */
.L_x_1371:
[----:B------:R-:W-:Y:S01]  /*5c40*/  ISETP.NE.AND P2, PT, RZ, UR50, PT ;  /* 0x00000032ff007c0c */ /* 0x000fe2000bf45270 */
[----:B------:R-:W-:-:S04]  /*5c50*/  UISETP.NE.AND UP0, UPT, UR44, 0x1, UPT ;  /* 0x000000012c00788c */ /* 0x000fc8000bf05270 */
[----:B------:R-:W-:-:S04]  /*5c60*/  USEL UR39, URZ, 0x1, UP0 ;  /* 0x000000013f277887 */ /* 0x000fc80008000000 */
[----:B------:R-:W-:-:S04]  /*5c70*/  ULOP3.LUT UR39, UR43, UR39, URZ, 0x3c, !UPT ;  /* 0x000000272b277292 */ /* 0x000fc8000f8e3c3f */
[----:B------:R-:W-:Y:S08]  /*5c80*/  @P2 BRA `(.L_x_1353) ;  /* 0x0000000000382947 */ /* 0x000ff00003800000 */
[----:B------:R-:W-:Y:S05]  /*5c90*/  @!P0 BRA `(.L_x_1354) ;  /* 0x0000000000048947 */ /* 0x000fea0003800000 */
[----:B------:R-:W-:Y:S01]  /*5ca0*/  BPT.TRAP 0x1 ;  /* 0x000000040000795c */ /* 0x000fe20000300000 */
.L_x_1354:
        /* <DEDUP_REMOVED lines=9> */
.L_x_1355:
[----:B-1----:R-:W-:Y:S05]  /*5d40*/  @P1 BRA `(.L_x_1353) ;  /* 0x0000000000081947 */ /* 0x002fea0003800000 */
[----:B------:R-:W1:Y:S02]  /*5d50*/  SYNCS.PHASECHK.TRANS64.TRYWAIT P1, [UR6+0x28830], R6 ;  /* 0x02883006ff0075a7 */ /* 0x000e640008020146 */
[----:B-1----:R-:W-:Y:S05]  /*5d60*/  @!P1 BRA `(.L_x_1356) ;  /* 0x0000013c00549947 */ /* 0x002fea0003800000 */
.L_x_1353:
        /* <DEDUP_REMOVED lines=15> */
[----:B------:R-:W-:Y:S01]  /*5e60*/  UMOV UR34, UR30 ;  /* 0x0000001e00227c82 */ /* 0x000fe20008000000 */
[----:B------:R-:W-:Y:S02]  /*5e70*/  UIADD3 UR14, UR30, 0x6, URZ ;  /* 0x000000061e0e7890 */ /* 0x000fe4000fffe03f */
[----:B------:R-:W-:-:S02]  /*5e80*/  UIADD3 UR18, UR30, 0x400, URZ ;  /* 0x000004001e127890 */ /* 0x000fc4000fffe03f */
[----:B------:R-:W-:Y:S02]  /*5e90*/  UIADD3 UR22, UR30, 0x402, URZ ;  /* 0x000004021e167890 */ /* 0x000fe4000fffe03f */
[----:B------:R-:W-:Y:S02]  /*5ea0*/  UIADD3 UR26, UR30, 0x404, URZ ;  /* 0x000004041e1a7890 */ /* 0x000fe4000fffe03f */
[----:B------:R-:W-:Y:S01]  /*5eb0*/  UIADD3 UR30, UR30, 0x406, URZ ;  /* 0x000004061e1e7890 */ /* 0x000fe2000fffe03f */
[----:B-1----:R-:W-:-:S05]  /*5ec0*/  SHF.R.U32.HI R7, RZ, 0x7, R7 ;  /* 0x00000007ff077819 */ /* 0x002fca0000011607 */
[----:B0-----:R-:W-:-:S05]  /*5ed0*/  VIADD R6, R7, 0x8 ;  /* 0x0000000807067836 */ /* 0x001fca0000000000 */
        /* <DEDUP_REMOVED lines=28> */
.L_x_1358:
[----:B------:R-:W-:Y:S01]  /*60a0*/  ULEA UR6, UR44, UR40, 0x3 ;  /* 0x000000282c067291 */ /* 0x000fe2000f8e183f */
[----:B------:R-:W-:-:S05]  /*60b0*/  IMAD.U32 R6, RZ, RZ, UR43 ;  /* 0x0000002bff067e24 */ /* 0x000fca000f8e00ff */
[----:B------:R-:W-:-:S04]  /*60c0*/  SHF.L.U32 R6, R6, 0x1f, RZ ;  /* 0x0000001f06067819 */ /* 0x000fc800000006ff */
[----:B------:R0:W1:Y:S01]  /*60d0*/  SYNCS.PHASECHK.TRANS64.TRYWAIT P1, [UR6+0x28850], R6 ;  /* 0x02885006ff0075a7 */ /* 0x0000620008020146 */
[----:B------:R-:W-:Y:S05]  /*60e0*/  @!P0 BRA `(.L_x_1359) ;  /* 0x0000000000048947 */ /* 0x000fea0003800000 */
[----:B------:R-:W-:Y:S01]  /*60f0*/  BPT.TRAP 0x1 ;  /* 0x000000040000795c */ /* 0x000fe20000300000 */
.L_x_1359:
[----:B-1----:R-:W-:Y:S05]  /*6100*/  @P1 BRA `(.L_x_1357) ;  /* 0x0000000000081947 */ /* 0x002fea0003800000 */
[----:B------:R-:W1:Y:S02]  /*6110*/  SYNCS.PHASECHK.TRANS64.TRYWAIT P1, [UR6+0x28850], R6 ;  /* 0x02885006ff0075a7 */ /* 0x000e640008020146 */
[----:B-1----:R-:W-:Y:S05]  /*6120*/  @!P1 BRA `(.L_x_1360) ;  /* 0x00000138007c9947 */ /* 0x002fea0003800000 */
.L_x_1357:
[----:B------:R-:W-:Y:S01]  /*6130*/  UIADD3 UR6, UR40, 0x400, URZ ;  /* 0x0000040028067890 */ /* 0x000fe2000fffe03f */
[----:B------:R-:W-:Y:S01]  /*6140*/  WARPGROUP.ARRIVE ;  /* 0x00000000000079c5 */ /* 0x000fe20000000000 */
[----:B------:R-:W-:-:S05]  /*6150*/  UMOV UR7, 0x40000040 ;  /* 0x4000004000077882 */ /* 0x000fca0000000000 */
[----:B-1----:R-:W1:Y:S01]  /*6160*/  S2R R7, SR_TID.X ;  /* 0x0000000000077919 */ /* 0x002e620000002100 */
        /* <DEDUP_REMOVED lines=8> */
[----:B-1----:R-:W-:-:S04]  /*61f0*/  SHF.R.U32.HI R7, RZ, 0x7, R7 ;  /* 0x00000007ff077819 */ /* 0x002fc80000011607 */
[----:B0-----:R-:W-:Y:S01]  /*6200*/  IADD3 R6, -R7, 0xb, RZ ;  /* 0x0000000b07067810 */ /* 0x001fe20007ffe1ff */
[----:B------:R-:W-:Y:S02]  /*6210*/  WARPGROUP.DEPBAR.LE gsb0, 0x0 ;  /* 0x00008000000079c5 */ /* 0x000fe40000010000 */
[----:B------:R-:W-:-:S06]  /*6220*/  WARPGROUP.ARRIVE ;  /* 0x00000000000079c5 */ /* 0x000fcc0000000000 */
        /* <DEDUP_REMOVED lines=35> */
.L_x_1361:
[----:B------:R-:W-:Y:S01]  /*6460*/  UISETP.NE.AND UP1, UPT, UR51, URZ, UPT ;  /* 0x0000003f3300728c */ /* 0x000fe2000bf25270 */
[----:B------:R-:W-:Y:S01]  /*6470*/  FMUL.FTZ R13, R34, UR45 ;  /* 0x0000002d220d7c20 */ /* 0x000fe20008410000 */
[----:B------:R-:W-:Y:S01]  /*6480*/  FMUL.FTZ R34, R66, UR45 ;  /* 0x0000002d42227c20 */ /* 0x000fe20008410000 */
[----:B------:R-:W-:Y:S02]  /*6490*/  VIADD R66, R17, UR47 ;  /* 0x0000002f11427c36 */ /* 0x000fe40008000000 */
[----:B------:R-:W-:Y:S01]  /*64a0*/  FMUL.FTZ R152, R24, UR45 ;  /* 0x0000002d18987c20 */ /* 0x000fe20008410000 */
[----:B------:R-:W-:Y:S01]  /*64b0*/  FMUL.FTZ R24, R47, UR45 ;  /* 0x0000002d2f187c20 */ /* 0x000fe20008410000 */
[----:B------:R-:W-:Y:S01]  /*64c0*/  PLOP3.LUT P1, PT, PT, PT, UP1, 0x80, 0x0 ;  /* 0x000000000000781c */ /* 0x000fe20003f2f018 */
[----:B------:R-:W-:Y:S01]  /*64d0*/  FMUL.FTZ R47, R48, UR45 ;  /* 0x0000002d302f7c20 */ /* 0x000fe20008410000 */
[----:B------:R-:W-:Y:S01]  /*64e0*/  PLOP3.LUT P2, PT, PT, PT, UP1, 0x80, 0x0 ;  /* 0x000000000000781c */ /* 0x000fe20003f4f018 */
[----:B------:R-:W-:Y:S01]  /*64f0*/  ULEA UR6, UR38, UR40, 0x3 ;  /* 0x0000002826067291 */ /* 0x000fe2000f8e183f */
[----:B------:R-:W-:Y:S01]  /*6500*/  FMUL.FTZ R48, R53, UR45 ;  /* 0x0000002d35307c20 */ /* 0x000fe20008410000 */
[----:B------:R-:W-:Y:S01]  /*6510*/  @UP1 ULDC UR7, c[0x0][0x44c] ;  /* 0x0001130000071ab9 */ /* 0x000fe20000000800 */
[----:B------:R-:W-:Y:S01]  /*6520*/  FMUL.FTZ R53, R60, UR45 ;  /* 0x0000002d3c357c20 */ /* 0x000fe20008410000 */
[----:B------:R-:W-:Y:S01]  /*6530*/  FMUL.FTZ R60, R68, UR45 ;  /* 0x0000002d443c7c20 */ /* 0x000fe20008410000 */
[----:B------:R-:W-:Y:S01]  /*6540*/  UIADD3 UR6, UR6, 0x28840, URZ ;  /* 0x0002884006067890 */ /* 0x000fe2000fffe03f */
[----:B------:R-:W-:Y:S01]  /*6550*/  FMUL.FTZ R153, R25, UR45 ;  /* 0x0000002d19997c20 */ /* 0x000fe20008410000 */
[----:B------:R-:W-:Y:S01]  /*6560*/  UISETP.NE.AND UP0, UPT, UR46, URZ, UPT ;  /* 0x0000003f2e00728c */ /* 0x000fe2000bf05270 */
[----:B------:R-:W-:Y:S01]  /*6570*/  FMUL.FTZ R8, R26, UR45 ;  /* 0x0000002d1a087c20 */ /* 0x000fe20008410000 */
[----:B------:R-:W-:Y:S01]  /*6580*/  FMUL.FTZ R9, R27, UR45 ;  /* 0x0000002d1b097c20 */ /* 0x000fe20008410000 */
[----:B0-----:R-:W-:Y:S01]  /*6590*/  @P1 IMAD.HI.U32 R6, R66, UR7, RZ ;  /* 0x0000000742061c27 */ /* 0x001fe2000f8e00ff */
[----:B------:R-:W-:-:S03]  /*65a0*/  @UP1 ULDC UR7, c[0x0][0x450] ;  /* 0x0001140000071ab9 */ /* 0x000fc60000000800 */
[----:B------:R-:W-:Y:S01]  /*65b0*/  FMUL.FTZ R11, R30, UR45 ;  /* 0x0000002d1e0b7c20 */ /* 0x000fe20008410000 */
[----:B------:R-:W-:Y:S01]  /*65c0*/  FMUL.FTZ R156, R33, UR45 ;  /* 0x0000002d219c7c20 */ /* 0x000fe20008410000 */
[----:B------:R-:W-:Y:S01]  /*65d0*/  FMUL.FTZ R25, R46, UR45 ;  /* 0x0000002d2e197c20 */ /* 0x000fe20008410000 */
        /* <DEDUP_REMOVED lines=52> */
[----:B------:R-:W-:-:S02]  /*6920*/  IMAD.SHL.U32 R65, R5, 0x80, RZ ;  /* 0x0000008005417824 */ /* 0x000fc400078e00ff */
[----:B------:R-:W-:Y:S01]  /*6930*/  FMUL.FTZ R45, R87, UR45 ;  /* 0x0000002d572d7c20 */ /* 0x000fe20008410000 */
[----:B------:R-:W-:Y:S01]  /*6940*/  PLOP3.LUT P1, PT, PT, PT, UP0, 0x40, 0x0 ;  /* 0x000000000000781c */ /* 0x000fe20003f2e808 */
[----:B------:R-:W-:Y:S01]  /*6950*/  IMAD.U32 R7, RZ, RZ, UR42 ;  /* 0x0000002aff077e24 */ /* 0x000fe2000f8e00ff */
[----:B------:R-:W1:Y:S01]  /*6960*/  MUFU.TANH R152, R152 ;  /* 0x0000009800987308 */ /* 0x000e620000002400 */
[----:B------:R-:W-:Y:S01]  /*6970*/  IADD3 R6, -R16, 0x1, -R65 ;  /* 0x0000000110067810 */ /* 0x000fe20007ffe941 */
[----:B------:R-:W-:Y:S01]  /*6980*/  UMOV UR7, UR60 ;  /* 0x0000003c00077c82 */ /* 0x000fe20008000000 */
[----:B------:R-:W-:Y:S01]  /*6990*/  SYNCS.ARRIVE.TRANS64.RED.A1T0 RZ, [UR6], RZ ;  /* 0x000000ffffff79a7 */ /* 0x000fe20008100406 */
[----:B------:R-:W-:Y:S01]  /*69a0*/  ULOP3.LUT UR6, URZ, UR7, URZ, 0x33, !UPT ;  /* 0x000000073f067292 */ /* 0x000fe2000f8e333f */
[----:B------:R-:W-:-:S03]  /*69b0*/  IADD3 R6, -R7, UR41, R6 ;  /* 0x0000002907067c10 */ /* 0x000fc6000fffe106 */
[----:B------:R-:W2:Y:S02]  /*69c0*/  MUFU.TANH R153, R153 ;  /* 0x0000009900997308 */ /* 0x000ea40000002400 */
[C---:B------:R-:W-:Y:S02]  /*69d0*/  VIADD R61, R6.reuse, UR61 ;  /* 0x0000003d063d7c36 */ /* 0x040fe40008000000 */
[----:B------:R-:W-:Y:S02]  /*69e0*/  VIADD R71, R6, UR6 ;  /* 0x0000000606477c36 */ /* 0x000fe40008000000 */
[--C-:B0-----:R-:W-:Y:S02]  /*69f0*/  IMAD.IADD R73, R61, 0x1, R68.reuse ;  /* 0x000000013d497824 */ /* 0x101fe400078e0244 */
[----:B------:R-:W0:Y:S01]  /*6a00*/  MUFU.TANH R8, R8 ;  /* 0x0000000800087308 */ /* 0x000e220000002400 */
[----:B------:R-:W-:-:S07]  /*6a10*/  IMAD.IADD R75, R71, 0x1, R68 ;  /* 0x00000001474b7824 */ /* 0x000fce00078e0244 */
[----:B------:R-:W3:Y:S08]  /*6a20*/  MUFU.TANH R9, R9 ;  /* 0x0000000900097308 */ /* 0x000ef00000002400 */
        /* <DEDUP_REMOVED lines=61> */
[----:B------:R-:W-:Y:S01]  /*6e00*/  IMAD.U32 R7, RZ, RZ, UR42 ;  /* 0x0000002aff077e24 */ /* 0x000fe2000f8e00ff */
[----:B------:R-:W-:Y:S04]  /*6e10*/  BSSY B0, `(.L_x_1363) ;  /* 0x0000011000007945 */ /* 0x000fe80003800000 */
[----:B------:R-:W-:-:S04]  /*6e20*/  IADD3 R68, -R7, UR41, R68 ;  /* 0x0000002907447c10 */ /* 0x000fc8000fffe144 */
        /* <DEDUP_REMOVED lines=10> */
.L_x_1364:
[----:B------:R-:W-:-:S05]  /*6ed0*/  IMAD.U32 R70, RZ, RZ, UR52 ;  /* 0x00000034ff467e24 */ /* 0x000fca000f8e00ff */
[----:B------:R-:W-:-:S13]  /*6ee0*/  ISETP.NE.AND P1, PT, R70, 0x1, PT ;  /* 0x000000014600780c */ /* 0x000fda0003f25270 */
[----:B------:R-:W1:Y:S02]  /*6ef0*/  @P1 LDC.64 R6, c[0x0][0x9e8] ;  /* 0x00027a00ff061b82 */ /* 0x000e640000000a00 */
[----:B-1----:R-:W-:-:S05]  /*6f00*/  @P1 IMAD.HI.U32 R6, R68, R6, RZ ;  /* 0x0000000644061227 */ /* 0x002fca00078e00ff */
[----:B------:R-:W-:-:S07]  /*6f10*/  @P1 SHF.R.U32.HI R68, RZ, R7, R6 ;  /* 0x00000007ff441219 */ /* 0x000fce0000011606 */
.L_x_1365:
[----:B------:R-:W-:Y:S05]  /*6f20*/  BSYNC B0 ;  /* 0x0000000000007941 */ /* 0x000fea0003800000 */
.L_x_1363:
[----:B------:R-:W-:-:S04]  /*6f30*/  IMAD R7, R68, R70, -R65 ;  /* 0x0000004644077224 */ /* 0x000fc800078e0a41 */
[----:B------:R-:W-:-:S05]  /*6f40*/  IMAD.IADD R6, R7, 0x1, -R16 ;  /* 0x0000000107067824 */ /* 0x000fca00078e0a10 */
[----:B------:R-:W-:Y:S02]  /*6f50*/  VIADDMNMX R73, R6, R70, R73, PT ;  /* 0x0000004606497246 */ /* 0x000fe40003800149 */
[----:B------:R-:W-:-:S07]  /*6f60*/  VIMNMX R75, R75, R6, !PT ;  /* 0x000000064b4b7248 */ /* 0x000fce0007fe0100 */
.L_x_1362:
[----:B------:R-:W-:Y:S01]  /*6f70*/  ISETP.GT.AND P1, PT, R5, -0x1, PT ;  /* 0xffffffff0500780c */ /* 0x000fe20003f24270 */
[----:B------:R1:W2:Y:S01]  /*6f80*/  SHFL.IDX PT, R6, R66, 0x1, 0x1c1f ;  /* 0x003c1f0042067f89 */ /* 0x0002a200000e0000 */
[----:B------:R-:W-:Y:S02]  /*6f90*/  UISETP.NE.AND UP0, UPT, UR46, URZ, UPT ;  /* 0x0000003f2e00728c */ /* 0x000fe4000bf05270 */
[C---:B------:R-:W-:Y:S02]  /*6fa0*/  ISETP.GT.AND P3, PT, R75.reuse, 0x8, P1 ;  /* 0x000000084b00780c */ /* 0x040fe40000f64270 */
[----:B------:R-:W-:Y:S02]  /*6fb0*/  ISETP.GT.AND P6, PT, R75, RZ, P1 ;  /* 0x000000ff4b00720c */ /* 0x000fe40000fc4270 */
[----:B------:R-:W-:Y:S02]  /*6fc0*/  ISETP.LT.OR P3, PT, R73, 0x9, P3 ;  /* 0x000000094900780c */ /* 0x000fe40001f61670 */
[----:B------:R-:W-:-:S02]  /*6fd0*/  ISETP.GT.AND P2, PT, R75, 0x1, P1 ;  /* 0x000000014b00780c */ /* 0x000fc40000f44270 */
[----:B------:R-:W-:Y:S02]  /*6fe0*/  FSEL R166, R154, -INF , !P3 ;  /* 0xff8000009aa67808 */ /* 0x000fe40005800000 */
        /* <DEDUP_REMOVED lines=10> */
[----:B0-----:R-:W-:-:S02]  /*7090*/  FSEL R158, R158, -INF , !P3 ;  /* 0xff8000009e9e7808 */ /* 0x001fc40005800000 */
[----:B------:R-:W-:Y:S02]  /*70a0*/  ISETP.GT.AND P3, PT, R75, 0x30, P1 ;  /* 0x000000304b00780c */ /* 0x000fe40000f64270 */
[C---:B------:R-:W-:Y:S02]  /*70b0*/  ISETP.LT.OR P5, PT, R73.reuse, 0xa, P5 ;  /* 0x0000000a4900780c */ /* 0x040fe40002fa1670 */
[C---:B------:R-:W-:Y:S02]  /*70c0*/  ISETP.LT.OR P4, PT, R73.reuse, 0x11, P4 ;  /* 0x000000114900780c */ /* 0x040fe40002781670 */
[C---:B------:R-:W-:Y:S02]  /*70d0*/  ISETP.LT.OR P6, PT, R73.reuse, 0x12, P6 ;  /* 0x000000124900780c */ /* 0x040fe400037c1670 */
[C---:B------:R-:W-:Y:S02]  /*70e0*/  ISETP.LT.OR P2, PT, R73.reuse, 0x19, P2 ;  /* 0x000000194900780c */ /* 0x040fe40001741670 */
[----:B------:R-:W-:-:S02]  /*70f0*/  ISETP.LT.OR P3, PT, R73, 0x31, P3 ;  /* 0x000000314900780c */ /* 0x000fc40001f61670 */
[----:B------:R-:W-:Y:S02]  /*7100*/  FSEL R164, R155, -INF , !P5 ;  /* 0xff8000009ba47808 */ /* 0x000fe40006800000 */
[----:B------:R-:W-:Y:S02]  /*7110*/  FSEL R154, R157, -INF , !P4 ;  /* 0xff8000009d9a7808 */ /* 0x000fe40006000000 */
[----:B------:R-:W-:Y:S02]  /*7120*/  FSEL R156, R156, -INF , !P6 ;  /* 0xff8000009c9c7808 */ /* 0x000fe40007000000 */
[----:B------:R-:W-:Y:S02]  /*7130*/  FSEL R152, R159, -INF , !P2 ;  /* 0xff8000009f987808 */ /* 0x000fe40005000000 */
[C---:B------:R-:W-:Y:S02]  /*7140*/  ISETP.GT.AND P5, PT, R75.reuse, 0x20, P1 ;  /* 0x000000204b00780c */ /* 0x040fe40000fa4270 */
[----:B------:R-:W-:-:S02]  /*7150*/  ISETP.GT.AND P4, PT, R75, 0x21, P1 ;  /* 0x000000214b00780c */ /* 0x000fc40000f84270 */
[C---:B------:R-:W-:Y:S02]  /*7160*/  ISETP.GT.AND P6, PT, R75.reuse, 0x28, P1 ;  /* 0x000000284b00780c */ /* 0x040fe40000fc4270 */
[----:B------:R-:W-:Y:S02]  /*7170*/  ISETP.GT.AND P2, PT, R75, 0x29, P1 ;  /* 0x000000294b00780c */ /* 0x000fe40000f44270 */
[----:B------:R-:W-:Y:S02]  /*7180*/  FSEL R80, R47, -INF , !P3 ;  /* 0xff8000002f507808 */ /* 0x000fe40005800000 */
[----:B------:R-:W-:Y:S02]  /*7190*/  ISETP.GT.AND P3, PT, R75, 0x41, P1 ;  /* 0x000000414b00780c */ /* 0x000fe40000f64270 */
[C---:B------:R-:W-:Y:S02]  /*71a0*/  ISETP.LT.OR P5, PT, R73.reuse, 0x21, P5 ;  /* 0x000000214900780c */ /* 0x040fe40002fa1670 */
        /* <DEDUP_REMOVED lines=12> */
[----:B------:R-:W-:-:S02]  /*7270*/  FSEL R70, R50, -INF , !P3 ;  /* 0xff80000032467808 */ /* 0x000fc40005800000 */
        /* <DEDUP_REMOVED lines=13> */
[C---:B------:R-:W-:Y:S02]  /*7350*/  ISETP.GT.AND P2, PT, R75.reuse, 0x51, P1 ;  /* 0x000000514b00780c */ /* 0x040fe40000f44270 */
[----:B------:R-:W-:Y:S02]  /*7360*/  FSEL R60, R60, -INF , !P3 ;  /* 0xff8000003c3c7808 */ /* 0x000fe40005800000 */
[----:B------:R-:W-:Y:S02]  /*7370*/  ISETP.GT.AND P3, PT, R75, 0x69, P1 ;  /* 0x000000694b00780c */ /* 0x000fe40000f64270 */
[C---:B------:R-:W-:Y:S02]  /*7380*/  ISETP.LT.OR P5, PT, R73.reuse, 0x49, P5 ;  /* 0x000000494900780c */ /* 0x040fe40002fa1670 */
[----:B------:R-:W-:-:S02]  /*7390*/  ISETP.LT.OR P4, PT, R73, 0x4a, P4 ;  /* 0x0000004a4900780c */ /* 0x000fc40002781670 */
[C---:B------:R-:W-:Y:S02]  /*73a0*/  ISETP.LT.OR P6, PT, R73.reuse, 0x51, P6 ;  /* 0x000000514900780c */ /* 0x040fe400037c1670 */
[C---:B------:R-:W-:Y:S02]  /*73b0*/  ISETP.LT.OR P2, PT, R73.reuse, 0x52, P2 ;  /* 0x000000524900780c */ /* 0x040fe40001741670 */
[----:B------:R-:W-:Y:S02]  /*73c0*/  ISETP.LT.OR P3, PT, R73, 0x6a, P3 ;  /* 0x0000006a4900780c */ /* 0x000fe40001f61670 */
[----:B-1----:R-:W-:Y:S02]  /*73d0*/  FSEL R66, R53, -INF , !P5 ;  /* 0xff80000035427808 */ /* 0x002fe40006800000 */
[----:B------:R-:W-:Y:S02]  /*73e0*/  FSEL R68, R52, -INF , !P4 ;  /* 0xff80000034447808 */ /* 0x000fe40006000000 */
[----:B------:R-:W-:-:S02]  /*73f0*/  FSEL R64, R64, -INF , !P6 ;  /* 0xff80000040407808 */ /* 0x000fc40007000000 */
[----:B------:R-:W-:Y:S02]  /*7400*/  FSEL R62, R62, -INF , !P2 ;  /* 0xff8000003e3e7808 */ /* 0x000fe40005000000 */
[C---:B------:R-:W-:Y:S02]  /*7410*/  ISETP.GT.AND P5, PT, R75.reuse, 0x59, P1 ;  /* 0x000000594b00780c */ /* 0x040fe40000fa4270 */
[C---:B------:R-:W-:Y:S02]  /*7420*/  ISETP.GT.AND P4, PT, R75.reuse, 0x60, P1 ;  /* 0x000000604b00780c */ /* 0x040fe40000f84270 */
[C---:B------:R-:W-:Y:S02]  /*7430*/  ISETP.GT.AND P6, PT, R75.reuse, 0x61, P1 ;  /* 0x000000614b00780c */ /* 0x040fe40000fc4270 */
[----:B------:R-:W-:Y:S02]  /*7440*/  ISETP.GT.AND P2, PT, R75, 0x68, P1 ;  /* 0x000000684b00780c */ /* 0x000fe40000f44270 */
[----:B------:R-:W-:Y:S01]  /*7450*/  FSEL R49, R57, -INF , !P3 ;  /* 0xff80000039317808 */ /* 0x000fe20005800000 */
[--C-:B--2---:R-:W-:Y:S01]  /*7460*/  IMAD.IADD R57, R61, 0x1, R6.reuse ;  /* 0x000000013d397824 */ /* 0x104fe200078e0206 */
[----:B------:R-:W-:Y:S01]  /*7470*/  PLOP3.LUT P3, PT, PT, PT, UP0, 0x40, 0x0 ;  /* 0x000000000000781c */ /* 0x000fe20003f6e808 */
[----:B------:R-:W-:Y:S01]  /*7480*/  IMAD.IADD R61, R71, 0x1, R6 ;  /* 0x00000001473d7824 */ /* 0x000fe200078e0206 */
        /* <DEDUP_REMOVED lines=34> */
.L_x_1368:
[----:B------:R-:W-:-:S05]  /*76b0*/  IMAD.U32 R162, RZ, RZ, UR52 ;  /* 0x00000034ffa27e24 */ /* 0x000fca000f8e00ff */
[----:B------:R-:W-:-:S13]  /*76c0*/  ISETP.NE.AND P2, PT, R162, 0x1, PT ;  /* 0x00000001a200780c */ /* 0x000fda0003f45270 */
[----:B------:R-:W0:Y:S02]  /*76d0*/  @P2 LDC.64 R6, c[0x0][0x9e8] ;  /* 0x00027a00ff062b82 */ /* 0x000e240000000a00 */
[----:B0-----:R-:W-:-:S05]  /*76e0*/  @P2 IMAD.HI.U32 R6, R51, R6, RZ ;  /* 0x0000000633062227 */ /* 0x001fca00078e00ff */
[----:B------:R-:W-:-:S07]  /*76f0*/  @P2 SHF.R.U32.HI R51, RZ, R7, R6 ;  /* 0x00000007ff332219 */ /* 0x000fce0000011606 */
.L_x_1369:
[----:B------:R-:W-:Y:S05]  /*7700*/  BSYNC B0 ;  /* 0x0000000000007941 */ /* 0x000fea0003800000 */
.L_x_1367:
[----:B------:R-:W-:-:S04]  /*7710*/  IMAD R51, R51, R162, -R65 ;  /* 0x000000a233337224 */ /* 0x000fc800078e0a41 */
[----:B------:R-:W-:-:S05]  /*7720*/  IMAD.IADD R6, R51, 0x1, -R16 ;  /* 0x0000000133067824 */ /* 0x000fca00078e0a10 */
[----:B------:R-:W-:Y:S02]  /*7730*/  VIADDMNMX R57, R6, R162, R57, PT ;  /* 0x000000a206397246 */ /* 0x000fe40003800139 */
[----:B------:R-:W-:-:S07]  /*7740*/  VIMNMX R61, R61, R6, !PT ;  /* 0x000000063d3d7248 */ /* 0x000fce0007fe0100 */
.L_x_1366:
[----:B------:R-:W-:Y:S01]  /*7750*/  FMNMX.FTZ R7, R170, R3, !PT ;  /* 0x00000003aa077209 */ /* 0x000fe20007810000 */
[----:B------:R-:W-:Y:S01]  /*7760*/  UMOV UR6, UR59 ;  /* 0x0000003b00067c82 */ /* 0x000fe20008000000 */
[----:B------:R-:W-:Y:S02]  /*7770*/  ISETP.GT.AND P5, PT, R61, 0x10, P1 ;  /* 0x000000103d00780c */ /* 0x000fe40000fa4270 */
[----:B------:R-:W-:Y:S02]  /*7780*/  FMNMX.FTZ R7, R168, R7, !PT ;  /* 0x00000007a8077209 */ /* 0x000fe40007810000 */
[----:B------:R-:W-:Y:S02]  /*7790*/  ISETP.LT.OR P5, PT, R57, 0x11, P5 ;  /* 0x000000113900780c */ /* 0x000fe40002fa1670 */
[----:B------:R-:W-:Y:S02]  /*77a0*/  FMNMX.FTZ R7, R166, R7, !PT ;  /* 0x00000007a6077209 */ /* 0x000fe40007810000 */
[----:B------:R-:W-:-:S02]  /*77b0*/  FSEL R13, R13, -INF , !P5 ;  /* 0xff8000000d0d7808 */ /* 0x000fc40006800000 */
        /* <DEDUP_REMOVED lines=13> */
[C---:B------:R-:W-:Y:S02]  /*7890*/  ISETP.GT.AND P5, PT, R61.reuse, RZ, P1 ;  /* 0x000000ff3d00720c */ /* 0x040fe40000fa4270 */
[----:B------:R-:W-:Y:S02]  /*78a0*/  FMNMX.FTZ R7, R84, R7, !PT ;  /* 0x0000000754077209 */ /* 0x000fe40007810000 */
[----:B------:R-:W-:Y:S02]  /*78b0*/  ISETP.GT.AND P2, PT, R61, 0x11, P1 ;  /* 0x000000113d00780c */ /* 0x000fe40000f44270 */
[----:B------:R-:W-:Y:S02]  /*78c0*/  FMNMX.FTZ R7, R82, R7, !PT ;  /* 0x0000000752077209 */ /* 0x000fe40007810000 */
[----:B------:R-:W-:-:S02]  /*78d0*/  ISETP.LT.OR P5, PT, R57, 0x1, P5 ;  /* 0x000000013900780c */ /* 0x000fc40002fa1670 */
[----:B------:R-:W-:Y:S02]  /*78e0*/  FMNMX.FTZ R7, R80, R7, !PT ;  /* 0x0000000750077209 */ /* 0x000fe40007810000 */
[----:B------:R-:W-:Y:S02]  /*78f0*/  ISETP.LT.OR P2, PT, R57, 0x12, P2 ;  /* 0x000000123900780c */ /* 0x000fe40001741670 */
[----:B------:R-:W-:Y:S02]  /*7900*/  FMNMX.FTZ R7, R78, R7, !PT ;  /* 0x000000074e077209 */ /* 0x000fe40007810000 */
[C---:B------:R-:W-:Y:S02]  /*7910*/  ISETP.GT.AND P3, PT, R61.reuse, 0x8, P1 ;  /* 0x000000083d00780c */ /* 0x040fe40000f64270 */
[----:B------:R-:W-:Y:S02]  /*7920*/  FMNMX.FTZ R7, R76, R7, !PT ;  /* 0x000000074c077209 */ /* 0x000fe40007810000 */
[----:B------:R-:W-:-:S02]  /*7930*/  ISETP.GT.AND P4, PT, R61, 0x9, P1 ;  /* 0x000000093d00780c */ /* 0x000fc40000f84270 */
[----:B------:R-:W-:Y:S02]  /*7940*/  FMNMX.FTZ R7, R74, R7, !PT ;  /* 0x000000074a077209 */ /* 0x000fe40007810000 */
[----:B------:R-:W-:Y:S02]  /*7950*/  FSEL R59, R8, -INF , !P5 ;  /* 0xff800000083b7808 */ /* 0x000fe40006800000 */
        /* <DEDUP_REMOVED lines=8> */
[----:B------:R-:W-:Y:S02]  /*79e0*/  FMNMX.FTZ R7, R64, R7, !PT ;  /* 0x0000000740077209 */ /* 0x000fe40007810000 */
[----:B------:R-:W-:-:S02]  /*79f0*/  FMNMX.FTZ R8, R59, R4, !PT ;  /* 0x000000043b087209 */ /* 0x000fc40007810000 */
[----:B------:R-:W-:Y:S02]  /*7a00*/  FMNMX.FTZ R7, R62, R7, !PT ;  /* 0x000000073e077209 */ /* 0x000fe40007810000 */
[----:B------:R-:W-:Y:S02]  /*7a10*/  ISETP.LT.OR P2, PT, R57, 0x22, P2 ;  /* 0x000000223900780c */ /* 0x000fe40001741670 */
[----:B------:R-:W-:Y:S02]  /*7a20*/  FMNMX.FTZ R7, R60, R7, !PT ;  /* 0x000000073c077209 */ /* 0x000fe40007810000 */
[----:B------:R-:W-:Y:S02]  /*7a30*/  FSEL R11, R11, -INF , !P3 ;  /* 0xff8000000b0b7808 */ /* 0x000fe40005800000 */
[----:B------:R-:W-:Y:S02]  /*7a40*/  FMNMX.FTZ R7, R58, R7, !PT ;  /* 0x000000073a077209 */ /* 0x000fe40007810000 */
[----:B------:R-:W-:-:S02]  /*7a50*/  FSEL R10, R10, -INF , !P4 ;  /* 0xff8000000a0a7808 */ /* 0x000fc40006000000 */
[----:B------:R-:W-:Y:S02]  /*7a60*/  FMNMX.FTZ R7, R56, R7, !PT ;  /* 0x0000000738077209 */ /* 0x000fe40007810000 */
[----:B------:R-:W-:Y:S02]  /*7a70*/  FMNMX.FTZ R8, R9, R8, !PT ;  /* 0x0000000809087209 */ /* 0x000fe40007810000 */
[----:B------:R-:W-:Y:S02]  /*7a80*/  FMNMX.FTZ R7, R54, R7, !PT ;  /* 0x0000000736077209 */ /* 0x000fe40007810000 */
[----:B------:R-:W-:Y:S02]  /*7a90*/  ISETP.GT.AND P4, PT, R61, 0x19, P1 ;  /* 0x000000193d00780c */ /* 0x000fe40000f84270 */
[----:B------:R-:W-:Y:S02]  /*7aa0*/  FMNMX.FTZ R6, R52, R7, !PT ;  /* 0x0000000734067209 */ /* 0x000fe40007810000 */
[----:B------:R-:W-:-:S02]  /*7ab0*/  FSEL R14, R14, -INF , !P2 ;  /* 0xff8000000e0e7808 */ /* 0x000fc40005000000 */
[----:B------:R-:W-:Y:S02]  /*7ac0*/  FMNMX.FTZ R7, R49, R6, !PT ;  /* 0x0000000631077209 */ /* 0x000fe40007810000 */
[C---:B------:R-:W-:Y:S02]  /*7ad0*/  ISETP.GT.AND P2, PT, R61.reuse, 0x30, P1 ;  /* 0x000000303d00780c */ /* 0x040fe40000f44270 */
[----:B------:R-:W-:Y:S02]  /*7ae0*/  FMNMX.FTZ R7, R50, R7, !PT ;  /* 0x0000000732077209 */ /* 0x000fe40007810000 */
[----:B------:R-:W-:Y:S02]  /*7af0*/  ISETP.GT.AND P3, PT, R61, 0x18, P1 ;  /* 0x000000183d00780c */ /* 0x000fe40000f64270 */
[----:B------:R-:W-:Y:S02]  /*7b00*/  FMNMX.FTZ R6, R48, R7, !PT ;  /* 0x0000000730067209 */ /* 0x000fe40007810000 */
[----:B------:R-:W-:-:S02]  /*7b10*/  FMNMX.FTZ R63, R11, R8, !PT ;  /* 0x000000080b3f7209 */ /* 0x000fc40007810000 */
[----:B------:R-:W-:Y:S02]  /*7b20*/  FMNMX.FTZ R7, R47, R6, !PT ;  /* 0x000000062f077209 */ /* 0x000fe40007810000 */
[C---:B------:R-:W-:Y:S02]  /*7b30*/  ISETP.LT.OR P4, PT, R57.reuse, 0x1a, P4 ;  /* 0x0000001a3900780c */ /* 0x040fe40002781670 */
[----:B------:R-:W-:Y:S02]  /*7b40*/  FMNMX.FTZ R7, R46, R7, !PT ;  /* 0x000000072e077209 */ /* 0x000fe40007810000 */
[C---:B------:R-:W-:Y:S02]  /*7b50*/  ISETP.LT.OR P2, PT, R57.reuse, 0x31, P2 ;  /* 0x000000313900780c */ /* 0x040fe40001741670 */
[----:B------:R-:W-:Y:S01]  /*7b60*/  ISETP.LT.OR P3, PT, R57, 0x19, P3 ;  /* 0x000000193900780c */ /* 0x000fe20001f61670 */
[----:B------:R-:W0:Y:S01]  /*7b70*/  SHFL.BFLY PT, R6, R7, 0x2, 0x1f ;  /* 0x0c401f0007067f89 */ /* 0x000e2200000e0000 */
[----:B------:R-:W-:-:S02]  /*7b80*/  FSEL R8, R27, -INF , !P2 ;  /* 0xff8000001b087808 */ /* 0x000fc40005000000 */
[----:B------:R-:W-:Y:S02]  /*7b90*/  FSEL R20, R20, -INF , !P3 ;  /* 0xff80000014147808 */ /* 0x000fe40005800000 */
[C---:B------:R-:W-:Y:S02]  /*7ba0*/  ISETP.GT.AND P3, PT, R61.reuse, 0x28, P1 ;  /* 0x000000283d00780c */ /* 0x040fe40000f64270 */
[----:B------:R-:W-:Y:S02]  /*7bb0*/  ISETP.GT.AND P5, PT, R61, 0x38, P1 ;  /* 0x000000383d00780c */ /* 0x000fe40000fa4270 */
[C---:B------:R-:W-:Y:S02]  /*7bc0*/  ISETP.LT.OR P3, PT, R57.reuse, 0x29, P3 ;  /* 0x000000293900780c */ /* 0x040fe40001f61670 */
[----:B------:R-:W-:Y:S02]  /*7bd0*/  ISETP.LT.OR P5, PT, R57, 0x39, P5 ;  /* 0x000000393900780c */ /* 0x000fe40002fa1670 */
[----:B------:R-:W-:-:S02]  /*7be0*/  FSEL R55, R25, -INF , !P3 ;  /* 0xff80000019377808 */ /* 0x000fc40005800000 */
[----:B------:R-:W-:Y:S02]  /*7bf0*/  ISETP.GT.AND P3, PT, R61, 0x31, P1 ;  /* 0x000000313d00780c */ /* 0x000fe40000f64270 */
[----:B------:R-:W-:Y:S02]  /*7c00*/  FSEL R28, R28, -INF , !P5 ;  /* 0xff8000001c1c7808 */ /* 0x000fe40006800000 */
[----:B------:R-:W-:Y:S02]  /*7c10*/  ISETP.LT.OR P3, PT, R57, 0x32, P3 ;  /* 0x000000323900780c */ /* 0x000fe40001f61670 */
[----:B------:R-:W-:Y:S02]  /*7c20*/  ISETP.GT.AND P5, PT, R61, 0x48, P1 ;  /* 0x000000483d00780c */ /* 0x000fe40000fa4270 */
[----:B------:R-:W-:Y:S02]  /*7c30*/  FSEL R26, R26, -INF , !P3 ;  /* 0xff8000001a1a7808 */ /* 0x000fe40005800000 */
[----:B0-----:R-:W-:-:S02]  /*7c40*/  FMNMX.FTZ R51, R7, R6, !PT ;  /* 0x0000000607337209 */ /* 0x001fc40007810000 */
[----:B------:R-:W-:Y:S02]  /*7c50*/  ISETP.GT.AND P3, PT, R61, 0x41, P1 ;  /* 0x000000413d00780c */ /* 0x000fe40000f64270 */
[C---:B------:R-:W-:Y:S01]  /*7c60*/  ISETP.LT.OR P5, PT, R57.reuse, 0x49, P5 ;  /* 0x000000493900780c */ /* 0x040fe20002fa1670 */
[----:B------:R-:W0:Y:S01]  /*7c70*/  SHFL.BFLY PT, R6, R51, 0x1, 0x1f ;  /* 0x0c201f0033067f89 */ /* 0x000e2200000e0000 */
[----:B------:R-:W-:Y:S02]  /*7c80*/  ISETP.LT.OR P3, PT, R57, 0x42, P3 ;  /* 0x000000423900780c */ /* 0x000fe40001f61670 */
[----:B------:R-:W-:Y:S02]  /*7c90*/  ISETP.GT.AND P2, PT, R61, 0x40, P1 ;  /* 0x000000403d00780c */ /* 0x000fe40000f44270 */
[----:B------:R-:W-:Y:S02]  /*7ca0*/  FSEL R65, R31, -INF , !P3 ;  /* 0xff8000001f417808 */ /* 0x000fe40005800000 */
[----:B------:R-:W-:-:S02]  /*7cb0*/  ISETP.LT.OR P2, PT, R57, 0x41, P2 ;  /* 0x000000413900780c */ /* 0x000fc40001741670 */
[----:B------:R-:W-:Y:S02]  /*7cc0*/  ISETP.GT.AND P3, PT, R61, 0x51, P1 ;  /* 0x000000513d00780c */ /* 0x000fe40000f64270 */
[----:B------:R-:W-:Y:S02]  /*7cd0*/  FSEL R30, R30, -INF , !P2 ;  /* 0xff8000001e1e7808 */ /* 0x000fe40005000000 */
[----:B------:R-:W-:Y:S02]  /*7ce0*/  ISETP.LT.OR P3, PT, R57, 0x52, P3 ;  /* 0x000000523900780c */ /* 0x000fe40001f61670 */
[----:B------:R-:W-:Y:S02]  /*7cf0*/  ISETP.GT.AND P2, PT, R61, 0x50, P1 ;  /* 0x000000503d00780c */ /* 0x000fe40000f44270 */
[----:B------:R-:W-:Y:S02]  /*7d00*/  FSEL R69, R35, -INF , !P3 ;  /* 0xff80000023457808 */ /* 0x000fe40005800000 */
[----:B------:R-:W-:-:S02]  /*7d10*/  ISETP.LT.OR P2, PT, R57, 0x51, P2 ;  /* 0x000000513900780c */ /* 0x000fc40001741670 */
[----:B------:R-:W-:Y:S02]  /*7d20*/  ISETP.GT.AND P3, PT, R61, 0x61, P1 ;  /* 0x000000613d00780c */ /* 0x000fe40000f64270 */
[----:B------:R-:W-:Y:S02]  /*7d30*/  FSEL R34, R34, -INF , !P2 ;  /* 0xff80000022227808 */ /* 0x000fe40005000000 */
[----:B0-----:R-:W-:Y:S02]  /*7d40*/  FMNMX.FTZ R6, R51, R6, !PT ;  /* 0x0000000633067209 */ /* 0x001fe40007810000 */
[----:B------:R-:W-:Y:S02]  /*7d50*/  ISETP.GT.AND P2, PT, R61, 0x60, P1 ;  /* 0x000000603d00780c */ /* 0x000fe40000f44270 */
[C---:B------:R-:W-:Y:S01]  /*7d60*/  FSETP.NEU.FTZ.AND P6, PT, R6.reuse, -INF , PT ;  /* 0xff8000000600780b */ /* 0x040fe20003fdd000 */
[----:B------:R-:W-:Y:S01]  /*7d70*/  FMUL.FTZ R53, R6, UR6 ;  /* 0x0000000606357c20 */ /* 0x000fe20008410000 */
[----:B------:R-:W-:-:S02]  /*7d80*/  ISETP.LT.OR P2, PT, R57, 0x61, P2 ;  /* 0x000000613900780c */ /* 0x000fc40001741670 */
[----:B------:R-:W-:Y:S02]  /*7d90*/  ISETP.LT.OR P3, PT, R57, 0x62, P3 ;  /* 0x000000623900780c */ /* 0x000fe40001f61670 */
[----:B------:R-:W-:Y:S02]  /*7da0*/  FSEL R7, R53, RZ, P6 ;  /* 0x000000ff35077208 */ /* 0x000fe40003000000 */
[----:B------:R-:W-:Y:S02]  /*7db0*/  FSEL R53, R15, -INF , !P4 ;  /* 0xff8000000f357808 */ /* 0x000fe40006000000 */
[----:B------:R-:W-:Y:S01]  /*7dc0*/  ISETP.GT.AND P4, PT, R61, 0x29, P1 ;  /* 0x000000293d00780c */ /* 0x000fe20000f84270 */
[--C-:B------:R-:W-:Y:S01]  /*7dd0*/  FFMA.FTZ R178, R152, UR6, -R7.reuse ;  /* 0x0000000698b27c23 */ /* 0x100fe20008010807 */
        /* <DEDUP_REMOVED lines=9> */
[--C-:B------:R-:W-:Y:S01]  /*7e70*/  FFMA.FTZ R182, R166, UR6, -R7.reuse ;  /* 0x00000006a6b67c23 */ /* 0x100fe20008010807 */
        /* <DEDUP_REMOVED lines=15> */
[----:B------:R0:W-:Y:S01]  /*7f70*/  MUFU.EX2 R27, R158 ;  /* 0x0000009e001b7308 */ /* 0x0001e20000000800 */
[----:B------:R-:W-:Y:S01]  /*7f80*/  ISETP.LT.OR P4, PT, R57, 0x4a, P4 ;  /* 0x0000004a3900780c */ /* 0x000fe20002781670 */
[--C-:B------:R-:W-:Y:S01]  /*7f90*/  FFMA.FTZ R174, R84, UR6, -R7.reuse ;  /* 0x0000000654ae7c23 */ /* 0x100fe20008010807 */
[----:B------:R-:W-:Y:S01]  /*7fa0*/  FMNMX.FTZ R67, R55, R86, !PT ;  /* 0x0000005637437209 */ /* 0x000fe20007810000 */
[--C-:B------:R-:W-:Y:S01]  /*7fb0*/  FFMA.FTZ R170, R76, UR6, -R7.reuse ;  /* 0x000000064caa7c23 */ /* 0x100fe20008010807 */
[----:B------:R-:W-:Y:S01]  /*7fc0*/  FSEL R32, R32, -INF , !P4 ;  /* 0xff80000020207808 */ /* 0x000fe20006000000 */
[--C-:B------:R-:W-:Y:S01]  /*7fd0*/  FFMA.FTZ R164, R72, UR6, -R7.reuse ;  /* 0x0000000648a47c23 */ /* 0x100fe20008010807 */
[----:B------:R-:W-:Y:S01]  /*7fe0*/  FMNMX.FTZ R31, R24, R67, !PT ;  /* 0x00000043181f7209 */ /* 0x000fe20007810000 */
[----:B------:R1:W-:Y:S01]  /*7ff0*/  MUFU.EX2 R29, R160 ;  /* 0x000000a0001d7308 */ /* 0x0003e20000000800 */
[----:B------:R-:W-:Y:S01]  /*8000*/  FSEL R67, R33, -INF , !P5 ;  /* 0xff80000021437808 */ /* 0x000fe20006800000 */
[--C-:B------:R-:W-:Y:S01]  /*8010*/  FFMA.FTZ R162, R60, UR6, -R7.reuse ;  /* 0x000000063ca27c23 */ /* 0x100fe20008010807 */
[----:B------:R-:W-:Y:S01]  /*8020*/  FMNMX.FTZ R31, R8, R31, !PT ;  /* 0x0000001f081f7209 */ /* 0x000fe20007810000 */
[--C-:B------:R-:W-:Y:S01]  /*8030*/  FFMA.FTZ R156, R56, UR6, -R7.reuse ;  /* 0x00000006389c7c23 */ /* 0x100fe20008010807 */
[----:B------:R-:W-:Y:S01]  /*8040*/  ISETP.GT.AND P5, PT, R61, 0x58, P1 ;  /* 0x000000583d00780c */ /* 0x000fe20000fa4270 */
[--C-:B0-----:R-:W-:Y:S01]  /*8050*/  FFMA.FTZ R158, R52, UR6, -R7.reuse ;  /* 0x00000006349e7c23 */ /* 0x101fe20008010807 */
[----:B------:R-:W-:Y:S01]  /*8060*/  FMNMX.FTZ R33, R26, R31, !PT ;  /* 0x0000001f1a217209 */ /* 0x000fe20007810000 */
[--C-:B------:R-:W-:Y:S01]  /*8070*/  FFMA.FTZ R152, R50, UR6, -R7.reuse ;  /* 0x0000000632987c23 */ /* 0x100fe20008010807 */
[----:B------:R-:W-:Y:S01]  /*8080*/  ISETP.LT.OR P5, PT, R57, 0x59, P5 ;  /* 0x000000593900780c */ /* 0x000fe20002fa1670 */
[----:B------:R0:W-:Y:S01]  /*8090*/  MUFU.EX2 R31, R71 ;  /* 0x00000047001f7308 */ /* 0x0001e20000000800 */
[----:B------:R-:W-:Y:S01]  /*80a0*/  FMNMX.FTZ R82, R28, R33, !PT ;  /* 0x000000211c527209 */ /* 0x000fe20007810000 */
[--C-:B-1----:R-:W-:Y:S01]  /*80b0*/  FFMA.FTZ R160, R64, UR6, -R7.reuse ;  /* 0x0000000640a07c23 */ /* 0x102fe20008010807 */
[----:B------:R-:W-:Y:S01]  /*80c0*/  ISETP.GT.AND P4, PT, R61, 0x59, P1 ;  /* 0x000000593d00780c */ /* 0x000fe20000f84270 */
[----:B------:R-:W-:Y:S01]  /*80d0*/  FFMA.FTZ R154, R47, UR6, -R7 ;  /* 0x000000062f9a7c23 */ /* 0x000fe20008010807 */
[----:B------:R-:W-:-:S02]  /*80e0*/  FMNMX.FTZ R33, R63, R82, !PT ;  /* 0x000000523f217209 */ /* 0x000fc40007810000 */
[----:B------:R-:W-:Y:S01]  /*80f0*/  ISETP.LT.OR P4, PT, R57, 0x5a, P4 ;  /* 0x0000005a3900780c */ /* 0x000fe20002781670 */
[----:B------:R-:W-:Y:S01]  /*8100*/  MUFU.EX2 R51, R51 ;  /* 0x0000003300337308 */ /* 0x000fe20000000800 */
[----:B------:R-:W-:Y:S01]  /*8110*/  FMNMX.FTZ R80, R30, R33, !PT ;  /* 0x000000211e507209 */ /* 0x000fe20007810000 */
[----:B------:R-:W-:Y:S01]  /*8120*/  FFMA.FTZ R33, R78, UR6, -R7 ;  /* 0x000000064e217c23 */ /* 0x000fe20008010807 */
[----:B0-----:R-:W-:Y:S02]  /*8130*/  FSEL R71, R36, -INF , !P5 ;  /* 0xff80000024477808 */ /* 0x001fe40006800000 */
[----:B------:R-:W-:Y:S02]  /*8140*/  FMNMX.FTZ R80, R65, R80, !PT ;  /* 0x0000005041507209 */ /* 0x000fe40007810000 */
[----:B------:R-:W-:Y:S01]  /*8150*/  FSEL R73, R37, -INF , !P4 ;  /* 0xff80000025497808 */ /* 0x000fe20006000000 */
[----:B------:R-:W-:Y:S01]  /*8160*/  MUFU.EX2 R180, R180 ;  /* 0x000000b400b47308 */ /* 0x000fe20000000800 */
[----:B------:R-:W-:-:S02]  /*8170*/  FMNMX.FTZ R35, R67, R80, !PT ;  /* 0x0000005043237209 */ /* 0x000fc40007810000 */
[C---:B------:R-:W-:Y:S02]  /*8180*/  ISETP.GT.AND P5, PT, R61.reuse, 0x68, P1 ;  /* 0x000000683d00780c */ /* 0x040fe40000fa4270 */
[----:B------:R-:W-:Y:S02]  /*8190*/  FMNMX.FTZ R35, R32, R35, !PT ;  /* 0x0000002320237209 */ /* 0x000fe40007810000 */
[----:B------:R-:W-:Y:S01]  /*81a0*/  FSEL R38, R38, -INF , !P2 ;  /* 0xff80000026267808 */ /* 0x000fe20005000000 */
[----:B------:R-:W-:Y:S01]  /*81b0*/  MUFU.EX2 R182, R182 ;  /* 0x000000b600b67308 */ /* 0x000fe20000000800 */
[----:B------:R-:W-:Y:S01]  /*81c0*/  FMNMX.FTZ R36, R34, R35, !PT ;  /* 0x0000002322247209 */ /* 0x000fe20007810000 */
[----:B------:R-:W-:Y:S01]  /*81d0*/  FFMA.FTZ R35, R74, UR6, -R7 ;  /* 0x000000064a237c23 */ /* 0x000fe20008010807 */
[----:B------:R-:W-:Y:S02]  /*81e0*/  ISETP.GT.AND P4, PT, R61, 0x69, P1 ;  /* 0x000000693d00780c */ /* 0x000fe40000f84270 */
[----:B------:R-:W-:-:S02]  /*81f0*/  FMNMX.FTZ R36, R69, R36, !PT ;  /* 0x0000002445247209 */ /* 0x000fc40007810000 */
[----:B------:R-:W-:Y:S01]  /*8200*/  ISETP.LT.OR P5, PT, R57, 0x69, P5 ;  /* 0x000000693900780c */ /* 0x000fe20002fa1670 */
[----:B------:R-:W-:Y:S01]  /*8210*/  MUFU.EX2 R15, R15 ;  /* 0x0000000f000f7308 */ /* 0x000fe20000000800 */
[----:B------:R-:W-:Y:S02]  /*8220*/  FMNMX.FTZ R36, R71, R36, !PT ;  /* 0x0000002447247209 */ /* 0x000fe40007810000 */
[----:B------:R-:W-:Y:S02]  /*8230*/  FSEL R74, R39, -INF , !P3 ;  /* 0xff800000274a7808 */ /* 0x000fe40005800000 */
[----:B------:R-:W-:Y:S01]  /*8240*/  FMNMX.FTZ R37, R73, R36, !PT ;  /* 0x0000002449257209 */ /* 0x000fe20007810000 */
[----:B------:R-:W-:Y:S01]  /*8250*/  FFMA.FTZ R36, R70, UR6, -R7 ;  /* 0x0000000646247c23 */ /* 0x000fe20008010807 */
[----:B------:R-:W-:Y:S01]  /*8260*/  ISETP.GT.AND P2, PT, R61, 0x70, P1 ;  /* 0x000000703d00780c */ /* 0x000fe20000f44270 */
[----:B------:R-:W-:Y:S01]  /*8270*/  MUFU.EX2 R176, R176 ;  /* 0x000000b000b07308 */ /* 0x000fe20000000800 */
[----:B------:R-:W-:-:S02]  /*8280*/  FMNMX.FTZ R37, R38, R37, !PT ;  /* 0x0000002526257209 */ /* 0x000fc40007810000 */
[----:B------:R-:W-:Y:S02]  /*8290*/  FSEL R40, R40, -INF , !P5 ;  /* 0xff80000028287808 */ /* 0x000fe40006800000 */
[----:B------:R-:W-:Y:S02]  /*82a0*/  ISETP.LT.OR P4, PT, R57, 0x6a, P4 ;  /* 0x0000006a3900780c */ /* 0x000fe40002781670 */
[----:B------:R-:W-:Y:S01]  /*82b0*/  FMNMX.FTZ R39, R74, R37, !PT ;  /* 0x000000254a277209 */ /* 0x000fe20007810000 */
[----:B------:R-:W-:Y:S01]  /*82c0*/  MUFU.EX2 R25, R25 ;  /* 0x0000001900197308 */ /* 0x000fe20000000800 */
[----:B------:R-:W-:Y:S02]  /*82d0*/  ISETP.GT.AND P3, PT, R61, 0x71, P1 ;  /* 0x000000713d00780c */ /* 0x000fe40000f64270 */
[----:B------:R-:W-:Y:S02]  /*82e0*/  ISETP.LT.OR P2, PT, R57, 0x71, P2 ;  /* 0x000000713900780c */ /* 0x000fe40001741670 */
[----:B------:R-:W-:Y:S01]  /*82f0*/  FSEL R70, R41, -INF , !P4 ;  /* 0xff80000029467808 */ /* 0x000fe20006000000 */
[--C-:B------:R-:W-:Y:S01]  /*8300*/  FFMA.FTZ R41, R49, UR6, -R7.reuse ;  /* 0x0000000631297c23 */ /* 0x100fe20008010807 */
[----:B------:R-:W-:Y:S01]  /*8310*/  FMNMX.FTZ R39, R40, R39, !PT ;  /* 0x0000002728277209 */ /* 0x000fe20007810000 */
[----:B------:R0:W-:Y:S01]  /*8320*/  MUFU.EX2 R37, R36 ;  /* 0x0000002400257308 */ /* 0x0001e20000000800 */
[----:B------:R-:W-:Y:S01]  /*8330*/  ISETP.GT.AND P5, PT, R61, 0x78, P1 ;  /* 0x000000783d00780c */ /* 0x000fe20000fa4270 */
[----:B------:R-:W-:Y:S01]  /*8340*/  FFMA.FTZ R49, R46, UR6, -R7 ;  /* 0x000000062e317c23 */ /* 0x000fe20008010807 */
[----:B------:R-:W-:-:S02]  /*8350*/  ISETP.LT.OR P3, PT, R57, 0x72, P3 ;  /* 0x000000723900780c */ /* 0x000fc40001f61670 */
[----:B------:R-:W-:Y:S02]  /*8360*/  FSEL R42, R42, -INF , !P2 ;  /* 0xff8000002a2a7808 */ /* 0x000fe40005000000 */
[----:B------:R-:W-:Y:S01]  /*8370*/  FMNMX.FTZ R39, R70, R39, !PT ;  /* 0x0000002746277209 */ /* 0x000fe20007810000 */
[----:B------:R-:W-:Y:S01]  /*8380*/  MUFU.EX2 R178, R178 ;  /* 0x000000b200b27308 */ /* 0x000fe20000000800 */
[----:B------:R-:W-:Y:S01]  /*8390*/  ISETP.GT.AND P1, PT, R61, 0x79, P1 ;  /* 0x000000793d00780c */ /* 0x000fe20000f24270 */
[--C-:B------:R-:W-:Y:S01]  /*83a0*/  FFMA.FTZ R61, R68, UR6, -R7.reuse ;  /* 0x00000006443d7c23 */ /* 0x100fe20008010807 */
[----:B------:R-:W-:Y:S02]  /*83b0*/  ISETP.LT.OR P5, PT, R57, 0x79, P5 ;  /* 0x000000793900780c */ /* 0x000fe40002fa1670 */
[----:B------:R-:W-:Y:S01]  /*83c0*/  FSEL R66, R43, -INF , !P3 ;  /* 0xff8000002b427808 */ /* 0x000fe20005800000 */
[--C-:B------:R-:W-:Y:S01]  /*83d0*/  FFMA.FTZ R43, R54, UR6, -R7.reuse ;  /* 0x00000006362b7c23 */ /* 0x100fe20008010807 */
[----:B------:R-:W-:Y:S01]  /*83e0*/  FMNMX.FTZ R39, R42, R39, !PT ;  /* 0x000000272a277209 */ /* 0x000fe20007810000 */
[----:B------:R-:W-:Y:S01]  /*83f0*/  MUFU.EX2 R172, R172 ;  /* 0x000000ac00ac7308 */ /* 0x000fe20000000800 */
[----:B------:R-:W-:Y:S01]  /*8400*/  ISETP.LT.OR P1, PT, R57, 0x7a, P1 ;  /* 0x0000007a3900780c */ /* 0x000fe20000f21670 */
[----:B------:R-:W-:Y:S01]  /*8410*/  FFMA.FTZ R57, R62, UR6, -R7 ;  /* 0x000000063e397c23 */ /* 0x000fe20008010807 */
[----:B------:R-:W-:-:S02]  /*8420*/  FSEL R44, R44, -INF , !P5 ;  /* 0xff8000002c2c7808 */ /* 0x000fc40006800000 */
[----:B------:R-:W-:Y:S02]  /*8430*/  FMNMX.FTZ R39, R66, R39, !PT ;  /* 0x0000002742277209 */ /* 0x000fe40007810000 */
[----:B------:R-:W-:Y:S01]  /*8440*/  FSEL R68, R45, -INF , !P1 ;  /* 0xff8000002d447808 */ /* 0x000fe20004800000 */
[----:B------:R-:W-:Y:S01]  /*8450*/  FFMA.FTZ R45, R58, UR6, -R7 ;  /* 0x000000063a2d7c23 */ /* 0x000fe20008010807 */
[----:B------:R-:W-:Y:S01]  /*8460*/  FMNMX.FTZ R39, R44, R39, !PT ;  /* 0x000000272c277209 */ /* 0x000fe20007810000 */
[----:B------:R-:W-:Y:S03]  /*8470*/  MUFU.EX2 R174, R174 ;  /* 0x000000ae00ae7308 */ /* 0x000fe60000000800 */
[----:B------:R-:W-:-:S05]  /*8480*/  FMNMX.FTZ R39, R68, R39, !PT ;  /* 0x0000002744277209 */ /* 0x000fca0007810000 */
[----:B0-----:R-:W0:Y:S01]  /*8490*/  SHFL.BFLY PT, R36, R39, 0x2, 0x1f ;  /* 0x0c401f0027247f89 */ /* 0x001e2200000e0000 */
[----:B------:R-:W-:Y:S08]  /*84a0*/  MUFU.EX2 R168, R168 ;  /* 0x000000a800a87308 */ /* 0x000ff00000000800 */
[----:B------:R-:W-:Y:S08]  /*84b0*/  MUFU.EX2 R33, R33 ;  /* 0x0000002100217308 */ /* 0x000ff00000000800 */
[----:B------:R-:W-:Y:S01]  /*84c0*/  MUFU.EX2 R170, R170 ;  /* 0x000000aa00aa7308 */ /* 0x000fe20000000800 */
[----:B0-----:R-:W-:Y:S01]  /*84d0*/  FMNMX.FTZ R36, R39, R36, !PT ;  /* 0x0000002427247209 */ /* 0x001fe20007810000 */
[----:B------:R-:W-:Y:S01]  /*84e0*/  FFMA.FTZ R39, R48, UR6, -R7 ;  /* 0x0000000630277c23 */ /* 0x000fe20008010807 */
[----:B------:R-:W-:-:S05]  /*84f0*/  FSEL R48, R6, RZ, P6 ;  /* 0x000000ff06307208 */ /* 0x000fca0003000000 */
[----:B------:R-:W-:Y:S01]  /*8500*/  MUFU.EX2 R35, R35 ;  /* 0x0000002300237308 */ /* 0x000fe20000000800 */
[----:B------:R-:W0:Y:S01]  /*8510*/  SHFL.BFLY PT, R75, R36, 0x1, 0x1f ;  /* 0x0c201f00244b7f89 */ /* 0x000e2200000e0000 */
[----:B------:R-:W-:-:S06]  /*8520*/  FADD.FTZ R48, -R48, R3 ;  /* 0x0000000330307221 */ /* 0x000fcc0000010100 */
[----:B------:R-:W-:Y:S08]  /*8530*/  MUFU.EX2 R164, R164 ;  /* 0x000000a400a47308 */ /* 0x000ff00000000800 */
[----:B------:R-:W-:Y:S08]  /*8540*/  MUFU.EX2 R166, R166 ;  /* 0x000000a600a67308 */ /* 0x000ff00000000800 */
[----:B------:R-:W-:Y:S01]  /*8550*/  MUFU.EX2 R61, R61 ;  /* 0x0000003d003d7308 */ /* 0x000fe20000000800 */
[----:B0-----:R-:W-:Y:S01]  /*8560*/  FMNMX.FTZ R7, R36, R75, !PT ;  /* 0x0000004b24077209 */ /* 0x001fe20007810000 */
[----:B------:R-:W-:-:S03]  /*8570*/  FMUL.FTZ R36, R48, UR6 ;  /* 0x0000000630247c20 */ /* 0x000fc60008410000 */
[C---:B------:R-:W-:Y:S01]  /*8580*/  FSETP.NEU.FTZ.AND P1, PT, R7.reuse, -INF , PT ;  /* 0xff8000000700780b */ /* 0x040fe20003f3d000 */
[----:B------:R-:W-:Y:S02]  /*8590*/  FMUL.FTZ R47, R7, UR6 ;  /* 0x00000006072f7c20 */ /* 0x000fe40008410000 */
[----:B------:R-:W-:Y:S03]  /*85a0*/  MUFU.EX2 R160, R160 ;  /* 0x000000a000a07308 */ /* 0x000fe60000000800 */
[----:B------:R-:W-:-:S05]  /*85b0*/  FSEL R47, R47, RZ, P1 ;  /* 0x000000ff2f2f7208 */ /* 0x000fca0000800000 */
[----:B------:R-:W0:Y:S01]  /*85c0*/  MUFU.EX2 R36, R36 ;  /* 0x0000002400247308 */ /* 0x000e220000000800 */
[--C-:B------:R-:W-:Y:S01]  /*85d0*/  FFMA.FTZ R181, R9, UR6, -R47.reuse ;  /* 0x0000000609b57c23 */ /* 0x100fe2000801082f */
[----:B------:R-:W-:Y:S01]  /*85e0*/  FSEL R9, R7, RZ, P1 ;  /* 0x000000ff07097208 */ /* 0x000fe20000800000 */
[--C-:B------:R-:W-:Y:S01]  /*85f0*/  FFMA.FTZ R46, R59, UR6, -R47.reuse ;  /* 0x000000063b2e7c23 */ /* 0x100fe2000801082f */
[--C-:B------:R-:W-:Y:S01]  /*8600*/  FFMA.FTZ R183, R11, UR6, -R47.reuse ;  /* 0x000000060bb77c23 */ /* 0x100fe2000801082f */
[--C-:B------:R-:W-:Y:S01]  /*8610*/  FFMA.FTZ R10, R10, UR6, -R47.reuse ;  /* 0x000000060a0a7c23 */ /* 0x100fe2000801082f */
[--C-:B------:R-:W-:Y:S01]  /*8620*/  FFMA.FTZ R177, R13, UR6, -R47.reuse ;  /* 0x000000060db17c23 */ /* 0x100fe2000801082f */
[----:B------:R-:W-:Y:S01]  /*8630*/  FADD.FTZ R9, -R9, R4 ;  /* 0x0000000409097221 */ /* 0x000fe20000010100 */
[----:B------:R-:W-:Y:S01]  /*8640*/  MUFU.EX2 R181, R181 ;  /* 0x000000b500b57308 */ /* 0x000fe20000000800 */
[--C-:B------:R-:W-:Y:S01]  /*8650*/  FFMA.FTZ R12, R12, UR6, -R47.reuse ;  /* 0x000000060c0c7c23 */ /* 0x100fe2000801082f */
[--C-:B------:R-:W-:Y:S01]  /*8660*/  FFMA.FTZ R179, R20, UR6, -R47.reuse ;  /* 0x0000000614b37c23 */ /* 0x100fe2000801082f */
[----:B------:R-:W-:Y:S01]  /*8670*/  FMUL.FTZ R9, R9, UR6 ;  /* 0x0000000609097c20 */ /* 0x000fe20008410000 */
[--C-:B------:R-:W-:Y:S01]  /*8680*/  FFMA.FTZ R20, R53, UR6, -R47.reuse ;  /* 0x0000000635147c23 */ /* 0x100fe2000801082f */
[--C-:B------:R-:W-:Y:S01]  /*8690*/  FFMA.FTZ R173, R21, UR6, -R47.reuse ;  /* 0x0000000615ad7c23 */ /* 0x100fe2000801082f */
[--C-:B------:R-:W-:Y:S01]  /*86a0*/  FFMA.FTZ R14, R14, UR6, -R47.reuse ;  /* 0x000000060e0e7c23 */ /* 0x100fe2000801082f */
[----:B------:R-:W-:Y:S01]  /*86b0*/  FFMA.FTZ R175, R55, UR6, -R47 ;  /* 0x0000000637af7c23 */ /* 0x000fe2000801082f */
[----:B------:R-:W-:Y:S01]  /*86c0*/  MUFU.EX2 R46, R46 ;  /* 0x0000002e002e7308 */ /* 0x000fe20000000800 */
[----:B0-----:R-:W-:Y:S01]  /*86d0*/  FFMA.FTZ R11, R36, R2, R51 ;  /* 0x00000002240b7223 */ /* 0x001fe20000010033 */
[--C-:B------:R-:W-:Y:S01]  /*86e0*/  FFMA.FTZ R24, R24, UR6, -R47.reuse ;  /* 0x0000000618187c23 */ /* 0x100fe2000801082f */
[--C-:B------:R-:W-:Y:S01]  /*86f0*/  FFMA.FTZ R169, R8, UR6, -R47.reuse ;  /* 0x0000000608a97c23 */ /* 0x100fe2000801082f */
[----:B------:R-:W-:Y:S01]  /*8700*/  FFMA.FTZ R8, R26, UR6, -R47 ;  /* 0x000000061a087c23 */ /* 0x000fe2000801082f */
[----:B------:R-:W-:Y:S01]  /*8710*/  FADD.FTZ R11, R180, R11 ;  /* 0x0000000bb40b7221 */ /* 0x000fe20000010000 */
[--C-:B------:R-:W-:Y:S01]  /*8720*/  FFMA.FTZ R171, R28, UR6, -R47.reuse ;  /* 0x000000061cab7c23 */ /* 0x100fe2000801082f */
[----:B------:R-:W-:Y:S01]  /*8730*/  FFMA.FTZ R4, R63, UR6, -R47 ;  /* 0x000000063f047c23 */ /* 0x000fe2000801082f */
[----:B------:R-:W0:Y:S01]  /*8740*/  MUFU.EX2 R9, R9 ;  /* 0x0000000900097308 */ /* 0x000e220000000800 */
[----:B------:R-:W-:Y:S01]  /*8750*/  FADD.FTZ R2, R182, R11 ;  /* 0x0000000bb6027221 */ /* 0x000fe20000010000 */
[--C-:B------:R-:W-:Y:S01]  /*8760*/  FFMA.FTZ R165, R30, UR6, -R47.reuse ;  /* 0x000000061ea57c23 */ /* 0x100fe2000801082f */
[--C-:B------:R-:W-:Y:S01]  /*8770*/  FFMA.FTZ R26, R65, UR6, -R47.reuse ;  /* 0x00000006411a7c23 */ /* 0x100fe2000801082f */
[--C-:B------:R-:W-:Y:S01]  /*8780*/  FFMA.FTZ R167, R67, UR6, -R47.reuse ;  /* 0x0000000643a77c23 */ /* 0x100fe2000801082f */
[----:B------:R-:W-:Y:S01]  /*8790*/  FADD.FTZ R13, R15, R2 ;  /* 0x000000020f0d7221 */ /* 0x000fe20000010000 */
[--C-:B------:R-:W-:Y:S01]  /*87a0*/  FFMA.FTZ R28, R32, UR6, -R47.reuse ;  /* 0x00000006201c7c23 */ /* 0x100fe2000801082f */
[----:B------:R-:W-:Y:S01]  /*87b0*/  FFMA.FTZ R161, R34, UR6, -R47 ;  /* 0x0000000622a17c23 */ /* 0x000fe2000801082f */
[----:B------:R-:W1:Y:S01]  /*87c0*/  MUFU.EX2 R183, R183 ;  /* 0x000000b700b77308 */ /* 0x000e620000000800 */
[----:B------:R-:W-:Y:S01]  /*87d0*/  FADD.FTZ R2, R176, R13 ;  /* 0x0000000db0027221 */ /* 0x000fe20000010000 */
[--C-:B------:R-:W-:Y:S01]  /*87e0*/  FFMA.FTZ R30, R69, UR6, -R47.reuse ;  /* 0x00000006451e7c23 */ /* 0x100fe2000801082f */
[--C-:B------:R-:W-:Y:S01]  /*87f0*/  FFMA.FTZ R163, R71, UR6, -R47.reuse ;  /* 0x0000000647a37c23 */ /* 0x100fe2000801082f */
[--C-:B------:R-:W-:Y:S01]  /*8800*/  FFMA.FTZ R32, R73, UR6, -R47.reuse ;  /* 0x0000000649207c23 */ /* 0x100fe2000801082f */
[----:B------:R-:W-:Y:S01]  /*8810*/  FADD.FTZ R13, R25, R2 ;  /* 0x00000002190d7221 */ /* 0x000fe20000010000 */
[--C-:B------:R-:W-:Y:S01]  /*8820*/  FFMA.FTZ R157, R38, UR6, -R47.reuse ;  /* 0x00000006269d7c23 */ /* 0x100fe2000801082f */
[----:B------:R-:W-:Y:S01]  /*8830*/  FFMA.FTZ R34, R74, UR6, -R47 ;  /* 0x000000064a227c23 */ /* 0x000fe2000801082f */
[----:B------:R-:W2:Y:S01]  /*8840*/  MUFU.EX2 R10, R10 ;  /* 0x0000000a000a7308 */ /* 0x000ea20000000800 */
[----:B0-----:R-:W-:Y:S01]  /*8850*/  FFMA.FTZ R0, R9, R0, R46 ;  /* 0x0000000009007223 */ /* 0x001fe2000001002e */
[----:B------:R-:W-:Y:S01]  /*8860*/  FADD.FTZ R2, R178, R13 ;  /* 0x0000000db2027221 */ /* 0x000fe20000010000 */
[--C-:B------:R-:W-:Y:S01]  /*8870*/  FFMA.FTZ R159, R40, UR6, -R47.reuse ;  /* 0x00000006289f7c23 */ /* 0x100fe2000801082f */
[--C-:B------:R-:W-:Y:S01]  /*8880*/  FFMA.FTZ R38, R70, UR6, -R47.reuse ;  /* 0x0000000646267c23 */ /* 0x100fe2000801082f */
[----:B------:R-:W-:Y:S01]  /*8890*/  FADD.FTZ R0, R181, R0 ;  /* 0x00000000b5007221 */ /* 0x000fe20000010000 */
[----:B------:R-:W-:Y:S01]  /*88a0*/  FADD.FTZ R13, R27, R2 ;  /* 0x000000021b0d7221 */ /* 0x000fe20000010000 */
[----:B------:R-:W-:Y:S01]  /*88b0*/  FFMA.FTZ R153, R42, UR6, -R47 ;  /* 0x000000062a997c23 */ /* 0x000fe2000801082f */
[----:B------:R-:W0:Y:S01]  /*88c0*/  MUFU.EX2 R177, R177 ;  /* 0x000000b100b17308 */ /* 0x000e220000000800 */
[----:B-1----:R-:W-:Y:S01]  /*88d0*/  FADD.FTZ R11, R183, R0 ;  /* 0x00000000b70b7221 */ /* 0x002fe20000010000 */
[----:B------:R-:W-:Y:S01]  /*88e0*/  FADD.FTZ R2, R172, R13 ;  /* 0x0000000dac027221 */ /* 0x000fe20000010000 */
[--C-:B------:R-:W-:Y:S01]  /*88f0*/  FFMA.FTZ R40, R66, UR6, -R47.reuse ;  /* 0x0000000642287c23 */ /* 0x100fe2000801082f */
[--C-:B------:R-:W-:Y:S01]  /*8900*/  FFMA.FTZ R155, R44, UR6, -R47.reuse ;  /* 0x000000062c9b7c23 */ /* 0x100fe2000801082f */
[----:B------:R-:W-:Y:S01]  /*8910*/  FFMA.FTZ R47, R68, UR6, -R47 ;  /* 0x00000006442f7c23 */ /* 0x000fe2000801082f */
[----:B------:R-:W-:-:S02]  /*8920*/  FADD.FTZ R13, R29, R2 ;  /* 0x000000021d0d7221 */ /* 0x000fc40000010000 */
        /* <DEDUP_REMOVED lines=22> */
[----:B------:R-:W-:-:S06]  /*8a90*/  FADD.FTZ R2, R160, R13 ;  /* 0x0000000da0027221 */ /* 0x000fcc0000010000 */
        /* <DEDUP_REMOVED lines=68> */
.L_x_1370:
        /* <DEDUP_REMOVED lines=15> */
[----:B------:R-:W-:Y:S01]  /*8fd0*/  F2FP.F16.F32.PACK_AB R183, R10, R183 ;  /* 0x000000b70ab7723e */ /* 0x000fe200000000ff */
[----:B------:R-:W-:Y:S01]  /*8fe0*/  FMUL.FTZ R96, R96, R36 ;  /* 0x0000002460607220 */ /* 0x000fe20000410000 */
[----:B------:R-:W-:Y:S01]  /*8ff0*/  SYNCS.ARRIVE.TRANS64.RED.A1T0 RZ, [UR10], RZ ;  /* 0x000000ffffff79a7 */ /* 0x000fe2000810040a */
        /* <DEDUP_REMOVED lines=52> */
[----:B------:R-:W-:Y:S01]  /*9340*/  FMUL.FTZ R149, R149, R36 ;  /* 0x0000002495957220 */ /* 0x000fe20000410000 */
[----:B------:R-:W-:-:S02]  /*9350*/  VIADD R5, R5, 0xffffffff ;  /* 0xffffffff05057836 */ /* 0x000fc40000000000 */
        /* <DEDUP_REMOVED lines=32> */
[----:B------:R-:W-:-:S02]  /*9560*/  IMAD.MOV.U32 R4, RZ, RZ, R7 ;  /* 0x000000ffff047224 */ /* 0x000fc400078e0007 */
[----:B------:R-:W-:Y:S01]  /*9570*/  IMAD.MOV.U32 R3, RZ, RZ, R6 ;  /* 0x000000ffff037224 */ /* 0x000fe200078e0006 */
[----:B------:R-:W-:Y:S06]  /*9580*/  @P1 BRA `(.L_x_1371) ;  /* 0xffffffc400ac1947 */ /* 0x000fec000383ffff */
.L_x_1352:
[----:B------:R-:W-:Y:S02]  /*9590*/  UISETP.NE.AND UP1, UPT, UR51, URZ, UPT ;  /* 0x0000003f3300728c */ /* 0x000fe4000bf25270 */
[----:B------:R-:W-:Y:S02]  /*95a0*/  UISETP.NE.AND UP0, UPT, UR46, URZ, UPT ;  /* 0x0000003f2e00728c */ /* 0x000fe4000bf05270 */
[----:B------:R-:W-:Y:S02]  /*95b0*/  UIADD3 UR14, UR47, 0x7f, URZ ;  /* 0x0000007f2f0e7890 */ /* 0x000fe4000fffe03f */
[----:B------:R-:W-:Y:S02]  /*95c0*/  UIADD3 UR15, UR41, 0x1, -UR42 ;  /* 0x00000001290f7890 */ /* 0x000fe4000fffe82a */
[----:B------:R-:W-:-:S03]  /*95d0*/  PLOP3.LUT P1, PT, PT, PT, UP0, 0x40, 0x0 ;  /* 0x000000000000781c */ /* 0x000fc60003f2e808 */
[----:B------:R-:W-:Y:S01]  /*95e0*/  @UP1 ULDC UR10, c[0x0][0x44c] ;  /* 0x00011300000a1ab9 */ /* 0x000fe20000000800 */
[----:B------:R-:W-:Y:S01]  /*95f0*/  @UP1 ULDC UR18, c[0x0][0x450] ;  /* 0x0001140000121ab9 */ /* 0x000fe20000000800 */
[----:B------:R-:W-:-:S04]  /*9600*/  UIMAD.WIDE.U32 UR10, UR14, UR10, URZ ;  /* 0x0000000a0e0a72a5 */ /* 0x000fc8000f8e003f */
[----:B------:R-:W-:-:S04]  /*9610*/  @UP1 USHF.R.U32.HI UR14, URZ, UR18, UR11 ;  /* 0x000000123f0e1299 */ /* 0x000fc8000801160b */
[----:B------:R-:W-:-:S04]  /*9620*/  UIADD3 UR14, UR15, UR14, URZ ;  /* 0x0000000e0f0e7290 */ /* 0x000fc8000fffe03f */
[----:B------:R-:W-:Y:S01]  /*9630*/  UIADD3 UR18, UR14, -UR7, URZ ;  /* 0x800000070e127290 */ /* 0x000fe2000fffe03f */
[----:B------:R-:W-:Y:S11]  /*9640*/  @P1 BRA `(.L_x_1372) ;  /* 0x0000000000501947 */ /* 0x000ff60003800000 */
[----:B------:R-:W-:Y:S02]  /*9650*/  UMOV UR7, UR14 ;  /* 0x0000000e00077c82 */ /* 0x000fe40008000000 */
        /* <DEDUP_REMOVED lines=11> */
.L_x_1373:
[----:B------:R-:W-:Y:S02]  /*9710*/  ULDC UR19, c[0x0][0x9e4] ;  /* 0x0002790000137ab9 */ /* 0x000fe40000000800 */
[----:B------:R-:W-:-:S11]  /*9720*/  UISETP.NE.AND UP0, UPT, UR19, 0x1, UPT ;  /* 0x000000011300788c */ /* 0x000fd6000bf05270 */
[----:B------:R-:W-:Y:S02]  /*9730*/  @UP0 ULDC.64 UR10, c[0x0][0x9e8] ;  /* 0x00027a00000a0ab9 */ /* 0x000fe40000000a00 */
[----:B------:R-:W-:-:S04]  /*9740*/  UIMAD.WIDE.U32 UR14, UR7, UR10, URZ ;  /* 0x0000000a070e72a5 */ /* 0x000fc8000f8e003f */
[----:B------:R-:W-:-:S12]  /*9750*/  @UP0 USHF.R.U32.HI UR7, URZ, UR11, UR15 ;  /* 0x0000000b3f070299 */ /* 0x000fd8000801160f */
.L_x_1374:
[----:B------:R-:W-:-:S04]  /*9760*/  UIMAD UR7, UR7, UR19, URZ ;  /* 0x00000013070772a4 */ /* 0x000fc8000f8e023f */
[----:B------:R-:W-:-:S04]  /*9770*/  UISETP.LT.AND UP0, UPT, UR18, UR7, UPT ;  /* 0x000000071200728c */ /* 0x000fc8000bf01270 */
[----:B------:R-:W-:-:S12]  /*9780*/  USEL UR18, UR18, UR7, !UP0 ;  /* 0x0000000712127287 */ /* 0x000fd8000c000000 */
.L_x_1372:
        /* <DEDUP_REMOVED lines=12> */
[----:B------:R-:W-:Y:S01]  /*9850*/  ULDC UR45, c[0x0][0x9d8] ;  /* 0x00027600002d7ab9 */ /* 0x000fe20000000800 */
[----:B------:R-:W-:-:S05]  /*9860*/  ULDC UR52, c[0x0][0x988] ;  /* 0x0002620000347ab9 */ /* 0x000fca0000000800 */
.L_x_1386:
[----:B------:R-:W-:Y:S01]  /*9870*/  ISETP.NE.AND P2, PT, RZ, UR50, PT ;  /* 0x00000032ff007c0c */ /* 0x000fe2000bf45270 */
[----:B------:R-:W-:-:S04]  /*9880*/  UISETP.NE.AND UP0, UPT, UR44, 0x1, UPT ;  /* 0x000000012c00788c */ /* 0x000fc8000bf05270 */
[----:B------:R-:W-:-:S04]  /*9890*/  USEL UR39, URZ, 0x1, UP0 ;  /* 0x000000013f277887 */ /* 0x000fc80008000000 */
[----:B------:R-:W-:-:S04]  /*98a0*/  ULOP3.LUT UR39, UR43, UR39, URZ, 0x3c, !UPT ;  /* 0x000000272b277292 */ /* 0x000fc8000f8e3c3f */
[----:B------:R-:W-:Y:S08]  /*98b0*/  @P2 BRA `(.L_x_1376) ;  /* 0x0000000000382947 */ /* 0x000ff00003800000 */
[----:B------:R-:W-:Y:S05]  /*98c0*/  @!P0 BRA `(.L_x_1377) ;  /* 0x0000000000048947 */ /* 0x000fea0003800000 */
[----:B------:R-:W-:Y:S01]  /*98d0*/  BPT.TRAP 0x1 ;  /* 0x000000040000795c */ /* 0x000fe20000300000 */
.L_x_1377:
        /* <DEDUP_REMOVED lines=9> */
.L_x_1378:
[----:B-1----:R-:W-:Y:S05]  /*9970*/  @P1 BRA `(.L_x_1376) ;  /* 0x0000000000081947 */ /* 0x002fea0003800000 */
[----:B------:R-:W1:Y:S02]  /*9980*/  SYNCS.PHASECHK.TRANS64.TRYWAIT P1, [UR6+0x28830], R6 ;  /* 0x02883006ff0075a7 */ /* 0x000e640008020146 */
[----:B-1----:R-:W-:Y:S05]  /*9990*/  @!P1 BRA `(.L_x_1379) ;  /* 0x0000010000789947 */ /* 0x002fea0003800000 */
.L_x_1376:
        /* <DEDUP_REMOVED lines=51> */
.L_x_1381:
[----:B------:R-:W-:Y:S01]  /*9cd0*/  ULEA UR6, UR44, UR40, 0x3 ;  /* 0x000000282c067291 */ /* 0x000fe2000f8e183f */
[----:B------:R-:W-:-:S05]  /*9ce0*/  IMAD.U32 R6, RZ, RZ, UR43 ;  /* 0x0000002bff067e24 */ /* 0x000fca000f8e00ff */
[----:B------:R-:W-:-:S04]  /*9cf0*/  SHF.L.U32 R6, R6, 0x1f, RZ ;  /* 0x0000001f06067819 */ /* 0x000fc800000006ff */
[----:B------:R0:W1:Y:S01]  /*9d00*/  SYNCS.PHASECHK.TRANS64.TRYWAIT P1, [UR6+0x28850], R6 ;  /* 0x02885006ff0075a7 */ /* 0x0000620008020146 */
[----:B------:R-:W-:Y:S05]  /*9d10*/  @!P0 BRA `(.L_x_1382) ;  /* 0x0000000000048947 */ /* 0x000fea0003800000 */
[----:B------:R-:W-:Y:S01]  /*9d20*/  BPT.TRAP 0x1 ;  /* 0x000000040000795c */ /* 0x000fe20000300000 */
.L_x_1382:
[----:B-1----:R-:W-:Y:S05]  /*9d30*/  @P1 BRA `(.L_x_1380) ;  /* 0x0000000000081947 */ /* 0x002fea0003800000 */
[----:B------:R-:W1:Y:S02]  /*9d40*/  SYNCS.PHASECHK.TRANS64.TRYWAIT P1, [UR6+0x28850], R6 ;  /* 0x02885006ff0075a7 */ /* 0x000e640008020146 */
[----:B-1----:R-:W-:Y:S05]  /*9d50*/  @!P1 BRA `(.L_x_1383) ;  /* 0x000000fc00a09947 */ /* 0x002fea0003800000 */
.L_x_1380:
        /* <DEDUP_REMOVED lines=51> */
.L_x_1384:
        /* <DEDUP_REMOVED lines=73> */
[----:B------:R-:W-:Y:S01]  /*a520*/  UMOV UR6, UR52 ;  /* 0x0000003400067c82 */ /* 0x000fe20008000000 */
[----:B------:R-:W-:-:S04]  /*a530*/  ULEA UR7, UR38, UR40, 0x3 ;  /* 0x0000002826077291 */ /* 0x000fc8000f8e183f */
[----:B------:R-:W0:Y:S01]  /*a540*/  MUFU.TANH R20, R20 ;  /* 0x0000001400147308 */ /* 0x000e220000002400 */
[----:B-1----:R-:W-:Y:S01]  /*a550*/  FMNMX.FTZ R37, R15, R58, !PT ;  /* 0x0000003a0f257209 */ /* 0x002fe20007810000 */
[----:B------:R-:W-:-:S04]  /*a560*/  UIADD3 UR7, UR7, 0x28840, URZ ;  /* 0x0002884007077890 */ /* 0x000fc8000fffe03f */
[----:B------:R-:W-:Y:S02]  /*a570*/  UPRMT UR7, UR54, 0x654, UR7 ;  /* 0x0000065436077896 */ /* 0x000fe40008000007 */
[----:B------:R-:W1:Y:S01]  /*a580*/  MUFU.TANH R29, R29 ;  /* 0x0000001d001d7308 */ /* 0x000e620000002400 */
[----:B--2---:R-:W-:-:S06]  /*a590*/  FMNMX.FTZ R6, R28, R7, !PT ;  /* 0x000000071c067209 */ /* 0x004fcc0007810000 */
[----:B------:R-:W-:Y:S01]  /*a5a0*/  SYNCS.ARRIVE.TRANS64.RED.A1T0 RZ, [UR7], RZ ;  /* 0x000000ffffff79a7 */ /* 0x000fe20008100407 */
        /* <DEDUP_REMOVED lines=15> */
[----:B------:R-:W-:Y:S01]  /*a6a0*/  FMUL.FTZ R78, R80, UR45 ;  /* 0x0000002d504e7c20 */ /* 0x000fe20008410000 */
[----:B------:R-:W-:Y:S01]  /*a6b0*/  FMUL.FTZ R80, R81, UR45 ;  /* 0x0000002d51507c20 */ /* 0x000fe20008410000 */
[----:B------:R-:W-:-:S03]  /*a6c0*/  FMUL.FTZ R81, R84, UR45 ;  /* 0x0000002d54517c20 */ /* 0x000fc60008410000 */
        /* <DEDUP_REMOVED lines=32> */
[----:B------:R-:W-:Y:S01]  /*a8d0*/  FMUL.FTZ R60, R82, UR45 ;  /* 0x0000002d523c7c20 */ /* 0x000fe20008410000 */
[----:B------:R-:W-:-:S05]  /*a8e0*/  FMUL.FTZ R82, R85, UR45 ;  /* 0x0000002d55527c20 */ /* 0x000fca0008410000 */
        /* <DEDUP_REMOVED lines=62> */
[----:B0-----:R-:W-:-:S03]  /*acd0*/  FMNMX.FTZ R65, R63, R6, !PT ;  /* 0x000000063f417209 */ /* 0x001fc60007810000 */
[----:B------:R-:W0:Y:S04]  /*ace0*/  SHFL.BFLY PT, R6, R37, 0x2, 0x1f ;  /* 0x0c401f0025067f89 */ /* 0x000e2800000e0000 */
[----:B------:R-:W1:Y:S01]  /*acf0*/  SHFL.BFLY PT, R84, R65, 0x2, 0x1f ;  /* 0x0c401f0041547f89 */ /* 0x000e6200000e0000 */
[----:B0-----:R-:W-:Y:S02]  /*ad00*/  FMNMX.FTZ R67, R37, R6, !PT ;  /* 0x0000000625437209 */ /* 0x001fe40007810000 */
[----:B-1----:R-:W-:-:S03]  /*ad10*/  FMNMX.FTZ R84, R65, R84, !PT ;  /* 0x0000005441547209 */ /* 0x002fc60007810000 */
[----:B------:R-:W0:Y:S04]  /*ad20*/  SHFL.BFLY PT, R6, R67, 0x1, 0x1f ;  /* 0x0c201f0043067f89 */ /* 0x000e2800000e0000 */
[----:B------:R-:W1:Y:S01]  /*ad30*/  SHFL.BFLY PT, R7, R84, 0x1, 0x1f ;  /* 0x0c201f0054077f89 */ /* 0x000e6200000e0000 */
[----:B0-----:R-:W-:Y:S02]  /*ad40*/  FMNMX.FTZ R6, R67, R6, !PT ;  /* 0x0000000643067209 */ /* 0x001fe40007810000 */
[----:B-1----:R-:W-:-:S03]  /*ad50*/  FMNMX.FTZ R7, R84, R7, !PT ;  /* 0x0000000754077209 */ /* 0x002fc60007810000 */
[C---:B------:R-:W-:Y:S01]  /*ad60*/  FMUL.FTZ R83, R6.reuse, UR6 ;  /* 0x0000000606537c20 */ /* 0x040fe20008410000 */
[----:B------:R-:W-:-:S03]  /*ad70*/  FADD.FTZ R3, -R6, R3 ;  /* 0x0000000306037221 */ /* 0x000fc60000010100 */
[--C-:B------:R-:W-:Y:S01]  /*ad80*/  FFMA.FTZ R67, R47, UR6, -R83.reuse ;  /* 0x000000062f437c23 */ /* 0x100fe20008010853 */
[----:B------:R-:W-:Y:S01]  /*ad90*/  FMUL.FTZ R69, R3, UR6 ;  /* 0x0000000603457c20 */ /* 0x000fe20008410000 */
[--C-:B------:R-:W-:Y:S01]  /*ada0*/  FFMA.FTZ R47, R55, UR6, -R83.reuse ;  /* 0x00000006372f7c23 */ /* 0x100fe20008010853 */
[C---:B------:R-:W-:Y:S01]  /*adb0*/  FADD.FTZ R3, -R7.reuse, R4 ;  /* 0x0000000407037221 */ /* 0x040fe20000010100 */
[----:B------:R-:W-:Y:S01]  /*adc0*/  FMUL.FTZ R55, R7, UR6 ;  /* 0x0000000607377c20 */ /* 0x000fe20008410000 */
[--C-:B------:R-:W-:Y:S01]  /*add0*/  FFMA.FTZ R180, R8, UR6, -R83.reuse ;  /* 0x0000000608b47c23 */ /* 0x100fe20008010853 */
[----:B------:R-:W-:Y:S01]  /*ade0*/  FFMA.FTZ R79, R9, UR6, -R83 ;  /* 0x00000006094f7c23 */ /* 0x000fe20008010853 */
[----:B------:R-:W-:Y:S01]  /*adf0*/  FMUL.FTZ R3, R3, UR6 ;  /* 0x0000000603037c20 */ /* 0x000fe20008410000 */
[--C-:B------:R-:W-:Y:S01]  /*ae00*/  FFMA.FTZ R4, R11, UR6, -R55.reuse ;  /* 0x000000060b047c23 */ /* 0x100fe20008010837 */
[----:B------:R-:W-:Y:S01]  /*ae10*/  FFMA.FTZ R181, R10, UR6, -R55 ;  /* 0x000000060ab57c23 */ /* 0x000fe20008010837 */
[----:B------:R0:W-:Y:S01]  /*ae20*/  MUFU.EX2 R37, R69 ;  /* 0x0000004500257308 */ /* 0x0001e20000000800 */
[----:B------:R-:W-:Y:S01]  /*ae30*/  FFMA.FTZ R182, R12, UR6, -R83 ;  /* 0x000000060cb67c23 */ /* 0x000fe20008010853 */
[----:B------:R-:W-:Y:S01]  /*ae40*/  FFMA.FTZ R183, R14, UR6, -R55 ;  /* 0x000000060eb77c23 */ /* 0x000fe20008010837 */
[----:B------:R-:W-:Y:S01]  /*ae50*/  FFMA.FTZ R77, R13, UR6, -R83 ;  /* 0x000000060d4d7c23 */ /* 0x000fe20008010853 */
[----:B------:R-:W-:Y:S01]  /*ae60*/  FFMA.FTZ R8, R15, UR6, -R55 ;  /* 0x000000060f087c23 */ /* 0x000fe20008010837 */
[----:B------:R-:W-:Y:S01]  /*ae70*/  FFMA.FTZ R176, R28, UR6, -R83 ;  /* 0x000000061cb07c23 */ /* 0x000fe20008010853 */
[----:B------:R-:W-:Y:S01]  /*ae80*/  FFMA.FTZ R177, R20, UR6, -R55 ;  /* 0x0000000614b17c23 */ /* 0x000fe20008010837 */
[----:B------:R-:W-:Y:S01]  /*ae90*/  FFMA.FTZ R75, R29, UR6, -R83 ;  /* 0x000000061d4b7c23 */ /* 0x000fe20008010853 */
[----:B------:R-:W1:Y:S01]  /*aea0*/  MUFU.EX2 R180, R180 ;  /* 0x000000b400b47308 */ /* 0x000e620000000800 */
[----:B------:R-:W-:Y:S01]  /*aeb0*/  FFMA.FTZ R10, R21, UR6, -R55 ;  /* 0x00000006150a7c23 */ /* 0x000fe20008010837 */
[----:B------:R-:W-:Y:S01]  /*aec0*/  FFMA.FTZ R178, R152, UR6, -R83 ;  /* 0x0000000698b27c23 */ /* 0x000fe20008010853 */
[----:B------:R-:W-:Y:S01]  /*aed0*/  FFMA.FTZ R179, R24, UR6, -R55 ;  /* 0x0000000618b37c23 */ /* 0x000fe20008010837 */
[----:B------:R-:W-:Y:S01]  /*aee0*/  FFMA.FTZ R73, R153, UR6, -R83 ;  /* 0x0000000699497c23 */ /* 0x000fe20008010853 */
[----:B------:R-:W-:Y:S01]  /*aef0*/  FFMA.FTZ R12, R25, UR6, -R55 ;  /* 0x00000006190c7c23 */ /* 0x000fe20008010837 */
[----:B------:R-:W-:Y:S01]  /*af00*/  FFMA.FTZ R172, R154, UR6, -R83 ;  /* 0x000000069aac7c23 */ /* 0x000fe20008010853 */
[----:B------:R-:W-:Y:S01]  /*af10*/  FFMA.FTZ R173, R26, UR6, -R55 ;  /* 0x000000061aad7c23 */ /* 0x000fe20008010837 */
[----:B------:R-:W-:Y:S01]  /*af20*/  MUFU.EX2 R3, R3 ;  /* 0x0000000300037308 */ /* 0x000fe20000000800 */
[----:B------:R-:W-:Y:S01]  /*af30*/  FFMA.FTZ R71, R41, UR6, -R83 ;  /* 0x0000000629477c23 */ /* 0x000fe20008010853 */
[----:B------:R-:W-:Y:S01]  /*af40*/  FFMA.FTZ R14, R27, UR6, -R55 ;  /* 0x000000061b0e7c23 */ /* 0x000fe20008010837 */
[----:B------:R-:W-:Y:S01]  /*af50*/  FFMA.FTZ R174, R42, UR6, -R83 ;  /* 0x000000062aae7c23 */ /* 0x000fe20008010853 */
[----:B------:R-:W-:Y:S01]  /*af60*/  FFMA.FTZ R175, R30, UR6, -R55 ;  /* 0x000000061eaf7c23 */ /* 0x000fe20008010837 */
[----:B0-----:R-:W-:Y:S01]  /*af70*/  FFMA.FTZ R69, R43, UR6, -R83 ;  /* 0x000000062b457c23 */ /* 0x001fe20008010853 */
[----:B------:R-:W-:Y:S01]  /*af80*/  FFMA.FTZ R20, R31, UR6, -R55 ;  /* 0x000000061f147c23 */ /* 0x000fe20008010837 */
[----:B------:R-:W-:Y:S01]  /*af90*/  FFMA.FTZ R168, R46, UR6, -R83 ;  /* 0x000000062ea87c23 */ /* 0x000fe20008010853 */
[----:B------:R-:W0:Y:S01]  /*afa0*/  MUFU.EX2 R4, R4 ;  /* 0x0000000400047308 */ /* 0x000e220000000800 */
[----:B-1----:R-:W-:Y:S01]  /*afb0*/  FFMA.FTZ R2, R37, R2, R180 ;  /* 0x0000000225027223 */ /* 0x002fe200000100b4 */
[--C-:B------:R-:W-:Y:S01]  /*afc0*/  FFMA.FTZ R169, R32, UR6, -R55.reuse ;  /* 0x0000000620a97c23 */ /* 0x100fe20008010837 */
        /* <DEDUP_REMOVED lines=11> */
[--C-:B------:R-:W-:Y:S01]  /*b080*/  FFMA.FTZ R167, R39, UR6, -R55.reuse ;  /* 0x0000000627a77c23 */ /* 0x100fe20008010837 */
[----:B------:R-:W-:Y:S01]  /*b090*/  FFMA.FTZ R30, R40, UR6, -R55 ;  /* 0x00000006281e7c23 */ /* 0x000fe20008010837 */
[----:B------:R-:W2:Y:S01]  /*b0a0*/  MUFU.EX2 R181, R181 ;  /* 0x000000b500b57308 */ /* 0x000ea20000000800 */
[----:B0-----:R-:W-:Y:S01]  /*b0b0*/  FFMA.FTZ R0, R3, R0, R4 ;  /* 0x0000000003007223 */ /* 0x001fe20000010004 */
[----:B------:R-:W-:Y:S01]  /*b0c0*/  FFMA.FTZ R160, R64, UR6, -R83 ;  /* 0x0000000640a07c23 */ /* 0x000fe20008010853 */
[----:B------:R-:W-:Y:S01]  /*b0d0*/  FFMA.FTZ R161, R44, UR6, -R55 ;  /* 0x000000062ca17c23 */ /* 0x000fe20008010837 */
[----:B------:R-:W-:Y:S01]  /*b0e0*/  FFMA.FTZ R43, R155, UR6, -R83 ;  /* 0x000000069b2b7c23 */ /* 0x000fe20008010853 */
[----:B------:R-:W-:Y:S01]  /*b0f0*/  FFMA.FTZ R32, R45, UR6, -R55 ;  /* 0x000000062d207c23 */ /* 0x000fe20008010837 */
[----:B------:R-:W-:Y:S01]  /*b100*/  FFMA.FTZ R162, R66, UR6, -R83 ;  /* 0x0000000642a27c23 */ /* 0x000fe20008010853 */
[----:B------:R-:W-:Y:S01]  /*b110*/  FFMA.FTZ R163, R50, UR6, -R55 ;  /* 0x0000000632a37c23 */ /* 0x000fe20008010837 */
[----:B------:R-:W0:Y:S01]  /*b120*/  MUFU.EX2 R182, R182 ;  /* 0x000000b600b67308 */ /* 0x000e220000000800 */
[----:B-1----:R-:W-:Y:S01]  /*b130*/  FADD.FTZ R11, R79, R2 ;  /* 0x000000024f0b7221 */ /* 0x002fe20000010000 */
[----:B------:R-:W-:Y:S01]  /*b140*/  FFMA.FTZ R41, R68, UR6, -R83 ;  /* 0x0000000644297c23 */ /* 0x000fe20008010853 */
[----:B------:R-:W-:Y:S01]  /*b150*/  FFMA.FTZ R34, R51, UR6, -R55 ;  /* 0x0000000633227c23 */ /* 0x000fe20008010837 */
[----:B------:R-:W-:Y:S01]  /*b160*/  FFMA.FTZ R156, R70, UR6, -R83 ;  /* 0x00000006469c7c23 */ /* 0x000fe20008010853 */
[----:B------:R-:W-:Y:S01]  /*b170*/  FFMA.FTZ R157, R56, UR6, -R55 ;  /* 0x00000006389d7c23 */ /* 0x000fe20008010837 */
[----:B------:R-:W-:Y:S01]  /*b180*/  FFMA.FTZ R29, R72, UR6, -R83 ;  /* 0x00000006481d7c23 */ /* 0x000fe20008010853 */
[----:B------:R-:W-:Y:S01]  /*b190*/  FFMA.FTZ R36, R57, UR6, -R55 ;  /* 0x0000000639247c23 */ /* 0x000fe20008010837 */
[----:B------:R-:W1:Y:S01]  /*b1a0*/  MUFU.EX2 R183, R183 ;  /* 0x000000b700b77308 */ /* 0x000e620000000800 */
[----:B--2---:R-:W-:Y:S01]  /*b1b0*/  FADD.FTZ R0, R181, R0 ;  /* 0x00000000b5007221 */ /* 0x004fe20000010000 */
[----:B------:R-:W-:Y:S01]  /*b1c0*/  FFMA.FTZ R158, R74, UR6, -R83 ;  /* 0x000000064a9e7c23 */ /* 0x000fe20008010853 */
[----:B------:R-:W-:Y:S01]  /*b1d0*/  FFMA.FTZ R159, R58, UR6, -R55 ;  /* 0x000000063a9f7c23 */ /* 0x000fe20008010837 */
[----:B------:R-:W-:Y:S01]  /*b1e0*/  FFMA.FTZ R13, R76, UR6, -R83 ;  /* 0x000000064c0d7c23 */ /* 0x000fe20008010853 */
[----:B------:R-:W-:Y:S01]  /*b1f0*/  FFMA.FTZ R38, R59, UR6, -R55 ;  /* 0x000000063b267c23 */ /* 0x000fe20008010837 */
[----:B------:R-:W-:Y:S01]  /*b200*/  FFMA.FTZ R152, R78, UR6, -R83 ;  /* 0x000000064e987c23 */ /* 0x000fe20008010853 */
[----:B------:R-:W-:Y:S01]  /*b210*/  FFMA.FTZ R153, R60, UR6, -R55 ;  /* 0x000000063c997c23 */ /* 0x000fe20008010837 */
[----:B------:R-:W2:Y:S01]  /*b220*/  MUFU.EX2 R77, R77 ;  /* 0x0000004d004d7308 */ /* 0x000ea20000000800 */
        /* <DEDUP_REMOVED lines=125> */
.L_x_1385:
[----:B------:R-:W-:Y:S01]  /*ba00*/  ULEA UR7, UR44, UR40, 0x3 ;  /* 0x000000282c077291 */ /* 0x000fe2000f8e183f */
[----:B------:R-:W-:Y:S01]  /*ba10*/  ISETP.GT.AND P1, PT, R5, UR49, PT ;  /* 0x0000003105007c0c */ /* 0x000fe2000bf24270 */
[----:B------:R-:W-:Y:S01]  /*ba20*/  UMOV UR43, UR39 ;  /* 0x00000027002b7c82 */ /* 0x000fe20008000000 */
[----:B------:R-:W-:Y:S01]  /*ba30*/  UMOV UR44, UR38 ;  /* 0x00000026002c7c82 */ /* 0x000fe20008000000 */
[----:B------:R-:W-:Y:S01]  /*ba40*/  UIADD3 UR7, UR7, 0x28860, URZ ;  /* 0x0002886007077890 */ /* 0x000fe2000fffe03f */
[----:B------:R-:W-:Y:S01]  /*ba50*/  F2FP.F16.F32.PACK_AB R181, R181, R4 ;  /* 0x00000004b5b5723e */ /* 0x000fe200000000ff */
        /* <DEDUP_REMOVED lines=96> */
[----:B------:R-:W-:Y:S01]  /*c060*/  FMUL.FTZ R149, R149, R37 ;  /* 0x0000002595957220 */ /* 0x000fe20000410000 */
[----:B------:R-:W-:-:S02]  /*c070*/  VIADD R5, R5, 0xffffffff ;  /* 0xffffffff05057836 */ /* 0x000fc40000000000 */
[----:B------:R-:W-:Y:S02]  /*c080*/  IMAD.MOV.U32 R4, RZ, RZ, R7 ;  /* 0x000000ffff047224 */ /* 0x000fe400078e0007 */
[----:B------:R-:W-:Y:S01]  /*c090*/  IMAD.MOV.U32 R3, RZ, RZ, R6 ;  /* 0x000000ffff037224 */ /* 0x000fe200078e0006 */
[----:B------:R-:W-:Y:S06]  /*c0a0*/  @P1 BRA `(.L_x_1386) ;  /* 0xffffffd400f01947 */ /* 0x000fec000383ffff */
.L_x_1375:
[----:B------:R-:W-:-:S13]  /*c0b0*/  ISETP.GE.AND P1, PT, R5, UR53, PT ;  /* 0x0000003505007c0c */ /* 0x000fda000bf26270 */
[----:B------:R-:W-:Y:S05]  /*c0c0*/  @!P1 BRA `(.L_x_1387) ;  /* 0x0000003800649947 */ /* 0x000fea0003800000 */
        /* <DEDUP_REMOVED lines=9> */
.L_x_1406:
[----:B------:R-:W-:Y:S01]  /*c160*/  UIADD3 UR38, UR44, 0x1, URZ ;  /* 0x000000012c267890 */ /* 0x000fe2000fffe03f */
[----:B------:R-:W-:-:S03]  /*c170*/  ISETP.NE.AND P2, PT, RZ, UR50, PT ;  /* 0x00000032ff007c0c */ /* 0x000fc6000bf45270 */
[----:B------:R-:W-:-:S04]  /*c180*/  UISETP.NE.AND UP0, UPT, UR38, 0x2, UPT ;  /* 0x000000022600788c */ /* 0x000fc8000bf05270 */
[----:B------:R-:W-:Y:S02]  /*c190*/  USEL UR39, URZ, 0x1, UP0 ;  /* 0x000000013f277887 */ /* 0x000fe40008000000 */
[----:B------:R-:W-:Y:S02]  /*c1a0*/  USEL UR38, UR38, URZ, UP0 ;  /* 0x0000003f26267287 */ /* 0x000fe40008000000 */
[----:B------:R-:W-:Y:S02]  /*c1b0*/  ULOP3.LUT UR39, UR43, UR39, URZ, 0x3c, !UPT ;  /* 0x000000272b277292 */ /* 0x000fe4000f8e3c3f */
[----:B------:R-:W-:Y:S10]  /*c1c0*/  @P2 BRA `(.L_x_1388) ;  /* 0x00000000002c2947 */ /* 0x000ff40003800000 */
[----:B------:R-:W-:Y:S05]  /*c1d0*/  @!P0 BRA `(.L_x_1389) ;  /* 0x0000000000048947 */ /* 0x000fea0003800000 */
[----:B------:R-:W-:Y:S01]  /*c1e0*/  BPT.TRAP 0x1 ;  /* 0x000000040000795c */ /* 0x000fe20000300000 */
.L_x_1389:
[----:B------:R-:W-:Y:S01]  /*c1f0*/  ULEA UR6, UR38, UR40, 0x3 ;  /* 0x0000002826067291 */ /* 0x000fe2000f8e183f */
[----:B------:R-:W-:-:S05]  /*c200*/  IMAD.U32 R6, RZ, RZ, UR39 ;  /* 0x00000027ff067e24 */ /* 0x000fca000f8e00ff */
[----:B------:R-:W-:-:S04]  /*c210*/  SHF.L.U32 R6, R6, 0x1f, RZ ;  /* 0x0000001f06067819 */ /* 0x000fc800000006ff */
[----:B------:R0:W1:Y:S01]  /*c220*/  SYNCS.PHASECHK.TRANS64.TRYWAIT P1, [UR6+0x28830], R6 ;  /* 0x02883006ff0075a7 */ /* 0x0000620008020146 */
[----:B------:R-:W-:Y:S05]  /*c230*/  @!P0 BRA `(.L_x_1390) ;  /* 0x0000000000048947 */ /* 0x000fea0003800000 */
[----:B------:R-:W-:Y:S01]  /*c240*/  BPT.TRAP 0x1 ;  /* 0x000000040000795c */ /* 0x000fe20000300000 */
.L_x_1390:
[----:B-1----:R-:W-:Y:S05]  /*c250*/  @P1 BRA `(.L_x_1388) ;  /* 0x0000000000081947 */ /* 0x002fea0003800000 */
[----:B------:R-:W1:Y:S02]  /*c260*/  SYNCS.PHASECHK.TRANS64.TRYWAIT P1, [UR6+0x28830], R6 ;  /* 0x02883006ff0075a7 */ /* 0x000e640008020146 */
[----:B-1----:R-:W-:Y:S05]  /*c270*/  @!P1 BRA `(.L_x_1391) ;  /* 0x000000d800709947 */ /* 0x002fea0003800000 */
.L_x_1388:
[----:B-1----:R-:W1:Y:S01]  /*c280*/  S2R R7, SR_TID.X ;  /* 0x0000000000077919 */ /* 0x002e620000002100 */
[----:B------:R-:W-:Y:S01]  /*c290*/  ULEA UR30, UR38, UR48, 0xb ;  /* 0x00000030261e7291 */ /* 0x000fe2000f8e583f */
[----:B------:R-:W-:Y:S01]  /*c2a0*/  UMOV UR35, 0x40000040 ;  /* 0x4000004000237882 */ /* 0x000fe20000000000 */
[----:B------:R-:W-:Y:S02]  /*c2b0*/  UMOV UR7, 0x40000040 ;  /* 0x4000004000077882 */ /* 0x000fe40000000000 */
[----:B------:R-:W-:Y:S02]  /*c2c0*/  UIADD3 UR6, UR30, 0x2, URZ ;  /* 0x000000021e067890 */ /* 0x000fe4000fffe03f */
[----:B------:R-:W-:Y:S02]  /*c2d0*/  UIADD3 UR10, UR30, 0x4, URZ ;  /* 0x000000041e0a7890 */ /* 0x000fe4000fffe03f */
[----:B------:R-:W-:Y:S01]  /*c2e0*/  UMOV UR34, UR30 ;  /* 0x0000001e00227c82 */ /* 0x000fe20008000000 */
        /* <DEDUP_REMOVED lines=41> */
.L_x_1393:
[----:B------:R-:W-:Y:S01]  /*c580*/  ULEA UR6, UR44, UR40, 0x3 ;  /* 0x000000282c067291 */ /* 0x000fe2000f8e183f */
[----:B------:R-:W-:-:S05]  /*c590*/  IMAD.U32 R6, RZ, RZ, UR43 ;  /* 0x0000002bff067e24 */ /* 0x000fca000f8e00ff */
[----:B------:R-:W-:-:S04]  /*c5a0*/  SHF.L.U32 R6, R6, 0x1f, RZ ;  /* 0x0000001f06067819 */ /* 0x000fc800000006ff */
[----:B------:R0:W1:Y:S01]  /*c5b0*/  SYNCS.PHASECHK.TRANS64.TRYWAIT P1, [UR6+0x28850], R6 ;  /* 0x02885006ff0075a7 */ /* 0x0000620008020146 */
[----:B------:R-:W-:Y:S05]  /*c5c0*/  @!P0 BRA `(.L_x_1394) ;  /* 0x0000000000048947 */ /* 0x000fea0003800000 */
[----:B------:R-:W-:Y:S01]  /*c5d0*/  BPT.TRAP 0x1 ;  /* 0x000000040000795c */ /* 0x000fe20000300000 */
.L_x_1394:
[----:B-1----:R-:W-:Y:S05]  /*c5e0*/  @P1 BRA `(.L_x_1392) ;  /* 0x0000000000081947 */ /* 0x002fea0003800000 */
[----:B------:R-:W1:Y:S02]  /*c5f0*/  SYNCS.PHASECHK.TRANS64.TRYWAIT P1, [UR6+0x28850], R6 ;  /* 0x02885006ff0075a7 */ /* 0x000e640008020146 */
[----:B-1----:R-:W-:Y:S05]  /*c600*/  @!P1 BRA `(.L_x_1395) ;  /* 0x000000d400a49947 */ /* 0x002fea0003800000 */
.L_x_1392:
        /* <DEDUP_REMOVED lines=51> */
.L_x_1396:
        /* <DEDUP_REMOVED lines=82> */
[----:B------:R-:W-:Y:S01]  /*ce60*/  SYNCS.ARRIVE.TRANS64.RED.A1T0 RZ, [UR6], RZ ;  /* 0x000000ffffff79a7 */ /* 0x000fe20008100406 */
[----:B------:R-:W-:Y:S02]  /*ce70*/  ULOP3.LUT UR6, URZ, UR52, URZ, 0x33, !UPT ;  /* 0x000000343f067292 */ /* 0x000fe4000f8e333f */
        /* <DEDUP_REMOVED lines=82> */
.L_x_1399:
[----:B------:R-:W-:-:S05]  /*d3a0*/  IMAD.U32 R70, RZ, RZ, UR49 ;  /* 0x00000031ff467e24 */ /* 0x000fca000f8e00ff */
[----:B------:R-:W-:-:S13]  /*d3b0*/  ISETP.NE.AND P1, PT, R70, 0x1, PT ;  /* 0x000000014600780c */ /* 0x000fda0003f25270 */
[----:B------:R-:W1:Y:S02]  /*d3c0*/  @P1 LDC.64 R6, c[0x0][0x9e8] ;  /* 0x00027a00ff061b82 */ /* 0x000e640000000a00 */
[----:B-1----:R-:W-:-:S05]  /*d3d0*/  @P1 IMAD.HI.U32 R6, R68, R6, RZ ;  /* 0x0000000644061227 */ /* 0x002fca00078e00ff */
[----:B------:R-:W-:-:S07]  /*d3e0*/  @P1 SHF.R.U32.HI R68, RZ, R7, R6 ;  /* 0x00000007ff441219 */ /* 0x000fce0000011606 */
.L_x_1400:
[----:B------:R-:W-:Y:S05]  /*d3f0*/  BSYNC B0 ;  /* 0x0000000000007941 */ /* 0x000fea0003800000 */
.L_x_1398:
[----:B------:R-:W-:-:S04]  /*d400*/  IMAD R7, R68, R70, -R65 ;  /* 0x0000004644077224 */ /* 0x000fc800078e0a41 */
[----:B------:R-:W-:-:S05]  /*d410*/  IMAD.IADD R6, R7, 0x1, -R16 ;  /* 0x0000000107067824 */ /* 0x000fca00078e0a10 */
[----:B------:R-:W-:Y:S02]  /*d420*/  VIADDMNMX R73, R6, R70, R73, PT ;  /* 0x0000004606497246 */ /* 0x000fe40003800149 */
[----:B------:R-:W-:-:S07]  /*d430*/  VIMNMX R75, R75, R6, !PT ;  /* 0x000000064b4b7248 */ /* 0x000fce0007fe0100 */
.L_x_1397:
        /* <DEDUP_REMOVED lines=116> */
.L_x_1403:
[----:B------:R-:W-:-:S05]  /*db80*/  IMAD.U32 R162, RZ, RZ, UR49 ;  /* 0x00000031ffa27e24 */ /* 0x000fca000f8e00ff */
[----:B------:R-:W-:-:S13]  /*db90*/  ISETP.NE.AND P2, PT, R162, 0x1, PT ;  /* 0x00000001a200780c */ /* 0x000fda0003f45270 */
[----:B------:R-:W0:Y:S02]  /*dba0*/  @P2 LDC.64 R6, c[0x0][0x9e8] ;  /* 0x00027a00ff062b82 */ /* 0x000e240000000a00 */
[----:B0-----:R-:W-:-:S05]  /*dbb0*/  @P2 IMAD.HI.U32 R6, R51, R6, RZ ;  /* 0x0000000633062227 */ /* 0x001fca00078e00ff */
[----:B------:R-:W-:-:S07]  /*dbc0*/  @P2 SHF.R.U32.HI R51, RZ, R7, R6 ;  /* 0x00000007ff332219 */ /* 0x000fce0000011606 */
.L_x_1404:
[----:B------:R-:W-:Y:S05]  /*dbd0*/  BSYNC B0 ;  /* 0x0000000000007941 */ /* 0x000fea0003800000 */
.L_x_1402:
[----:B------:R-:W-:-:S04]  /*dbe0*/  IMAD R51, R51, R162, -R65 ;  /* 0x000000a233337224 */ /* 0x000fc800078e0a41 */
[----:B------:R-:W-:-:S05]  /*dbf0*/  IMAD.IADD R6, R51, 0x1, -R16 ;  /* 0x0000000133067824 */ /* 0x000fca00078e0a10 */
[----:B------:R-:W-:Y:S02]  /*dc00*/  VIADDMNMX R57, R6, R162, R57, PT ;  /* 0x000000a206397246 */ /* 0x000fe40003800139 */
[----:B------:R-:W-:-:S07]  /*dc10*/  VIMNMX R61, R61, R6, !PT ;  /* 0x000000063d3d7248 */ /* 0x000fce0007fe0100 */
.L_x_1401:
        /* <DEDUP_REMOVED lines=377> */
.L_x_1405:
        /* <DEDUP_REMOVED lines=107> */
.L_x_1387:
[----:B------:R-:W-:Y:S06]  /*fa60*/  BAR.ARV 0x8, 0x180 ;  /* 0x0206000000007b1d */ /* 0x000fec0000002000 */
[----:B------:R-:W-:Y:S05]  /*fa70*/  @!P0 BRA `(.L_x_1407) ;  /* 0x0000000000048947 */ /* 0x000fea0003800000 */
[----:B------:R-:W-:Y:S01]  /*fa80*/  BPT.TRAP 0x1 ;  /* 0x000000040000795c */ /* 0x000fe20000300000 */
.L_x_1407:
[----:B------:R-:W-:Y:S01]  /*fa90*/  ULEA UR5, UR38, UR40, 0x3 ;  /* 0x0000002826057291 */ /* 0x000fe2000f8e183f */
[----:B------:R-:W-:-:S05]  /*faa0*/  IMAD.U32 R3, RZ, RZ, UR39 ;  /* 0x00000027ff037e24 */ /* 0x000fca000f8e00ff */
[----:B------:R-:W-:-:S04]  /*fab0*/  SHF.L.U32 R3, R3, 0x1f, RZ ;  /* 0x0000001f03037819 */ /* 0x000fc800000006ff */
[----:B------:R0:W1:Y:S01]  /*fac0*/  SYNCS.PHASECHK.TRANS64.TRYWAIT P1, [UR5+0x28850], R3 ;  /* 0x02885003ff0075a7 */ /* 0x0000620008020145 */
[----:B------:R-:W-:Y:S05]  /*fad0*/  @!P0 BRA `(.L_x_1408) ;  /* 0x0000000000048947 */ /* 0x000fea0003800000 */
[----:B------:R-:W-:Y:S01]  /*fae0*/  BPT.TRAP 0x1 ;  /* 0x000000040000795c */ /* 0x000fe20000300000 */
.L_x_1408:
[----:B-1----:R-:W-:Y:S05]  /*faf0*/  @P1 BRA `(.L_x_1409) ;  /* 0x0000000000081947 */ /* 0x002fea0003800000 */
[----:B------:R-:W1:Y:S02]  /*fb00*/  SYNCS.PHASECHK.TRANS64.TRYWAIT P1, [UR5+0x28850], R3 ;  /* 0x02885003ff0075a7 */ /* 0x000e640008020145 */
[----:B-1----:R-:W-:Y:S05]  /*fb10*/  @!P1 BRA `(.L_x_1410) ;  /* 0x000000a000789947 */ /* 0x002fea0003800000 */
.L_x_1409:
[----:B------:R-:W-:Y:S01]  /*fb20*/  UIADD3 UR40, UR40, 0x400, URZ ;  /* 0x0000040028287890 */ /* 0x000fe2000fffe03f */
[----:B------:R-:W-:Y:S01]  /*fb30*/  WARPGROUP.ARRIVE ;  /* 0x00000000000079c5 */ /* 0x000fe20000000000 */
[----:B------:R-:W-:Y:S01]  /*fb40*/  UMOV UR11, 0x40000040 ;  /* 0x40000040000b7882 */ /* 0x000fe20000000000 */
[----:B01----:R-:W0:Y:S01]  /*fb50*/  SHFL.BFLY PT, R3, R2, 0x2, 0x1f ;  /* 0x0c401f0002037f89 */ /* 0x003e2200000e0000 */
[----:B------:R-:W-:Y:S01]  /*fb60*/  USHF.R.U32.HI UR40, URZ, 0x4, UR40 ;  /* 0x000000043f287899 */ /* 0x000fe20008011628 */
[----:B------:R-:W-:Y:S02]  /*fb70*/  IMAD.MOV.U32 R20, RZ, RZ, -0x800000 ;  /* 0xff800000ff147424 */ /* 0x000fe400078e00ff */
[----:B------:R-:W1:Y:S01]  /*fb80*/  SHFL.BFLY PT, R5, R0, 0x2, 0x1f ;  /* 0x0c401f0000057f89 */ /* 0x000e6200000e0000 */
[----:B------:R-:W-:-:S04]  /*fb90*/  ULOP3.LUT UR40, UR40, 0x3fff, URZ, 0xc0, !UPT ;  /* 0x00003fff28287892 */ /* 0x000fc8000f8ec03f */
[----:B------:R-:W-:-:S04]  /*fba0*/  ULOP3.LUT UR4, UR40, 0x4000000, URZ, 0xfc, !UPT ;  /* 0x0400000028047892 */ /* 0x000fc8000f8efc3f */
[----:B------:R-:W-:-:S07]  /*fbb0*/  ULEA UR4, UR38, UR4, 0xb ;  /* 0x0000000426047291 */ /* 0x000fce000f8e583f */
[----:B------:R-:W-:Y:S02]  /*fbc0*/  UMOV UR10, UR4 ;  /* 0x00000004000a7c82 */ /* 0x000fe40008000000 */
[----:B------:R-:W-:Y:S01]  /*fbd0*/  HGMMA.64x128x16.F32 R88, R180, gdesc[UR8].tnspB, R88, gsb0 ;  /* 0x41e00008b4587df0 */ /* 0x000fe20008000858 */
[----:B------:R-:W-:Y:S01]  /*fbe0*/  UIADD3 UR10, UR4, 0x80, URZ ;  /* 0x00000080040a7890 */ /* 0x000fe2000fffe03f */
[----:B0-----:R-:W-:Y:S01]  /*fbf0*/  FADD.FTZ R3, R3, R2 ;  /* 0x0000000203037221 */ /* 0x001fe20000010000 */
[----:B------:R-:W-:Y:S01]  /*fc00*/  UMOV UR11, 0x40000040 ;  /* 0x40000040000b7882 */ /* 0x000fe20000000000 */
[----:B------:R-:W-:Y:S02]  /*fc10*/  IMAD.MOV.U32 R2, RZ, RZ, RZ ;  /* 0x000000ffff027224 */ /* 0x000fe400078e00ff */
[----:B-1----:R-:W-:Y:S01]  /*fc20*/  FADD.FTZ R5, R5, R0 ;  /* 0x0000000005057221 */ /* 0x002fe20000010000 */
[----:B------:R-:W0:Y:S01]  /*fc30*/  SHFL.BFLY PT, R4, R3, 0x1, 0x1f ;  /* 0x0c201f0003047f89 */ /* 0x000e2200000e0000 */
[----:B------:R-:W-:-:S03]  /*fc40*/  IMAD.MOV.U32 R0, RZ, RZ, -0x800000 ;  /* 0xff800000ff007424 */ /* 0x000fc600078e00ff */
[----:B------:R-:W1:Y:S01]  /*fc50*/  SHFL.BFLY PT, R8, R5, 0x1, 0x1f ;  /* 0x0c201f0005087f89 */ /* 0x000e6200000e0000 */
[----:B0-----:R-:W-:Y:S01]  /*fc60*/  FADD.FTZ R11, R3, R4 ;  /* 0x00000004030b7221 */ /* 0x001fe20000010000 */
[----:B------:R-:W-:Y:S02]  /*fc70*/  IMAD.U32 R3, RZ, RZ, UR6 ;  /* 0x00000006ff037e24 */ /* 0x000fe4000f8e00ff */
[----:B-1----:R-:W-:Y:S02]  /*fc80*/  FADD.FTZ R12, R5, R8 ;  /* 0x00000008050c7221 */ /* 0x002fe40000010000 */
[----:B------:R-:W-:Y:S01]  /*fc90*/  FSETP.NE.FTZ.AND P1, PT, R11, RZ, PT ;  /* 0x000000ff0b00720b */ /* 0x000fe20003f35000 */
[----:B------:R-:W-:Y:S02]  /*fca0*/  IMAD.MOV.U32 R8, RZ, RZ, RZ ;  /* 0x000000ffff087224 */ /* 0x000fe400078e00ff */
[----:B------:R-:W-:Y:S01]  /*fcb0*/  IMAD.U32 R5, RZ, RZ, UR6 ;  /* 0x00000006ff057e24 */ /* 0x000fe2000f8e00ff */
        /* <DEDUP_REMOVED lines=48> */
.L_x_1411:
[----:B------:R-:W-:Y:S01]  /*ffc0*/  R2UR UR6, R199 ;  /* 0x00000000c70672ca */ /* 0x000fe200000e0000 */
        /* <DEDUP_REMOVED lines=12> */
[----:B------:R-:W-:Y:S01]  /*10090*/  UIADD3 UR6, UR6, 0x1, URZ ;  /* 0x0000000106067890 */ /* 0x000fe2000fffe03f */
        /* <DEDUP_REMOVED lines=25> */
[----:B------:R-:W-:Y:S01]  /*10230*/  USEL UR4, URZ, 0x1, UP0 ;  /* 0x000000013f047887 */ /* 0x000fe20008000000 */
[----:B------:R-:W-:Y:S01]  /*10240*/  PLOP3.LUT P0, PT, PT, PT, PT, 0x8, 0x0 ;  /* 0x000000000000781c */ /* 0x000fe20003f0e170 */
[-C--:B------:R-:W-:Y:S01]  /*10250*/  FMUL.FTZ R2, R90, R8.reuse ;  /* 0x000000085a027220 */ /* 0x080fe20000410000 */
[----:B------:R-:W-:Y:S01]  /*10260*/  FMUL.FTZ R3, R91, R8 ;  /* 0x000000085b037220 */ /* 0x000fe20000410000 */
[----:B------:R-:W-:-:S02]  /*10270*/  IMAD.U32 R199, RZ, RZ, UR6 ;  /* 0x00000006ffc77e24 */ /* 0x000fc4000f8e00ff */
        /* <DEDUP_REMOVED lines=30> */
[----:B------:R-:W-:-:S02]  /*10460*/  USEL UR38, UR38, URZ, UP0 ;  /* 0x0000003f26267287 */ /* 0x000fc40008000000 */
[----:B------:R-:W-:-:S12]  /*10470*/  ULOP3.LUT UR39, UR39, UR4, URZ, 0x3c, !UPT ;  /* 0x0000000427277292 */ /* 0x000fd8000f8e3c3f */
.L_x_1333:
[----:B------:R-:W0:Y:S01]  /*10480*/  S2R R4, SR_CgaCtaId ;  /* 0x0000000000047919 */ /* 0x000e220000008800 */
[----:B------:R-:W-:Y:S01]  /*10490*/  MOV R21, 0x400 ;  /* 0x0000040000157802 */ /* 0x000fe20000000f00 */
[----:B------:R-:W-:Y:S01]  /*104a0*/  BSSY B0, `(.L_x_1412) ;  /* 0x00002e8000007945 */ /* 0x000fe20003800000 */
[----:B------:R-:W-:Y:S02]  /*104b0*/  BAR.SYNC.DEFER_BLOCKING 0x5, 0x180 ;  /* 0x0146000000007b1d */ /* 0x000fe40000010000 */
[----:B0-----:R-:W-:-:S05]  /*104c0*/  LEA R21, R4, R21, 0x18 ;  /* 0x0000001504157211 */ /* 0x001fca00078ec0ff */
[----:B------:R-:W0:Y:S02]  /*104d0*/  LDS.128 R4, [R21+0x288d0] ;  /* 0x0288d00015047984 */ /* 0x000e240000000c00 */
[----:B0-----:R-:W-:Y:S02]  /*104e0*/  R2UR UR6, R5 ;  /* 0x00000000050672ca */ /* 0x001fe400000e0000 */
[----:B------:R-:W-:Y:S02]  /*104f0*/  R2UR UR5, R6 ;  /* 0x00000000060572ca */ /* 0x000fe400000e0000 */
[----:B------:R-:W-:Y:S01]  /*10500*/  R2UR UR7, R7 ;  /* 0x00000000070772ca */ /* 0x000fe200000e0000 */
[----:B------:R-:W-:Y:S06]  /*10510*/  BAR.ARV 0x4, 0x180 ;  /* 0x0106000000007b1d */ /* 0x000fec0000002000 */
[----:B------:R-:W-:Y:S08]  /*10520*/  @P0 BRA `(.L_x_1413) ;  /* 0x0000002000640947 */ /* 0x000ff00003800000 */
[----:B------:R-:W0:Y:S01]  /*10530*/  S2R R4, SR_SWINHI ;  /* 0x0000000000047919 */ /* 0x000e220000002f00 */
[----:B------:R-:W-:Y:S01]  /*10540*/  ULDC.64 UR10, c[0x0][0xc00] ;  /* 0x00030000000a7ab9 */ /* 0x000fe20000000a00 */
[----:B------:R-:W-:Y:S01]  /*10550*/  ULDC.64 UR8, c[0x0][0xc00] ;  /* 0x0003000000087ab9 */ /* 0x000fe20000000a00 */
[----:B------:R-:W1:Y:S01]  /*10560*/  LDC R45, c[0x0][0xbe8] ;  /* 0x0002fa00ff2d7b82 */ /* 0x000e620000000800 */
[----:B------:R-:W-:Y:S01]  /*10570*/  UIMAD.WIDE UR8, UR58, 0x4, UR8 ;  /* 0x000000043a0878a5 */ /* 0x000fe2000f8e0208 */
[----:B------:R-:W-:Y:S02]  /*10580*/  MOV R32, R21 ;  /* 0x0000001500207202 */ /* 0x000fe40000000f00 */
[----:B0-----:R-:W-:-:S03]  /*10590*/  MOV R33, R4 ;  /* 0x0000000400217202 */ /* 0x001fc60000000f00 */
[----:B------:R-:W-:-:S03]  /*105a0*/  IMAD.WIDE R4, R219, 0x2, R32 ;  /* 0x00000002db047825 */ /* 0x000fc600078e0220 */
[C---:B------:R-:W-:Y:S02]  /*105b0*/  LOP3.LUT R7, R4.reuse, 0x380, RZ, 0xc0, !PT ;  /* 0x0000038004077812 */ /* 0x040fe400078ec0ff */
[C---:B------:R-:W-:Y:S02]  /*105c0*/  IADD3 R8, P5, R4.reuse, 0x40, RZ ;  /* 0x0000004004087810 */ /* 0x040fe40007fbe0ff */
[----:B------:R-:W-:Y:S02]  /*105d0*/  SHF.R.U64 R7, R7, 0x3, RZ ;  /* 0x0000000307077819 */ /* 0x000fe400000012ff */
[C---:B------:R-:W-:Y:S01]  /*105e0*/  IADD3 R31, P6, R4.reuse, 0x20, RZ ;  /* 0x00000020041f7810 */ /* 0x040fe20007fde0ff */
[--C-:B------:R-:W-:Y:S01]  /*105f0*/  IMAD.X R27, RZ, RZ, R5.reuse, P5 ;  /* 0x000000ffff1b7224 */ /* 0x100fe200028e0605 */
[C---:B------:R-:W-:Y:S02]  /*10600*/  IADD3 R35, P4, R4.reuse, 0x60, RZ ;  /* 0x0000006004237810 */ /* 0x040fe40007f9e0ff */
[C---:B------:R-:W-:Y:S01]  /*10610*/  IADD3 R37, P3, R4.reuse, 0x4000, RZ ;  /* 0x0000400004257810 */ /* 0x040fe20007f7e0ff */
[--C-:B------:R-:W-:Y:S01]  /*10620*/  IMAD.X R29, RZ, RZ, R5.reuse, P6 ;  /* 0x000000ffff1d7224 */ /* 0x100fe200030e0605 */
[C---:B------:R-:W-:Y:S01]  /*10630*/  IADD3 R39, P2, R4.reuse, 0x4020, RZ ;  /* 0x0000402004277810 */ /* 0x040fe20007f5e0ff */
[--C-:B------:R-:W-:Y:S01]  /*10640*/  IMAD.X R25, RZ, RZ, R5.reuse, P4 ;  /* 0x000000ffff197224 */ /* 0x100fe200020e0605 */
[C---:B------:R-:W-:Y:S01]  /*10650*/  IADD3 R41, P1, R4.reuse, 0x4040, RZ ;  /* 0x0000404004297810 */ /* 0x040fe20007f3e0ff */
[--C-:B------:R-:W-:Y:S01]  /*10660*/  IMAD.X R15, RZ, RZ, R5.reuse, P3 ;  /* 0x000000ffff0f7224 */ /* 0x100fe200018e0605 */
[----:B------:R-:W-:Y:S01]  /*10670*/  IADD3 R34, P0, R4, 0x4060, RZ ;  /* 0x0000406004227810 */ /* 0x000fe20007f1e0ff */
[--C-:B------:R-:W-:Y:S01]  /*10680*/  IMAD.X R13, RZ, RZ, R5.reuse, P2 ;  /* 0x000000ffff0d7224 */ /* 0x100fe200010e0605 */
[----:B------:R-:W-:Y:S01]  /*10690*/  LOP3.LUT R4, R7, R4, RZ, 0x3c, !PT ;  /* 0x0000000407047212 */ /* 0x000fe200078e3cff */
[--C-:B------:R-:W-:Y:S01]  /*106a0*/  IMAD.X R11, RZ, RZ, R5.reuse, P1 ;  /* 0x000000ffff0b7224 */ /* 0x100fe200008e0605 */
[----:B------:R-:W-:Y:S01]  /*106b0*/  LOP3.LUT R7, R8, 0x380, RZ, 0xc0, !PT ;  /* 0x0000038008077812 */ /* 0x000fe200078ec0ff */
[----:B------:R-:W-:Y:S01]  /*106c0*/  IMAD.X R9, RZ, RZ, R5, P0 ;  /* 0x000000ffff097224 */ /* 0x000fe200000e0605 */
[----:B------:R-:W-:-:S02]  /*106d0*/  LOP3.LUT R6, R31, 0x380, RZ, 0xc0, !PT ;  /* 0x000003801f067812 */ /* 0x000fc400078ec0ff */
[----:B------:R-:W-:Y:S02]  /*106e0*/  SHF.R.U64 R7, R7, 0x3, RZ ;  /* 0x0000000307077819 */ /* 0x000fe400000012ff */
[----:B------:R-:W-:Y:S02]  /*106f0*/  LOP3.LUT R10, R35, 0x380, RZ, 0xc0, !PT ;  /* 0x00000380230a7812 */ /* 0x000fe400078ec0ff */
[----:B------:R-:W-:Y:S02]  /*10700*/  LOP3.LUT R12, R37, 0x380, RZ, 0xc0, !PT ;  /* 0x00000380250c7812 */ /* 0x000fe400078ec0ff */
[----:B------:R-:W-:Y:S02]  /*10710*/  LOP3.LUT R26, R7, R8, RZ, 0x3c, !PT ;  /* 0x00000008071a7212 */ /* 0x000fe400078e3cff */
[----:B------:R-:W-:Y:S02]  /*10720*/  SHF.R.U64 R6, R6, 0x3, RZ ;  /* 0x0000000306067819 */ /* 0x000fe400000012ff */
[----:B------:R-:W-:-:S02]  /*10730*/  SHF.R.U64 R10, R10, 0x3, RZ ;  /* 0x000000030a0a7819 */ /* 0x000fc400000012ff */
[----:B------:R-:W-:Y:S02]  /*10740*/  LOP3.LUT R8, R39, 0x380, RZ, 0xc0, !PT ;  /* 0x0000038027087812 */ /* 0x000fe400078ec0ff */
[----:B------:R-:W-:Y:S02]  /*10750*/  SHF.R.U64 R12, R12, 0x3, RZ ;  /* 0x000000030c0c7819 */ /* 0x000fe400000012ff */
[----:B------:R-:W-:Y:S02]  /*10760*/  LOP3.LUT R28, R6, R31, RZ, 0x3c, !PT ;  /* 0x0000001f061c7212 */ /* 0x000fe400078e3cff */
[----:B------:R-:W-:Y:S02]  /*10770*/  LOP3.LUT R24, R10, R35, RZ, 0x3c, !PT ;  /* 0x000000230a187212 */ /* 0x000fe400078e3cff */
[----:B------:R-:W-:Y:S02]  /*10780*/  SHF.R.U64 R8, R8, 0x3, RZ ;  /* 0x0000000308087819 */ /* 0x000fe400000012ff */
[----:B------:R-:W-:-:S02]  /*10790*/  LOP3.LUT R10, R41, 0x380, RZ, 0xc0, !PT ;  /* 0x00000380290a7812 */ /* 0x000fc400078ec0ff */
[----:B------:R-:W-:Y:S02]  /*107a0*/  LOP3.LUT R31, R34, 0x380, RZ, 0xc0, !PT ;  /* 0x00000380221f7812 */ /* 0x000fe400078ec0ff */
[----:B------:R-:W-:Y:S02]  /*107b0*/  LOP3.LUT R14, R12, R37, RZ, 0x3c, !PT ;  /* 0x000000250c0e7212 */ /* 0x000fe400078e3cff */
[----:B------:R-:W-:Y:S02]  /*107c0*/  LOP3.LUT R12, R8, R39, RZ, 0x3c, !PT ;  /* 0x00000027080c7212 */ /* 0x000fe400078e3cff */
[----:B------:R-:W-:Y:S02]  /*107d0*/  MOV R30, R4 ;  /* 0x00000004001e7202 */ /* 0x000fe40000000f00 */
[----:B------:R-:W-:Y:S02]  /*107e0*/  SHF.R.U64 R10, R10, 0x3, RZ ;  /* 0x000000030a0a7819 */ /* 0x000fe400000012ff */
[----:B------:R-:W-:-:S02]  /*107f0*/  SHF.R.U64 R31, R31, 0x3, RZ ;  /* 0x000000031f1f7819 */ /* 0x000fc400000012ff */
[----:B------:R-:W-:Y:S02]  /*10800*/  F2FP.F16.F32.PACK_AB R4, R89, R88 ;  /* 0x000000585904723e */ /* 0x000fe400000000ff */
[----:B------:R-:W-:Y:S02]  /*10810*/  F2FP.F16.F32.PACK_AB R5, R3, R2 ;  /* 0x000000020305723e */ /* 0x000fe400000000ff */
[----:B------:R-:W-:Y:S02]  /*10820*/  F2FP.F16.F32.PACK_AB R6, R93, R92 ;  /* 0x0000005c5d06723e */ /* 0x000fe400000000ff */
[----:B------:R-:W-:Y:S01]  /*10830*/  F2FP.F16.F32.PACK_AB R7, R95, R94 ;  /* 0x0000005e5f07723e */ /* 0x000fe200000000ff */
[----:B------:R-:W-:Y:S01]  /*10840*/  BAR.SYNC.DEFER_BLOCKING 0x1, 0x100 ;  /* 0x0044000000007b1d */ /* 0x000fe20000010000 */
[----:B------:R-:W-:Y:S02]  /*10850*/  MOV R37, R14 ;  /* 0x0000000e00257202 */ /* 0x000fe40000000f00 */
[----:B------:R-:W-:-:S02]  /*10860*/  MOV R36, R12 ;  /* 0x0000000c00247202 */ /* 0x000fc40000000f00 */
[----:B------:R-:W-:Y:S02]  /*10870*/  LOP3.LUT R10, R10, R41, RZ, 0x3c, !PT ;  /* 0x000000290a0a7212 */ /* 0x000fe400078e3cff */
[----:B------:R-:W-:Y:S02]  /*10880*/  LOP3.LUT R8, R31, R34, RZ, 0x3c, !PT ;  /* 0x000000221f087212 */ /* 0x000fe400078e3cff */
[----:B------:R-:W-:Y:S02]  /*10890*/  MOV R40, R28 ;  /* 0x0000001c00287202 */ /* 0x000fe40000000f00 */
[----:B------:R-:W-:Y:S02]  /*108a0*/  MOV R39, R26 ;  /* 0x0000001a00277202 */ /* 0x000fe40000000f00 */
[----:B------:R-:W-:Y:S02]  /*108b0*/  MOV R38, R24 ;  /* 0x0000001800267202 */ /* 0x000fe40000000f00 */
[----:B------:R-:W-:-:S02]  /*108c0*/  F2FP.F16.F32.PACK_AB R12, R97, R96 ;  /* 0x00000060610c723e */ /* 0x000fc400000000ff */
[----:B------:R-:W-:Y:S02]  /*108d0*/  F2FP.F16.F32.PACK_AB R13, R99, R98 ;  /* 0x00000062630d723e */ /* 0x000fe400000000ff */
[----:B------:R-:W-:Y:S02]  /*108e0*/  F2FP.F16.F32.PACK_AB R14, R101, R100 ;  /* 0x00000064650e723e */ /* 0x000fe400000000ff */
[----:B------:R-:W-:Y:S02]  /*108f0*/  F2FP.F16.F32.PACK_AB R15, R103, R102 ;  /* 0x00000066670f723e */ /* 0x000fe400000000ff */
[----:B------:R-:W-:Y:S01]  /*10900*/  F2FP.F16.F32.PACK_AB R24, R105, R104 ;  /* 0x000000686918723e */ /* 0x000fe200000000ff */
[----:B------:R0:W-:Y:S01]  /*10910*/  STSM.16.M88.4 [R30], R4 ;  /* 0x000000041e007844 */ /* 0x0001e20000000200 */
[----:B------:R-:W-:Y:S02]  /*10920*/  F2FP.F16.F32.PACK_AB R25, R107, R106 ;  /* 0x0000006a6b19723e */ /* 0x000fe400000000ff */
[----:B------:R-:W-:Y:S01]  /*10930*/  F2FP.F16.F32.PACK_AB R26, R109, R108 ;  /* 0x0000006c6d1a723e */ /* 0x000fe200000000ff */
[----:B------:R2:W-:Y:S01]  /*10940*/  STSM.16.M88.4 [R40], R12 ;  /* 0x0000000c28007844 */ /* 0x0005e20000000200 */
[----:B------:R-:W-:-:S02]  /*10950*/  F2FP.F16.F32.PACK_AB R27, R111, R110 ;  /* 0x0000006e6f1b723e */ /* 0x000fc400000000ff */
[----:B------:R-:W-:Y:S02]  /*10960*/  F2FP.F16.F32.PACK_AB R28, R113, R112 ;  /* 0x00000070711c723e */ /* 0x000fe400000000ff */
[----:B------:R-:W-:Y:S01]  /*10970*/  F2FP.F16.F32.PACK_AB R29, R115, R114 ;  /* 0x00000072731d723e */ /* 0x000fe200000000ff */
[----:B------:R-:W-:Y:S01]  /*10980*/  STSM.16.M88.4 [R39], R24 ;  /* 0x0000001827007844 */ /* 0x000fe20000000200 */
[----:B------:R-:W-:Y:S02]  /*10990*/  F2FP.F16.F32.PACK_AB R31, R119, R118 ;  /* 0x00000076771f723e */ /* 0x000fe400000000ff */
[----:B------:R-:W-:Y:S02]  /*109a0*/  MOV R35, R10 ;  /* 0x0000000a00237202 */ /* 0x000fe40000000f00 */
[----:B------:R-:W-:Y:S02]  /*109b0*/  MOV R34, R8 ;  /* 0x0000000800227202 */ /* 0x000fe40000000f00 */
[----:B0-----:R-:W-:-:S02]  /*109c0*/  F2FP.F16.F32.PACK_AB R30, R117, R116 ;  /* 0x00000074751e723e */ /* 0x001fc400000000ff */
[----:B------:R-:W-:Y:S02]  /*109d0*/  F2FP.F16.F32.PACK_AB R4, R121, R120 ;  /* 0x000000787904723e */ /* 0x000fe400000000ff */
[----:B------:R-:W-:Y:S01]  /*109e0*/  F2FP.F16.F32.PACK_AB R5, R123, R122 ;  /* 0x0000007a7b05723e */ /* 0x000fe200000000ff */
[----:B------:R0:W-:Y:S01]  /*109f0*/  STSM.16.M88.4 [R38], R28 ;  /* 0x0000001c26007844 */ /* 0x0001e20000000200 */
[----:B------:R-:W-:Y:S02]  /*10a00*/  F2FP.F16.F32.PACK_AB R6, R125, R124 ;  /* 0x0000007c7d06723e */ /* 0x000fe400000000ff */
[----:B------:R-:W-:Y:S02]  /*10a10*/  F2FP.F16.F32.PACK_AB R7, R127, R126 ;  /* 0x0000007e7f07723e */ /* 0x000fe400000000ff */
[----:B------:R-:W-:Y:S02]  /*10a20*/  F2FP.F16.F32.PACK_AB R8, R129, R128 ;  /* 0x000000808108723e */ /* 0x000fe400000000ff */
[----:B------:R-:W-:Y:S01]  /*10a30*/  F2FP.F16.F32.PACK_AB R9, R131, R130 ;  /* 0x000000828309723e */ /* 0x000fe200000000ff */
[----:B------:R3:W-:Y:S01]  /*10a40*/  STSM.16.M88.4 [R37], R4 ;  /* 0x0000000425007844 */ /* 0x0007e20000000200 */
[----:B------:R-:W-:-:S02]  /*10a50*/  F2FP.F16.F32.PACK_AB R10, R133, R132 ;  /* 0x00000084850a723e */ /* 0x000fc400000000ff */
[----:B------:R-:W-:Y:S02]  /*10a60*/  F2FP.F16.F32.PACK_AB R11, R135, R134 ;  /* 0x00000086870b723e */ /* 0x000fe400000000ff */
[----:B--2---:R-:W-:Y:S02]  /*10a70*/  F2FP.F16.F32.PACK_AB R12, R137, R136 ;  /* 0x00000088890c723e */ /* 0x004fe400000000ff */
[----:B------:R-:W-:Y:S01]  /*10a80*/  F2FP.F16.F32.PACK_AB R13, R139, R138 ;  /* 0x0000008a8b0d723e */ /* 0x000fe200000000ff */
[----:B------:R2:W-:Y:S01]  /*10a90*/  STSM.16.M88.4 [R36], R8 ;  /* 0x0000000824007844 */ /* 0x0005e20000000200 */
[----:B------:R-:W-:Y:S01]  /*10aa0*/  F2FP.F16.F32.PACK_AB R14, R141, R140 ;  /* 0x0000008c8d0e723e */ /* 0x000fe200000000ff */
[----:B0-----:R-:W-:Y:S01]  /*10ab0*/  IMAD.U32 R28, RZ, RZ, UR8 ;  /* 0x00000008ff1c7e24 */ /* 0x001fe2000f8e00ff */
[----:B------:R-:W-:Y:S01]  /*10ac0*/  F2FP.F16.F32.PACK_AB R15, R143, R142 ;  /* 0x0000008e8f0f723e */ /* 0x000fe200000000ff */
[----:B------:R-:W-:Y:S01]  /*10ad0*/  IMAD.U32 R29, RZ, RZ, UR9 ;  /* 0x00000009ff1d7e24 */ /* 0x000fe2000f8e00ff */
[----:B------:R-:W-:Y:S01]  /*10ae0*/  F2FP.F16.F32.PACK_AB R24, R145, R144 ;  /* 0x000000909118723e */ /* 0x000fe200000000ff */
[----:B------:R-:W-:Y:S01]  /*10af0*/  ULDC.64 UR8, c[0x0][0xc08] ;  /* 0x0003020000087ab9 */ /* 0x000fe20000000a00 */
[----:B------:R-:W-:Y:S01]  /*10b00*/  F2FP.F16.F32.PACK_AB R25, R147, R146 ;  /* 0x000000929319723e */ /* 0x000fe200000000ff */
[----:B------:R0:W-:Y:S01]  /*10b10*/  STSM.16.M88.4 [R35], R12 ;  /* 0x0000000c23007844 */ /* 0x0001e20000000200 */
[----:B------:R-:W-:-:S02]  /*10b20*/  F2FP.F16.F32.PACK_AB R26, R149, R148 ;  /* 0x00000094951a723e */ /* 0x000fc400000000ff */
[----:B------:R-:W-:Y:S02]  /*10b30*/  F2FP.F16.F32.PACK_AB R27, R151, R150 ;  /* 0x00000096971b723e */ /* 0x000fe400000000ff */
[----:B------:R-:W-:-:S03]  /*10b40*/  ISETP.NE.U32.AND P0, PT, RZ, UR10, PT ;  /* 0x0000000aff007c0c */ /* 0x000fc6000bf05070 */
[----:B------:R4:W-:Y:S01]  /*10b50*/  STSM.16.M88.4 [R34], R24 ;  /* 0x0000001822007844 */ /* 0x0009e20000000200 */
[----:B------:R-:W-:Y:S01]  /*10b60*/  BAR.SYNC.DEFER_BLOCKING 0x1, 0x100 ;  /* 0x0044000000007b1d */ /* 0x000fe20000010000 */
[----:B------:R-:W-:-:S13]  /*10b70*/  ISETP.NE.AND.EX P0, PT, RZ, UR11, PT, P0 ;  /* 0x0000000bff007c0c */ /* 0x000fda000bf05300 */
[----:B------:R-:W4:Y:S01]  /*10b80*/  @P0 LDG.E R30, desc[UR36][R28.64] ;  /* 0x000000241c1e0981 */ /* 0x000f22000c1e1900 */
[----:B------:R-:W-:Y:S01]  /*10b90*/  UISETP.NE.U32.AND UP0, UPT, UR8, URZ, UPT ;  /* 0x0000003f0800728c */ /* 0x000fe2000bf05070 */
[----:B-1----:R-:W-:Y:S01]  /*10ba0*/  ISETP.NE.AND P1, PT, R45, 0x1, PT ;  /* 0x000000012d00780c */ /* 0x002fe20003f25270 */
[----:B------:R-:W-:Y:S02]  /*10bb0*/  ULDC UR4, c[0x0][0xa88] ;  /* 0x0002a20000047ab9 */ /* 0x000fe40000000800 */
[----:B------:R-:W-:Y:S01]  /*10bc0*/  UISETP.NE.AND.EX UP0, UPT, UR9, URZ, UPT, UP0 ;  /* 0x0000003f0900728c */ /* 0x000fe2000bf05300 */
[----:B------:R-:W-:Y:S01]  /*10bd0*/  IMAD.U32 R44, RZ, RZ, UR4 ;  /* 0x00000004ff2c7e24 */ /* 0x000fe2000f8e00ff */
[----:B------:R-:W-:-:S04]  /*10be0*/  ULDC UR4, c[0x0][0xad4] ;  /* 0x0002b50000047ab9 */ /* 0x000fc80000000800 */
[----:B------:R-:W-:-:S04]  /*10bf0*/  PLOP3.LUT P4, PT, PT, PT, UP0, 0x80, 0x0 ;  /* 0x000000000000781c */ /* 0x000fc80003f8f008 */
[----:B---3--:R-:W1:Y:S01]  /*10c00*/  @P1 LDC R6, c[0x0][0xbec] ;  /* 0x0002fb00ff061b82 */ /* 0x008e620000000800 */
[----:B------:R-:W-:Y:S02]  /*10c10*/  @UP0 ULDC.64 UR8, c[0x0][0xc08] ;  /* 0x0003020000080ab9 */ /* 0x000fe40000000a00 */
[----:B------:R-:W-:Y:S02]  /*10c20*/  @UP0 UIMAD.WIDE UR8, UR58, 0x4, UR8 ;  /* 0x000000043a0808a5 */ /* 0x000fe4000f8e0208 */
[----:B------:R-:W-:-:S03]  /*10c30*/  UISETP.NE.AND UP0, UPT, UR55, URZ, UPT ;  /* 0x0000003f3700728c */ /* 0x000fc6000bf05270 */
[----:B--2---:R-:W2:Y:S01]  /*10c40*/  @P1 LDC R9, c[0x0][0xbf0] ;  /* 0x0002fc00ff091b82 */ /* 0x004ea20000000800 */
[----:B------:R-:W-:Y:S01]  /*10c50*/  USEL UR4, UR55, UR4, UP0 ;  /* 0x0000000437047287 */ /* 0x000fe20008000000 */
[----:B------:R-:W-:Y:S01]  /*10c60*/  IMAD.U32 R4, RZ, RZ, UR8 ;  /* 0x00000008ff047e24 */ /* 0x000fe2000f8e00ff */
[----:B------:R-:W-:Y:S01]  /*10c70*/  UMOV UR19, 0x9b8 ;  /* 0x000009b800137882 */ /* 0x000fe20000000000 */
[----:B------:R-:W-:Y:S01]  /*10c80*/  IMAD.U32 R5, RZ, RZ, UR9 ;  /* 0x00000009ff057e24 */ /* 0x000fe2000f8e00ff */
[----:B------:R-:W-:Y:S02]  /*10c90*/  UISETP.GT.AND UP1, UPT, UR4, 0x1, UPT ;  /* 0x000000010400788c */ /* 0x000fe4000bf24270 */
[----:B------:R-:W-:Y:S02]  /*10ca0*/  UISETP.NE.U32.AND UP0, UPT, UR10, URZ, UPT ;  /* 0x0000003f0a00728c */ /* 0x000fe4000bf05070 */
[----:B------:R-:W-:Y:S01]  /*10cb0*/  USEL UR19, UR19, 0x978, UP1 ;  /* 0x0000097813137887 */ /* 0x000fe20008800000 */
[----:B0-----:R-:W-:Y:S01]  /*10cc0*/  VIADD R13, R17, UR47 ;  /* 0x0000002f110d7c36 */ /* 0x001fe20008000000 */
[----:B------:R-:W-:Y:S01]  /*10cd0*/  UISETP.NE.AND.EX UP0, UPT, UR11, URZ, UPT, UP0 ;  /* 0x0000003f0b00728c */ /* 0x000fe2000bf05300 */
[----:B------:R1:W5:Y:S01]  /*10ce0*/  @P4 LDG.E R44, desc[UR36][R4.64] ;  /* 0x00000024042c4981 */ /* 0x000362000c1e1900 */
[----:B------:R-:W-:Y:S01]  /*10cf0*/  UMOV UR4, URZ ;  /* 0x0000003f00047c82 */ /* 0x000fe20008000000 */
[----:B------:R-:W-:Y:S01]  /*10d00*/  USHF.R.S32.HI UR10, URZ, 0x1f, UR58 ;  /* 0x0000001f3f0a7899 */ /* 0x000fe2000801143a */
[----:B------:R-:W-:Y:S01]  /*10d10*/  IMAD.MOV.U32 R7, RZ, RZ, R13 ;  /* 0x000000ffff077224 */ /* 0x000fe200078e000d */
[----:B------:R-:W-:-:S02]  /*10d20*/  USEL UR8, UR58, URZ, !UP0 ;  /* 0x0000003f3a087287 */ /* 0x000fc4000c000000 */
[----:B------:R-:W-:Y:S02]  /*10d30*/  USEL UR9, UR57, URZ, UP1 ;  /* 0x0000003f39097287 */ /* 0x000fe40008800000 */
[----:B------:R-:W-:Y:S01]  /*10d40*/  USEL UR18, UR10, URZ, !UP0 ;  /* 0x0000003f0a127287 */ /* 0x000fe2000c000000 */
[----:B------:R-:W-:Y:S02]  /*10d50*/  ULDC.64 UR12, c[0x0][UR19+0x220] ;  /* 0x00008800130c7abb */ /* 0x000fe40008000a00 */
[----:B------:R-:W-:Y:S01]  /*10d60*/  ULDC.64 UR10, c[0x0][UR19+0x218] ;  /* 0x00008600130a7abb */ /* 0x000fe20008000a00 */
[----:B-1----:R-:W-:Y:S01]  /*10d70*/  @P1 IMAD.HI.U32 R4, R13, R6, RZ ;  /* 0x000000060d041227 */ /* 0x002fe200078e00ff */
[----:B------:R-:W-:Y:S01]  /*10d80*/  ULDC.64 UR14, c[0x0][UR19+0x228] ;  /* 0x00008a00130e7abb */ /* 0x000fe20008000a00 */
[----:B------:R-:W-:Y:S02]  /*10d90*/  UIMAD UR13, UR13, UR8, URZ ;  /* 0x000000080d0d72a4 */ /* 0x000fe4000f8e023f */
[----:B------:R-:W-:Y:S01]  /*10da0*/  UIMAD.WIDE.U32 UR16, UR10, UR56, URZ ;  /* 0x000000380a1072a5 */ /* 0x000fe2000f8e003f */
[----:B--2---:R-:W-:Y:S01]  /*10db0*/  @P1 SHF.R.U32.HI R7, RZ, R9, R4 ;  /* 0x00000009ff071219 */ /* 0x004fe20000011604 */
[----:B------:R-:W-:-:S02]  /*10dc0*/  UIMAD UR20, UR11, UR56, URZ ;  /* 0x000000380b1472a4 */ /* 0x000fc4000f8e023f */
[----:B------:R-:W-:Y:S02]  /*10dd0*/  UIMAD.WIDE.U32 UR10, UR12, UR8, URZ ;  /* 0x000000080c0a72a5 */ /* 0x000fe4000f8e003f */
[----:B------:R-:W-:Y:S01]  /*10de0*/  UIMAD.WIDE.U32 UR22, UR14, UR9, URZ ;  /* 0x000000090e1672a5 */ /* 0x000fe2000f8e003f */
[----:B------:R-:W-:Y:S01]  /*10df0*/  IMAD.MOV R6, RZ, RZ, -R7 ;  /* 0x000000ffff067224 */ /* 0x000fe200078e0a07 */
[----:B------:R-:W-:Y:S02]  /*10e00*/  UIMAD UR9, UR15, UR9, URZ ;  /* 0x000000090f0972a4 */ /* 0x000fe4000f8e023f */
[----:B------:R-:W-:Y:S01]  /*10e10*/  UIMAD UR13, UR12, UR18, UR13 ;  /* 0x000000120c0d72a4 */ /* 0x000fe2000f8e020d */
[----:B------:R-:W-:Y:S01]  /*10e20*/  IMAD R9, R45, R6, R13 ;  /* 0x000000062d097224 */ /* 0x000fe200078e020d */
[----:B------:R-:W-:Y:S01]  /*10e30*/  UIADD3 UR20, UR17, UR20, URZ ;  /* 0x0000001411147290 */ /* 0x000fe2000fffe03f */
[----:B------:R-:W-:Y:S02]  /*10e40*/  IMAD.U32 R4, RZ, RZ, UR22 ;  /* 0x00000016ff047e24 */ /* 0x000fe4000f8e00ff */
[----:B------:R-:W-:Y:S01]  /*10e50*/  IMAD.U32 R5, RZ, RZ, UR23 ;  /* 0x00000017ff057e24 */ /* 0x000fe2000f8e00ff */
[----:B------:R-:W-:-:S02]  /*10e60*/  SHF.R.S32.HI R5, RZ, 0x1f, R7 ;  /* 0x0000001fff057819 */ /* 0x000fc40000011407 */
[----:B------:R-:W-:Y:S02]  /*10e70*/  SHF.R.S32.HI R6, RZ, 0x1f, R9 ;  /* 0x0000001fff067819 */ /* 0x000fe40000011409 */
[----:B----4-:R-:W-:-:S13]  /*10e80*/  @P0 R2UR UR4, R30 ;  /* 0x000000001e0402ca */ /* 0x010fda00000e0000 */
[----:B------:R-:W-:Y:S02]  /*10e90*/  UIADD3 UR16, UP0, UP2, UR10, UR16, UR4 ;  /* 0x000000100a107290 */ /* 0x000fe4000fa1e004 */
[----:B------:R-:W-:Y:S02]  /*10ea0*/  UIADD3 UR10, UR23, UR9, URZ ;  /* 0x00000009170a7290 */ /* 0x000fe4000fffe03f */
[----:B------:R-:W-:Y:S02]  /*10eb0*/  UIADD3 UR9, UR11, UR13, URZ ;  /* 0x0000000d0b097290 */ /* 0x000fe4000fffe03f */
[----:B------:R-:W-:Y:S01]  /*10ec0*/  USHF.R.S32.HI UR14, URZ, 0x1f, UR4 ;  /* 0x0000001f3f0e7899 */ /* 0x000fe20008011404 */
[----:B------:R-:W-:Y:S01]  /*10ed0*/  IADD3 R4, P2, P3, R7, UR16, R4 ;  /* 0x0000001007047c10 */ /* 0x000fe2000fb5e004 */
[----:B------:R-:W-:Y:S01]  /*10ee0*/  IMAD.U32 R8, RZ, RZ, UR10 ;  /* 0x0000000aff087e24 */ /* 0x000fe2000f8e00ff */
[----:B------:R-:W-:Y:S01]  /*10ef0*/  ULDC.64 UR10, c[0x0][UR19+0x210] ;  /* 0x00008400130a7abb */ /* 0x000fe20008000a00 */
[----:B------:R-:W-:Y:S01]  /*10f00*/  UIADD3.X UR9, UR9, UR20, UR14, UP0, UP2 ;  /* 0x0000001409097290 */ /* 0x000fe200087e440e */
[----:B------:R-:W-:Y:S01]  /*10f10*/  IMAD R7, R9, UR11, RZ ;  /* 0x0000000b09077c24 */ /* 0x000fe2000f8e02ff */
[----:B------:R-:W-:Y:S01]  /*10f20*/  ULDC.64 UR12, c[0x0][0xba8] ;  /* 0x0002ea00000c7ab9 */ /* 0x000fe20000000a00 */
[----:B------:R-:W-:Y:S01]  /*10f30*/  @!UP1 ULDC UR12, c[0x0][0xb50] ;  /* 0x0002d400000c9ab9 */ /* 0x000fe20000000800 */
[----:B------:R-:W-:Y:S01]  /*10f40*/  @!UP1 ULDC UR13, c[0x0][0xb54] ;  /* 0x0002d500000d9ab9 */ /* 0x000fe20000000800 */
[----:B------:R-:W-:Y:S01]  /*10f50*/  IMAD R7, R6, UR10, R7 ;  /* 0x0000000a06077c24 */ /* 0x000fe2000f8e0207 */
[----:B------:R-:W-:-:S03]  /*10f60*/  IADD3.X R5, R5, UR9, R8, P2, P3 ;  /* 0x0000000905057c10 */ /* 0x000fc600097e6408 */
[----:B------:R-:W-:-:S04]  /*10f70*/  IMAD.WIDE.U32 R4, R9, UR10, R4 ;  /* 0x0000000a09047c25 */ /* 0x000fc8000f8e0004 */
[----:B------:R-:W-:Y:S01]  /*10f80*/  IMAD.IADD R5, R5, 0x1, R7 ;  /* 0x0000000105057824 */ /* 0x000fe200078e0207 */
[----:B------:R-:W-:-:S04]  /*10f90*/  LEA R8, P2, R4, UR12, 0x2 ;  /* 0x0000000c04087c11 */ /* 0x000fc8000f8410ff */
[----:B------:R-:W-:Y:S01]  /*10fa0*/  LEA.HI.X R10, R4, UR13, R5, 0x2, P2 ;  /* 0x0000000d040a7c11 */ /* 0x000fe200090f1405 */
[----:B------:R-:W-:Y:S08]  /*10fb0*/  @P4 BRA `(.L_x_1414) ;  /* 0x0000000000104947 */ /* 0x000ff00003800000 */
[----:B------:R-:W-:Y:S05]  /*10fc0*/  @!P0 BRA `(.L_x_1414) ;  /* 0x00000000000c8947 */ /* 0x000fea0003800000 */
[----:B------:R-:W2:Y:S04]  /*10fd0*/  LDG.E R5, desc[UR36][R28.64] ;  /* 0x000000241c057981 */ /* 0x000ea8000c1e1900 */
[----:B-----5:R-:W2:Y:S02]  /*10fe0*/  LDG.E R44, desc[UR36][R28.64+0x4] ;  /* 0x000004241c2c7981 */ /* 0x020ea4000c1e1900 */
[----:B--2---:R-:W-:-:S07]  /*10ff0*/  IMAD.IADD R44, R44, 0x1, -R5 ;  /* 0x000000012c2c7824 */ /* 0x004fce00078e0a05 */
.L_x_1414:
[----:B------:R-:W-:Y:S01]  /*11000*/  SHFL.IDX PT, R4, R8, RZ, 0x1c1f ;  /* 0x001c1fff08047589 */ /* 0x000fe200000e0000 */
[----:B------:R-:W-:Y:S01]  /*11010*/  VIADD R11, R218, UR47 ;  /* 0x0000002fda0b7c36 */ /* 0x000fe20008000000 */
[----:B------:R-:W-:Y:S01]  /*11020*/  LOP3.LUT P0, RZ, R200, 0x3, RZ, 0xc0, !PT ;  /* 0x00000003c8ff7812 */ /* 0x000fe2000780c0ff */
[----:B-----5:R-:W-:Y:S01]  /*11030*/  IMAD R44, R44, R45, RZ ;  /* 0x0000002d2c2c7224 */ /* 0x020fe200078e02ff */
[----:B------:R-:W0:Y:S01]  /*11040*/  SHFL.IDX PT, R5, R10, RZ, 0x1c1f ;  /* 0x001c1fff0a057589 */ /* 0x000e2200000e0000 */
[C---:B------:R-:W-:Y:S01]  /*11050*/  VIADD R9, R11.reuse, 0x8 ;  /* 0x000000080b097836 */ /* 0x040fe20000000000 */
[----:B------:R-:W-:Y:S02]  /*11060*/  PLOP3.LUT P3, PT, PT, PT, UP1, 0x80, 0x0 ;  /* 0x000000000000781c */ /* 0x000fe40003f6f018 */
[----:B------:R-:W-:Y:S01]  /*11070*/  SHFL.IDX PT, R6, R8, 0x1, 0x1c1f ;  /* 0x003c1f0008067f89 */ /* 0x000fe200000e0000 */
[-C--:B------:R-:W-:Y:S02]  /*11080*/  ISETP.GE.OR P2, PT, R11, R44.reuse, P0 ;  /* 0x0000002c0b00720c */ /* 0x080fe40000746670 */
[-C--:B------:R-:W-:Y:S01]  /*11090*/  ISETP.GE.OR P0, PT, R9, R44.reuse, P0 ;  /* 0x0000002c0900720c */ /* 0x080fe20000706670 */
[----:B------:R-:W1:Y:S10]  /*110a0*/  SHFL.IDX PT, R7, R10, 0x1, 0x1c1f ;  /* 0x003c1f000a077f89 */ /* 0x000e7400000e0000 */
[----:B0-----:R0:W-:Y:S01]  /*110b0*/  @!P2 ST.E desc[UR36][R4.64], R20 ;  /* 0x000000140400a985 */ /* 0x0011e2000c101924 */
[----:B------:R-:W-:-:S03]  /*110c0*/  ISETP.GE.AND P2, PT, R11, R44, PT ;  /* 0x0000002c0b00720c */ /* 0x000fc60003f46270 */
[----:B-1----:R0:W-:Y:S01]  /*110d0*/  @!P0 ST.E desc[UR36][R6.64], R0 ;  /* 0x0000000006008985 */ /* 0x0021e2000c101924 */
[----:B------:R-:W-:Y:S01]  /*110e0*/  ISETP.GE.AND P0, PT, R9, R44, PT ;  /* 0x0000002c0900720c */ /* 0x000fe20003f06270 */
[----:B------:R-:W-:-:S12]  /*110f0*/  @P3 BRA `(.L_x_1415) ;  /* 0x00000008008c3947 */ /* 0x000fd80003800000 */
[----:B------:R-:W-:Y:S01]  /*11100*/  IMAD R3, R198, 0x40, R18 ;  /* 0x00000040c6037824 */ /* 0x000fe200078e0212 */
[----:B------:R-:W-:Y:S01]  /*11110*/  ULDC.64 UR12, c[0x0][0xaa0] ;  /* 0x0002a800000c7ab9 */ /* 0x000fe20000000a00 */
[----:B------:R-:W1:Y:S02]  /*11120*/  @P1 LDC R49, c[0x0][0xbf0] ;  /* 0x0002fc00ff311b82 */ /* 0x000e640000000800 */
[----:B------:R-:W-:-:S03]  /*11130*/  IMAD.WIDE R32, R3, 0x2, R32 ;  /* 0x0000000203207825 */ /* 0x000fc600078e0220 */
[C---:B------:R-:W-:Y:S01]  /*11140*/  IADD3 R9, P6, R32.reuse, 0x1000, RZ ;  /* 0x0000100020097810 */ /* 0x040fe20007fde0ff */
[----:B------:R-:W-:Y:S01]  /*11150*/  UIMAD UR9, UR14, UR12, URZ ;  /* 0x0000000c0e0972a4 */ /* 0x000fe2000f8e023f */
[C---:B------:R-:W-:Y:S02]  /*11160*/  IADD3 R13, P5, R32.reuse, 0x2000, RZ ;  /* 0x00002000200d7810 */ /* 0x040fe40007fbe0ff */
[----:B------:R-:W-:Y:S01]  /*11170*/  LOP3.LUT R8, R9, 0x380, RZ, 0xc0, !PT ;  /* 0x0000038009087812 */ /* 0x000fe200078ec0ff */
[----:B------:R-:W-:Y:S01]  /*11180*/  UIMAD.WIDE.U32 UR10, UR4, UR12, URZ ;  /* 0x0000000c040a72a5 */ /* 0x000fe2000f8e003f */
[----:B------:R-:W-:Y:S02]  /*11190*/  IADD3 R25, P4, R32, 0x3000, RZ ;  /* 0x0000300020197810 */ /* 0x000fe40007f9e0ff */
[----:B------:R-:W-:Y:S01]  /*111a0*/  SHF.R.U64 R8, R8, 0x3, RZ ;  /* 0x0000000308087819 */ /* 0x000fe200000012ff */
[----:B------:R-:W-:Y:S01]  /*111b0*/  UIMAD UR9, UR4, UR13, UR9 ;  /* 0x0000000d040972a4 */ /* 0x000fe2000f8e0209 */
[----:B------:R-:W-:-:S02]  /*111c0*/  IADD3 R29, P3, R32, 0x4000, RZ ;  /* 0x00004000201d7810 */ /* 0x000fc40007f7e0ff */
[----:B------:R-:W-:Y:S01]  /*111d0*/  LOP3.LUT R8, R8, R9, RZ, 0x3c, !PT ;  /* 0x0000000908087212 */ /* 0x000fe200078e3cff */
[--C-:B------:R-:W-:Y:S01]  /*111e0*/  IMAD.X R9, RZ, RZ, R33.reuse, P6 ;  /* 0x000000ffff097224 */ /* 0x100fe200030e0621 */
[C---:B------:R-:W-:Y:S01]  /*111f0*/  IADD3 R3, P6, R32.reuse, 0x7000, RZ ;  /* 0x0000700020037810 */ /* 0x040fe20007fde0ff */
[----:B------:R-:W-:Y:S01]  /*11200*/  UIADD3 UR11, UR11, UR9, URZ ;  /* 0x000000090b0b7290 */ /* 0x000fe2000fffe03f */
[C---:B------:R-:W-:Y:S01]  /*11210*/  IADD3 R35, P2, R32.reuse, 0x5000, RZ ;  /* 0x0000500020237810 */ /* 0x040fe20007f5e0ff */
[----:B------:R-:W-:Y:S01]  /*11220*/  ULDC.64 UR12, c[0x0][0xae8] ;  /* 0x0002ba00000c7ab9 */ /* 0x000fe20000000a00 */
[----:B0-----:R-:W-:Y:S01]  /*11230*/  LOP3.LUT R0, R3, 0x380, RZ, 0xc0, !PT ;  /* 0x0000038003007812 */ /* 0x001fe200078ec0ff */
[----:B------:R-:W-:Y:S01]  /*11240*/  USHF.R.S32.HI UR4, URZ, 0x1f, UR8 ;  /* 0x0000001f3f047899 */ /* 0x000fe20008011408 */
[----:B------:R-:W-:Y:S01]  /*11250*/  IADD3 R37, P0, R32, 0x6000, RZ ;  /* 0x0000600020257810 */ /* 0x000fe20007f1e0ff */
[----:B------:R-:W-:Y:S01]  /*11260*/  IMAD.X R41, RZ, RZ, R33, P6 ;  /* 0x000000ffff297224 */ /* 0x000fe200030e0621 */
[----:B------:R-:W-:Y:S01]  /*11270*/  SHF.R.U64 R0, R0, 0x3, RZ ;  /* 0x0000000300007819 */ /* 0x000fe200000012ff */
[----:B------:R-:W-:Y:S01]  /*11280*/  UIMAD.WIDE.U32 UR10, UR56, UR12, UR10 ;  /* 0x0000000c380a72a5 */ /* 0x000fe2000f8e000a */
[----:B------:R-:W-:Y:S01]  /*11290*/  LOP3.LUT R12, R13, 0x380, RZ, 0xc0, !PT ;  /* 0x000003800d0c7812 */ /* 0x000fe200078ec0ff */
[----:B------:R-:W5:Y:S01]  /*112a0*/  LD.E.128 R8, desc[UR36][R8.64] ;  /* 0x0000002408087980 */ /* 0x000f62000c101d00 */
[----:B------:R-:W-:-:S02]  /*112b0*/  LOP3.LUT R40, R0, R3, RZ, 0x3c, !PT ;  /* 0x0000000300287212 */ /* 0x000fc400078e3cff */
[----:B------:R-:W0:Y:S01]  /*112c0*/  @P1 LDC R3, c[0x0][0xbec] ;  /* 0x0002fb00ff031b82 */ /* 0x000e220000000800 */
[----:B------:R-:W-:Y:S01]  /*112d0*/  IMAD R0, R22, 0x20, R198 ;  /* 0x0000002016007824 */ /* 0x000fe200078e02c6 */
[----:B------:R-:W-:Y:S01]  /*112e0*/  UIMAD UR11, UR56, UR13, UR11 ;  /* 0x0000000d380b72a4 */ /* 0x000fe2000f8e020b */
[----:B------:R-:W-:Y:S01]  /*112f0*/  LOP3.LUT R24, R25, 0x380, RZ, 0xc0, !PT ;  /* 0x0000038019187812 */ /* 0x000fe200078ec0ff */
[----:B------:R-:W5:Y:S01]  /*11300*/  LD.E.128 R40, desc[UR36][R40.64] ;  /* 0x0000002428287980 */ /* 0x000f62000c101d00 */
[----:B------:R-:W-:Y:S01]  /*11310*/  VIADD R46, R0, UR47 ;  /* 0x0000002f002e7c36 */ /* 0x000fe20008000000 */
[----:B------:R-:W-:Y:S01]  /*11320*/  ULDC.64 UR12, c[0x0][0xaf0] ;  /* 0x0002bc00000c7ab9 */ /* 0x000fe20000000a00 */
[----:B------:R-:W-:Y:S01]  /*11330*/  LOP3.LUT R28, R29, 0x380, RZ, 0xc0, !PT ;  /* 0x000003801d1c7812 */ /* 0x000fe200078ec0ff */
[----:B------:R-:W-:Y:S01]  /*11340*/  UIMAD UR4, UR4, UR12, URZ ;  /* 0x0000000c040472a4 */ /* 0x000fe2000f8e023f */
[----:B------:R-:W-:Y:S02]  /*11350*/  LOP3.LUT R34, R35, 0x380, RZ, 0xc0, !PT ;  /* 0x0000038023227812 */ /* 0x000fe400078ec0ff */
[----:B------:R-:W-:-:S02]  /*11360*/  LOP3.LUT R36, R37, 0x380, RZ, 0xc0, !PT ;  /* 0x0000038025247812 */ /* 0x000fc400078ec0ff */
[----:B------:R-:W-:Y:S01]  /*11370*/  LOP3.LUT R5, R32, 0x380, RZ, 0xc0, !PT ;  /* 0x0000038020057812 */ /* 0x000fe200078ec0ff */
[----:B------:R-:W-:Y:S01]  /*11380*/  IMAD.MOV.U32 R47, RZ, RZ, R46 ;  /* 0x000000ffff2f7224 */ /* 0x000fe200078e002e */
[----:B------:R-:W-:Y:S01]  /*11390*/  SHF.R.U64 R12, R12, 0x3, RZ ;  /* 0x000000030c0c7819 */ /* 0x000fe200000012ff */
[----:B------:R-:W-:Y:S01]  /*113a0*/  UIMAD UR4, UR8, UR13, UR4 ;  /* 0x0000000d080472a4 */ /* 0x000fe2000f8e0204 */
[----:B------:R-:W-:Y:S01]  /*113b0*/  SHF.R.U64 R24, R24, 0x3, RZ ;  /* 0x0000000318187819 */ /* 0x000fe200000012ff */
[----:B------:R-:W-:Y:S01]  /*113c0*/  UIMAD.WIDE.U32 UR8, UR8, UR12, UR10 ;  /* 0x0000000c080872a5 */ /* 0x000fe2000f8e000a */
[----:B------:R-:W-:Y:S02]  /*113d0*/  SHF.R.U64 R28, R28, 0x3, RZ ;  /* 0x000000031c1c7819 */ /* 0x000fe400000012ff */
[----:B------:R-:W-:Y:S02]  /*113e0*/  SHF.R.U64 R34, R34, 0x3, RZ ;  /* 0x0000000322227819 */ /* 0x000fe400000012ff */
[----:B------:R-:W-:Y:S01]  /*113f0*/  SHF.R.U64 R36, R36, 0x3, RZ ;  /* 0x0000000324247819 */ /* 0x000fe200000012ff */
[----:B0-----:R-:W-:Y:S01]  /*11400*/  @P1 IMAD.HI.U32 R0, R46, R3, RZ ;  /* 0x000000032e001227 */ /* 0x001fe200078e00ff */
[----:B------:R-:W-:Y:S01]  /*11410*/  SHF.R.U64 R5, R5, 0x3, RZ ;  /* 0x0000000305057819 */ /* 0x000fe200000012ff */
[----:B------:R-:W-:Y:S01]  /*11420*/  UIADD3 UR4, UR9, UR4, URZ ;  /* 0x0000000409047290 */ /* 0x000fe2000fffe03f */
[----:B------:R-:W-:Y:S01]  /*11430*/  LOP3.LUT R12, R12, R13, RZ, 0x3c, !PT ;  /* 0x0000000d0c0c7212 */ /* 0x000fe200078e3cff */
[--C-:B------:R-:W-:Y:S01]  /*11440*/  IMAD.X R13, RZ, RZ, R33.reuse, P5 ;  /* 0x000000ffff0d7224 */ /* 0x100fe200028e0621 */
[----:B-1----:R-:W-:Y:S01]  /*11450*/  @P1 SHF.R.U32.HI R47, RZ, R49, R0 ;  /* 0x00000031ff2f1219 */ /* 0x002fe20000011600 */
[----:B------:R-:W-:Y:S01]  /*11460*/  ULDC.64 UR10, c[0x0][0xae0] ;  /* 0x0002b800000a7ab9 */ /* 0x000fe20000000a00 */
[----:B------:R-:W-:Y:S01]  /*11470*/  LOP3.LUT R24, R24, R25, RZ, 0x3c, !PT ;  /* 0x0000001918187212 */ /* 0x000fe200078e3cff */
[--C-:B------:R-:W-:Y:S01]  /*11480*/  IMAD.X R25, RZ, RZ, R33.reuse, P4 ;  /* 0x000000ffff197224 */ /* 0x100fe200020e0621 */
[----:B------:R-:W-:Y:S01]  /*11490*/  LOP3.LUT R28, R28, R29, RZ, 0x3c, !PT ;  /* 0x0000001d1c1c7212 */ /* 0x000fe200078e3cff */
[--C-:B------:R-:W-:Y:S01]  /*114a0*/  IMAD.X R29, RZ, RZ, R33.reuse, P3 ;  /* 0x000000ffff1d7224 */ /* 0x100fe200018e0621 */
[----:B------:R-:W-:Y:S01]  /*114b0*/  LOP3.LUT R34, R34, R35, RZ, 0x3c, !PT ;  /* 0x0000002322227212 */ /* 0x000fe200078e3cff */
[--C-:B------:R-:W-:Y:S01]  /*114c0*/  IMAD.X R35, RZ, RZ, R33.reuse, P2 ;  /* 0x000000ffff237224 */ /* 0x100fe200010e0621 */
[----:B------:R-:W-:Y:S01]  /*114d0*/  LOP3.LUT R36, R36, R37, RZ, 0x3c, !PT ;  /* 0x0000002524247212 */ /* 0x000fe200078e3cff */
[--C-:B------:R-:W-:Y:S01]  /*114e0*/  IMAD.X R37, RZ, RZ, R33.reuse, P0 ;  /* 0x000000ffff257224 */ /* 0x100fe200000e0621 */
[----:B------:R-:W-:Y:S01]  /*114f0*/  LOP3.LUT R4, R5, R32, RZ, 0x3c, !PT ;  /* 0x0000002005047212 */ /* 0x000fe200078e3cff */
[----:B------:R-:W-:Y:S01]  /*11500*/  IMAD.MOV.U32 R5, RZ, RZ, R33 ;  /* 0x000000ffff057224 */ /* 0x000fe200078e0021 */
[--C-:B------:R-:W-:Y:S01]  /*11510*/  SHF.R.S32.HI R0, RZ, 0x1f, R47.reuse ;  /* 0x0000001fff007819 */ /* 0x100fe2000001142f */
[----:B------:R-:W-:Y:S01]  /*11520*/  IMAD.MOV R20, RZ, RZ, -R47 ;  /* 0x000000ffff147224 */ /* 0x000fe200078e0a2f */
[----:B------:R-:W5:Y:S01]  /*11530*/  LD.E.128 R12, desc[UR36][R12.64] ;  /* 0x000000240c0c7980 */ /* 0x000f62000c101d00 */
[----:B------:R-:W-:-:S02]  /*11540*/  IMAD.U32 R3, RZ, RZ, UR9 ;  /* 0x00000009ff037e24 */ /* 0x000fc4000f8e00ff */
[----:B------:R-:W-:Y:S01]  /*11550*/  IMAD R0, R0, UR10, RZ ;  /* 0x0000000a00007c24 */ /* 0x000fe2000f8e02ff */
[----:B------:R-:W5:Y:S01]  /*11560*/  LD.E.128 R4, desc[UR36][R4.64] ;  /* 0x0000002404047980 */ /* 0x000f62000c101d00 */
[----:B------:R-:W-:Y:S02]  /*11570*/  IMAD R45, R45, R20, R46 ;  /* 0x000000142d2d7224 */ /* 0x000fe400078e022e */
[----:B------:R-:W-:Y:S01]  /*11580*/  IMAD.U32 R2, RZ, RZ, UR8 ;  /* 0x00000008ff027e24 */ /* 0x000fe2000f8e00ff */
[----:B------:R-:W5:Y:S01]  /*11590*/  LD.E.128 R24, desc[UR36][R24.64] ;  /* 0x0000002418187980 */ /* 0x000f62000c101d00 */
[----:B------:R-:W-:Y:S01]  /*115a0*/  IMAD.U32 R3, RZ, RZ, UR4 ;  /* 0x00000004ff037e24 */ /* 0x000fe2000f8e00ff */
[----:B------:R-:W-:Y:S02]  /*115b0*/  ULDC.64 UR8, c[0x0][0xad8] ;  /* 0x0002b60000087ab9 */ /* 0x000fe40000000a00 */
[----:B------:R-:W5:Y:S01]  /*115c0*/  LD.E.128 R28, desc[UR36][R28.64] ;  /* 0x000000241c1c7980 */ /* 0x000f62000c101d00 */
[----:B------:R-:W-:-:S03]  /*115d0*/  IMAD R49, R47, UR11, R0 ;  /* 0x0000000b2f317c24 */ /* 0x000fc6000f8e0200 */
[----:B------:R-:W5:Y:S01]  /*115e0*/  LD.E.128 R32, desc[UR36][R34.64] ;  /* 0x0000002422207980 */ /* 0x000f62000c101d00 */
[----:B------:R-:W-:-:S03]  /*115f0*/  SHF.R.S32.HI R0, RZ, 0x1f, R45 ;  /* 0x0000001fff007819 */ /* 0x000fc6000001142d */
[----:B------:R-:W5:Y:S01]  /*11600*/  LD.E.128 R36, desc[UR36][R36.64] ;  /* 0x0000002424247980 */ /* 0x000f62000c101d00 */
[----:B------:R-:W-:Y:S01]  /*11610*/  IMAD.WIDE.U32 R2, R47, UR10, R2 ;  /* 0x0000000a2f027c25 */ /* 0x000fe2000f8e0002 */
[----:B------:R-:W-:Y:S01]  /*11620*/  @!PT LDS RZ, [RZ] ;  /* 0x00000000fffff984 */ /* 0x000fe20000000800 */
[----:B------:R-:W-:Y:S01]  /*11630*/  @!PT LDS RZ, [RZ] ;  /* 0x00000000fffff984 */ /* 0x000fe20000000800 */
[----:B------:R-:W-:Y:S01]  /*11640*/  @!PT LDS RZ, [RZ] ;  /* 0x00000000fffff984 */ /* 0x000fe20000000800 */
[----:B------:R-:W-:Y:S01]  /*11650*/  @!PT LDS RZ, [RZ] ;  /* 0x00000000fffff984 */ /* 0x000fe20000000800 */
[----:B------:R0:W-:Y:S06]  /*11660*/  MEMBAR.ALL.CTA ;  /* 0x0000000000007992 */ /* 0x0001ec0000008000 */
[----:B0-----:R-:W0:Y:S01]  /*11670*/  FENCE.VIEW.ASYNC.S ;  /* 0x00000000000073c6 */ /* 0x001e220000000000 */
[----:B------:R-:W-:Y:S02]  /*11680*/  IMAD.IADD R3, R3, 0x1, R49 ;  /* 0x0000000103037824 */ /* 0x000fe400078e0231 */
[----:B------:R-:W-:-:S02]  /*11690*/  IMAD R0, R0, UR8, RZ ;  /* 0x0000000800007c24 */ /* 0x000fc4000f8e02ff */
[----:B------:R-:W-:Y:S02]  /*116a0*/  VIADD R51, R198, UR47 ;  /* 0x0000002fc6337c36 */ /* 0x000fe40008000000 */
[C---:B------:R-:W-:Y:S02]  /*116b0*/  IMAD R49, R45.reuse, UR9, R0 ;  /* 0x000000092d317c24 */ /* 0x040fe4000f8e0200 */
[----:B------:R-:W-:Y:S01]  /*116c0*/  IMAD.WIDE.U32 R2, R45, UR8, R2 ;  /* 0x000000082d027c25 */ /* 0x000fe2000f8e0002 */
[----:B------:R-:W-:Y:S01]  /*116d0*/  ISETP.GE.AND P2, PT, R51, R44, PT ;  /* 0x0000002c3300720c */ /* 0x000fe20003f46270 */
[----:B------:R-:W-:Y:S02]  /*116e0*/  ULDC.64 UR8, c[0x0][0xa80] ;  /* 0x0002a00000087ab9 */ /* 0x000fe40000000a00 */
[----:B------:R-:W-:Y:S02]  /*116f0*/  VIADD R21, R21, 0x28820 ;  /* 0x0002882015157836 */ /* 0x000fe40000000000 */
[----:B------:R-:W-:Y:S01]  /*11700*/  VIADD R45, R51, 0x40 ;  /* 0x00000040332d7836 */ /* 0x000fe20000000000 */
[----:B------:R-:W-:Y:S01]  /*11710*/  LEA R0, P3, R2, UR8, 0x1 ;  /* 0x0000000802007c11 */ /* 0x000fe2000f8608ff */
[----:B------:R-:W-:Y:S01]  /*11720*/  IMAD.IADD R3, R3, 0x1, R49 ;  /* 0x0000000103037824 */ /* 0x000fe200078e0231 */
[----:B------:R-:W-:-:S02]  /*11730*/  PRMT R21, RZ, 0x654, R21 ;  /* 0x00000654ff157816 */ /* 0x000fc40000000015 */
[-C--:B------:R-:W-:Y:S02]  /*11740*/  ISETP.GE.AND P1, PT, R45, R44.reuse, PT ;  /* 0x0000002c2d00720c */ /* 0x080fe40003f26270 */
[----:B------:R-:W-:Y:S01]  /*11750*/  LEA.HI.X R45, R2, UR9, R3, 0x1, P3 ;  /* 0x00000009022d7c11 */ /* 0x000fe200098f0c03 */
[----:B------:R-:W-:Y:S01]  /*11760*/  VIADD R47, R51, 0x20 ;  /* 0x00000020332f7836 */ /* 0x000fe20000000000 */
[----:B0-----:R0:W-:Y:S01]  /*11770*/  SYNCS.ARRIVE.TRANS64.RED.A1T0 RZ, [R21+URZ], RZ ;  /* 0x000000ff15ff79a7 */ /* 0x0011e2000810043f */
[----:B------:R1:W2:Y:S01]  /*11780*/  SHFL.IDX PT, R20, R0, RZ, 0x181f ;  /* 0x00181fff00147589 */ /* 0x0002a200000e0000 */
[----:B------:R-:W-:Y:S02]  /*11790*/  BSSY B1, `(.L_x_1416) ;  /* 0x000000d000017945 */ /* 0x000fe40003800000 */
[----:B------:R-:W-:Y:S01]  /*117a0*/  ISETP.GE.AND P0, PT, R47, R44, PT ;  /* 0x0000002c2f00720c */ /* 0x000fe20003f06270 */
[----:B0-----:R1:W0:Y:S01]  /*117b0*/  SHFL.IDX PT, R21, R45, RZ, 0x181f ;  /* 0x00181fff2d157589 */ /* 0x00122200000e0000 */
[----:B------:R-:W-:Y:S11]  /*117c0*/  @P2 BRA `(.L_x_1417) ;  /* 0x0000000000242947 */ /* 0x000ff60003800000 */
[----:B------:R-:W-:Y:S02]  /*117d0*/  ULDC UR4, c[0x0][0xac8] ;  /* 0x0002b20000047ab9 */ /* 0x000fe40000000800 */
[----:B------:R-:W-:Y:S02]  /*117e0*/  ISETP.GE.AND P2, PT, R18, UR4, PT ;  /* 0x0000000412007c0c */ /* 0x000fe4000bf46270 */
[----:B------:R-:W-:-:S11]  /*117f0*/  ISETP.GE.AND P3, PT, R19, UR4, PT ;  /* 0x0000000413007c0c */ /* 0x000fd6000bf66270 */
[CC--:B--2---:R-:W-:Y:S02]  /*11800*/  @!P2 LEA R2, P4, R18.reuse, R20.reuse, 0x1 ;  /* 0x000000141202a211 */ /* 0x0c4fe400078808ff */
[C---:B------:R-:W-:Y:S02]  /*11810*/  @!P3 LEA R20, P5, R19.reuse, R20, 0x1 ;  /* 0x000000141314b211 */ /* 0x040fe400078a08ff */
[-C--:B0-----:R-:W-:Y:S02]  /*11820*/  @!P2 LEA.HI.X R3, R18, R21.reuse, R222, 0x1, P4 ;  /* 0x000000151203a211 */ /* 0x081fe400020f0cde */
[----:B------:R-:W-:-:S03]  /*11830*/  @!P3 LEA.HI.X R21, R19, R21, R221, 0x1, P5 ;  /* 0x000000151315b211 */ /* 0x000fc600028f0cdd */
[----:B-----5:R3:W-:Y:S04]  /*11840*/  @!P2 ST.E.128 desc[UR36][R2.64], R4 ;  /* 0x000000040200a985 */ /* 0x0207e8000c101d24 */
[----:B------:R3:W-:Y:S02]  /*11850*/  @!P3 ST.E.128 desc[UR36][R20.64], R28 ;  /* 0x0000001c1400b985 */ /* 0x0007e4000c101d24 */
.L_x_1417:
[----:B------:R-:W-:Y:S05]  /*11860*/  BSYNC B1 ;  /* 0x0000000000017941 */ /* 0x000fea0003800000 */
.L_x_1416:
[----:B---3-5:R3:W4:Y:S01]  /*11870*/  SHFL.IDX PT, R5, R45, 0x1, 0x181f ;  /* 0x00381f002d057f89 */ /* 0x02872200000e0000 */
[----:B------:R-:W-:Y:S03]  /*11880*/  BSSY B1, `(.L_x_1418) ;  /* 0x000000c000017945 */ /* 0x000fe60003800000 */
[----:B------:R3:W0:Y:S01]  /*11890*/  SHFL.IDX PT, R4, R0, 0x1, 0x181f ;  /* 0x00381f0000047f89 */ /* 0x00062200000e0000 */
[----:B------:R-:W-:Y:S05]  /*118a0*/  @P0 BRA `(.L_x_1419) ;  /* 0x0000000000240947 */ /* 0x000fea0003800000 */
[----:B------:R-:W-:Y:S02]  /*118b0*/  ULDC UR4, c[0x0][0xac8] ;  /* 0x0002b20000047ab9 */ /* 0x000fe40000000800 */
[----:B------:R-:W-:Y:S02]  /*118c0*/  ISETP.GE.AND P3, PT, R18, UR4, PT ;  /* 0x0000000412007c0c */ /* 0x000fe4000bf66270 */
[----:B------:R-:W-:-:S11]  /*118d0*/  ISETP.GE.AND P4, PT, R19, UR4, PT ;  /* 0x0000000413007c0c */ /* 0x000fd6000bf86270 */
[CC--:B0-----:R-:W-:Y:S02]  /*118e0*/  @!P3 LEA R2, P0, R18.reuse, R4.reuse, 0x1 ;  /* 0x000000041202b211 */ /* 0x0c1fe400078008ff */
[C---:B------:R-:W-:Y:S02]  /*118f0*/  @!P4 LEA R4, P2, R19.reuse, R4, 0x1 ;  /* 0x000000041304c211 */ /* 0x040fe400078408ff */
[-C--:B----4-:R-:W-:Y:S02]  /*11900*/  @!P3 LEA.HI.X R3, R18, R5.reuse, R222, 0x1, P0 ;  /* 0x000000051203b211 */ /* 0x090fe400000f0cde */
[----:B------:R-:W-:-:S03]  /*11910*/  @!P4 LEA.HI.X R5, R19, R5, R221, 0x1, P2 ;  /* 0x000000051305c211 */ /* 0x000fc600010f0cdd */
[----:B------:R0:W-:Y:S04]  /*11920*/  @!P3 ST.E.128 desc[UR36][R2.64], R8 ;  /* 0x000000080200b985 */ /* 0x0001e8000c101d24 */
[----:B------:R0:W-:Y:S02]  /*11930*/  @!P4 ST.E.128 desc[UR36][R4.64], R32 ;  /* 0x000000200400c985 */ /* 0x0001e4000c101d24 */
.L_x_1419:
[----:B------:R-:W-:Y:S05]  /*11940*/  BSYNC B1 ;  /* 0x0000000000017941 */ /* 0x000fea0003800000 */
.L_x_1418:
[----:B0---4-:R0:W4:Y:S01]  /*11950*/  SHFL.IDX PT, R5, R45, 0x2, 0x181f ;  /* 0x00581f002d057f89 */ /* 0x01112200000e0000 */
        /* <DEDUP_REMOVED lines=12> */
.L_x_1421:
[----:B------:R-:W-:Y:S05]  /*11a20*/  BSYNC B1 ;  /* 0x0000000000017941 */ /* 0x000fea0003800000 */
.L_x_1420:
[----:B0-----:R-:W-:Y:S01]  /*11a30*/  VIADD R3, R51, 0x60 ;  /* 0x0000006033037836 */ /* 0x001fe20000000000 */
[----:B-1-3--:R-:W0:Y:S04]  /*11a40*/  SHFL.IDX PT, R45, R45, 0x3, 0x181f ;  /* 0x00781f002d2d7f89 */ /* 0x00ae2800000e0000 */
[----:B------:R-:W-:Y:S01]  /*11a50*/  ISETP.GE.AND P0, PT, R3, R44, PT ;  /* 0x0000002c0300720c */ /* 0x000fe20003f06270 */
[----:B------:R-:W1:-:S12]  /*11a60*/  SHFL.IDX PT, R0, R0, 0x3, 0x181f ;  /* 0x00781f0000007f89 */ /* 0x000e5800000e0000 */
[----:B------:R-:W-:Y:S05]  /*11a70*/  @P0 BRA `(.L_x_1422) ;  /* 0x0000001800280947 */ /* 0x000fea0003800000 */
[----:B------:R-:W-:Y:S02]  /*11a80*/  ULDC UR4, c[0x0][0xac8] ;  /* 0x0002b20000047ab9 */ /* 0x000fe40000000800 */
[----:B------:R-:W-:-:S13]  /*11a90*/  ISETP.GE.AND P1, PT, R18, UR4, PT ;  /* 0x0000000412007c0c */ /* 0x000fda000bf26270 */
[----:B-1----:R-:W-:-:S04]  /*11aa0*/  @!P1 LEA R2, P0, R18, R0, 0x1 ;  /* 0x0000000012029211 */ /* 0x002fc800078008ff */
[----:B0-----:R-:W-:Y:S02]  /*11ab0*/  @!P1 LEA.HI.X R3, R18, R45, R222, 0x1, P0 ;  /* 0x0000002d12039211 */ /* 0x001fe400000f0cde */
[----:B------:R-:W-:-:S03]  /*11ac0*/  ISETP.GE.AND P0, PT, R19, UR4, PT ;  /* 0x0000000413007c0c */ /* 0x000fc6000bf06270 */
[----:B------:R3:W-:Y:S10]  /*11ad0*/  @!P1 ST.E.128 desc[UR36][R2.64], R24 ;  /* 0x0000001802009985 */ /* 0x0007f4000c101d24 */
[----:B------:R-:W-:Y:S05]  /*11ae0*/  @P0 BRA `(.L_x_1422) ;  /* 0x00000018000c0947 */ /* 0x000fea0003800000 */
[----:B---3--:R-:W-:-:S04]  /*11af0*/  LEA R2, P0, R19, R0, 0x1 ;  /* 0x0000000013027211 */ /* 0x008fc800078008ff */
[----:B------:R-:W-:-:S05]  /*11b00*/  LEA.HI.X R3, R19, R45, R221, 0x1, P0 ;  /* 0x0000002d13037211 */ /* 0x000fca00000f0cdd */
[----:B------:R0:W-:Y:S01]  /*11b10*/  ST.E.128 desc[UR36][R2.64], R40 ;  /* 0x0000002802007985 */ /* 0x0001e2000c101d24 */
[----:B------:R-:W-:Y:S05]  /*11b20*/  BRA `(.L_x_1422) ;  /* 0x0000001400fc7947 */ /* 0x000fea0003800000 */
.L_x_1415:
[----:B------:R-:W-:Y:S01]  /*11b30*/  ULDC.64 UR12, c[0x0][0xb08] ;  /* 0x0002c200000c7ab9 */ /* 0x000fe20000000a00 */
[----:B0-----:R-:W0:Y:S01]  /*11b40*/  @P1 LDC R0, c[0x0][0xbec] ;  /* 0x0002fb00ff001b82 */ /* 0x001e220000000800 */
[----:B------:R-:W-:Y:S01]  /*11b50*/  UIMAD UR9, UR14, UR12, URZ ;  /* 0x0000000c0e0972a4 */ /* 0x000fe2000f8e023f */
[----:B------:R-:W-:Y:S01]  /*11b60*/  IMAD.MOV.U32 R7, RZ, RZ, R13 ;  /* 0x000000ffff077224 */ /* 0x000fe200078e000d */
[----:B------:R-:W-:Y:S01]  /*11b70*/  UIMAD.WIDE.U32 UR10, UR4, UR12, URZ ;  /* 0x0000000c040a72a5 */ /* 0x000fe2000f8e003f */
[----:B------:R-:W-:Y:S01]  /*11b80*/  VIADD R21, R21, 0x28820 ;  /* 0x0002882015157836 */ /* 0x000fe20000000000 */
[----:B------:R-:W-:Y:S01]  /*11b90*/  UIMAD UR9, UR4, UR13, UR9 ;  /* 0x0000000d040972a4 */ /* 0x000fe2000f8e0209 */
[----:B------:R-:W-:Y:S01]  /*11ba0*/  BSSY B1, `(.L_x_1423) ;  /* 0x000006b000017945 */ /* 0x000fe20003800000 */
[----:B------:R-:W-:Y:S01]  /*11bb0*/  USHF.R.S32.HI UR4, URZ, 0x1f, UR8 ;  /* 0x0000001f3f047899 */ /* 0x000fe20008011408 */
[----:B------:R-:W1:Y:S01]  /*11bc0*/  @P1 LDC R5, c[0x0][0xbf0] ;  /* 0x0002fc00ff051b82 */ /* 0x000e620000000800 */
[----:B------:R-:W-:Y:S01]  /*11bd0*/  UIADD3 UR11, UR11, UR9, URZ ;  /* 0x000000090b0b7290 */ /* 0x000fe2000fffe03f */
[----:B------:R-:W-:Y:S01]  /*11be0*/  PRMT R21, RZ, 0x654, R21 ;  /* 0x00000654ff157816 */ /* 0x000fe20000000015 */
[----:B------:R-:W-:-:S02]  /*11bf0*/  ULDC.64 UR12, c[0x0][0xb38] ;  /* 0x0002ce00000c7ab9 */ /* 0x000fc40000000a00 */
[----:B------:R-:W-:Y:S01]  /*11c00*/  UIMAD.WIDE.U32 UR10, UR56, UR12, UR10 ;  /* 0x0000000c380a72a5 */ /* 0x000fe2000f8e000a */
[----:B------:R2:W-:Y:S03]  /*11c10*/  SYNCS.ARRIVE.TRANS64.RED.A1T0 RZ, [R21+URZ], RZ ;  /* 0x000000ff15ff79a7 */ /* 0x0005e6000810043f */
[----:B------:R-:W-:-:S03]  /*11c20*/  UIMAD UR11, UR56, UR13, UR11 ;  /* 0x0000000d380b72a4 */ /* 0x000fc6000f8e020b */
[----:B------:R-:W-:Y:S02]  /*11c30*/  ULDC.64 UR12, c[0x0][0xb40] ;  /* 0x0002d000000c7ab9 */ /* 0x000fe40000000a00 */
[----:B------:R-:W-:Y:S01]  /*11c40*/  UIMAD UR4, UR4, UR12, URZ ;  /* 0x0000000c040472a4 */ /* 0x000fe2000f8e023f */
[----:B0-----:R-:W-:-:S03]  /*11c50*/  @P1 IMAD.HI.U32 R0, R13, R0, RZ ;  /* 0x000000000d001227 */ /* 0x001fc600078e00ff */
[----:B------:R-:W-:Y:S02]  /*11c60*/  UIMAD UR4, UR8, UR13, UR4 ;  /* 0x0000000d080472a4 */ /* 0x000fe4000f8e0204 */
[----:B------:R-:W-:-:S03]  /*11c70*/  UIMAD.WIDE.U32 UR8, UR8, UR12, UR10 ;  /* 0x0000000c080872a5 */ /* 0x000fc6000f8e000a */
[----:B------:R-:W-:Y:S01]  /*11c80*/  ULDC.64 UR10, c[0x0][0xb48] ;  /* 0x0002d200000a7ab9 */ /* 0x000fe20000000a00 */
[----:B------:R-:W-:Y:S01]  /*11c90*/  UIADD3 UR9, UR9, UR4, URZ ;  /* 0x0000000409097290 */ /* 0x000fe2000fffe03f */
[----:B-1----:R-:W-:-:S03]  /*11ca0*/  @P1 SHF.R.U32.HI R7, RZ, R5, R0 ;  /* 0x00000005ff071219 */ /* 0x002fc60000011600 */
[----:B------:R-:W-:Y:S01]  /*11cb0*/  UIMAD.WIDE.U32 UR8, UR57, UR10, UR8 ;  /* 0x0000000a390872a5 */ /* 0x000fe2000f8e0008 */
[--C-:B------:R-:W-:Y:S01]  /*11cc0*/  SHF.R.S32.HI R0, RZ, 0x1f, R7.reuse ;  /* 0x0000001fff007819 */ /* 0x100fe20000011407 */
[----:B------:R-:W-:Y:S02]  /*11cd0*/  IMAD.MOV R4, RZ, RZ, -R7 ;  /* 0x000000ffff047224 */ /* 0x000fe400078e0a07 */
[----:B------:R-:W-:Y:S02]  /*11ce0*/  UIMAD UR57, UR57, UR11, UR9 ;  /* 0x0000000b393972a4 */ /* 0x000fe4000f8e0209 */
[----:B------:R-:W-:Y:S01]  /*11cf0*/  IMAD R45, R45, R4, R13 ;  /* 0x000000042d2d7224 */ /* 0x000fe200078e020d */
[----:B------:R-:W-:Y:S01]  /*11d00*/  ULDC.64 UR10, c[0x0][0xb30] ;  /* 0x0002cc00000a7ab9 */ /* 0x000fe20000000a00 */
[----:B------:R-:W-:Y:S02]  /*11d10*/  IMAD.U32 R5, RZ, RZ, UR9 ;  /* 0x00000009ff057e24 */ /* 0x000fe4000f8e00ff */
[----:B------:R-:W-:-:S02]  /*11d20*/  IMAD R0, R0, UR10, RZ ;  /* 0x0000000a00007c24 */ /* 0x000fc4000f8e02ff */
[----:B------:R-:W-:Y:S01]  /*11d30*/  IMAD.U32 R4, RZ, RZ, UR8 ;  /* 0x00000008ff047e24 */ /* 0x000fe2000f8e00ff */
[----:B------:R-:W-:Y:S01]  /*11d40*/  ULDC.64 UR8, c[0x0][0xb28] ;  /* 0x0002ca0000087ab9 */ /* 0x000fe20000000a00 */
[----:B------:R-:W-:Y:S02]  /*11d50*/  IMAD.U32 R5, RZ, RZ, UR57 ;  /* 0x00000039ff057e24 */ /* 0x000fe4000f8e00ff */
        /* <DEDUP_REMOVED lines=20> */
[CC--:B------:R-:W-:Y:S02]  /*11ea0*/  @!P3 LEA R6, P6, R197.reuse, R14.reuse, 0x2 ;  /* 0x0000000ec506b211 */ /* 0x0c0fe400078c10ff */
[-C--:B-1----:R-:W-:Y:S02]  /*11eb0*/  @!P1 LEA.HI.X R5, R16, R15.reuse, R216, 0x2, P5 ;  /* 0x0000000f10059211 */ /* 0x082fe400028f14d8 */
[----:B------:R-:W-:Y:S02]  /*11ec0*/  @!P3 LEA.HI.X R7, R197, R15, R215, 0x2, P6 ;  /* 0x0000000fc507b211 */ /* 0x000fe400030f14d7 */
[----:B------:R-:W-:Y:S01]  /*11ed0*/  @!P4 LEA R8, P5, R196, R14, 0x2 ;  /* 0x0000000ec408c211 */ /* 0x000fe200078a10ff */
[----:B------:R0:W-:Y:S01]  /*11ee0*/  @!P1 ST.E.64 desc[UR36][R4.64], R88 ;  /* 0x0000005804009985 */ /* 0x0001e2000c101b24 */
[----:B------:R-:W-:-:S02]  /*11ef0*/  ISETP.GE.AND P1, PT, R194, UR4, PT ;  /* 0x00000004c2007c0c */ /* 0x000fc4000bf26270 */
[-C--:B------:R-:W-:Y:S01]  /*11f00*/  @!P2 LEA R10, P6, R195, R14.reuse, 0x2 ;  /* 0x0000000ec30aa211 */ /* 0x080fe200078c10ff */
[----:B------:R1:W-:Y:S01]  /*11f10*/  @!P3 ST.E.64 desc[UR36][R6.64], R92 ;  /* 0x0000005c0600b985 */ /* 0x0003e2000c101b24 */
[----:B------:R-:W-:Y:S02]  /*11f20*/  ISETP.GE.AND P3, PT, R193, UR4, PT ;  /* 0x00000004c1007c0c */ /* 0x000fe4000bf66270 */
[-C--:B------:R-:W-:Y:S02]  /*11f30*/  @!P4 LEA.HI.X R9, R196, R15.reuse, R214, 0x2, P5 ;  /* 0x0000000fc409c211 */ /* 0x080fe400028f14d6 */
[----:B------:R-:W-:Y:S02]  /*11f40*/  @!P2 LEA.HI.X R11, R195, R15, R213, 0x2, P6 ;  /* 0x0000000fc30ba211 */ /* 0x000fe400030f14d5 */
[----:B------:R-:W-:Y:S01]  /*11f50*/  ISETP.GE.AND P5, PT, R192, UR4, PT ;  /* 0x00000004c0007c0c */ /* 0x000fe2000bfa6270 */
[----:B------:R3:W-:Y:S02]  /*11f60*/  @!P4 ST.E.64 desc[UR36][R8.64], R96 ;  /* 0x000000600800c985 */ /* 0x0007e4000c101b24 */
[----:B------:R-:W-:-:S02]  /*11f70*/  @!P1 LEA R12, P4, R194, R14, 0x2 ;  /* 0x0000000ec20c9211 */ /* 0x000fc400078810ff */
[----:B------:R4:W-:Y:S01]  /*11f80*/  @!P2 ST.E.64 desc[UR36][R10.64], R100 ;  /* 0x000000640a00a985 */ /* 0x0009e2000c101b24 */
[----:B------:R-:W-:Y:S02]  /*11f90*/  ISETP.GE.AND P2, PT, R191, UR4, PT ;  /* 0x00000004bf007c0c */ /* 0x000fe4000bf46270 */
[CC--:B0-----:R-:W-:Y:S02]  /*11fa0*/  @!P3 LEA R4, P6, R193.reuse, R14.reuse, 0x2 ;  /* 0x0000000ec104b211 */ /* 0x0c1fe400078c10ff */
[-C--:B------:R-:W-:Y:S02]  /*11fb0*/  @!P1 LEA.HI.X R13, R194, R15.reuse, R212, 0x2, P4 ;  /* 0x0000000fc20d9211 */ /* 0x080fe400020f14d4 */
        /* <DEDUP_REMOVED lines=23> */
[----:B---3--:R-:W-:Y:S01]  /*12130*/  @!P2 LEA R6, P6, R187, R14, 0x2 ;  /* 0x0000000ebb06a211 */ /* 0x008fe200078c10ff */
[----:B------:R3:W-:Y:S01]  /*12140*/  @!P1 ST.E.64 desc[UR36][R4.64], R128 ;  /* 0x0000008004009985 */ /* 0x0007e2000c101b24 */
[----:B------:R-:W-:Y:S02]  /*12150*/  ISETP.GE.AND P3, PT, R184, UR4, PT ;  /* 0x00000004b8007c0c */ /* 0x000fe4000bf66270 */
[----:B------:R-:W-:Y:S02]  /*12160*/  ISETP.GE.AND P1, PT, R23, UR4, PT ;  /* 0x0000000417007c0c */ /* 0x000fe4000bf26270 */
[----:B------:R-:W-:-:S02]  /*12170*/  @!P2 LEA.HI.X R7, R187, R15, R205, 0x2, P6 ;  /* 0x0000000fbb07a211 */ /* 0x000fc400030f14cd */
[----:B----4-:R-:W-:-:S03]  /*12180*/  @!P4 LEA R8, P6, R186, R14, 0x2 ;  /* 0x0000000eba08c211 */ /* 0x010fc600078c10ff */
        /* <DEDUP_REMOVED lines=12> */
.L_x_1424:
[----:B------:R-:W-:Y:S05]  /*12250*/  BSYNC B1 ;  /* 0x0000000000017941 */ /* 0x000fea0003800000 */
.L_x_1423:
[----:B--2---:R-:W2:Y:S04]  /*12260*/  SHFL.IDX PT, R20, R20, 0x1, 0x1c1f ;  /* 0x003c1f0014147f89 */ /* 0x004ea800000e0000 */
[----:B------:R-:W4:Y:S01]  /*12270*/  SHFL.IDX PT, R0, R0, 0x1, 0x1c1f ;  /* 0x003c1f0000007f89 */ /* 0x000f2200000e0000 */
[----:B------:R-:W-:Y:S05]  /*12280*/  @P0 BRA `(.L_x_1422) ;  /* 0x0000001000240947 */ /* 0x000fea0003800000 */
[----:B------:R-:W-:Y:S02]  /*12290*/  ULDC UR4, c[0x0][0xac8] ;  /* 0x0002b20000047ab9 */ /* 0x000fe40000000800 */
[----:B------:R-:W-:Y:S02]  /*122a0*/  ISETP.GE.AND P2, PT, R16, UR4, PT ;  /* 0x0000000410007c0c */ /* 0x000fe4000bf46270 */
[----:B------:R-:W-:Y:S02]  /*122b0*/  ISETP.GE.AND P1, PT, R197, UR4, PT ;  /* 0x00000004c5007c0c */ /* 0x000fe4000bf26270 */
[----:B------:R-:W-:Y:S02]  /*122c0*/  ISETP.GE.AND P0, PT, R196, UR4, PT ;  /* 0x00000004c4007c0c */ /* 0x000fe4000bf06270 */
[----:B------:R-:W-:Y:S02]  /*122d0*/  ISETP.GE.AND P4, PT, R194, UR4, PT ;  /* 0x00000004c2007c0c */ /* 0x000fe4000bf86270 */
[----:B------:R-:W-:-:S05]  /*122e0*/  ISETP.GE.AND P3, PT, R195, UR4, PT ;  /* 0x00000004c3007c0c */ /* 0x000fca000bf66270 */
[CC--:B---34-:R-:W-:Y:S02]  /*122f0*/  @!P2 LEA R4, P6, R16.reuse, R0.reuse, 0x2 ;  /* 0x000000001004a211 */ /* 0x0d8fe400078c10ff */
[C---:B------:R-:W-:Y:S02]  /*12300*/  @!P1 LEA R6, P5, R197.reuse, R0, 0x2 ;  /* 0x00000000c5069211 */ /* 0x040fe400078a10ff */
[----:B--2---:R-:W-:Y:S02]  /*12310*/  @!P2 LEA.HI.X R5, R16, R20, R216, 0x2, P6 ;  /* 0x000000141005a211 */ /* 0x004fe400030f14d8 */
[----:B------:R-:W-:Y:S02]  /*12320*/  @!P0 LEA R8, P6, R196, R0, 0x2 ;  /* 0x00000000c4088211 */ /* 0x000fe400078c10ff */
[----:B------:R-:W-:Y:S01]  /*12330*/  @!P1 LEA.HI.X R7, R197, R20, R215, 0x2, P5 ;  /* 0x00000014c5079211 */ /* 0x000fe200028f14d7 */
[----:B------:R2:W-:Y:S01]  /*12340*/  @!P2 ST.E.64 desc[UR36][R4.64], R2 ;  /* 0x000000020400a985 */ /* 0x0005e2000c101b24 */
[----:B------:R-:W-:-:S02]  /*12350*/  ISETP.GE.AND P5, PT, R193, UR4, PT ;  /* 0x00000004c1007c0c */ /* 0x000fc4000bfa6270 */
[----:B------:R-:W-:Y:S01]  /*12360*/  @!P0 LEA.HI.X R9, R196, R20, R214, 0x2, P6 ;  /* 0x00000014c4098211 */ /* 0x000fe200030f14d6 */
[----:B------:R3:W-:Y:S01]  /*12370*/  @!P1 ST.E.64 desc[UR36][R6.64], R94 ;  /* 0x0000005e06009985 */ /* 0x0007e2000c101b24 */
[----:B------:R-:W-:Y:S02]  /*12380*/  ISETP.GE.AND P2, PT, R192, UR4, PT ;  /* 0x00000004c0007c0c */ /* 0x000fe4000bf46270 */
[-C--:B------:R-:W-:Y:S01]  /*12390*/  @!P3 LEA R10, P6, R195, R0.reuse, 0x2 ;  /* 0x00000000c30ab211 */ /* 0x080fe200078c10ff */
[----:B------:R4:W-:Y:S01]  /*123a0*/  @!P0 ST.E.64 desc[UR36][R8.64], R98 ;  /* 0x0000006208008985 */ /* 0x0009e2000c101b24 */
[C---:B------:R-:W-:Y:S02]  /*123b0*/  @!P4 LEA R12, P0, R194.reuse, R0, 0x2 ;  /* 0x00000000c20cc211 */ /* 0x040fe400078010ff */
[----:B------:R-:W-:Y:S02]  /*123c0*/  ISETP.GE.AND P1, PT, R191, UR4, PT ;  /* 0x00000004bf007c0c */ /* 0x000fe4000bf26270 */
[----:B------:R-:W-:-:S02]  /*123d0*/  @!P4 LEA.HI.X R13, R194, R20, R212, 0x2, P0 ;  /* 0x00000014c20dc211 */ /* 0x000fc400000f14d4 */
[----:B------:R-:W-:Y:S02]  /*123e0*/  @!P3 LEA.HI.X R11, R195, R20, R213, 0x2, P6 ;  /* 0x00000014c30bb211 */ /* 0x000fe400030f14d5 */
[----:B------:R-:W-:Y:S02]  /*123f0*/  ISETP.GE.AND P0, PT, R190, UR4, PT ;  /* 0x00000004be007c0c */ /* 0x000fe4000bf06270 */
[----:B0-----:R-:W-:Y:S01]  /*12400*/  @!P5 LEA R14, P6, R193, R0, 0x2 ;  /* 0x00000000c10ed211 */ /* 0x001fe200078c10ff */
[----:B------:R0:W-:Y:S01]  /*12410*/  @!P3 ST.E.64 desc[UR36][R10.64], R102 ;  /* 0x000000660a00b985 */ /* 0x0001e2000c101b24 */
[----:B------:R-:W-:Y:S02]  /*12420*/  ISETP.GE.AND P3, PT, R189, UR4, PT ;  /* 0x00000004bd007c0c */ /* 0x000fe4000bf66270 */
[----:B-1----:R-:W-:Y:S01]  /*12430*/  @!P5 LEA.HI.X R15, R193, R20, R211, 0x2, P6 ;  /* 0x00000014c10fd211 */ /* 0x002fe200030f14d3 */
[----:B------:R-:W-:Y:S01]  /*12440*/  @!P4 ST.E.64 desc[UR36][R12.64], R106 ;  /* 0x0000006a0c00c985 */ /* 0x000fe2000c101b24 */
[----:B--2---:R-:W-:-:S03]  /*12450*/  @!P2 LEA R2, P4, R192, R0, 0x2 ;  /* 0x00000000c002a211 */ /* 0x004fc600078810ff */
[----:B------:R-:W-:Y:S01]  /*12460*/  @!P5 ST.E.64 desc[UR36][R14.64], R110 ;  /* 0x0000006e0e00d985 */ /* 0x000fe2000c101b24 */
[C---:B------:R-:W-:Y:S02]  /*12470*/  @!P1 LEA R4, P5, R191.reuse, R0, 0x2 ;  /* 0x00000000bf049211 */ /* 0x040fe400078a10ff */
[----:B------:R-:W-:Y:S02]  /*12480*/  @!P2 LEA.HI.X R3, R192, R20, R210, 0x2, P4 ;  /* 0x00000014c003a211 */ /* 0x000fe400020f14d2 */
[----:B---3--:R-:W-:Y:S02]  /*12490*/  @!P0 LEA R6, P6, R190, R0, 0x2 ;  /* 0x00000000be068211 */ /* 0x008fe400078c10ff */
[----:B------:R-:W-:Y:S01]  /*124a0*/  ISETP.GE.AND P4, PT, R188, UR4, PT ;  /* 0x00000004bc007c0c */ /* 0x000fe2000bf86270 */
[----:B------:R1:W-:Y:S01]  /*124b0*/  @!P2 ST.E.64 desc[UR36][R2.64], R114 ;  /* 0x000000720200a985 */ /* 0x0003e2000c101b24 */
[-C--:B------:R-:W-:Y:S02]  /*124c0*/  @!P1 LEA.HI.X R5, R191, R20.reuse, R209, 0x2, P5 ;  /* 0x00000014bf059211 */ /* 0x080fe400028f14d1 */
[----:B------:R-:W-:-:S02]  /*124d0*/  @!P0 LEA.HI.X R7, R190, R20, R208, 0x2, P6 ;  /* 0x00000014be078211 */ /* 0x000fc400030f14d0 */
[----:B------:R-:W-:Y:S01]  /*124e0*/  ISETP.GE.AND P2, PT, R187, UR4, PT ;  /* 0x00000004bb007c0c */ /* 0x000fe2000bf46270 */
[----:B------:R2:W-:Y:S01]  /*124f0*/  @!P1 ST.E.64 desc[UR36][R4.64], R118 ;  /* 0x0000007604009985 */ /* 0x0005e2000c101b24 */
[----:B----4-:R-:W-:Y:S02]  /*12500*/  @!P3 LEA R8, P5, R189, R0, 0x2 ;  /* 0x00000000bd08b211 */ /* 0x010fe400078a10ff */
[----:B------:R-:W-:Y:S01]  /*12510*/  ISETP.GE.AND P1, PT, R186, UR4, PT ;  /* 0x00000004ba007c0c */ /* 0x000fe2000bf26270 */
[----:B------:R3:W-:Y:S01]  /*12520*/  @!P0 ST.E.64 desc[UR36][R6.64], R122 ;  /* 0x0000007a06008985 */ /* 0x0007e2000c101b24 */
[----:B------:R-:W-:Y:S02]  /*12530*/  ISETP.GE.AND P0, PT, R185, UR4, PT ;  /* 0x00000004b9007c0c */ /* 0x000fe4000bf06270 */
[----:B------:R-:W-:Y:S02]  /*12540*/  @!P3 LEA.HI.X R9, R189, R20, R207, 0x2, P5 ;  /* 0x00000014bd09b211 */ /* 0x000fe400028f14cf */
[----:B------:R-:W-:-:S02]  /*12550*/  ISETP.GE.AND P5, PT, R184, UR4, PT ;  /* 0x00000004b8007c0c */ /* 0x000fc4000bfa6270 */
[CC--:B0-----:R-:W-:Y:S01]  /*12560*/  @!P4 LEA R10, P6, R188.reuse, R0.reuse, 0x2 ;  /* 0x00000000bc0ac211 */ /* 0x0c1fe200078c10ff */
[----:B------:R0:W-:Y:S01]  /*12570*/  @!P3 ST.E.64 desc[UR36][R8.64], R126 ;  /* 0x0000007e0800b985 */ /* 0x0001e2000c101b24 */
[C---:B-1----:R-:W-:Y:S02]  /*12580*/  @!P2 LEA R2, P3, R187.reuse, R0, 0x2 ;  /* 0x00000000bb02a211 */ /* 0x042fe400078610ff */
[----:B------:R-:W-:Y:S02]  /*12590*/  @!P4 LEA.HI.X R11, R188, R20, R206, 0x2, P6 ;  /* 0x00000014bc0bc211 */ /* 0x000fe400030f14ce */
[----:B--2---:R-:W-:Y:S02]  /*125a0*/  @!P1 LEA R4, P6, R186, R0, 0x2 ;  /* 0x00000000ba049211 */ /* 0x004fe400078c10ff */
[----:B------:R-:W-:Y:S01]  /*125b0*/  @!P2 LEA.HI.X R3, R187, R20, R205, 0x2, P3 ;  /* 0x00000014bb03a211 */ /* 0x000fe200018f14cd */
[----:B------:R0:W-:Y:S01]  /*125c0*/  @!P4 ST.E.64 desc[UR36][R10.64], R130 ;  /* 0x000000820a00c985 */ /* 0x0001e2000c101b24 */
[----:B---3--:R-:W-:-:S02]  /*125d0*/  @!P0 LEA R6, P4, R185, R0, 0x2 ;  /* 0x00000000b9068211 */ /* 0x008fc400078810ff */
[----:B------:R-:W-:Y:S01]  /*125e0*/  @!P5 LEA R12, P3, R184, R0, 0x2 ;  /* 0x00000000b80cd211 */ /* 0x000fe200078610ff */
[----:B------:R0:W-:Y:S01]  /*125f0*/  @!P2 ST.E.64 desc[UR36][R2.64], R134 ;  /* 0x000000860200a985 */ /* 0x0001e2000c101b24 */
[-C--:B------:R-:W-:Y:S02]  /*12600*/  @!P1 LEA.HI.X R5, R186, R20.reuse, R204, 0x2, P6 ;  /* 0x00000014ba059211 */ /* 0x080fe400030f14cc */
[-C--:B------:R-:W-:Y:S02]  /*12610*/  @!P0 LEA.HI.X R7, R185, R20.reuse, R203, 0x2, P4 ;  /* 0x00000014b9078211 */ /* 0x080fe400020f14cb */
[----:B------:R-:W-:Y:S01]  /*12620*/  @!P5 LEA.HI.X R13, R184, R20, R202, 0x2, P3 ;  /* 0x00000014b80dd211 */ /* 0x000fe200018f14ca */
[----:B------:R0:W-:Y:S04]  /*12630*/  @!P1 ST.E.64 desc[UR36][R4.64], R138 ;  /* 0x0000008a04009985 */ /* 0x0001e8000c101b24 */
[----:B------:R0:W-:Y:S01]  /*12640*/  @!P0 ST.E.64 desc[UR36][R6.64], R142 ;  /* 0x0000008e06008985 */ /* 0x0001e2000c101b24 */
[----:B------:R-:W-:-:S03]  /*12650*/  ISETP.GE.AND P0, PT, R23, UR4, PT ;  /* 0x0000000417007c0c */ /* 0x000fc6000bf06270 */
[----:B------:R0:W-:Y:S10]  /*12660*/  @!P5 ST.E.64 desc[UR36][R12.64], R146 ;  /* 0x000000920c00d985 */ /* 0x0001f4000c101b24 */
[----:B------:R-:W-:Y:S05]  /*12670*/  @P0 BRA `(.L_x_1422) ;  /* 0x0000000c00280947 */ /* 0x000fea0003800000 */
[----:B0-----:R-:W-:-:S04]  /*12680*/  LEA R2, P0, R23, R0, 0x2 ;  /* 0x0000000017027211 */ /* 0x001fc800078010ff */
[----:B------:R-:W-:-:S05]  /*12690*/  LEA.HI.X R3, R23, R20, R201, 0x2, P0 ;  /* 0x0000001417037211 */ /* 0x000fca00000f14c9 */
[----:B------:R0:W-:Y:S01]  /*126a0*/  ST.E.64 desc[UR36][R2.64], R150 ;  /* 0x0000009602007985 */ /* 0x0001e2000c101b24 */
[----:B------:R-:W-:Y:S05]  /*126b0*/  BRA `(.L_x_1422) ;  /* 0x0000000c00187947 */ /* 0x000fea0003800000 */
.L_x_1413:
[----:B------:R-:W-:Y:S02]  /*126c0*/  ULDC.64 UR8, c[0x0][0xc00] ;  /* 0x0003000000087ab9 */ /* 0x000fe40000000a00 */
[----:B------:R-:W-:-:S04]  /*126d0*/  UISETP.NE.U32.AND UP0, UPT, UR8, URZ, UPT ;  /* 0x0000003f0800728c */ /* 0x000fc8000bf05070 */
[----:B------:R-:W-:-:S03]  /*126e0*/  UISETP.NE.AND.EX UP0, UPT, UR9, URZ, UPT, UP0 ;  /* 0x0000003f0900728c */ /* 0x000fc6000bf05300 */
[----:B------:R-:W-:Y:S02]  /*126f0*/  ULDC.64 UR8, c[0x0][0xc00] ;  /* 0x0003000000087ab9 */ /* 0x000fe40000000a00 */
[----:B------:R-:W-:Y:S01]  /*12700*/  UIMAD.WIDE UR8, UR58, 0x4, UR8 ;  /* 0x000000043a0878a5 */ /* 0x000fe2000f8e0208 */
[----:B------:R-:W-:-:S05]  /*12710*/  PLOP3.LUT P1, PT, PT, PT, UP0, 0x80, 0x0 ;  /* 0x000000000000781c */ /* 0x000fca0003f2f008 */
[----:B------:R-:W-:Y:S02]  /*12720*/  IMAD.U32 R2, RZ, RZ, UR8 ;  /* 0x00000008ff027e24 */ /* 0x000fe4000f8e00ff */
[----:B------:R-:W-:Y:S01]  /*12730*/  IMAD.U32 R3, RZ, RZ, UR9 ;  /* 0x00000009ff037e24 */ /* 0x000fe2000f8e00ff */
[----:B------:R-:W-:Y:S02]  /*12740*/  ULDC.64 UR8, c[0x0][0xc08] ;  /* 0x0003020000087ab9 */ /* 0x000fe40000000a00 */
[----:B------:R-:W-:Y:S01]  /*12750*/  UISETP.NE.U32.AND UP1, UPT, UR8, URZ, UPT ;  /* 0x0000003f0800728c */ /* 0x000fe2000bf25070 */
[----:B------:R-:W-:Y:S02]  /*12760*/  ULDC UR4, c[0x0][0xa88] ;  /* 0x0002a20000047ab9 */ /* 0x000fe40000000800 */
[----:B------:R-:W2:Y:S01]  /*12770*/  @P1 LDG.E R6, desc[UR36][R2.64] ;  /* 0x0000002402061981 */ /* 0x000ea2000c1e1900 */
[----:B------:R-:W-:Y:S01]  /*12780*/  UISETP.NE.AND.EX UP1, UPT, UR9, URZ, UPT, UP1 ;  /* 0x0000003f0900728c */ /* 0x000fe2000bf25310 */
[----:B------:R-:W-:-:S05]  /*12790*/  IMAD.U32 R0, RZ, RZ, UR4 ;  /* 0x00000004ff007e24 */ /* 0x000fca000f8e00ff */
[----:B------:R-:W-:-:S05]  /*127a0*/  PLOP3.LUT P2, PT, PT, PT, UP1, 0x80, 0x0 ;  /* 0x000000000000781c */ /* 0x000fca0003f4f018 */
[----:B------:R-:W-:Y:S02]  /*127b0*/  @UP1 ULDC.64 UR8, c[0x0][0xc08] ;  /* 0x0003020000081ab9 */ /* 0x000fe40000000a00 */
[----:B------:R-:W-:-:S06]  /*127c0*/  @UP1 UIMAD.WIDE UR8, UR58, 0x4, UR8 ;  /* 0x000000043a0818a5 */ /* 0x000fcc000f8e0208 */
[----:B------:R-:W-:Y:S02]  /*127d0*/  IMAD.U32 R4, RZ, RZ, UR8 ;  /* 0x00000008ff047e24 */ /* 0x000fe4000f8e00ff */
[----:B------:R-:W-:-:S05]  /*127e0*/  IMAD.U32 R5, RZ, RZ, UR9 ;  /* 0x00000009ff057e24 */ /* 0x000fca000f8e00ff */
[----:B------:R0:W5:Y:S01]  /*127f0*/  @P2 LDG.E R0, desc[UR36][R4.64] ;  /* 0x0000002404002981 */ /* 0x000162000c1e1900 */
[----:B------:R-:W-:Y:S01]  /*12800*/  UISETP.NE.AND UP1, UPT, UR55, URZ, UPT ;  /* 0x0000003f3700728c */ /* 0x000fe2000bf25270 */
[----:B------:R-:W-:Y:S01]  /*12810*/  ISETP.GT.AND P0, PT, R223, 0x7f, PT ;  /* 0x0000007fdf00780c */ /* 0x000fe20003f04270 */
[----:B------:R-:W-:-:S09]  /*12820*/  UMOV UR4, URZ ;  /* 0x0000003f00047c82 */ /* 0x000fd20008000000 */
[----:B------:R-:W-:Y:S01]  /*12830*/  @!UP1 ULDC UR55, c[0x0][0xad4] ;  /* 0x0002b50000379ab9 */ /* 0x000fe20000000800 */
[----:B--2---:R-:W-:Y:S01]  /*12840*/  @P1 R2UR UR4, R6 ;  /* 0x00000000060412ca */ /* 0x004fe200000e0000 */
[----:B0-----:R-:W-:-:S14]  /*12850*/  @P2 BRA `(.L_x_1425) ;  /* 0x0000000000102947 */ /* 0x001fdc0003800000 */
[----:B------:R-:W-:Y:S05]  /*12860*/  @!P1 BRA `(.L_x_1425) ;  /* 0x00000000000c9947 */ /* 0x000fea0003800000 */
[----:B------:R-:W2:Y:S04]  /*12870*/  LDG.E R5, desc[UR36][R2.64] ;  /* 0x0000002402057981 */ /* 0x000ea8000c1e1900 */
[----:B-----5:R-:W2:Y:S02]  /*12880*/  LDG.E R0, desc[UR36][R2.64+0x4] ;  /* 0x0000042402007981 */ /* 0x020ea4000c1e1900 */
[----:B--2---:R-:W-:-:S07]  /*12890*/  IMAD.IADD R0, R0, 0x1, -R5 ;  /* 0x0000000100007824 */ /* 0x004fce00078e0a05 */
.L_x_1425:
[----:B------:R-:W-:Y:S01]  /*128a0*/  USHF.R.S32.HI UR13, URZ, 0x1f, UR58 ;  /* 0x0000001f3f0d7899 */ /* 0x000fe2000801143a */
[----:B------:R-:W-:Y:S01]  /*128b0*/  BSSY B1, `(.L_x_1426) ;  /* 0x000003a000017945 */ /* 0x000fe20003800000 */
[----:B------:R-:W-:Y:S02]  /*128c0*/  USHF.R.S32.HI UR21, URZ, 0x1f, UR4 ;  /* 0x0000001f3f157899 */ /* 0x000fe40008011404 */
[----:B------:R-:W-:Y:S02]  /*128d0*/  USEL UR12, UR58, URZ, !UP0 ;  /* 0x0000003f3a0c7287 */ /* 0x000fe4000c000000 */
[----:B------:R-:W-:Y:S01]  /*128e0*/  USEL UR13, UR13, URZ, !UP0 ;  /* 0x0000003f0d0d7287 */ /* 0x000fe2000c000000 */
[----:B------:R-:W-:Y:S11]  /*128f0*/  @P0 BRA `(.L_x_1427) ;  /* 0x0000000000d40947 */ /* 0x000ff60003800000 */
[----:B------:R-:W0:Y:S01]  /*12900*/  S2R R4, SR_TID.X ;  /* 0x0000000000047919 */ /* 0x000e220000002100 */
[----:B------:R-:W1:Y:S01]  /*12910*/  LDC R9, c[0x0][0xbe8] ;  /* 0x0002fa00ff097b82 */ /* 0x000e620000000800 */
[----:B------:R-:W-:Y:S02]  /*12920*/  IMAD.U32 R3, RZ, RZ, UR47 ;  /* 0x0000002fff037e24 */ /* 0x000fe4000f8e00ff */
[----:B-1---5:R-:W-:-:S03]  /*12930*/  IMAD R2, R0, R9, RZ ;  /* 0x0000000900027224 */ /* 0x022fc600078e02ff */
[----:B0-----:R-:W-:-:S04]  /*12940*/  IADD3 R4, R3, -0x80, R4 ;  /* 0xffffff8003047810 */ /* 0x001fc80007ffe004 */
[----:B------:R-:W-:-:S13]  /*12950*/  ISETP.GE.AND P0, PT, R4, R2, PT ;  /* 0x000000020400720c */ /* 0x000fda0003f06270 */
[----:B------:R-:W-:Y:S05]  /*12960*/  @P0 BRA `(.L_x_1427) ;  /* 0x0000000000b80947 */ /* 0x000fea0003800000 */
[----:B------:R-:W-:Y:S01]  /*12970*/  ISETP.NE.AND P0, PT, R9, 0x1, PT ;  /* 0x000000010900780c */ /* 0x000fe20003f05270 */
[----:B------:R-:W-:Y:S01]  /*12980*/  UISETP.GT.AND UP0, UPT, UR55, 0x1, UPT ;  /* 0x000000013700788c */ /* 0x000fe2000bf04270 */
[----:B------:R-:W-:Y:S01]  /*12990*/  IMAD.MOV.U32 R5, RZ, RZ, R4 ;  /* 0x000000ffff057224 */ /* 0x000fe200078e0004 */
[----:B------:R-:W-:Y:S02]  /*129a0*/  UMOV UR19, 0x9b8 ;  /* 0x000009b800137882 */ /* 0x000fe40000000000 */
[----:B------:R-:W-:Y:S02]  /*129b0*/  USEL UR19, UR19, 0x978, UP0 ;  /* 0x0000097813137887 */ /* 0x000fe40008000000 */
[----:B------:R-:W-:-:S06]  /*129c0*/  USEL UR18, UR57, URZ, UP0 ;  /* 0x0000003f39127287 */ /* 0x000fcc0008000000 */
[----:B------:R-:W0:Y:S04]  /*129d0*/  @P0 LDC R3, c[0x0][0xbec] ;  /* 0x0002fb00ff030b82 */ /* 0x000e280000000800 */
[----:B------:R-:W-:Y:S01]  /*129e0*/  ULDC.64 UR8, c[0x0][UR19+0x218] ;  /* 0x0000860013087abb */ /* 0x000fe20008000a00 */
[----:B------:R-:W-:Y:S01]  /*129f0*/  ULDC.64 UR14, c[0x0][UR19+0x220] ;  /* 0x00008800130e7abb */ /* 0x000fe20008000a00 */
[----:B------:R-:W-:Y:S01]  /*12a00*/  ULDC.64 UR16, c[0x0][UR19+0x228] ;  /* 0x00008a0013107abb */ /* 0x000fe20008000a00 */
[----:B------:R-:W-:Y:S01]  /*12a10*/  UIMAD.WIDE.U32 UR10, UR8, UR56, URZ ;  /* 0x00000038080a72a5 */ /* 0x000fe2000f8e003f */
[----:B------:R-:W1:Y:S01]  /*12a20*/  @P0 LDC R7, c[0x0][0xbf0] ;  /* 0x0002fc00ff070b82 */ /* 0x000e620000000800 */
[----:B------:R-:W-:Y:S02]  /*12a30*/  UIMAD UR20, UR9, UR56, URZ ;  /* 0x00000038091472a4 */ /* 0x000fe4000f8e023f */
[----:B------:R-:W-:-:S02]  /*12a40*/  UIMAD UR15, UR15, UR12, URZ ;  /* 0x0000000c0f0f72a4 */ /* 0x000fc4000f8e023f */
[----:B------:R-:W-:Y:S02]  /*12a50*/  UIMAD.WIDE.U32 UR22, UR16, UR18, URZ ;  /* 0x00000012101672a5 */ /* 0x000fe4000f8e003f */
[----:B------:R-:W-:Y:S02]  /*12a60*/  UIMAD.WIDE.U32 UR8, UR14, UR12, URZ ;  /* 0x0000000c0e0872a5 */ /* 0x000fe4000f8e003f */
[----:B------:R-:W-:Y:S02]  /*12a70*/  UIMAD UR16, UR17, UR18, URZ ;  /* 0x00000012111072a4 */ /* 0x000fe4000f8e023f */
[----:B------:R-:W-:Y:S02]  /*12a80*/  UIMAD UR15, UR14, UR13, UR15 ;  /* 0x0000000d0e0f72a4 */ /* 0x000fe4000f8e020f */
[----:B------:R-:W-:Y:S02]  /*12a90*/  UIADD3 UR10, UP1, UP2, UR8, UR10, UR4 ;  /* 0x0000000a080a7290 */ /* 0x000fe4000fa3e004 */
[----:B------:R-:W-:Y:S01]  /*12aa0*/  UIADD3 UR16, UR23, UR16, URZ ;  /* 0x0000001017107290 */ /* 0x000fe2000fffe03f */
[----:B0-----:R-:W-:Y:S01]  /*12ab0*/  @P0 IMAD.HI.U32 R2, R4, R3, RZ ;  /* 0x0000000304020227 */ /* 0x001fe200078e00ff */
[----:B------:R-:W-:-:S02]  /*12ac0*/  UIADD3 UR20, UR11, UR20, URZ ;  /* 0x000000140b147290 */ /* 0x000fc4000fffe03f */
[----:B------:R-:W-:Y:S01]  /*12ad0*/  UIADD3 UR15, UR9, UR15, URZ ;  /* 0x0000000f090f7290 */ /* 0x000fe2000fffe03f */
[----:B------:R-:W-:Y:S02]  /*12ae0*/  IMAD.U32 R3, RZ, RZ, UR23 ;  /* 0x00000017ff037e24 */ /* 0x000fe4000f8e00ff */
[----:B------:R-:W-:Y:S01]  /*12af0*/  IMAD.U32 R6, RZ, RZ, UR16 ;  /* 0x00000010ff067e24 */ /* 0x000fe2000f8e00ff */
[----:B------:R-:W-:Y:S01]  /*12b00*/  ULDC.64 UR8, c[0x0][UR19+0x210] ;  /* 0x0000840013087abb */ /* 0x000fe20008000a00 */
[----:B-1----:R-:W-:Y:S01]  /*12b10*/  @P0 SHF.R.U32.HI R5, RZ, R7, R2 ;  /* 0x00000007ff050219 */ /* 0x002fe20000011602 */
[----:B------:R-:W-:-:S04]  /*12b20*/  IMAD.U32 R2, RZ, RZ, UR22 ;  /* 0x00000016ff027e24 */ /* 0x000fc8000f8e00ff */
[--C-:B------:R-:W-:Y:S01]  /*12b30*/  IMAD.MOV R7, RZ, RZ, -R5.reuse ;  /* 0x000000ffff077224 */ /* 0x100fe200078e0a05 */
[----:B------:R-:W-:Y:S01]  /*12b40*/  IADD3 R2, P0, P1, R5, UR10, R2 ;  /* 0x0000000a05027c10 */ /* 0x000fe2000f91e002 */
[----:B------:R-:W-:Y:S01]  /*12b50*/  UIADD3.X UR10, UR15, UR20, UR21, UP1, UP2 ;  /* 0x000000140f0a7290 */ /* 0x000fe20008fe4415 */
[----:B------:R-:W-:Y:S01]  /*12b60*/  SHF.R.S32.HI R5, RZ, 0x1f, R5 ;  /* 0x0000001fff057819 */ /* 0x000fe20000011405 */
[----:B------:R-:W-:-:S04]  /*12b70*/  IMAD R7, R9, R7, R4 ;  /* 0x0000000709077224 */ /* 0x000fc800078e0204 */
[----:B------:R-:W-:Y:S01]  /*12b80*/  IADD3.X R3, R5, UR10, R6, P0, P1 ;  /* 0x0000000a05037c10 */ /* 0x000fe200087e2406 */
[C---:B------:R-:W-:Y:S01]  /*12b90*/  IMAD R9, R7.reuse, UR9, RZ ;  /* 0x0000000907097c24 */ /* 0x040fe2000f8e02ff */
[----:B------:R-:W-:Y:S01]  /*12ba0*/  SHF.R.S32.HI R4, RZ, 0x1f, R7 ;  /* 0x0000001fff047819 */ /* 0x000fe20000011407 */
[----:B------:R-:W-:Y:S01]  /*12bb0*/  ULDC.64 UR10, c[0x0][0xba8] ;  /* 0x0002ea00000a7ab9 */ /* 0x000fe20000000a00 */
[----:B------:R-:W-:Y:S01]  /*12bc0*/  @!UP0 ULDC UR10, c[0x0][0xb50] ;  /* 0x0002d400000a8ab9 */ /* 0x000fe20000000800 */
[----:B------:R-:W-:Y:S01]  /*12bd0*/  IMAD.WIDE.U32 R2, R7, UR8, R2 ;  /* 0x0000000807027c25 */ /* 0x000fe2000f8e0002 */
[----:B------:R-:W-:-:S03]  /*12be0*/  @!UP0 ULDC UR11, c[0x0][0xb54] ;  /* 0x0002d500000b8ab9 */ /* 0x000fc60000000800 */
[----:B------:R-:W-:Y:S01]  /*12bf0*/  IMAD R9, R4, UR8, R9 ;  /* 0x0000000804097c24 */ /* 0x000fe2000f8e0209 */
[----:B------:R-:W-:-:S03]  /*12c00*/  LEA R4, P0, R2, UR10, 0x2 ;  /* 0x0000000a02047c11 */ /* 0x000fc6000f8010ff */
[----:B------:R-:W-:-:S05]  /*12c10*/  IMAD.IADD R3, R3, 0x1, R9 ;  /* 0x0000000103037824 */ /* 0x000fca00078e0209 */
[----:B------:R-:W-:Y:S01]  /*12c20*/  LEA.HI.X R5, R2, UR11, R3, 0x2, P0 ;  /* 0x0000000b02057c11 */ /* 0x000fe200080f1403 */
[----:B------:R-:W-:-:S05]  /*12c30*/  IMAD.MOV.U32 R3, RZ, RZ, -0x800000 ;  /* 0xff800000ff037424 */ /* 0x000fca00078e00ff */
[----:B------:R0:W-:Y:S02]  /*12c40*/  STG.E desc[UR36][R4.64], R3 ;  /* 0x0000000304007986 */ /* 0x0001e4000c101924 */
.L_x_1427:
[----:B------:R-:W-:Y:S05]  /*12c50*/  BSYNC B1 ;  /* 0x0000000000017941 */ /* 0x000fea0003800000 */
.L_x_1426:
[----:B------:R-:W-:-:S06]  /*12c60*/  UISETP.GT.AND UP0, UPT, UR55, 0x1, UPT ;  /* 0x000000013700788c */ /* 0x000fcc000bf04270 */
[----:B------:R-:W-:-:S13]  /*12c70*/  PLOP3.LUT P0, PT, PT, PT, UP0, 0x80, 0x0 ;  /* 0x000000000000781c */ /* 0x000fda0003f0f008 */
[----:B------:R-:W-:Y:S05]  /*12c80*/  @P0 BRA `(.L_x_1422) ;  /* 0x0000000400a40947 */ /* 0x000fea0003800000 */
[----:B------:R-:W1:Y:S01]  /*12c90*/  LDC R11, c[0x0][0xbe8] ;  /* 0x0002fa00ff0b7b82 */ /* 0x000e620000000800 */
[----:B------:R-:W-:Y:S01]  /*12ca0*/  ULDC.64 UR14, c[0x0][0xaa0] ;  /* 0x0002a800000e7ab9 */ /* 0x000fe20000000a00 */
[----:B------:R-:W-:Y:S01]  /*12cb0*/  IMAD R2, R22, 0x20, R198 ;  /* 0x0000002016027824 */ /* 0x000fe200078e02c6 */
[----:B------:R-:W-:Y:S01]  /*12cc0*/  UIMAD UR10, UR21, UR14, URZ ;  /* 0x0000000e150a72a4 */ /* 0x000fe2000f8e023f */
[----:B------:R-:W-:Y:S01]  /*12cd0*/  BSSY B1, `(.L_x_1428) ;  /* 0x000003a000017945 */ /* 0x000fe20003800000 */
[----:B------:R-:W-:Y:S01]  /*12ce0*/  UIMAD.WIDE.U32 UR8, UR4, UR14, URZ ;  /* 0x0000000e040872a5 */ /* 0x000fe2000f8e003f */
[----:B------:R-:W-:Y:S01]  /*12cf0*/  VIADD R6, R2, UR47 ;  /* 0x0000002f02067c36 */ /* 0x000fe20008000000 */
[----:B------:R-:W-:-:S03]  /*12d00*/  UIMAD UR10, UR4, UR15, UR10 ;  /* 0x0000000f040a72a4 */ /* 0x000fc6000f8e020a */
[----:B0-----:R-:W-:Y:S01]  /*12d10*/  IMAD.MOV.U32 R5, RZ, RZ, R6 ;  /* 0x000000ffff057224 */ /* 0x001fe200078e0006 */
[----:B------:R-:W-:-:S03]  /*12d20*/  UIADD3 UR9, UR9, UR10, URZ ;  /* 0x0000000a09097290 */ /* 0x000fc6000fffe03f */
[----:B------:R-:W-:Y:S02]  /*12d30*/  ULDC.64 UR10, c[0x0][0xae8] ;  /* 0x0002ba00000a7ab9 */ /* 0x000fe40000000a00 */
[----:B------:R-:W-:-:S04]  /*12d40*/  UIMAD.WIDE.U32 UR8, UR56, UR10, UR8 ;  /* 0x0000000a380872a5 */ /* 0x000fc8000f8e0008 */
[----:B------:R-:W-:-:S03]  /*12d50*/  UIMAD UR9, UR56, UR11, UR9 ;  /* 0x0000000b380972a4 */ /* 0x000fc6000f8e0209 */
[----:B------:R-:W-:Y:S01]  /*12d60*/  ULDC.64 UR10, c[0x0][0xaf0] ;  /* 0x0002bc00000a7ab9 */ /* 0x000fe20000000a00 */
[----:B-1----:R-:W-:Y:S01]  /*12d70*/  ISETP.NE.AND P0, PT, R11, 0x1, PT ;  /* 0x000000010b00780c */ /* 0x002fe20003f05270 */
[----:B------:R-:W-:-:S04]  /*12d80*/  UIMAD UR13, UR13, UR10, URZ ;  /* 0x0000000a0d0d72a4 */ /* 0x000fc8000f8e023f */
[----:B------:R-:W-:Y:S02]  /*12d90*/  UIMAD UR4, UR12, UR11, UR13 ;  /* 0x0000000b0c0472a4 */ /* 0x000fe4000f8e020d */
[----:B------:R-:W-:-:S03]  /*12da0*/  UIMAD.WIDE.U32 UR12, UR12, UR10, UR8 ;  /* 0x0000000a0c0c72a5 */ /* 0x000fc6000f8e0008 */
[----:B------:R-:W-:Y:S01]  /*12db0*/  ULDC.64 UR8, c[0x0][0xae0] ;  /* 0x0002b80000087ab9 */ /* 0x000fe20000000a00 */
[----:B------:R-:W-:Y:S02]  /*12dc0*/  UIADD3 UR4, UR13, UR4, URZ ;  /* 0x000000040d047290 */ /* 0x000fe4000fffe03f */
[----:B------:R-:W0:Y:S08]  /*12dd0*/  @P0 LDC R3, c[0x0][0xbec] ;  /* 0x0002fb00ff030b82 */ /* 0x000e300000000800 */
[----:B------:R-:W1:Y:S01]  /*12de0*/  @P0 LDC R7, c[0x0][0xbf0] ;  /* 0x0002fc00ff070b82 */ /* 0x000e620000000800 */
[----:B0-----:R-:W-:-:S04]  /*12df0*/  @P0 IMAD.HI.U32 R2, R6, R3, RZ ;  /* 0x0000000306020227 */ /* 0x001fc800078e00ff */
[----:B------:R-:W-:Y:S02]  /*12e00*/  IMAD.U32 R3, RZ, RZ, UR13 ;  /* 0x0000000dff037e24 */ /* 0x000fe4000f8e00ff */
[----:B------:R-:W-:Y:S01]  /*12e10*/  IMAD.U32 R3, RZ, RZ, UR4 ;  /* 0x00000004ff037e24 */ /* 0x000fe2000f8e00ff */
[----:B-1----:R-:W-:-:S04]  /*12e20*/  @P0 SHF.R.U32.HI R5, RZ, R7, R2 ;  /* 0x00000007ff050219 */ /* 0x002fc80000011602 */
[--C-:B------:R-:W-:Y:S01]  /*12e30*/  SHF.R.S32.HI R2, RZ, 0x1f, R5.reuse ;  /* 0x0000001fff027819 */ /* 0x100fe20000011405 */
[----:B------:R-:W-:-:S04]  /*12e40*/  IMAD.MOV R7, RZ, RZ, -R5 ;  /* 0x000000ffff077224 */ /* 0x000fc800078e0a05 */
[----:B------:R-:W-:Y:S02]  /*12e50*/  IMAD R4, R2, UR8, RZ ;  /* 0x0000000802047c24 */ /* 0x000fe4000f8e02ff */
[----:B------:R-:W-:Y:S02]  /*12e60*/  IMAD R7, R11, R7, R6 ;  /* 0x000000070b077224 */ /* 0x000fe400078e0206 */
[----:B------:R-:W-:Y:S02]  /*12e70*/  IMAD.U32 R2, RZ, RZ, UR12 ;  /* 0x0000000cff027e24 */ /* 0x000fe4000f8e00ff */
[C---:B------:R-:W-:Y:S01]  /*12e80*/  IMAD R9, R5.reuse, UR9, R4 ;  /* 0x0000000905097c24 */ /* 0x040fe2000f8e0204 */
[----:B------:R-:W-:Y:S01]  /*12e90*/  SHF.R.S32.HI R4, RZ, 0x1f, R7 ;  /* 0x0000001fff047819 */ /* 0x000fe20000011407 */
[----:B------:R-:W-:Y:S01]  /*12ea0*/  IMAD.WIDE.U32 R2, R5, UR8, R2 ;  /* 0x0000000805027c25 */ /* 0x000fe2000f8e0002 */
[----:B------:R-:W-:-:S03]  /*12eb0*/  ULDC.64 UR8, c[0x0][0xad8] ;  /* 0x0002b60000087ab9 */ /* 0x000fc60000000a00 */
[----:B------:R-:W-:Y:S02]  /*12ec0*/  IMAD.IADD R3, R3, 0x1, R9 ;  /* 0x0000000103037824 */ /* 0x000fe400078e0209 */
[----:B------:R-:W-:Y:S02]  /*12ed0*/  IMAD R4, R4, UR8, RZ ;  /* 0x0000000804047c24 */ /* 0x000fe4000f8e02ff */
[----:B------:R-:W-:Y:S02]  /*12ee0*/  VIADD R6, R198, UR47 ;  /* 0x0000002fc6067c36 */ /* 0x000fe40008000000 */
[----:B-----5:R-:W-:Y:S02]  /*12ef0*/  IMAD R11, R0, R11, RZ ;  /* 0x0000000b000b7224 */ /* 0x020fe400078e02ff */
[C---:B------:R-:W-:Y:S02]  /*12f00*/  IMAD R5, R7.reuse, UR9, R4 ;  /* 0x0000000907057c24 */ /* 0x040fe4000f8e0204 */
[----:B------:R-:W-:Y:S01]  /*12f10*/  IMAD.WIDE.U32 R2, R7, UR8, R2 ;  /* 0x0000000807027c25 */ /* 0x000fe2000f8e0002 */
[----:B------:R-:W-:Y:S01]  /*12f20*/  ISETP.GE.AND P2, PT, R6, R11, PT ;  /* 0x0000000b0600720c */ /* 0x000fe20003f46270 */
[----:B------:R-:W-:-:S02]  /*12f30*/  ULDC.64 UR8, c[0x0][0xa80] ;  /* 0x0002a00000087ab9 */ /* 0x000fc40000000a00 */
[----:B------:R-:W-:Y:S01]  /*12f40*/  VIADD R0, R6, 0x20 ;  /* 0x0000002006007836 */ /* 0x000fe20000000000 */
[----:B------:R-:W-:Y:S01]  /*12f50*/  LEA R4, P3, R2, UR8, 0x1 ;  /* 0x0000000802047c11 */ /* 0x000fe2000f8608ff */
[----:B------:R-:W-:-:S03]  /*12f60*/  IMAD.IADD R3, R3, 0x1, R5 ;  /* 0x0000000103037824 */ /* 0x000fc600078e0205 */
[-C--:B------:R-:W-:Y:S01]  /*12f70*/  ISETP.GE.AND P1, PT, R0, R11.reuse, PT ;  /* 0x0000000b0000720c */ /* 0x080fe20003f26270 */
[----:B------:R-:W-:Y:S01]  /*12f80*/  VIADD R0, R6, 0x40 ;  /* 0x0000004006007836 */ /* 0x000fe20000000000 */
[----:B------:R-:W-:Y:S02]  /*12f90*/  LEA.HI.X R5, R2, UR9, R3, 0x1, P3 ;  /* 0x0000000902057c11 */ /* 0x000fe400098f0c03 */
[----:B------:R0:W1:Y:S02]  /*12fa0*/  SHFL.IDX PT, R2, R4, RZ, 0x181f ;  /* 0x00181fff04027589 */ /* 0x00006400000e0000 */
[----:B------:R-:W-:Y:S02]  /*12fb0*/  ISETP.GE.AND P0, PT, R0, R11, PT ;  /* 0x0000000b0000720c */ /* 0x000fe40003f06270 */
[----:B------:R0:W2:Y:S01]  /*12fc0*/  SHFL.IDX PT, R0, R5, RZ, 0x181f ;  /* 0x00181fff05007589 */ /* 0x0000a200000e0000 */
[----:B------:R-:W-:Y:S10]  /*12fd0*/  @P2 BRA `(.L_x_1429) ;  /* 0x0000000000242947 */ /* 0x000ff40003800000 */
[----:B------:R-:W-:Y:S02]  /*12fe0*/  ULDC UR4, c[0x0][0xac8] ;  /* 0x0002b20000047ab9 */ /* 0x000fe40000000800 */
[----:B------:R-:W-:Y:S02]  /*12ff0*/  ISETP.GE.AND P4, PT, R18, UR4, PT ;  /* 0x0000000412007c0c */ /* 0x000fe4000bf86270 */
[----:B------:R-:W-:-:S11]  /*13000*/  ISETP.GE.AND P5, PT, R19, UR4, PT ;  /* 0x0000000413007c0c */ /* 0x000fd6000bfa6270 */
[CC--:B-1----:R-:W-:Y:S02]  /*13010*/  @!P4 LEA R8, P2, R18.reuse, R2.reuse, 0x1 ;  /* 0x000000021208c211 */ /* 0x0c2fe400078408ff */
[C---:B------:R-:W-:Y:S02]  /*13020*/  @!P5 LEA R2, P3, R19.reuse, R2, 0x1 ;  /* 0x000000021302d211 */ /* 0x040fe400078608ff */
[-C--:B--2---:R-:W-:Y:S02]  /*13030*/  @!P4 LEA.HI.X R9, R18, R0.reuse, R222, 0x1, P2 ;  /* 0x000000001209c211 */ /* 0x084fe400010f0cde */
[----:B------:R-:W-:-:S03]  /*13040*/  @!P5 LEA.HI.X R3, R19, R0, R221, 0x1, P3 ;  /* 0x000000001303d211 */ /* 0x000fc600018f0cdd */
[----:B------:R3:W-:Y:S04]  /*13050*/  @!P4 ST.E.128 desc[UR36][R8.64], RZ ;  /* 0x000000ff0800c985 */ /* 0x0007e8000c101d24 */
[----:B------:R3:W-:Y:S02]  /*13060*/  @!P5 ST.E.128 desc[UR36][R2.64], RZ ;  /* 0x000000ff0200d985 */ /* 0x0007e4000c101d24 */
.L_x_1429:
[----:B------:R-:W-:Y:S05]  /*13070*/  BSYNC B1 ;  /* 0x0000000000017941 */ /* 0x000fea0003800000 */
.L_x_1428:
[----:B--2---:R2:W4:Y:S01]  /*13080*/  SHFL.IDX PT, R0, R5, 0x1, 0x181f ;  /* 0x00381f0005007f89 */ /* 0x00452200000e0000 */
[----:B------:R-:W-:Y:S03]  /*13090*/  BSSY B1, `(.L_x_1430) ;  /* 0x000000c000017945 */ /* 0x000fe60003800000 */
[----:B-1-3--:R2:W1:Y:S01]  /*130a0*/  SHFL.IDX PT, R2, R4, 0x1, 0x181f ;  /* 0x00381f0004027f89 */ /* 0x00a46200000e0000 */
[----:B------:R-:W-:Y:S05]  /*130b0*/  @P1 BRA `(.L_x_1431) ;  /* 0x0000000000241947 */ /* 0x000fea0003800000 */
[----:B------:R-:W-:Y:S02]  /*130c0*/  ULDC UR4, c[0x0][0xac8] ;  /* 0x0002b20000047ab9 */ /* 0x000fe40000000800 */
[----:B------:R-:W-:Y:S02]  /*130d0*/  ISETP.GE.AND P3, PT, R18, UR4, PT ;  /* 0x0000000412007c0c */ /* 0x000fe4000bf66270 */
[----:B------:R-:W-:-:S11]  /*130e0*/  ISETP.GE.AND P4, PT, R19, UR4, PT ;  /* 0x0000000413007c0c */ /* 0x000fd6000bf86270 */
[CC--:B-1----:R-:W-:Y:S02]  /*130f0*/  @!P3 LEA R8, P1, R18.reuse, R2.reuse, 0x1 ;  /* 0x000000021208b211 */ /* 0x0c2fe400078208ff */
[C---:B------:R-:W-:Y:S02]  /*13100*/  @!P4 LEA R2, P2, R19.reuse, R2, 0x1 ;  /* 0x000000021302c211 */ /* 0x040fe400078408ff */
[-C--:B----4-:R-:W-:Y:S02]  /*13110*/  @!P3 LEA.HI.X R9, R18, R0.reuse, R222, 0x1, P1 ;  /* 0x000000001209b211 */ /* 0x090fe400008f0cde */
[----:B------:R-:W-:-:S03]  /*13120*/  @!P4 LEA.HI.X R3, R19, R0, R221, 0x1, P2 ;  /* 0x000000001303c211 */ /* 0x000fc600010f0cdd */
[----:B------:R3:W-:Y:S04]  /*13130*/  @!P3 ST.E.128 desc[UR36][R8.64], RZ ;  /* 0x000000ff0800b985 */ /* 0x0007e8000c101d24 */
[----:B------:R3:W-:Y:S02]  /*13140*/  @!P4 ST.E.128 desc[UR36][R2.64], RZ ;  /* 0x000000ff0200c985 */ /* 0x0007e4000c101d24 */
.L_x_1431:
[----:B------:R-:W-:Y:S05]  /*13150*/  BSYNC B1 ;  /* 0x0000000000017941 */ /* 0x000fea0003800000 */
.L_x_1430:
[----:B----4-:R4:W0:Y:S01]  /*13160*/  SHFL.IDX PT, R0, R5, 0x2, 0x181f ;  /* 0x00581f0005007f89 */ /* 0x01082200000e0000 */
        /* <DEDUP_REMOVED lines=8> */
[-C--:B0-----:R-:W-:Y:S02]  /*131f0*/  @!P2 LEA.HI.X R9, R18, R0.reuse, R222, 0x1, P0 ;  /* 0x000000001209a211 */ /* 0x081fe400000f0cde */
[----:B------:R-:W-:-:S03]  /*13200*/  @!P3 LEA.HI.X R3, R19, R0, R221, 0x1, P1 ;  /* 0x000000001303b211 */ /* 0x000fc600008f0cdd */
[----:B------:R3:W-:Y:S04]  /*13210*/  @!P2 ST.E.128 desc[UR36][R8.64], RZ ;  /* 0x000000ff0800a985 */ /* 0x0007e8000c101d24 */
[----:B------:R3:W-:Y:S02]  /*13220*/  @!P3 ST.E.128 desc[UR36][R2.64], RZ ;  /* 0x000000ff0200b985 */ /* 0x0007e4000c101d24 */
.L_x_1433:
[----:B------:R-:W-:Y:S05]  /*13230*/  BSYNC B1 ;  /* 0x0000000000017941 */ /* 0x000fea0003800000 */
.L_x_1432:
[----:B0-----:R-:W-:Y:S01]  /*13240*/  VIADD R0, R6, 0x60 ;  /* 0x0000006006007836 */ /* 0x001fe20000000000 */
[----:B--2-4-:R-:W0:Y:S04]  /*13250*/  SHFL.IDX PT, R5, R5, 0x3, 0x181f ;  /* 0x00781f0005057f89 */ /* 0x014e2800000e0000 */
[----:B------:R-:W-:Y:S01]  /*13260*/  ISETP.GE.AND P0, PT, R0, R11, PT ;  /* 0x0000000b0000720c */ /* 0x000fe20003f06270 */
[----:B-1-3--:R1:W2:-:S12]  /*13270*/  SHFL.IDX PT, R2, R4, 0x3, 0x181f ;  /* 0x00781f0004027f89 */ /* 0x00a29800000e0000 */
[----:B-1----:R-:W-:Y:S05]  /*13280*/  @P0 BRA `(.L_x_1422) ;  /* 0x0000000000240947 */ /* 0x002fea0003800000 */
[----:B------:R-:W-:Y:S02]  /*13290*/  ULDC UR4, c[0x0][0xac8] ;  /* 0x0002b20000047ab9 */ /* 0x000fe40000000800 */
[----:B------:R-:W-:Y:S02]  /*132a0*/  ISETP.GE.AND P2, PT, R18, UR4, PT ;  /* 0x0000000412007c0c */ /* 0x000fe4000bf46270 */
[----:B------:R-:W-:-:S11]  /*132b0*/  ISETP.GE.AND P3, PT, R19, UR4, PT ;  /* 0x0000000413007c0c */ /* 0x000fd6000bf66270 */
[CC--:B--2---:R-:W-:Y:S02]  /*132c0*/  @!P2 LEA R6, P0, R18.reuse, R2.reuse, 0x1 ;  /* 0x000000021206a211 */ /* 0x0c4fe400078008ff */
[C---:B------:R-:W-:Y:S02]  /*132d0*/  @!P3 LEA R2, P1, R19.reuse, R2, 0x1 ;  /* 0x000000021302b211 */ /* 0x040fe400078208ff */
[-C--:B0-----:R-:W-:Y:S02]  /*132e0*/  @!P2 LEA.HI.X R7, R18, R5.reuse, R222, 0x1, P0 ;  /* 0x000000051207a211 */ /* 0x081fe400000f0cde */
[----:B------:R-:W-:-:S03]  /*132f0*/  @!P3 LEA.HI.X R3, R19, R5, R221, 0x1, P1 ;  /* 0x000000051303b211 */ /* 0x000fc600008f0cdd */
[----:B------:R0:W-:Y:S04]  /*13300*/  @!P2 ST.E.128 desc[UR36][R6.64], RZ ;  /* 0x000000ff0600a985 */ /* 0x0001e8000c101d24 */
[----:B------:R0:W-:Y:S02]  /*13310*/  @!P3 ST.E.128 desc[UR36][R2.64], RZ ;  /* 0x000000ff0200b985 */ /* 0x0001e4000c101d24 */
.L_x_1422:
[----:B------:R-:W-:Y:S05]  /*13320*/  BSYNC B0 ;  /* 0x0000000000007941 */ /* 0x000fea0003800000 */
.L_x_1412:
[----:B------:R-:W-:Y:S02]  /*13330*/  ULDC UR4, c[0x0][0xc3c] ;  /* 0x00030f0000047ab9 */ /* 0x000fe40000000800 */
[----:B------:R-:W-:-:S06]  /*13340*/  UISETP.GE.AND UP0, UPT, UR7, UR4, UPT ;  /* 0x000000040700728c */ /* 0x000fcc000bf06270 */
[----:B------:R-:W-:-:S13]  /*13350*/  PLOP3.LUT P0, PT, PT, PT, UP0, 0x80, 0x0 ;  /* 0x000000000000781c */ /* 0x000fda0003f0f008 */
[----:B------:R-:W-:Y:S05]  /*13360*/  @!P0 BRA `(.L_x_1434) ;  /* 0xfffffedc00088947 */ /* 0x000fea000383ffff */
[----:B------:R-:W-:Y:S05]  /*13370*/  EXIT ;  /* 0x000000000000794d */ /* 0x000fea0003800000 */
.L_x_1321:
[----:B------:R-:W-:-:S08]  /*13380*/  NOP ;  /* 0x0000000000007918 */ /* 0x000fd00000000000 */
[----:B0-----:R-:W0:-:S00]  /*13390*/  USETMAXREG.DEALLOC.CTAPOOL 0x28 ;  /* 0x00000028000079c8 */ /* 0x001e0000080e0500 */
[----:B0-----:R-:W-:Y:S01]  /*133a0*/  LOP3.LUT R2, R2, 0x3, RZ, 0xc0, !PT ;  /* 0x0000000302027812 */ /* 0x001fe200078ec0ff */
[----:B------:R-:W-:Y:S01]  /*133b0*/  IMAD.MOV.U32 R6, RZ, RZ, RZ ;  /* 0x000000ffff067224 */ /* 0x000fe200078e00ff */
[----:B------:R-:W-:-:S04]  /*133c0*/  LOP3.LUT R23, R23, 0xffffffbf, RZ, 0xc0, !PT ;  /* 0xffffffbf17177812 */ /* 0x000fc800078ec0ff */
        /* <DEDUP_REMOVED lines=8> */
[----:B------:R-:W0:Y:S01]  /*13450*/  LDS.128 R16, [UR4+0x288d0] ;  /* 0x0288d004ff107984 */ /* 0x000e220008000c00 */
[----:B------:R-:W-:Y:S06]  /*13460*/  BAR.ARV 0x4, 0x180 ;  /* 0x0106000000007b1d */ /* 0x000fec0000002000 */
[----:B------:R-:W-:Y:S05]  /*13470*/  BRA `(.L_x_1436) ;  /* 0x0000000c00907947 */ /* 0x000fea0003800000 */
.L_x_1435:
        /* <DEDUP_REMOVED lines=43> */
.L_x_1439:
[----:B------:R-:W0:Y:S01]  /*13730*/  LDC R2, c[0x0][0xc3c] ;  /* 0x00030f00ff027b82 */ /* 0x000e220000000800 */
[----:B------:R-:W-:-:S06]  /*13740*/  UIADD3 UR4, UR4, 0x1f, URZ ;  /* 0x0000001f04047890 */ /* 0x000fcc000fffe03f */
        /* <DEDUP_REMOVED lines=33> */
.L_x_1437:
        /* <DEDUP_REMOVED lines=9> */
[----:B0-----:R-:W-:-:S07]  /*139f0*/  ISETP.NE.AND P1, PT, R9, 0x1, PT ;  /* 0x000000010900780c */ /* 0x001fce0003f25270 */
[----:B-1----:R-:W-:Y:S06]  /*13a00*/  @!P0 BRA `(.L_x_1440) ;  /* 0x0000000000088947 */ /* 0x002fec0003800000 */
[----:B------:R-:W-:-:S06]  /*13a10*/  VIADD R16, R19, 0xffffffff ;  /* 0xffffffff13107836 */ /* 0x000fcc0000000000 */
[----:B------:R0:W1:Y:S02]  /*13a20*/  SHFL.IDX PT, R16, R5, R16, 0x1f ;  /* 0x00001f1005107589 */ /* 0x00006400000e0000 */
.L_x_1440:
[----:B-1----:R-:W-:Y:S02]  /*13a30*/  IMAD R16, R16, UR5, R3 ;  /* 0x0000000510107c24 */ /* 0x002fe4000f8e0203 */
[----:B------:R-:W-:-:S03]  /*13a40*/  VIADD R19, R19, UR4 ;  /* 0x0000000413137c36 */ /* 0x000fc60008000000 */
[----:B0-----:R-:W-:Y:S01]  /*13a50*/  IADD3 R5, -R16, UR6, RZ ;  /* 0x0000000610057c10 */ /* 0x001fe2000fffe1ff */
[----:B------:R-:W-:Y:S06]  /*13a60*/  @!P1 BRA `(.L_x_1441) ;  /* 0x0000000000e89947 */ /* 0x000fec0003800000 */
[-C--:B--2---:R-:W-:Y:S02]  /*13a70*/  IABS R12, R6.reuse ;  /* 0x00000006000c7213 */ /* 0x084fe40000000000 */
[----:B------:R-:W-:Y:S02]  /*13a80*/  IABS R4, R9 ;  /* 0x0000000900047213 */ /* 0x000fe40000000000 */
[----:B------:R-:W0:Y:S01]  /*13a90*/  I2F.RP R8, R12 ;  /* 0x0000000c00087306 */ /* 0x000e220000209400 */
[----:B------:R-:W-:-:S07]  /*13aa0*/  IABS R13, R6 ;  /* 0x00000006000d7213 */ /* 0x000fce0000000000 */
[----:B------:R-:W1:Y:S08]  /*13ab0*/  I2F.RP R10, R4 ;  /* 0x00000004000a7306 */ /* 0x000e700000209400 */
[----:B0-----:R-:W0:Y:S08]  /*13ac0*/  MUFU.RCP R8, R8 ;  /* 0x0000000800087308 */ /* 0x001e300000001000 */
[----:B-1----:R-:W-:Y:S01]  /*13ad0*/  MUFU.RCP R10, R10 ;  /* 0x0000000a000a7308 */ /* 0x002fe20000001000 */
[----:B0-----:R-:W-:Y:S01]  /*13ae0*/  VIADD R2, R8, 0xffffffe ;  /* 0x0ffffffe08027836 */ /* 0x001fe20000000000 */
[----:B------:R-:W-:-:S06]  /*13af0*/  IABS R8, R5 ;  /* 0x0000000500087213 */ /* 0x000fcc0000000000 */
[----:B------:R0:W1:Y:S02]  /*13b00*/  F2I.FTZ.U32.TRUNC.NTZ R3, R2 ;  /* 0x0000000200037305 */ /* 0x000064000021f000 */
[----:B0-----:R-:W-:Y:S02]  /*13b10*/  IMAD.MOV.U32 R2, RZ, RZ, RZ ;  /* 0x000000ffff027224 */ /* 0x001fe400078e00ff */
[----:B-1----:R-:W-:-:S04]  /*13b20*/  IMAD.MOV R11, RZ, RZ, -R3 ;  /* 0x000000ffff0b7224 */ /* 0x002fc800078e0a03 */
[----:B------:R-:W-:-:S04]  /*13b30*/  IMAD R11, R11, R12, RZ ;  /* 0x0000000c0b0b7224 */ /* 0x000fc800078e02ff */
[----:B------:R-:W-:-:S04]  /*13b40*/  IMAD.HI.U32 R3, R3, R11, R2 ;  /* 0x0000000b03037227 */ /* 0x000fc800078e0002 */
[----:B------:R-:W-:Y:S02]  /*13b50*/  IMAD.MOV R11, RZ, RZ, -R13 ;  /* 0x000000ffff0b7224 */ /* 0x000fe400078e0a0d */
[----:B------:R-:W-:-:S04]  /*13b60*/  IMAD.HI.U32 R2, R3, R8, RZ ;  /* 0x0000000803027227 */ /* 0x000fc800078e00ff */
[----:B------:R-:W-:Y:S01]  /*13b70*/  IMAD R3, R2, R11, R8 ;  /* 0x0000000b02037224 */ /* 0x000fe200078e0208 */
[----:B------:R-:W-:Y:S01]  /*13b80*/  LOP3.LUT R8, R5, R6, RZ, 0x3c, !PT ;  /* 0x0000000605087212 */ /* 0x000fe200078e3cff */
[----:B------:R-:W-:-:S03]  /*13b90*/  VIADD R11, R10, 0xffffffe ;  /* 0x0ffffffe0a0b7836 */ /* 0x000fc60000000000 */
[----:B------:R-:W-:Y:S02]  /*13ba0*/  ISETP.GT.U32.AND P1, PT, R12, R3, PT ;  /* 0x000000030c00720c */ /* 0x000fe40003f24070 */
[----:B------:R-:W-:-:S11]  /*13bb0*/  ISETP.GE.AND P2, PT, R8, RZ, PT ;  /* 0x000000ff0800720c */ /* 0x000fd60003f46270 */
[----:B------:R-:W-:Y:S02]  /*13bc0*/  @!P1 IMAD.IADD R3, R3, 0x1, -R12 ;  /* 0x0000000103039824 */ /* 0x000fe400078e0a0c */
[----:B------:R-:W-:Y:S01]  /*13bd0*/  @!P1 VIADD R2, R2, 0x1 ;  /* 0x0000000102029836 */ /* 0x000fe20000000000 */
[----:B------:R-:W-:Y:S02]  /*13be0*/  ISETP.NE.AND P1, PT, R6, RZ, PT ;  /* 0x000000ff0600720c */ /* 0x000fe40003f25270 */
[----:B------:R-:W-:Y:S02]  /*13bf0*/  ISETP.GE.U32.AND P0, PT, R3, R12, PT ;  /* 0x0000000c0300720c */ /* 0x000fe40003f06070 */
[----:B------:R-:W0:Y:S11]  /*13c00*/  F2I.FTZ.U32.TRUNC.NTZ R3, R11 ;  /* 0x0000000b00037305 */ /* 0x000e36000021f000 */
[----:B------:R-:W-:-:S04]  /*13c10*/  @P0 VIADD R2, R2, 0x1 ;  /* 0x0000000102020836 */ /* 0x000fc80000000000 */
[----:B------:R-:W-:Y:S01]  /*13c20*/  IMAD.MOV.U32 R10, RZ, RZ, R2 ;  /* 0x000000ffff0a7224 */ /* 0x000fe200078e0002 */
[----:B------:R-:W-:Y:S01]  /*13c30*/  IABS R2, R9 ;  /* 0x0000000900027213 */ /* 0x000fe20000000000 */
[----:B0-----:R-:W-:Y:S02]  /*13c40*/  IMAD.MOV R13, RZ, RZ, -R3 ;  /* 0x000000ffff0d7224 */ /* 0x001fe400078e0a03 */
[----:B------:R-:W-:Y:S01]  /*13c50*/  @!P2 IMAD.MOV R10, RZ, RZ, -R10 ;  /* 0x000000ffff0aa224 */ /* 0x000fe200078e0a0a */
[----:B------:R-:W-:Y:S01]  /*13c60*/  @!P1 LOP3.LUT R10, RZ, R6, RZ, 0x33, !PT ;  /* 0x00000006ff0a9212 */ /* 0x000fe200078e33ff */
[----:B------:R-:W-:Y:S02]  /*13c70*/  IMAD.MOV R12, RZ, RZ, -R2 ;  /* 0x000000ffff0c7224 */ /* 0x000fe400078e0a02 */
[----:B------:R-:W-:Y:S01]  /*13c80*/  IMAD R11, R13, R4, RZ ;  /* 0x000000040d0b7224 */ /* 0x000fe200078e02ff */
[----:B------:R-:W-:Y:S01]  /*13c90*/  IABS R8, R10 ;  /* 0x0000000a00087213 */ /* 0x000fe20000000000 */
[----:B------:R-:W-:-:S04]  /*13ca0*/  IMAD.MOV.U32 R2, RZ, RZ, RZ ;  /* 0x000000ffff027224 */ /* 0x000fc800078e00ff */
[----:B------:R-:W-:-:S04]  /*13cb0*/  IMAD.HI.U32 R2, R3, R11, R2 ;  /* 0x0000000b03027227 */ /* 0x000fc800078e0002 */
[----:B------:R-:W-:Y:S02]  /*13cc0*/  IMAD.MOV.U32 R3, RZ, RZ, R8 ;  /* 0x000000ffff037224 */ /* 0x000fe400078e0008 */
[----:B------:R-:W-:Y:S02]  /*13cd0*/  IMAD.MOV.U32 R8, RZ, RZ, R12 ;  /* 0x000000ffff087224 */ /* 0x000fe400078e000c */
[----:B------:R-:W-:-:S04]  /*13ce0*/  IMAD.HI.U32 R2, R2, R3, RZ ;  /* 0x0000000302027227 */ /* 0x000fc800078e00ff */
[----:B------:R-:W-:-:S05]  /*13cf0*/  IMAD R3, R2, R8, R3 ;  /* 0x0000000802037224 */ /* 0x000fca00078e0203 */
[----:B------:R-:W-:-:S13]  /*13d00*/  ISETP.GT.U32.AND P1, PT, R4, R3, PT ;  /* 0x000000030400720c */ /* 0x000fda0003f24070 */
[----:B------:R-:W-:Y:S02]  /*13d10*/  @!P1 IMAD.IADD R3, R3, 0x1, -R4 ;  /* 0x0000000103039824 */ /* 0x000fe400078e0a04 */
[----:B------:R-:W-:Y:S01]  /*13d20*/  @!P1 VIADD R2, R2, 0x1 ;  /* 0x0000000102029836 */ /* 0x000fe20000000000 */
[----:B------:R-:W-:Y:S02]  /*13d30*/  ISETP.NE.AND P1, PT, R9, RZ, PT ;  /* 0x000000ff0900720c */ /* 0x000fe40003f25270 */
[----:B------:R-:W-:Y:S02]  /*13d40*/  ISETP.GE.U32.AND P0, PT, R3, R4, PT ;  /* 0x000000040300720c */ /* 0x000fe40003f06070 */
[----:B------:R-:W-:-:S04]  /*13d50*/  LOP3.LUT R3, R10, R9, RZ, 0x3c, !PT ;  /* 0x000000090a037212 */ /* 0x000fc800078e3cff */
[----:B------:R-:W-:Y:S01]  /*13d60*/  ISETP.GE.AND P2, PT, R3, RZ, PT ;  /* 0x000000ff0300720c */ /* 0x000fe20003f46270 */
[----:B------:R-:W-:-:S06]  /*13d70*/  IMAD.MOV R3, RZ, RZ, -R10 ;  /* 0x000000ffff037224 */ /* 0x000fcc00078e0a0a */
[----:B------:R-:W-:-:S06]  /*13d80*/  @P0 VIADD R2, R2, 0x1 ;  /* 0x0000000102020836 */ /* 0x000fcc0000000000 */
[----:B------:R-:W-:Y:S01]  /*13d90*/  @!P2 IMAD.MOV R2, RZ, RZ, -R2 ;  /* 0x000000ffff02a224 */ /* 0x000fe200078e0a02 */
[----:B------:R-:W-:-:S05]  /*13da0*/  @!P1 LOP3.LUT R2, RZ, R9, RZ, 0x33, !PT ;  /* 0x00000009ff029212 */ /* 0x000fca00078e33ff */
[----:B------:R-:W-:-:S04]  /*13db0*/  IMAD.MOV R18, RZ, RZ, -R2 ;  /* 0x000000ffff127224 */ /* 0x000fc800078e0a02 */
[C---:B------:R-:W-:Y:S02]  /*13dc0*/  IMAD R18, R9.reuse, R18, R10 ;  /* 0x0000001209127224 */ /* 0x040fe400078e020a */
[----:B------:R-:W-:Y:S02]  /*13dd0*/  IMAD R9, R9, 0x1000000, R2 ;  /* 0x0100000009097824 */ /* 0x000fe400078e0202 */
[----:B------:R-:W-:Y:S02]  /*13de0*/  IMAD R2, R6, R3, R5 ;  /* 0x0000000306027224 */ /* 0x000fe400078e0205 */
[----:B------:R-:W-:Y:S01]  /*13df0*/  IMAD R18, R18, 0x10000, R9 ;  /* 0x0001000012127824 */ /* 0x000fe200078e0209 */
[----:B------:R-:W-:Y:S06]  /*13e00*/  BRA `(.L_x_1442) ;  /* 0x0000000000f47947 */ /* 0x000fec0003800000 */
.L_x_1441:
[----:B------:R-:W0:Y:S02]  /*13e10*/  LDC.64 R2, c[0x0][0xc90] ;  /* 0x00032400ff027b82 */ /* 0x000e240000000a00 */
[----:B0-----:R-:W-:-:S05]  /*13e20*/  IMAD.WIDE R2, R19, 0x4, R2 ;  /* 0x0000000413027825 */ /* 0x001fca00078e0202 */
[----:B------:R0:W2:Y:S01]  /*13e30*/  LDG.E R13, desc[UR36][R2.64] ;  /* 0x00000024020d7981 */ /* 0x0000a2000c1e1900 */
[----:B------:R-:W-:Y:S01]  /*13e40*/  IABS R15, R5 ;  /* 0x00000005000f7213 */ /* 0x000fe20000000000 */
[----:B0-----:R-:W-:Y:S02]  /*13e50*/  IMAD.MOV.U32 R2, RZ, RZ, RZ ;  /* 0x000000ffff027224 */ /* 0x001fe400078e00ff */
[----:B--2---:R-:W-:-:S05]  /*13e60*/  IMAD R4, R6, R13, RZ ;  /* 0x0000000d06047224 */ /* 0x004fca00078e02ff */
[-C--:B------:R-:W-:Y:S02]  /*13e70*/  IABS R10, R4.reuse ;  /* 0x00000004000a7213 */ /* 0x080fe40000000000 */
[----:B------:R-:W-:Y:S02]  /*13e80*/  IABS R12, R4 ;  /* 0x00000004000c7213 */ /* 0x000fe40000000000 */
[----:B------:R-:W0:Y:S08]  /*13e90*/  I2F.RP R8, R10 ;  /* 0x0000000a00087306 */ /* 0x000e300000209400 */
[----:B0-----:R-:W0:Y:S02]  /*13ea0*/  MUFU.RCP R8, R8 ;  /* 0x0000000800087308 */ /* 0x001e240000001000 */
[----:B0-----:R-:W-:-:S06]  /*13eb0*/  VIADD R9, R8, 0xffffffe ;  /* 0x0ffffffe08097836 */ /* 0x001fcc0000000000 */
[----:B------:R-:W0:Y:S02]  /*13ec0*/  F2I.FTZ.U32.TRUNC.NTZ R3, R9 ;  /* 0x0000000900037305 */ /* 0x000e24000021f000 */
[----:B0-----:R-:W-:-:S04]  /*13ed0*/  IMAD.MOV R11, RZ, RZ, -R3 ;  /* 0x000000ffff0b7224 */ /* 0x001fc800078e0a03 */
[----:B------:R-:W-:-:S04]  /*13ee0*/  IMAD R11, R11, R10, RZ ;  /* 0x0000000a0b0b7224 */ /* 0x000fc800078e02ff */
[----:B------:R-:W-:-:S04]  /*13ef0*/  IMAD.HI.U32 R2, R3, R11, R2 ;  /* 0x0000000b03027227 */ /* 0x000fc800078e0002 */
[----:B------:R-:W-:Y:S02]  /*13f00*/  IMAD.MOV R3, RZ, RZ, -R12 ;  /* 0x000000ffff037224 */ /* 0x000fe400078e0a0c */
        /* <DEDUP_REMOVED lines=8> */
[----:B------:R-:W-:-:S07]  /*13f90*/  ISETP.GE.AND P2, PT, R3, RZ, PT ;  /* 0x000000ff0300720c */ /* 0x000fce0003f46270 */
[----:B------:R-:W-:-:S06]  /*13fa0*/  @P0 VIADD R2, R2, 0x1 ;  /* 0x0000000102020836 */ /* 0x000fcc0000000000 */
[----:B------:R-:W-:Y:S01]  /*13fb0*/  @!P2 IMAD.MOV R2, RZ, RZ, -R2 ;  /* 0x000000ffff02a224 */ /* 0x000fe200078e0a02 */
[----:B------:R-:W-:-:S05]  /*13fc0*/  @!P1 LOP3.LUT R2, RZ, R4, RZ, 0x33, !PT ;  /* 0x00000004ff029212 */ /* 0x000fca00078e33ff */
[----:B------:R-:W-:Y:S02]  /*13fd0*/  IMAD R11, R13, R2, RZ ;  /* 0x000000020d0b7224 */ /* 0x000fe400078e02ff */
[----:B------:R-:W-:Y:S02]  /*13fe0*/  IMAD.MOV R2, RZ, RZ, -R2 ;  /* 0x000000ffff027224 */ /* 0x000fe400078e0a02 */
[----:B------:R-:W-:Y:S02]  /*13ff0*/  IMAD.MOV R3, RZ, RZ, -R11 ;  /* 0x000000ffff037224 */ /* 0x000fe400078e0a0b */
[----:B------:R-:W-:Y:S02]  /*14000*/  IMAD R4, R4, R2, R5 ;  /* 0x0000000204047224 */ /* 0x000fe400078e0205 */
[----:B------:R-:W-:Y:S01]  /*14010*/  IMAD.MOV.U32 R2, RZ, RZ, RZ ;  /* 0x000000ffff027224 */ /* 0x000fe200078e00ff */
[----:B------:R-:W-:-:S04]  /*14020*/  VIADDMNMX R13, R3, UR5, R13, PT ;  /* 0x00000005030d7c46 */ /* 0x000fc8000b80010d */
[-C--:B------:R-:W-:Y:S01]  /*14030*/  IABS R10, R13.reuse ;  /* 0x0000000d000a7213 */ /* 0x080fe20000000000 */
[----:B------:R-:W-:Y:S01]  /*14040*/  IMAD.MOV R18, RZ, RZ, -R13 ;  /* 0x000000ffff127224 */ /* 0x000fe200078e0a0d */
[----:B------:R-:W-:Y:S02]  /*14050*/  IABS R12, R13 ;  /* 0x0000000d000c7213 */ /* 0x000fe40000000000 */
[----:B------:R-:W0:Y:S08]  /*14060*/  I2F.RP R8, R10 ;  /* 0x0000000a00087306 */ /* 0x000e300000209400 */
[----:B0-----:R-:W0:Y:S02]  /*14070*/  MUFU.RCP R8, R8 ;  /* 0x0000000800087308 */ /* 0x001e240000001000 */
[----:B0-----:R-:W-:-:S06]  /*14080*/  VIADD R3, R8, 0xffffffe ;  /* 0x0ffffffe08037836 */ /* 0x001fcc0000000000 */
[----:B------:R-:W0:Y:S02]  /*14090*/  F2I.FTZ.U32.TRUNC.NTZ R3, R3 ;  /* 0x0000000300037305 */ /* 0x000e24000021f000 */
[----:B0-----:R-:W-:-:S04]  /*140a0*/  IMAD.MOV R9, RZ, RZ, -R3 ;  /* 0x000000ffff097224 */ /* 0x001fc800078e0a03 */
[----:B------:R-:W-:Y:S01]  /*140b0*/  IMAD.MOV.U32 R5, RZ, RZ, R9 ;  /* 0x000000ffff057224 */ /* 0x000fe200078e0009 */
[----:B------:R-:W-:-:S03]  /*140c0*/  IABS R9, R4 ;  /* 0x0000000400097213 */ /* 0x000fc60000000000 */
        /* <DEDUP_REMOVED lines=11> */
[----:B------:R-:W-:Y:S02]  /*14180*/  ISETP.GE.AND P2, PT, R3, RZ, PT ;  /* 0x000000ff0300720c */ /* 0x000fe40003f46270 */
[----:B------:R-:W-:-:S05]  /*14190*/  IADD3 R3, R11, 0x1000000, R4 ;  /* 0x010000000b037810 */ /* 0x000fca0007ffe004 */
[----:B------:R-:W-:-:S06]  /*141a0*/  @P0 VIADD R2, R2, 0x1 ;  /* 0x0000000102020836 */ /* 0x000fcc0000000000 */
[----:B------:R-:W-:Y:S01]  /*141b0*/  @!P2 IMAD.MOV R2, RZ, RZ, -R2 ;  /* 0x000000ffff02a224 */ /* 0x000fe200078e0a02 */
[----:B------:R-:W-:-:S05]  /*141c0*/  @!P1 LOP3.LUT R2, RZ, R13, RZ, 0x33, !PT ;  /* 0x0000000dff029212 */ /* 0x000fca00078e33ff */
[----:B------:R-:W-:-:S07]  /*141d0*/  IMAD R18, R2, R18, R3 ;  /* 0x0000001202127224 */ /* 0x000fce00078e0203 */
.L_x_1442:
[----:B------:R-:W-:-:S05]  /*141e0*/  LOP3.LUT R17, RZ, R2, RZ, 0x33, !PT ;  /* 0x00000002ff117212 */ /* 0x000fca00078e33ff */
[----:B------:R-:W-:Y:S01]  /*141f0*/  IMAD.IADD R17, R6, 0x1, R17 ;  /* 0x0000000106117824 */ /* 0x000fe200078e0211 */
[----:B------:R-:W-:Y:S06]  /*14200*/  BRA `(.L_x_1443) ;  /* 0x0000000000147947 */ /* 0x000fec0003800000 */
.L_x_1438:
[----:B------:R-:W-:Y:S01]  /*14210*/  ULDC UR4, c[0x0][0xc3c] ;  /* 0x00030f0000047ab9 */ /* 0x000fe20000000800 */
[----:B------:R-:W-:Y:S02]  /*14220*/  IMAD.MOV.U32 R17, RZ, RZ, RZ ;  /* 0x000000ffff117224 */ /* 0x000fe400078e00ff */
[----:B------:R-:W-:Y:S02]  /*14230*/  IMAD.U32 R16, RZ, RZ, UR6 ;  /* 0x00000006ff107e24 */ /* 0x000fe4000f8e00ff */
[----:B------:R-:W-:Y:S02]  /*14240*/  IMAD.MOV.U32 R18, RZ, RZ, RZ ;  /* 0x000000ffff127224 */ /* 0x000fe400078e00ff */
[----:B------:R-:W-:-:S07]  /*14250*/  IMAD.U32 R19, RZ, RZ, UR4 ;  /* 0x00000004ff137e24 */ /* 0x000fce000f8e00ff */
.L_x_1443:
[----:B------:R-:W-:-:S13]  /*14260*/  ISETP.NE.AND P0, PT, R7, RZ, PT ;  /* 0x000000ff0700720c */ /* 0x000fda0003f05270 */
[----:B------:R-:W0:Y:S01]  /*14270*/  @!P0 S2R R3, SR_CgaCtaId ;  /* 0x0000000000038919 */ /* 0x000e220000008800 */
[----:B------:R-:W-:-:S04]  /*14280*/  @!P0 MOV R2, 0x400 ;  /* 0x0000040000028802 */ /* 0x000fc80000000f00 */
[----:B0-----:R-:W-:-:S05]  /*14290*/  @!P0 LEA R2, R3, R2, 0x18 ;  /* 0x0000000203028211 */ /* 0x001fca00078ec0ff */
[----:B------:R1:W-:Y:S01]  /*142a0*/  @!P0 STS.128 [R2+0x288d0], R16 ;  /* 0x0288d01002008388 */ /* 0x0003e20000000c00 */
[----:B------:R-:W-:Y:S06]  /*142b0*/  BAR.ARV 0x5, 0x180 ;  /* 0x0146000000007b1d */ /* 0x000fec0000002000 */
.L_x_1436:
[----:B------:R2:W-:Y:S01]  /*142c0*/  STL [R1+0x14], RZ ;  /* 0x000014ff01007387 */ /* 0x0005e20000100800 */
[----:B------:R-:W-:Y:S01]  /*142d0*/  ULDC UR4, c[0x0][0xc3c] ;  /* 0x00030f0000047ab9 */ /* 0x000fe20000000800 */
[----:B------:R-:W-:Y:S01]  /*142e0*/  IMAD.MOV.U32 R28, RZ, RZ, 0x1 ;  /* 0x00000001ff1c7424 */ /* 0x000fe200078e00ff */
[----:B0-----:R-:W-:Y:S01]  /*142f0*/  ISETP.GE.AND P0, PT, R19, UR4, PT ;  /* 0x0000000413007c0c */ /* 0x001fe2000bf06270 */
[----:B------:R-:W-:-:S12]  /*14300*/  IMAD.MOV.U32 R25, RZ, RZ, RZ ;  /* 0x000000ffff197224 */ /* 0x000fd800078e00ff */
[----:B--2---:R-:W-:Y:S05]  /*14310*/  @P0 BRA `(.L_x_1444) ;  /* 0x0000005000cc0947 */ /* 0x004fea0003800000 */
[----:B-1----:R-:W2:Y:S01]  /*14320*/  LDL R2, [R1+0x18] ;  /* 0x0000180001027983 */ /* 0x002ea20000100800 */
[----:B------:R-:W0:Y:S01]  /*14330*/  S2UR UR5, SR_CgaCtaId ;  /* 0x00000000000579c3 */ /* 0x000e220000008800 */
[----:B------:R-:W-:Y:S01]  /*14340*/  IMAD.SHL.U32 R30, R0, 0x8, RZ ;  /* 0x00000008001e7824 */ /* 0x000fe200078e00ff */
[----:B------:R-:W-:Y:S01]  /*14350*/  BSSY B8, `(.L_x_1444) ;  /* 0x000052f000087945 */ /* 0x000fe20003800000 */
[----:B------:R1:W-:Y:S01]  /*14360*/  STL [R1+0x14], RZ ;  /* 0x000014ff01007387 */ /* 0x0003e20000100800 */
[----:B------:R-:W-:Y:S01]  /*14370*/  IMAD.MOV.U32 R28, RZ, RZ, 0x1 ;  /* 0x00000001ff1c7424 */ /* 0x000fe200078e00ff */
[----:B------:R-:W-:Y:S01]  /*14380*/  ULDC UR39, c[0x0][0xc] ;  /* 0x0000030000277ab9 */ /* 0x000fe20000000800 */
[----:B------:R-:W-:Y:S01]  /*14390*/  LOP3.LUT R3, R30, 0x1f8, RZ, 0xc0, !PT ;  /* 0x000001f81e037812 */ /* 0x000fe200078ec0ff */
[----:B------:R-:W-:-:S03]  /*143a0*/  IMAD.MOV.U32 R25, RZ, RZ, RZ ;  /* 0x000000ffff197224 */ /* 0x000fc600078e00ff */
[----:B------:R-:W-:-:S04]  /*143b0*/  LOP3.LUT R3, R3, 0x38, R0, 0x78, !PT ;  /* 0x0000003803037812 */ /* 0x000fc800078e7800 */
[----:B------:R-:W-:Y:S02]  /*143c0*/  LOP3.LUT R33, R3, 0x200, R30, 0xf8, !PT ;  /* 0x0000020003217812 */ /* 0x000fe400078ef81e */
[----:B------:R-:W-:-:S04]  /*143d0*/  LOP3.LUT R30, R30, 0x38, RZ, 0xc0, !PT ;  /* 0x000000381e1e7812 */ /* 0x000fc800078ec0ff */
[----:B------:R-:W-:Y:S02]  /*143e0*/  LOP3.LUT R29, R30, 0x40, RZ, 0xfc, !PT ;  /* 0x000000401e1d7812 */ /* 0x000fe400078efcff */
[----:B--2---:R-:W-:Y:S02]  /*143f0*/  R2UR UR4, R2 ;  /* 0x00000000020472ca */ /* 0x004fe400000e0000 */
[C---:B------:R-:W-:Y:S01]  /*14400*/  LOP3.LUT R2, R0.reuse, 0x7f, RZ, 0xc0, !PT ;  /* 0x0000007f00027812 */ /* 0x040fe200078ec0ff */
[----:B------:R-:W-:-:S03]  /*14410*/  IMAD.SHL.U32 R0, R0, 0x10, RZ ;  /* 0x0000001000007824 */ /* 0x000fc600078e00ff */
[----:B------:R-:W-:Y:S02]  /*14420*/  SHF.R.U32.HI R2, RZ, 0x3, R2 ;  /* 0x00000003ff027819 */ /* 0x000fe40000011602 */
[----:B------:R-:W-:-:S04]  /*14430*/  LOP3.LUT R0, R0, 0x70, RZ, 0xc0, !PT ;  /* 0x0000007000007812 */ /* 0x000fc800078ec0ff */
[----:B------:R-:W-:Y:S01]  /*14440*/  LOP3.LUT R2, R2, R0, RZ, 0xfc, !PT ;  /* 0x0000000002027212 */ /* 0x000fe200078efcff */
[----:B------:R-:W-:-:S03]  /*14450*/  ULOP3.LUT UR38, UR4, 0x2, URZ, 0xfc, !UPT ;  /* 0x0000000204267892 */ /* 0x000fc6000f8efc3f */
[----:B------:R-:W-:Y:S02]  /*14460*/  UMOV UR4, 0x400 ;  /* 0x0000040000047882 */ /* 0x000fe40000000000 */
[----:B0-----:R-:W-:-:S06]  /*14470*/  ULEA UR4, UR5, UR4, 0x18 ;  /* 0x0000000405047291 */ /* 0x001fcc000f8ec03f */
[----:B------:R-:W-:-:S04]  /*14480*/  IMAD.U32 R22, RZ, RZ, UR4 ;  /* 0x00000004ff167e24 */ /* 0x000fc8000f8e00ff */
[----:B------:R-:W-:-:S05]  /*14490*/  IMAD R0, R33, 0x2, R22 ;  /* 0x0000000221007824 */ /* 0x000fca00078e0216 */
[----:B------:R1:W-:Y:S02]  /*144a0*/  STL [R1], R0 ;  /* 0x0000000001007387 */ /* 0x0003e40000100800 */
.L_x_1517:
[----:B------:R-:W-:Y:S05]  /*144b0*/  YIELD ;  /* 0x0000000000007946 */ /* 0x000fea0003800000 */
[----:B------:R-:W-:Y:S01]  /*144c0*/  ULDC.64 UR4, c[0x0][0xa28] ;  /* 0x00028a0000047ab9 */ /* 0x000fe20000000a00 */
[----:B------:R-:W-:Y:S01]  /*144d0*/  IMAD.MOV.U32 R36, RZ, RZ, RZ ;  /* 0x000000ffff247224 */ /* 0x000fe200078e00ff */
[----:B------:R-:W-:-:S04]  /*144e0*/  ISETP.NE.U32.AND P0, PT, RZ, UR4, PT ;  /* 0x00000004ff007c0c */ /* 0x000fc8000bf05070 */
[----:B------:R-:W-:Y:S01]  /*144f0*/  ISETP.NE.AND.EX P0, PT, RZ, UR5, PT, P0 ;  /* 0x00000005ff007c0c */ /* 0x000fe2000bf05300 */
[----:B------:R-:W-:-:S12]  /*14500*/  ULDC.64 UR4, c[0x0][0xa18] ;  /* 0x0002860000047ab9 */ /* 0x000fd80000000a00 */
[----:B0-----:R-:W0:Y:S02]  /*14510*/  @P0 LDC.64 R2, c[0x0][0xa28] ;  /* 0x00028a00ff020b82 */ /* 0x001e240000000a00 */
[----:B0-----:R-:W-:-:S05]  /*14520*/  @P0 IMAD.WIDE R2, R19, 0x4, R2 ;  /* 0x0000000413020825 */ /* 0x001fca00078e0202 */
[----:B------:R0:W5:Y:S01]  /*14530*/  @P0 LDG.E R36, desc[UR36][R2.64] ;  /* 0x0000002402240981 */ /* 0x000162000c1e1900 */
[----:B------:R-:W-:Y:S01]  /*14540*/  ISETP.NE.U32.AND P0, PT, RZ, UR4, PT ;  /* 0x00000004ff007c0c */ /* 0x000fe2000bf05070 */
[----:B-1----:R-:W-:Y:S01]  /*14550*/  IMAD.MOV.U32 R0, RZ, RZ, RZ ;  /* 0x000000ffff007224 */ /* 0x002fe200078e00ff */
[----:B------:R-:W-:Y:S02]  /*14560*/  LOP3.LUT R23, R23, 0xffffffdf, RZ, 0xc0, !PT ;  /* 0xffffffdf17177812 */ /* 0x000fe400078ec0ff */
[----:B------:R-:W-:Y:S01]  /*14570*/  ISETP.NE.AND.EX P1, PT, RZ, UR5, PT, P0 ;  /* 0x00000005ff007c0c */ /* 0x000fe2000bf25300 */
[----:B------:R-:W-:Y:S02]  /*14580*/  ULDC.64 UR4, c[0x0][0xa00] ;  /* 0x0002800000047ab9 */ /* 0x000fe40000000a00 */
[----:B------:R-:W-:Y:S01]  /*14590*/  ISETP.NE.U32.AND P0, PT, RZ, UR4, PT ;  /* 0x00000004ff007c0c */ /* 0x000fe2000bf05070 */
[----:B0-----:R-:W0:Y:S03]  /*145a0*/  LDC.64 R2, c[0x0][0xa00] ;  /* 0x00028000ff027b82 */ /* 0x001e260000000a00 */
[----:B------:R-:W-:Y:S01]  /*145b0*/  ISETP.NE.AND.EX P2, PT, RZ, UR5, PT, P0 ;  /* 0x00000005ff007c0c */ /* 0x000fe2000bf45300 */
[----:B------:R-:W-:-:S05]  /*145c0*/  ULDC.64 UR4, c[0x0][0x418] ;  /* 0x0001060000047ab9 */ /* 0x000fca0000000a00 */
[----:B------:R-:W1:Y:S07]  /*145d0*/  @P1 LDC.64 R4, c[0x0][0xa18] ;  /* 0x00028600ff041b82 */ /* 0x000e6e0000000a00 */
[----:B------:R-:W-:Y:S01]  /*145e0*/  @P2 LOP3.LUT R23, R23, 0x20, RZ, 0xfc, !PT ;  /* 0x0000002017172812 */ /* 0x000fe200078efcff */
[----:B0-----:R-:W-:-:S05]  /*145f0*/  IMAD.WIDE R2, R19, 0x4, R2 ;  /* 0x0000000413027825 */ /* 0x001fca00078e0202 */
[----:B--2---:R-:W2:Y:S01]  /*14600*/  @P2 LDG.E R0, desc[UR36][R2.64] ;  /* 0x0000002402002981 */ /* 0x004ea2000c1e1900 */
[----:B-1----:R-:W-:-:S05]  /*14610*/  @P1 IMAD.WIDE R4, R19, 0x4, R4 ;  /* 0x0000000413041825 */ /* 0x002fca00078e0204 */
[----:B------:R0:W5:Y:S01]  /*14620*/  @P1 LDG.E R31, desc[UR36][R4.64] ;  /* 0x00000024041f1981 */ /* 0x000162000c1e1900 */
[----:B------:R-:W-:-:S03]  /*14630*/  UISETP.NE.U32.AND UP0, UPT, UR4, URZ, UPT ;  /* 0x0000003f0400728c */ /* 0x000fc6000bf05070 */
[----:B------:R-:W-:Y:S01]  /*14640*/  ULDC UR4, c[0x0][0x424] ;  /* 0x0001090000047ab9 */ /* 0x000fe20000000800 */
[----:B------:R-:W-:-:S03]  /*14650*/  UISETP.NE.AND.EX UP0, UPT, UR5, URZ, UPT, UP0 ;  /* 0x0000003f0500728c */ /* 0x000fc6000bf05300 */
[----:B------:R-:W-:Y:S01]  /*14660*/  ULDC UR5, c[0x0][0x2f0] ;  /* 0x0000bc0000057ab9 */ /* 0x000fe20000000800 */
[----:B------:R-:W-:-:S04]  /*14670*/  USEL UR4, UR4, 0x1, UP0 ;  /* 0x0000000104047887 */ /* 0x000fc80008000000 */
[----:B------:R-:W-:-:S06]  /*14680*/  UIMAD UR4, UR4, UR5, URZ ;  /* 0x00000005040472a4 */ /* 0x000fcc000f8e023f */
[----:B------:R-:W-:Y:S01]  /*14690*/  IMAD.U32 R7, RZ, RZ, UR4 ;  /* 0x00000004ff077e24 */ /* 0x000fe2000f8e00ff */
[----:B--2---:R0:W-:Y:S01]  /*146a0*/  STL [R1+0x4], R0 ;  /* 0x0000040001007387 */ /* 0x0041e20000100800 */
[----:B------:R-:W-:Y:S05]  /*146b0*/  @P1 BRA `(.L_x_1445) ;  /* 0x0000000000181947 */ /* 0x000fea0003800000 */
[----:B------:R-:W-:Y:S02]  /*146c0*/  ULDC UR4, c[0x0][0x288] ;  /* 0x0000a20000047ab9 */ /* 0x000fe40000000800 */
[----:B-----5:R-:W-:Y:S01]  /*146d0*/  IMAD.U32 R31, RZ, RZ, UR4 ;  /* 0x00000004ff1f7e24 */ /* 0x020fe2000f8e00ff */
[----:B------:R-:W-:Y:S06]  /*146e0*/  @!P2 BRA `(.L_x_1445) ;  /* 0x00000000000ca947 */ /* 0x000fec0003800000 */
[----:B0-----:R-:W2:Y:S04]  /*146f0*/  LDG.E R0, desc[UR36][R2.64] ;  /* 0x0000002402007981 */ /* 0x001ea8000c1e1900 */
[----:B------:R-:W2:Y:S02]  /*14700*/  LDG.E R31, desc[UR36][R2.64+0x4] ;  /* 0x00000424021f7981 */ /* 0x000ea4000c1e1900 */
[----:B--2---:R-:W-:-:S07]  /*14710*/  IMAD.IADD R31, R31, 0x1, -R0 ;  /* 0x000000011f1f7824 */ /* 0x004fce00078e0a00 */
.L_x_1445:
[----:B------:R-:W-:Y:S02]  /*14720*/  ULDC.64 UR4, c[0x0][0xa20] ;  /* 0x0002880000047ab9 */ /* 0x000fe40000000a00 */
[----:B------:R-:W-:-:S04]  /*14730*/  ISETP.NE.U32.AND P0, PT, RZ, UR4, PT ;  /* 0x00000004ff007c0c */ /* 0x000fc8000bf05070 */
[----:B------:R-:W-:-:S13]  /*14740*/  ISETP.NE.AND.EX P0, PT, RZ, UR5, PT, P0 ;  /* 0x00000005ff007c0c */ /* 0x000fda000bf05300 */
[----:B------:R-:W-:Y:S05]  /*14750*/  @!P0 BRA `(.L_x_1446) ;  /* 0x0000000000108947 */ /* 0x000fea0003800000 */
[----:B------:R-:W1:Y:S02]  /*14760*/  LDC.64 R2, c[0x0][0xa20] ;  /* 0x00028800ff027b82 */ /* 0x000e640000000a00 */
[----:B-1----:R-:W-:-:S05]  /*14770*/  IMAD.WIDE R2, R19, 0x4, R2 ;  /* 0x0000000413027825 */ /* 0x002fca00078e0202 */
[----:B------:R1:W5:Y:S01]  /*14780*/  LDG.E R7, desc[UR36][R2.64] ;  /* 0x0000002402077981 */ /* 0x000362000c1e1900 */
[----:B------:R-:W-:Y:S05]  /*14790*/  BRA `(.L_x_1447) ;  /* 0x0000000000247947 */ /* 0x000fea0003800000 */
.L_x_1446:
[----:B------:R-:W-:Y:S02]  /*147a0*/  ULDC.64 UR4, c[0x0][0xa08] ;  /* 0x0002820000047ab9 */ /* 0x000fe40000000a00 */
[----:B------:R-:W-:-:S04]  /*147b0*/  ISETP.NE.U32.AND P0, PT, RZ, UR4, PT ;  /* 0x00000004ff007c0c */ /* 0x000fc8000bf05070 */
[----:B------:R-:W-:-:S13]  /*147c0*/  ISETP.NE.AND.EX P0, PT, RZ, UR5, PT, P0 ;  /* 0x00000005ff007c0c */ /* 0x000fda000bf05300 */
[----:B------:R-:W-:Y:S05]  /*147d0*/  @!P0 BRA `(.L_x_1447) ;  /* 0x0000000000148947 */ /* 0x000fea0003800000 */
[----:B------:R-:W1:Y:S02]  /*147e0*/  LDC.64 R2, c[0x0][0xa08] ;  /* 0x00028200ff027b82 */ /* 0x000e640000000a00 */
[----:B-1----:R-:W-:-:S05]  /*147f0*/  IMAD.WIDE R2, R19, 0x4, R2 ;  /* 0x0000000413027825 */ /* 0x002fca00078e0202 */
[----:B------:R-:W2:Y:S04]  /*14800*/  LDG.E R7, desc[UR36][R2.64] ;  /* 0x0000002402077981 */ /* 0x000ea8000c1e1900 */
[----:B0-----:R-:W2:Y:S02]  /*14810*/  LDG.E R0, desc[UR36][R2.64+0x4] ;  /* 0x0000042402007981 */ /* 0x001ea4000c1e1900 */
[----:B--2---:R-:W-:-:S07]  /*14820*/  IMAD.IADD R7, R0, 0x1, -R7 ;  /* 0x0000000100077824 */ /* 0x004fce00078e0a07 */
.L_x_1447:
[----:B0-----:R-:W0:Y:S01]  /*14830*/  LDC R0, c[0x0][0x448] ;  /* 0x00011200ff007b82 */ /* 0x001e220000000800 */
[----:B------:R-:W-:Y:S01]  /*14840*/  IMAD.SHL.U32 R27, R17, 0x80, RZ ;  /* 0x00000080111b7824 */ /* 0x000fe200078e00ff */
[----:B------:R-:W-:Y:S01]  /*14850*/  LOP3.LUT R23, R23, 0xffffffef, RZ, 0xc0, !PT ;  /* 0xffffffef17177812 */ /* 0x000fe200078ec0ff */
[----:B-----5:R-:W-:-:S05]  /*14860*/  IMAD.IADD R34, R7, 0x1, -R36 ;  /* 0x0000000107227824 */ /* 0x020fca00078e0a24 */
[----:B-1----:R-:W1:Y:S01]  /*14870*/  LDC.64 R2, c[0x0][0x9e0] ;  /* 0x00027800ff027b82 */ /* 0x002e620000000a00 */
[----:B0-----:R-:W-:Y:S01]  /*14880*/  ISETP.NE.AND P2, PT, R0, 0x1, PT ;  /* 0x000000010000780c */ /* 0x001fe20003f45270 */
[----:B------:R-:W-:Y:S01]  /*14890*/  VIADD R0, R27, 0x7f ;  /* 0x0000007f1b007836 */ /* 0x000fe20000000000 */
[----:B-1----:R-:W-:-:S11]  /*148a0*/  ISETP.GE.AND P1, PT, R3, 0x1, PT ;  /* 0x000000010300780c */ /* 0x002fd60003f26270 */
[----:B------:R-:W0:Y:S01]  /*148b0*/  @P2 LDC R5, c[0x0][0x44c] ;  /* 0x00011300ff052b82 */ /* 0x000e220000000800 */
[----:B------:R-:W-:-:S07]  /*148c0*/  @P2 LOP3.LUT R23, R23, 0x10, RZ, 0xfc, !PT ;  /* 0x0000001017172812 */ /* 0x000fce00078efcff */
[----:B------:R-:W1:Y:S01]  /*148d0*/  @P2 LDC R9, c[0x0][0x450] ;  /* 0x00011400ff092b82 */ /* 0x000e620000000800 */
[----:B0-----:R-:W-:Y:S01]  /*148e0*/  @P2 IMAD.HI.U32 R4, R0, R5, RZ ;  /* 0x0000000500042227 */ /* 0x001fe200078e00ff */
[----:B------:R-:W-:-:S04]  /*148f0*/  IADD3 R5, R34, 0x1, -R31 ;  /* 0x0000000122057810 */ /* 0x000fc80007ffe81f */
[----:B-1----:R-:W-:-:S05]  /*14900*/  @P2 SHF.R.U32.HI R0, RZ, R9, R4 ;  /* 0x00000009ff002219 */ /* 0x002fca0000011604 */
[----:B------:R-:W-:-:S04]  /*14910*/  IMAD.IADD R7, R5, 0x1, R0 ;  /* 0x0000000105077824 */ /* 0x000fc800078e0200 */
[----:B------:R-:W-:Y:S01]  /*14920*/  IMAD.IADD R2, R7, 0x1, R2 ;  /* 0x0000000107027824 */ /* 0x000fe200078e0202 */
[----:B------:R-:W-:Y:S06]  /*14930*/  @!P1 BRA `(.L_x_1448) ;  /* 0x0000000000489947 */ /* 0x000fec0003800000 */
[C---:B------:R-:W-:Y:S01]  /*14940*/  ISETP.GT.AND P0, PT, R7.reuse, RZ, PT ;  /* 0x000000ff0700720c */ /* 0x040fe20003f04270 */
[----:B------:R-:W-:Y:S01]  /*14950*/  BSSY B0, `(.L_x_1449) ;  /* 0x000000e000007945 */ /* 0x000fe20003800000 */
[----:B------:R-:W-:-:S11]  /*14960*/  VIADD R0, R7, 0xffffffff ;  /* 0xffffffff07007836 */ /* 0x000fd60000000000 */
[----:B------:R-:W-:Y:S05]  /*14970*/  @P0 BRA `(.L_x_1450) ;  /* 0x00000000001c0947 */ /* 0x000fea0003800000 */
[----:B------:R-:W-:Y:S01]  /*14980*/  ISETP.NE.AND P0, PT, R3, 0x1, PT ;  /* 0x000000010300780c */ /* 0x000fe20003f05270 */
[----:B------:R-:W-:-:S12]  /*14990*/  IMAD.MOV R7, RZ, RZ, -R7 ;  /* 0x000000ffff077224 */ /* 0x000fd800078e0a07 */
[----:B------:R-:W0:Y:S02]  /*149a0*/  @P0 LDC.64 R4, c[0x0][0x9e8] ;  /* 0x00027a00ff040b82 */ /* 0x000e240000000a00 */
[----:B0-----:R-:W-:-:S05]  /*149b0*/  @P0 IMAD.HI.U32 R4, R7, R4, RZ ;  /* 0x0000000407040227 */ /* 0x001fca00078e00ff */
[----:B------:R-:W-:-:S04]  /*149c0*/  @P0 SHF.R.U32.HI R7, RZ, R5, R4 ;  /* 0x00000005ff070219 */ /* 0x000fc80000011604 */
[----:B------:R-:W-:Y:S01]  /*149d0*/  LOP3.LUT R0, RZ, R7, RZ, 0x33, !PT ;  /* 0x00000007ff007212 */ /* 0x000fe200078e33ff */
[----:B------:R-:W-:Y:S06]  /*149e0*/  BRA `(.L_x_1451) ;  /* 0x0000000000107947 */ /* 0x000fec0003800000 */
.L_x_1450:
[----:B------:R-:W-:-:S13]  /*149f0*/  ISETP.NE.AND P0, PT, R3, 0x1, PT ;  /* 0x000000010300780c */ /* 0x000fda0003f05270 */
[----:B------:R-:W0:Y:S02]  /*14a00*/  @P0 LDC.64 R4, c[0x0][0x9e8] ;  /* 0x00027a00ff040b82 */ /* 0x000e240000000a00 */
[----:B0-----:R-:W-:-:S05]  /*14a10*/  @P0 IMAD.HI.U32 R4, R0, R4, RZ ;  /* 0x0000000400040227 */ /* 0x001fca00078e00ff */
[----:B------:R-:W-:-:S07]  /*14a20*/  @P0 SHF.R.U32.HI R0, RZ, R5, R4 ;  /* 0x00000005ff000219 */ /* 0x000fce0000011604 */
.L_x_1451:
[----:B------:R-:W-:Y:S05]  /*14a30*/  BSYNC B0 ;  /* 0x0000000000007941 */ /* 0x000fea0003800000 */
.L_x_1449:
[----:B------:R-:W-:-:S05]  /*14a40*/  IMAD R5, R0, R3, R3 ;  /* 0x0000000300057224 */ /* 0x000fca00078e0203 */
[----:B------:R-:W-:-:S07]  /*14a50*/  VIMNMX R2, R2, R5, PT ;  /* 0x0000000502027248 */ /* 0x000fce0003fe0100 */
.L_x_1448:
[----:B------:R-:W0:Y:S01]  /*14a60*/  @P2 LDC R0, c[0x0][0x44c] ;  /* 0x00011300ff002b82 */ /* 0x000e220000000800 */
[----:B------:R-:W-:Y:S01]  /*14a70*/  VIADD R2, R2, 0x7f ;  /* 0x0000007f02027836 */ /* 0x000fe20000000000 */
[----:B------:R-:W-:Y:S01]  /*14a80*/  ULDC UR4, c[0x0][0x9dc] ;  /* 0x0002770000047ab9 */ /* 0x000fe20000000800 */
[----:B------:R-:W-:-:S05]  /*14a90*/  IMAD.MOV.U32 R4, RZ, RZ, R27 ;  /* 0x000000ffff047224 */ /* 0x000fca00078e001b */
[----:B------:R-:W1:Y:S01]  /*14aa0*/  @P2 LDC R5, c[0x0][0x450] ;  /* 0x00011400ff052b82 */ /* 0x000e620000000800 */
[----:B0-----:R-:W-:-:S05]  /*14ab0*/  @P2 IMAD.HI.U32 R0, R27, R0, RZ ;  /* 0x000000001b002227 */ /* 0x001fca00078e00ff */
[----:B-1----:R-:W-:Y:S01]  /*14ac0*/  @P2 SHF.R.U32.HI R4, RZ, R5, R0 ;  /* 0x00000005ff042219 */ /* 0x002fe20000011600 */
[----:B------:R-:W-:Y:S01]  /*14ad0*/  VIADD R0, R34, 0x7f ;  /* 0x0000007f22007836 */ /* 0x000fe20000000000 */
[----:B------:R-:W-:Y:S02]  /*14ae0*/  SHF.R.S32.HI R5, RZ, 0x1f, R2 ;  /* 0x0000001fff057819 */ /* 0x000fe40000011402 */
[----:B------:R-:W-:Y:S02]  /*14af0*/  IADD3 R4, R4, R34, -R31 ;  /* 0x0000002204047210 */ /* 0x000fe40007ffe81f */
[----:B------:R-:W-:Y:S02]  /*14b00*/  LEA.HI R2, R5, R2, RZ, 0x7 ;  /* 0x0000000205027211 */ /* 0x000fe400078f38ff */
[----:B------:R-:W-:Y:S02]  /*14b10*/  SHF.R.S32.HI R5, RZ, 0x1f, R0 ;  /* 0x0000001fff057819 */ /* 0x000fe40000011400 */
[----:B------:R-:W-:Y:S01]  /*14b20*/  SHF.R.S32.HI R7, RZ, 0x7, R2 ;  /* 0x00000007ff077819 */ /* 0x000fe20000011402 */
[----:B------:R-:W-:Y:S01]  /*14b30*/  VIADD R2, R4, -UR4 ;  /* 0x8000000404027c36 */ /* 0x000fe20008000000 */
[----:B------:R-:W-:-:S04]  /*14b40*/  LEA.HI R5, R5, R0, RZ, 0x7 ;  /* 0x0000000005057211 */ /* 0x000fc800078f38ff */
[----:B------:R-:W-:-:S04]  /*14b50*/  SHF.R.S32.HI R0, RZ, 0x7, R5 ;  /* 0x00000007ff007819 */ /* 0x000fc80000011405 */
[----:B------:R-:W-:Y:S01]  /*14b60*/  VIMNMX R0, R0, R7, PT ;  /* 0x0000000700007248 */ /* 0x000fe20003fe0100 */
[----:B------:R-:W-:Y:S06]  /*14b70*/  @!P1 BRA `(.L_x_1452) ;  /* 0x0000000000489947 */ /* 0x000fec0003800000 */
[----:B------:R-:W-:Y:S01]  /*14b80*/  IMAD.MOV.U32 R6, RZ, RZ, R4 ;  /* 0x000000ffff067224 */ /* 0x000fe200078e0004 */
[----:B------:R-:W-:Y:S04]  /*14b90*/  BSSY B0, `(.L_x_1453) ;  /* 0x000000e000007945 */ /* 0x000fe80003800000 */
[----:B------:R-:W-:-:S13]  /*14ba0*/  ISETP.GT.AND P0, PT, R6, -0x1, PT ;  /* 0xffffffff0600780c */ /* 0x000fda0003f04270 */
[----:B------:R-:W-:Y:S05]  /*14bb0*/  @P0 BRA `(.L_x_1454) ;  /* 0x00000000001c0947 */ /* 0x000fea0003800000 */
[----:B------:R-:W-:Y:S02]  /*14bc0*/  ISETP.NE.AND P0, PT, R3, 0x1, PT ;  /* 0x000000010300780c */ /* 0x000fe40003f05270 */
[----:B------:R-:W-:-:S11]  /*14bd0*/  LOP3.LUT R7, RZ, R6, RZ, 0x33, !PT ;  /* 0x00000006ff077212 */ /* 0x000fd600078e33ff */
[----:B------:R-:W0:Y:S02]  /*14be0*/  @P0 LDC.64 R4, c[0x0][0x9e8] ;  /* 0x00027a00ff040b82 */ /* 0x000e240000000a00 */
[----:B0-----:R-:W-:-:S05]  /*14bf0*/  @P0 IMAD.HI.U32 R4, R7, R4, RZ ;  /* 0x0000000407040227 */ /* 0x001fca00078e00ff */
[----:B------:R-:W-:-:S04]  /*14c00*/  @P0 SHF.R.U32.HI R7, RZ, R5, R4 ;  /* 0x00000005ff070219 */ /* 0x000fc80000011604 */
[----:B------:R-:W-:Y:S01]  /*14c10*/  LOP3.LUT R6, RZ, R7, RZ, 0x33, !PT ;  /* 0x00000007ff067212 */ /* 0x000fe200078e33ff */
[----:B------:R-:W-:Y:S06]  /*14c20*/  BRA `(.L_x_1455) ;  /* 0x0000000000107947 */ /* 0x000fec0003800000 */
.L_x_1454:
[----:B------:R-:W-:-:S13]  /*14c30*/  ISETP.NE.AND P0, PT, R3, 0x1, PT ;  /* 0x000000010300780c */ /* 0x000fda0003f05270 */
[----:B------:R-:W0:Y:S02]  /*14c40*/  @P0 LDC.64 R4, c[0x0][0x9e8] ;  /* 0x00027a00ff040b82 */ /* 0x000e240000000a00 */
[----:B0-----:R-:W-:-:S05]  /*14c50*/  @P0 IMAD.HI.U32 R4, R6, R4, RZ ;  /* 0x0000000406040227 */ /* 0x001fca00078e00ff */
[----:B------:R-:W-:-:S07]  /*14c60*/  @P0 SHF.R.U32.HI R6, RZ, R5, R4 ;  /* 0x00000005ff060219 */ /* 0x000fce0000011604 */
.L_x_1455:
[----:B------:R-:W-:Y:S05]  /*14c70*/  BSYNC B0 ;  /* 0x0000000000007941 */ /* 0x000fea0003800000 */
.L_x_1453:
[----:B------:R-:W-:-:S05]  /*14c80*/  IMAD R3, R6, R3, RZ ;  /* 0x0000000306037224 */ /* 0x000fca00078e02ff */
[----:B------:R-:W-:-:S07]  /*14c90*/  VIMNMX R2, R2, R3, !PT ;  /* 0x0000000302027248 */ /* 0x000fce0007fe0100 */
.L_x_1452:
[----:B------:R-:W-:Y:S01]  /*14ca0*/  SHF.R.S32.HI R3, RZ, 0x1f, R2 ;  /* 0x0000001fff037819 */ /* 0x000fe20000011402 */
[----:B------:R-:W-:Y:S03]  /*14cb0*/  BSSY B0, `(.L_x_1456) ;  /* 0x000002a000007945 */ /* 0x000fe60003800000 */
[----:B------:R-:W-:Y:S02]  /*14cc0*/  LEA.HI R3, R3, R2, RZ, 0x7 ;  /* 0x0000000203037211 */ /* 0x000fe400078f38ff */
[----:B------:R-:W-:Y:S02]  /*14cd0*/  LOP3.LUT R2, R18, 0xff000000, RZ, 0xc0, !PT ;  /* 0xff00000012027812 */ /* 0x000fe400078ec0ff */
[----:B------:R-:W-:-:S04]  /*14ce0*/  SHF.R.S32.HI R3, RZ, 0x7, R3 ;  /* 0x00000007ff037819 */ /* 0x000fc80000011403 */
[----:B------:R-:W-:Y:S02]  /*14cf0*/  VIMNMX R35, RZ, R3, !PT ;  /* 0x00000003ff237248 */ /* 0x000fe40007fe0100 */
[----:B------:R-:W-:Y:S02]  /*14d00*/  SHF.R.U32.HI R3, RZ, 0x8, R2 ;  /* 0x00000008ff037819 */ /* 0x000fe40000011602 */
[----:B------:R-:W-:Y:S02]  /*14d10*/  ISETP.GT.AND P0, PT, R0, R35, PT ;  /* 0x000000230000720c */ /* 0x000fe40003f04270 */
[----:B------:R-:W-:-:S04]  /*14d20*/  LOP3.LUT R2, R18, 0xff0000, RZ, 0xc0, !PT ;  /* 0x00ff000012027812 */ /* 0x000fc800078ec0ff */
[----:B------:R-:W-:Y:S01]  /*14d30*/  LEA.HI R3, R2, R3, RZ, 0x10 ;  /* 0x0000000302037211 */ /* 0x000fe200078f80ff */
[----:B------:R-:W-:-:S03]  /*14d40*/  IMAD.MOV.U32 R2, RZ, RZ, RZ ;  /* 0x000000ffff027224 */ /* 0x000fc600078e00ff */
[----:B------:R-:W-:-:S03]  /*14d50*/  LOP3.LUT R4, R3, 0xff, RZ, 0xc0, !PT ;  /* 0x000000ff03047812 */ /* 0x000fc600078ec0ff */
[----:B------:R-:W-:Y:S05]  /*14d60*/  @!P0 BRA `(.L_x_1457) ;  /* 0x0000000000788947 */ /* 0x000fea0003800000 */
[----:B------:R-:W-:Y:S01]  /*14d70*/  SHF.R.U32.HI R5, RZ, 0x10, R3 ;  /* 0x00000010ff057819 */ /* 0x000fe20000011603 */
[----:B------:R-:W-:-:S03]  /*14d80*/  IMAD.MOV.U32 R2, RZ, RZ, RZ ;  /* 0x000000ffff027224 */ /* 0x000fc600078e00ff */
[----:B------:R-:W-:-:S13]  /*14d90*/  ISETP.NE.AND P0, PT, R5, RZ, PT ;  /* 0x000000ff0500720c */ /* 0x000fda0003f05270 */
[----:B------:R-:W0:Y:S02]  /*14da0*/  @!P0 LDC R5, c[0x0][0x9f0] ;  /* 0x00027c00ff058b82 */ /* 0x000e240000000800 */
[----:B0-----:R-:W-:-:S04]  /*14db0*/  IABS R6, R5 ;  /* 0x0000000500067213 */ /* 0x001fc80000000000 */
[----:B------:R-:W0:Y:S08]  /*14dc0*/  I2F.RP R7, R6 ;  /* 0x0000000600077306 */ /* 0x000e300000209400 */
[----:B0-----:R-:W0:Y:S02]  /*14dd0*/  MUFU.RCP R7, R7 ;  /* 0x0000000700077308 */ /* 0x001e240000001000 */
[----:B0-----:R-:W-:-:S06]  /*14de0*/  VIADD R8, R7, 0xffffffe ;  /* 0x0ffffffe07087836 */ /* 0x001fcc0000000000 */
[----:B------:R-:W0:Y:S02]  /*14df0*/  F2I.FTZ.U32.TRUNC.NTZ R3, R8 ;  /* 0x0000000800037305 */ /* 0x000e24000021f000 */
[----:B0-----:R-:W-:-:S04]  /*14e00*/  IMAD.MOV R9, RZ, RZ, -R3 ;  /* 0x000000ffff097224 */ /* 0x001fc800078e0a03 */
[----:B------:R-:W-:-:S04]  /*14e10*/  IMAD R9, R9, R6, RZ ;  /* 0x0000000609097224 */ /* 0x000fc800078e02ff */
[----:B------:R-:W-:Y:S01]  /*14e20*/  IMAD.HI.U32 R3, R3, R9, R2 ;  /* 0x0000000903037227 */ /* 0x000fe200078e0002 */
[----:B------:R-:W-:Y:S02]  /*14e30*/  IADD3 R2, R5, -0x1, R0 ;  /* 0xffffffff05027810 */ /* 0x000fe40007ffe000 */
[----:B------:R-:W-:-:S03]  /*14e40*/  IABS R9, R5 ;  /* 0x0000000500097213 */ /* 0x000fc60000000000 */
[----:B------:R-:W-:Y:S02]  /*14e50*/  IMAD.IADD R2, R2, 0x1, -R35 ;  /* 0x0000000102027824 */ /* 0x000fe400078e0a23 */
[----:B------:R-:W-:-:S03]  /*14e60*/  IMAD.MOV R7, RZ, RZ, -R9 ;  /* 0x000000ffff077224 */ /* 0x000fc600078e0a09 */
[----:B------:R-:W-:Y:S02]  /*14e70*/  IABS R8, R2 ;  /* 0x0000000200087213 */ /* 0x000fe40000000000 */
[----:B------:R-:W-:-:S03]  /*14e80*/  LOP3.LUT R2, R2, R5, RZ, 0x3c, !PT ;  /* 0x0000000502027212 */ /* 0x000fc600078e3cff */
[----:B------:R-:W-:Y:S01]  /*14e90*/  IMAD.HI.U32 R3, R3, R8, RZ ;  /* 0x0000000803037227 */ /* 0x000fe200078e00ff */
[----:B------:R-:W-:-:S03]  /*14ea0*/  ISETP.GE.AND P2, PT, R2, RZ, PT ;  /* 0x000000ff0200720c */ /* 0x000fc60003f46270 */
[----:B------:R-:W-:-:S05]  /*14eb0*/  IMAD R7, R3, R7, R8 ;  /* 0x0000000703077224 */ /* 0x000fca00078e0208 */
[----:B------:R-:W-:-:S13]  /*14ec0*/  ISETP.GT.U32.AND P1, PT, R6, R7, PT ;  /* 0x000000070600720c */ /* 0x000fda0003f24070 */
[----:B------:R-:W-:Y:S02]  /*14ed0*/  @!P1 IMAD.IADD R7, R7, 0x1, -R6 ;  /* 0x0000000107079824 */ /* 0x000fe400078e0a06 */
[----:B------:R-:W-:Y:S01]  /*14ee0*/  @!P1 VIADD R3, R3, 0x1 ;  /* 0x0000000103039836 */ /* 0x000fe20000000000 */
[----:B------:R-:W-:Y:S02]  /*14ef0*/  ISETP.NE.AND P1, PT, R5, RZ, PT ;  /* 0x000000ff0500720c */ /* 0x000fe40003f25270 */
[----:B------:R-:W-:-:S13]  /*14f00*/  ISETP.GE.U32.AND P0, PT, R7, R6, PT ;  /* 0x000000060700720c */ /* 0x000fda0003f06070 */
[----:B------:R-:W-:-:S04]  /*14f10*/  @P0 VIADD R3, R3, 0x1 ;  /* 0x0000000103030836 */ /* 0x000fc80000000000 */
[----:B------:R-:W-:-:S04]  /*14f20*/  IMAD.MOV.U32 R2, RZ, RZ, R3 ;  /* 0x000000ffff027224 */ /* 0x000fc800078e0003 */
[----:B------:R-:W-:Y:S01]  /*14f30*/  @!P2 IMAD.MOV R2, RZ, RZ, -R2 ;  /* 0x000000ffff02a224 */ /* 0x000fe200078e0a02 */
[----:B------:R-:W-:-:S07]  /*14f40*/  @!P1 LOP3.LUT R2, RZ, R5, RZ, 0x33, !PT ;  /* 0x00000005ff029212 */ /* 0x000fce00078e33ff */
.L_x_1457:
[----:B------:R-:W-:Y:S05]  /*14f50*/  BSYNC B0 ;  /* 0x0000000000007941 */ /* 0x000fea0003800000 */
.L_x_1456:
[-C--:B------:R-:W-:Y:S01]  /*14f60*/  IMAD R35, R4, R2.reuse, R35 ;  /* 0x0000000204237224 */ /* 0x080fe200078e0223 */
        /* <DEDUP_REMOVED lines=12> */
[----:B------:R-:W0:Y:S08]  /*15030*/  FLO.U32 R0, UR4 ;  /* 0x0000000400007d00 */ /* 0x000e3000080e0000 */
[----:B------:R-:W1:Y:S01]  /*15040*/  POPC R5, UR4 ;  /* 0x0000000400057d09 */ /* 0x000e620008000000 */
[----:B0-----:R-:W-:-:S13]  /*15050*/  ISETP.EQ.U32.AND P0, PT, R0, R7, PT ;  /* 0x000000070000720c */ /* 0x001fda0003f02070 */
[----:B-1----:R-:W2:Y:S01]  /*15060*/  @P0 ATOMG.E.ADD.STRONG.GPU PT, R3, desc[UR36][R2.64], R5 ;  /* 0x00000005020309a8 */ /* 0x002ea200081ee1e4 */
[----:B------:R-:W0:Y:S02]  /*15070*/  S2R R4, SR_LTMASK ;  /* 0x0000000000047919 */ /* 0x000e240000003900 */
[----:B0-----:R-:W-:-:S04]  /*15080*/  LOP3.LUT R4, R4, UR4, RZ, 0xc0, !PT ;  /* 0x0000000404047c12 */ /* 0x001fc8000f8ec0ff */
[----:B------:R-:W0:Y:S01]  /*15090*/  POPC R7, R4 ;  /* 0x0000000400077309 */ /* 0x000e220000000000 */
[----:B--2---:R-:W0:Y:S02]  /*150a0*/  SHFL.IDX PT, R0, R3, R0, 0x1f ;  /* 0x00001f0003007589 */ /* 0x004e2400000e0000 */
[----:B0-----:R-:W-:Y:S01]  /*150b0*/  IADD3 R16, R0, UR39, R7 ;  /* 0x0000002700107c10 */ /* 0x001fe2000fffe007 */
[----:B------:R-:W-:Y:S06]  /*150c0*/  BRA `(.L_x_1460) ;  /* 0x00000034004c7947 */ /* 0x000fec0003800000 */
.L_x_1459:
        /* <DEDUP_REMOVED lines=8> */
[----:B------:R-:W-:Y:S02]  /*15150*/  IMAD.U32 R4, RZ, RZ, UR6 ;  /* 0x00000006ff047e24 */ /* 0x000fe4000f8e00ff */
[----:B------:R-:W0:Y:S01]  /*15160*/  LDC.64 R2, c[0x4][R2] ;  /* 0x0100000002027b82 */ /* 0x000e220000000a00 */
[----:B------:R-:W-:Y:S02]  /*15170*/  IMAD.U32 R5, RZ, RZ, UR7 ;  /* 0x00000007ff057e24 */ /* 0x000fe4000f8e00ff */
[----:B------:R-:W-:Y:S02]  /*15180*/  IMAD.U32 R6, RZ, RZ, UR8 ;  /* 0x00000008ff067e24 */ /* 0x000fe4000f8e00ff */
[----:B------:R-:W-:-:S02]  /*15190*/  IMAD.U32 R7, RZ, RZ, UR9 ;  /* 0x00000009ff077e24 */ /* 0x000fc4000f8e00ff */
[----:B------:R-:W-:Y:S02]  /*151a0*/  IMAD.U32 R10, RZ, RZ, UR4 ;  /* 0x00000004ff0a7e24 */ /* 0x000fe4000f8e00ff */
[----:B------:R-:W-:Y:S02]  /*151b0*/  IMAD.U32 R11, RZ, RZ, UR5 ;  /* 0x00000005ff0b7e24 */ /* 0x000fe4000f8e00ff */
[----:B------:R-:W-:Y:S02]  /*151c0*/  IMAD.MOV.U32 R8, RZ, RZ, 0x70 ;  /* 0x00000070ff087424 */ /* 0x000fe400078e00ff */
[----:B------:R-:W-:Y:S02]  /*151d0*/  IMAD.MOV.U32 R12, RZ, RZ, 0x1 ;  /* 0x00000001ff0c7424 */ /* 0x000fe400078e00ff */
[----:B------:R-:W-:-:S07]  /*151e0*/  IMAD.MOV.U32 R13, RZ, RZ, RZ ;  /* 0x000000ffff0d7224 */ /* 0x000fce00078e00ff */
[----:B------:R-:W-:-:S07]  /*151f0*/  LEPC R20, `(.L_x_1462) ;  /* 0x000000001014794e */ /* 0x000fce0000000000 */
[----:B0-----:R-:W-:Y:S05]  /*15200*/  CALL.ABS.NOINC R2 ;  /* 0x0000000002007343 */ /* 0x001fea0003c00000 */
.L_x_1462:
[----:B------:R-:W-:Y:S05]  /*15210*/  BSYNC B6 ;  /* 0x0000000000067941 */ /* 0x000fea0003800000 */
.L_x_1461:
        /* <DEDUP_REMOVED lines=9> */
[----:B------:R-:W-:Y:S02]  /*152b0*/  IMAD.U32 R4, RZ, RZ, UR6 ;  /* 0x00000006ff047e24 */ /* 0x000fe4000f8e00ff */
[----:B------:R-:W-:Y:S02]  /*152c0*/  IMAD.U32 R5, RZ, RZ, UR7 ;  /* 0x00000007ff057e24 */ /* 0x000fe4000f8e00ff */
[----:B------:R-:W-:Y:S02]  /*152d0*/  IMAD.U32 R6, RZ, RZ, UR8 ;  /* 0x00000008ff067e24 */ /* 0x000fe4000f8e00ff */
[----:B------:R-:W-:-:S02]  /*152e0*/  IMAD.U32 R7, RZ, RZ, UR9 ;  /* 0x00000009ff077e24 */ /* 0x000fc4000f8e00ff */
[----:B------:R-:W-:Y:S02]  /*152f0*/  IMAD.U32 R10, RZ, RZ, UR4 ;  /* 0x00000004ff0a7e24 */ /* 0x000fe4000f8e00ff */
[----:B------:R-:W-:Y:S02]  /*15300*/  IMAD.U32 R11, RZ, RZ, UR5 ;  /* 0x00000005ff0b7e24 */ /* 0x000fe4000f8e00ff */
[----:B------:R-:W-:Y:S02]  /*15310*/  IMAD.MOV.U32 R8, RZ, RZ, 0x70 ;  /* 0x00000070ff087424 */ /* 0x000fe400078e00ff */
[----:B------:R-:W-:Y:S02]  /*15320*/  IMAD.MOV.U32 R12, RZ, RZ, 0x1 ;  /* 0x00000001ff0c7424 */ /* 0x000fe400078e00ff */
[----:B0-----:R-:W-:-:S07]  /*15330*/  IMAD.MOV.U32 R13, RZ, RZ, RZ ;  /* 0x000000ffff0d7224 */ /* 0x001fce00078e00ff */
[----:B------:R-:W-:-:S07]  /*15340*/  LEPC R20, `(.L_x_1465) ;  /* 0x000000001014794e */ /* 0x000fce0000000000 */
[----:B-1----:R-:W-:Y:S05]  /*15350*/  CALL.ABS.NOINC R2 ;  /* 0x0000000002007343 */ /* 0x002fea0003c00000 */
.L_x_1465:
[----:B------:R0:W1:Y:S01]  /*15360*/  LDC.64 R2, c[0x4][R17] ;  /* 0x0100000011027b82 */ /* 0x0000620000000a00 */
[----:B------:R-:W-:Y:S01]  /*15370*/  ULDC.64 UR6, c[0x4][0x80] ;  /* 0x0100200000067ab9 */ /* 0x000fe20000000a00 */
[----:B------:R-:W-:Y:S01]  /*15380*/  ULDC.64 UR8, c[0x4][0x88] ;  /* 0x0100220000087ab9 */ /* 0x000fe20000000a00 */
[----:B------:R-:W-:Y:S01]  /*15390*/  ULDC.64 UR4, c[0x4][0x18] ;  /* 0x0100060000047ab9 */ /* 0x000fe20000000a00 */
        /* <DEDUP_REMOVED lines=11> */
.L_x_1464:
[----:B------:R-:W-:Y:S05]  /*15450*/  BSYNC B6 ;  /* 0x0000000000067941 */ /* 0x000fea0003800000 */
.L_x_1463:
[----:B------:R-:W-:Y:S01]  /*15460*/  ULDC.64 UR4, c[0x0][0x9f8] ;  /* 0x00027e0000047ab9 */ /* 0x000fe20000000a00 */
[----:B------:R-:W-:Y:S01]  /*15470*/  IMAD.MOV.U32 R32, RZ, RZ, R19 ;  /* 0x000000ffff207224 */ /* 0x000fe200078e0013 */
[----:B------:R-:W-:Y:S01]  /*15480*/  ISETP.NE.U32.AND P0, PT, RZ, UR4, PT ;  /* 0x00000004ff007c0c */ /* 0x000fe2000bf05070 */
[----:B------:R-:W0:Y:S01]  /*15490*/  S2R R20, SR_TID.X ;  /* 0x0000000000147919 */ /* 0x000e220000002100 */
[----:B------:R-:W1:Y:S01]  /*154a0*/  LDC R6, c[0x0][0x430] ;  /* 0x00010c00ff067b82 */ /* 0x000e620000000800 */
[----:B------:R-:W2:Y:S01]  /*154b0*/  S2R R17, SR_TID.X ;  /* 0x0000000000117919 */ /* 0x000ea20000002100 */
[----:B------:R-:W-:Y:S01]  /*154c0*/  ISETP.NE.AND.EX P0, PT, RZ, UR5, PT, P0 ;  /* 0x00000005ff007c0c */ /* 0x000fe2000bf05300 */
[----:B------:R-:W-:Y:S01]  /*154d0*/  VIADD R26, R24, 0xffffffff ;  /* 0xffffffff181a7836 */ /* 0x000fe20000000000 */
[----:B------:R-:W-:Y:S01]  /*154e0*/  LOP3.LUT R23, R23, 0xfffffff7, RZ, 0xc0, !PT ;  /* 0xfffffff717177812 */ /* 0x000fe200078ec0ff */
[----:B------:R-:W-:-:S10]  /*154f0*/  ULDC UR4, c[0x0][0x2f4] ;  /* 0x0000bd0000047ab9 */ /* 0x000fd40000000800 */
[----:B------:R-:W3:Y:S02]  /*15500*/  @P0 LDC.64 R2, c[0x0][0x9f8] ;  /* 0x00027e00ff020b82 */ /* 0x000ee40000000a00 */
[----:B---3--:R-:W-:-:S05]  /*15510*/  @P0 IMAD.WIDE R2, R19, 0x4, R2 ;  /* 0x0000000413020825 */ /* 0x008fca00078e0202 */
[----:B------:R3:W4:Y:S01]  /*15520*/  @P0 LDG.E R32, desc[UR36][R2.64] ;  /* 0x0000002402200981 */ /* 0x000722000c1e1900 */
[----:B-1----:R-:W-:Y:S01]  /*15530*/  ISETP.NE.AND P1, PT, R6, 0x1, PT ;  /* 0x000000010600780c */ /* 0x002fe20003f25270 */
[----:B0-----:R-:W-:Y:S01]  /*15540*/  IMAD.SHL.U32 R20, R20, 0x10, RZ ;  /* 0x0000001014147824 */ /* 0x001fe200078e00ff */
[----:B--2---:R-:W-:Y:S01]  /*15550*/  LOP3.LUT R17, R17, 0x7f, RZ, 0xc0, !PT ;  /* 0x0000007f11117812 */ /* 0x004fe200078ec0ff */
[----:B------:R-:W-:-:S03]  /*15560*/  IMAD.SHL.U32 R8, R26, 0x80, RZ ;  /* 0x000000801a087824 */ /* 0x000fc600078e00ff */
[----:B------:R-:W-:Y:S02]  /*15570*/  SHF.R.U32.HI R17, RZ, 0x3, R17 ;  /* 0x00000003ff117819 */ /* 0x000fe40000011611 */
[----:B------:R-:W-:-:S04]  /*15580*/  LOP3.LUT R20, R20, 0x70, RZ, 0xc0, !PT ;  /* 0x0000007014147812 */ /* 0x000fc800078ec0ff */
[----:B------:R-:W-:Y:S01]  /*15590*/  LOP3.LUT R5, R8, R17, R20, 0xfe, !PT ;  /* 0x0000001108057212 */ /* 0x000fe200078efe14 */
[----:B------:R-:W0:Y:S01]  /*155a0*/  @P1 LDC R4, c[0x0][0x434] ;  /* 0x00010d00ff041b82 */ /* 0x000e220000000800 */
[----:B------:R-:W-:Y:S02]  /*155b0*/  @P1 LOP3.LUT R23, R23, 0x8, RZ, 0xfc, !PT ;  /* 0x0000000817171812 */ /* 0x000fe400078efcff */
[C---:B------:R-:W-:Y:S01]  /*155c0*/  ISETP.GE.AND P0, PT, R5.reuse, R34, PT ;  /* 0x000000220500720c */ /* 0x040fe20003f06270 */
[----:B------:R-:W-:-:S04]  /*155d0*/  IMAD.IADD R5, R5, 0x1, R36 ;  /* 0x0000000105057824 */ /* 0x000fc800078e0224 */
[----:B------:R-:W1:Y:S08]  /*155e0*/  @P1 LDC R0, c[0x0][0x438] ;  /* 0x00010e00ff001b82 */ /* 0x000e700000000800 */
[----:B---3--:R-:W2:Y:S01]  /*155f0*/  @!P0 LDC.64 R2, c[0x0][0x428] ;  /* 0x00010a00ff028b82 */ /* 0x008ea20000000a00 */
[----:B0-----:R-:W-:-:S04]  /*15600*/  @P1 IMAD.HI.U32 R7, R5, R4, RZ ;  /* 0x0000000405071227 */ /* 0x001fc800078e00ff */
[----:B------:R-:W-:Y:S01]  /*15610*/  IMAD.MOV.U32 R4, RZ, RZ, R5 ;  /* 0x000000ffff047224 */ /* 0x000fe200078e0005 */
[----:B-1----:R-:W-:-:S05]  /*15620*/  @P1 SHF.R.U32.HI R4, RZ, R0, R7 ;  /* 0x00000000ff041219 */ /* 0x002fca0000011607 */
[----:B------:R-:W-:-:S04]  /*15630*/  IMAD.MOV R0, RZ, RZ, -R4 ;  /* 0x000000ffff007224 */ /* 0x000fc800078e0a04 */
[----:B------:R-:W-:Y:S01]  /*15640*/  IMAD R0, R6, R0, R5 ;  /* 0x0000000006007224 */ /* 0x000fe200078e0205 */
[----:B------:R-:W-:Y:S02]  /*15650*/  @!P0 SHF.R.S32.HI R5, RZ, 0x1f, R4 ;  /* 0x0000001fff058819 */ /* 0x000fe40000011404 */
[----:B------:R-:W-:Y:S01]  /*15660*/  LOP3.LUT R23, R23, 0xfffffffb, RZ, 0xc0, !PT ;  /* 0xfffffffb17177812 */ /* 0x000fe200078ec0ff */
[----:B------:R-:W-:Y:S01]  /*15670*/  UMOV UR5, 0xffffffff ;  /* 0xffffffff00057882 */ /* 0x000fe20000000000 */
[----:B----4-:R-:W-:Y:S01]  /*15680*/  SHF.R.S32.HI R37, RZ, 0x1f, R32 ;  /* 0x0000001fff257819 */ /* 0x010fe20000011420 */
[----:B--2---:R-:W-:-:S04]  /*15690*/  @!P0 IMAD.WIDE.U32 R4, R32, R2, R4 ;  /* 0x0000000220048225 */ /* 0x004fc800078e0004 */
[----:B------:R-:W-:-:S04]  /*156a0*/  @!P0 IMAD R6, R37, R2, RZ ;  /* 0x0000000225068224 */ /* 0x000fc800078e02ff */
[----:B------:R-:W-:Y:S02]  /*156b0*/  @!P0 IMAD R6, R32, R3, R6 ;  /* 0x0000000320068224 */ /* 0x000fe400078e0206 */
[----:B------:R-:W0:Y:S02]  /*156c0*/  @!P0 LDC.64 R2, c[0x0][0x418] ;  /* 0x00010600ff028b82 */ /* 0x000e240000000a00 */
[----:B------:R-:W-:Y:S01]  /*156d0*/  @!P0 IMAD.IADD R5, R5, 0x1, R6 ;  /* 0x0000000105058824 */ /* 0x000fe200078e0206 */
[----:B0-----:R-:W-:-:S04]  /*156e0*/  @!P0 LEA R2, P1, R4, R2, 0x2 ;  /* 0x0000000204028211 */ /* 0x001fc800078210ff */
[----:B------:R-:W-:Y:S01]  /*156f0*/  @!P0 LEA.HI.X R3, R4, R3, R5, 0x2, P1 ;  /* 0x0000000304038211 */ /* 0x000fe200008f1405 */
[----:B------:R-:W-:Y:S02]  /*15700*/  IMAD.U32 R5, RZ, RZ, UR38 ;  /* 0x00000026ff057e24 */ /* 0x000fe4000f8e00ff */
[----:B------:R-:W-:-:S03]  /*15710*/  IMAD.MOV.U32 R4, RZ, RZ, RZ ;  /* 0x000000ffff047224 */ /* 0x000fc600078e00ff */
[----:B------:R-:W-:-:S03]  /*15720*/  ISETP.NE.AND P2, PT, R5, 0x3, PT ;  /* 0x000000030500780c */ /* 0x000fc60003f45270 */
[----:B------:R0:W5:Y:S01]  /*15730*/  @!P0 LDG.E R4, desc[UR36][R2.64] ;  /* 0x0000002402048981 */ /* 0x000162000c1e1900 */
[----:B------:R-:W-:-:S09]  /*15740*/  ISETP.GE.AND P0, PT, R30, UR4, PT ;  /* 0x000000041e007c0c */ /* 0x000fd2000bf06270 */
[----:B------:R-:W-:-:S04]  /*15750*/  @P2 LOP3.LUT R23, R23, 0x4, RZ, 0xfc, !PT ;  /* 0x0000000417172812 */ /* 0x000fc800078efcff */
[----:B------:R-:W-:-:S04]  /*15760*/  LOP3.LUT R23, R23, 0xfffffffd, RZ, 0xc0, !PT ;  /* 0xfffffffd17177812 */ /* 0x000fc800078ec0ff */
[----:B------:R-:W-:Y:S02]  /*15770*/  @P0 LOP3.LUT R23, R23, 0x2, RZ, 0xfc, !PT ;  /* 0x0000000217170812 */ /* 0x000fe400078efcff */
[----:B------:R-:W-:Y:S02]  /*15780*/  ISETP.GE.AND P0, PT, R29, UR4, PT ;  /* 0x000000041d007c0c */ /* 0x000fe4000bf06270 */
[----:B------:R-:W-:-:S11]  /*15790*/  LOP3.LUT R23, R23, 0xfffffffe, RZ, 0xc0, !PT ;  /* 0xfffffffe17177812 */ /* 0x000fd600078ec0ff */
[----:B------:R-:W-:Y:S01]  /*157a0*/  @P0 LOP3.LUT R23, R23, 0x1, RZ, 0xfc, !PT ;  /* 0x0000000117170812 */ /* 0x000fe200078efcff */
[----:B0-----:R-:W-:Y:S06]  /*157b0*/  BRA.DIV UR5, `(.L_x_1466) ;  /* 0x0000004605687947 */ /* 0x001fec000b800000 */
.L_x_1534:
[----:B------:R-:W-:Y:S01]  /*157c0*/  LOP3.LUT R24, R18, 0xffff, RZ, 0xc0, !PT ;  /* 0x0000ffff12187812 */ /* 0x000fe200078ec0ff */
[----:B------:R-:W-:Y:S06]  /*157d0*/  @!P2 BRA `(.L_x_1467) ;  /* 0x000000000004a947 */ /* 0x000fec0003800000 */
[----:B------:R-:W-:Y:S01]  /*157e0*/  BPT.TRAP 0x1 ;  /* 0x000000040000795c */ /* 0x000fe20000300000 */
.L_x_1467:
[----:B------:R-:W-:Y:S01]  /*157f0*/  SHF.R.S32.HI R6, RZ, 0x1f, R0 ;  /* 0x0000001fff067819 */ /* 0x000fe20000011400 */
[----:B------:R-:W-:Y:S01]  /*15800*/  ULDC.64 UR4, c[0x0][0x328] ;  /* 0x0000ca0000047ab9 */ /* 0x000fe20000000a00 */
[----:B------:R-:W-:Y:S01]  /*15810*/  ULDC.64 UR6, c[0x0][0x318] ;  /* 0x0000c60000067ab9 */ /* 0x000fe20000000a00 */
[----:B------:R-:W-:Y:S01]  /*15820*/  IMAD.WIDE.U32 R2, R0, UR4, RZ ;  /* 0x0000000400027c25 */ /* 0x000fe2000f8e00ff */
[----:B------:R-:W-:Y:S03]  /*15830*/  BSSY B0, `(.L_x_1468) ;  /* 0x0000013000007945 */ /* 0x000fe60003800000 */
[----:B------:R-:W-:-:S04]  /*15840*/  IMAD R5, R6, UR4, RZ ;  /* 0x0000000406057c24 */ /* 0x000fc8000f8e02ff */
[----:B------:R-:W-:Y:S01]  /*15850*/  IMAD R5, R0, UR5, R5 ;  /* 0x0000000500057c24 */ /* 0x000fe2000f8e0205 */
        /* <DEDUP_REMOVED lines=16> */
.L_x_1535:
[----:B------:R-:W-:Y:S05]  /*15960*/  BSYNC B0 ;  /* 0x0000000000007941 */ /* 0x000fea0003800000 */
.L_x_1468:
        /* <DEDUP_REMOVED lines=10> */
[----:B------:R-:W-:Y:S02]  /*15a10*/  IMAD.IADD R3, R3, 0x1, R6 ;  /* 0x0000000103037824 */ /* 0x000fe400078e0206 */
[C---:B------:R-:W-:Y:S02]  /*15a20*/  IMAD R5, R4.reuse, UR5, R5 ;  /* 0x0000000504057c24 */ /* 0x040fe4000f8e0205 */
[----:B------:R-:W-:Y:S01]  /*15a30*/  IMAD.WIDE.U32 R2, R4, UR4, R2 ;  /* 0x0000000404027c25 */ /* 0x000fe2000f8e0002 */
[----:B------:R-:W-:-:S03]  /*15a40*/  ULDC.64 UR4, c[0x0][0x308] ;  /* 0x0000c20000047ab9 */ /* 0x000fc60000000a00 */
[----:B------:R-:W-:Y:S02]  /*15a50*/  IMAD.IADD R3, R3, 0x1, R5 ;  /* 0x0000000103037824 */ /* 0x000fe400078e0205 */
[----:B------:R-:W-:Y:S02]  /*15a60*/  IMAD R5, R25, 0x4000, R33 ;  /* 0x0000400019057824 */ /* 0x000fe400078e0221 */
[----:B------:R-:W-:Y:S01]  /*15a70*/  IMAD.WIDE.U32 R2, R24, UR4, R2 ;  /* 0x0000000418027c25 */ /* 0x000fe2000f8e0002 */
[----:B------:R-:W-:-:S03]  /*15a80*/  UMOV UR4, 0xffffffff ;  /* 0xffffffff00047882 */ /* 0x000fc60000000000 */
[----:B------:R-:W-:Y:S01]  /*15a90*/  IMAD R0, R24, UR5, R3 ;  /* 0x0000000518007c24 */ /* 0x000fe2000f8e0203 */
[C---:B------:R-:W-:Y:S02]  /*15aa0*/  LEA R4, P0, R2.reuse, UR6, 0x1 ;  /* 0x0000000602047c11 */ /* 0x040fe4000f8008ff */
[----:B-1----:R-:W-:Y:S02]  /*15ab0*/  LOP3.LUT R9, R9, 0x7f, RZ, 0xc0, !PT ;  /* 0x0000007f09097812 */ /* 0x002fe400078ec0ff */
[----:B------:R-:W-:Y:S02]  /*15ac0*/  LEA.HI.X R0, R2, UR7, R0, 0x1, P0 ;  /* 0x0000000702007c11 */ /* 0x000fe400080f0c00 */
[----:B------:R-:W-:-:S04]  /*15ad0*/  SHF.R.U32.HI R9, RZ, 0x3, R9 ;  /* 0x00000003ff097819 */ /* 0x000fc80000011609 */
        /* <DEDUP_REMOVED lines=82> */
.L_x_1553:
        /* <DEDUP_REMOVED lines=11> */
.L_x_1471:
[----:B------:R-:W-:Y:S02]  /*160b0*/  PLOP3.LUT P1, PT, P1, P0, PT, 0xa2, 0x0 ;  /* 0x000000000000781c */ /* 0x000fe40000f21472 */
[----:B------:R-:W-:-:S08]  /*160c0*/  @P0 R2UR P1, UR4, R7 ;  /* 0x00000000070402ca */ /* 0x000fd00000020000 */
[----:B------:R-:W-:-:S05]  /*160d0*/  @P0 PLOP3.LUT P0, PT, P1, PT, PT, 0x80, 0x0 ;  /* 0x000000000000081c */ /* 0x000fca0000f0f070 */
[----:B------:R-:W-:Y:S01]  /*160e0*/  @!P1 SYNCS.ARRIVE.TRANS64.RED.A0T1 RZ, [UR4+0x28830], RZ ;  /* 0x028830ffffff99a7 */ /* 0x000fe20008200404 */
[----:B------:R-:W-:Y:S07]  /*160f0*/  @!P1 ARRIVES.LDGSTSBAR.64.TRANSCNT [UR4+0x28830] ;  /* 0x02883000ff0099b0 */ /* 0x000fee0008000a84 */
[----:B------:R-:W-:Y:S05]  /*16100*/  @P0 BRA.U.ANY `(.L_x_1471) ;  /* 0xfffffffd00e80947 */ /* 0x000fea000393ffff */
[----:B------:R-:W-:Y:S01]  /*16110*/  NOP ;  /* 0x0000000000007918 */ /* 0x000fe20000000000 */
[----:B------:R-:W-:-:S13]  /*16120*/  LOP3.LUT P2, RZ, R23, 0x4, RZ, 0xc0, !PT ;  /* 0x0000000417ff7812 */ /* 0x000fda000784c0ff */
[----:B------:R-:W-:Y:S05]  /*16130*/  @!P2 BRA `(.L_x_1472) ;  /* 0x000000000004a947 */ /* 0x000fea0003800000 */
[----:B------:R-:W-:Y:S01]  /*16140*/  BPT.TRAP 0x1 ;  /* 0x000000040000795c */ /* 0x000fe20000300000 */
.L_x_1472:
[----:B-1----:R1:W5:Y:S01]  /*16150*/  LDL.LU R2, [R1+0x4] ;  /* 0x0000040001027983 */ /* 0x0023620000300800 */
[----:B------:R1:W-:Y:S02]  /*16160*/  SYNCS.ARRIVE.TRANS64.A1T0 RZ, [R7+URZ+0x28830], RZ ;  /* 0x028830ff07ff79a7 */ /* 0x0003e4000810003f */
[----:B------:R-:W-:Y:S05]  /*16170*/  WARPSYNC.ALL ;  /* 0x0000000000007948 */ /* 0x000fea0003800000 */
[----:B------:R-:W-:Y:S01]  /*16180*/  ULDC.64 UR4, c[0x0][0x298] ;  /* 0x0000a60000047ab9 */ /* 0x000fe20000000a00 */
[----:B------:R-:W-:Y:S01]  /*16190*/  BSSY B6, `(.L_x_1473) ;  /* 0x000001c000067945 */ /* 0x000fe20003800000 */
[----:B------:R-:W-:Y:S01]  /*161a0*/  BAR.SYNC.DEFER_BLOCKING 0x8, 0x180 ;  /* 0x0206000000007b1d */ /* 0x000fe20000010000 */
[----:B-----5:R-:W-:Y:S01]  /*161b0*/  SHF.R.S32.HI R0, RZ, 0x1f, R2 ;  /* 0x0000001fff007819 */ /* 0x020fe20000011402 */
[----:B0-----:R-:W-:-:S04]  /*161c0*/  IMAD.WIDE.U32 R4, R2, UR4, RZ ;  /* 0x0000000402047c25 */ /* 0x001fc8000f8e00ff */
[----:B------:R-:W-:Y:S01]  /*161d0*/  IMAD R0, R0, UR4, RZ ;  /* 0x0000000400007c24 */ /* 0x000fe2000f8e02ff */
[----:B------:R0:W-:Y:S03]  /*161e0*/  STL.64 [R1+0x8], R4 ;  /* 0x0000080401007387 */ /* 0x0001e60000100a00 */
[----:B------:R-:W-:Y:S02]  /*161f0*/  IMAD R0, R2, UR5, R0 ;  /* 0x0000000502007c24 */ /* 0x000fe4000f8e0200 */
[----:B------:R-:W-:Y:S02]  /*16200*/  VIADD R2, R22, 0x10400 ;  /* 0x0001040016027836 */ /* 0x000fe40000000000 */
[----:B------:R-:W-:-:S03]  /*16210*/  IMAD.IADD R0, R5, 0x1, R0 ;  /* 0x0000000105007824 */ /* 0x000fc600078e0200 */
[----:B------:R-:W-:Y:S02]  /*16220*/  LOP3.LUT P0, RZ, R2, 0x3ff, RZ, 0xc0, !PT ;  /* 0x000003ff02ff7812 */ /* 0x000fe4000780c0ff */
[----:B------:R0:W-:Y:S11]  /*16230*/  STL [R1+0x4], R0 ;  /* 0x0000040001007387 */ /* 0x0001f60000100800 */
[----:B0-----:R-:W-:Y:S05]  /*16240*/  @!P0 BRA `(.L_x_1474) ;  /* 0x0000000000408947 */ /* 0x001fea0003800000 */
        /* <DEDUP_REMOVED lines=8> */
[----:B-1----:R-:W-:-:S02]  /*162d0*/  IMAD.U32 R7, RZ, RZ, UR7 ;  /* 0x00000007ff077e24 */ /* 0x002fc4000f8e00ff */
[----:B------:R-:W-:Y:S02]  /*162e0*/  IMAD.U32 R10, RZ, RZ, UR8 ;  /* 0x00000008ff0a7e24 */ /* 0x000fe4000f8e00ff */
[----:B------:R-:W-:Y:S02]  /*162f0*/  IMAD.U32 R11, RZ, RZ, UR9 ;  /* 0x00000009ff0b7e24 */ /* 0x000fe4000f8e00ff */
[----:B------:R-:W-:Y:S02]  /*16300*/  IMAD.MOV.U32 R8, RZ, RZ, 0x70 ;  /* 0x00000070ff087424 */ /* 0x000fe400078e00ff */
[----:B------:R-:W-:Y:S02]  /*16310*/  IMAD.MOV.U32 R12, RZ, RZ, 0x1 ;  /* 0x00000001ff0c7424 */ /* 0x000fe400078e00ff */
[----:B------:R-:W-:-:S07]  /*16320*/  IMAD.MOV.U32 R13, RZ, RZ, RZ ;  /* 0x000000ffff0d7224 */ /* 0x000fce00078e00ff */
[----:B------:R-:W-:-:S07]  /*16330*/  LEPC R20, `(.L_x_1474) ;  /* 0x000000001014794e */ /* 0x000fce0000000000 */
[----:B0-----:R-:W-:Y:S05]  /*16340*/  CALL.ABS.NOINC R2 ;  /* 0x0000000002007343 */ /* 0x001fea0003c00000 */
.L_x_1474:
[----:B------:R-:W-:Y:S05]  /*16350*/  BSYNC B6 ;  /* 0x0000000000067941 */ /* 0x000fea0003800000 */
.L_x_1473:
[----:B------:R-:W2:Y:S01]  /*16360*/  LDL.LU R2, [R1+0x4] ;  /* 0x0000040001027983 */ /* 0x000ea20000300800 */
[----:B------:R-:W-:Y:S01]  /*16370*/  LOP3.LUT P6, RZ, R23, 0x20, RZ, 0xc0, !PT ;  /* 0x0000002017ff7812 */ /* 0x000fe200078cc0ff */
[----:B------:R-:W-:Y:S01]  /*16380*/  ULDC.64 UR6, c[0x0][0x2e0] ;  /* 0x0000b80000067ab9 */ /* 0x000fe20000000a00 */
[----:B------:R-:W-:Y:S01]  /*16390*/  SHF.R.S32.HI R0, RZ, 0x1f, R19 ;  /* 0x0000001fff007819 */ /* 0x000fe20000011413 */
[----:B------:R-:W3:Y:S01]  /*163a0*/  LDL.LU.64 R20, [R1+0x8] ;  /* 0x0000080001147983 */ /* 0x000ee20000300a00 */
[----:B------:R-:W-:Y:S02]  /*163b0*/  ULDC.64 UR4, c[0x0][0x2d8] ;  /* 0x0000b60000047ab9 */ /* 0x000fe40000000a00 */
[----:B------:R-:W-:Y:S01]  /*163c0*/  SEL R0, R0, RZ, !P6 ;  /* 0x000000ff00007207 */ /* 0x000fe20007000000 */
[----:B------:R0:W5:Y:S04]  /*163d0*/  LDL R8, [R1] ;  /* 0x0000000001087983 */ /* 0x0001680000100800 */
[----:B------:R-:W-:Y:S01]  /*163e0*/  IMAD R4, R0, UR6, RZ ;  /* 0x0000000600047c24 */ /* 0x000fe2000f8e02ff */
[----:B------:R-:W-:-:S05]  /*163f0*/  SEL R0, R19, RZ, !P6 ;  /* 0x000000ff13007207 */ /* 0x000fca0007000000 */
[----:B------:R-:W-:Y:S02]  /*16400*/  IMAD R4, R0, UR7, R4 ;  /* 0x0000000700047c24 */ /* 0x000fe4000f8e0204 */
[----:B--2---:R-:W-:Y:S01]  /*16410*/  IMAD.MOV.U32 R3, RZ, RZ, R2 ;  /* 0x000000ffff037224 */ /* 0x004fe200078e0002 */
[----:B---3--:R-:W2:Y:S01]  /*16420*/  LDC R21, c[0x0][0x448] ;  /* 0x00011200ff157b82 */ /* 0x008ea20000000800 */
[----:B------:R-:W-:Y:S02]  /*16430*/  IMAD.MOV.U32 R2, RZ, RZ, R20 ;  /* 0x000000ffff027224 */ /* 0x000fe400078e0014 */
[----:B------:R-:W3:Y:S02]  /*16440*/  S2R R20, SR_TID.X ;  /* 0x0000000000147919 */ /* 0x000ee40000002100 */
[----:B------:R-:W-:-:S04]  /*16450*/  IMAD.WIDE.U32 R2, R24, UR4, R2 ;  /* 0x0000000418027c25 */ /* 0x000fc8000f8e0002 */
[----:B------:R-:W-:Y:S01]  /*16460*/  IMAD R3, R24, UR5, R3 ;  /* 0x0000000518037c24 */ /* 0x000fe2000f8e0203 */
[----:B------:R-:W-:Y:S01]  /*16470*/  ULDC.64 UR4, c[0x0][0x2d0] ;  /* 0x0000b40000047ab9 */ /* 0x000fe20000000a00 */
[----:B------:R-:W-:-:S04]  /*16480*/  IMAD.WIDE.U32 R2, R0, UR6, R2 ;  /* 0x0000000600027c25 */ /* 0x000fc8000f8e0002 */
[----:B------:R-:W-:Y:S01]  /*16490*/  IMAD.IADD R3, R3, 0x1, R4 ;  /* 0x0000000103037824 */ /* 0x000fe200078e0204 */
[----:B--2---:R-:W-:Y:S02]  /*164a0*/  ISETP.NE.AND P6, PT, R21, 0x1, PT ;  /* 0x000000011500780c */ /* 0x004fe40003fc5270 */
[----:B------:R-:W2:Y:S01]  /*164b0*/  S2R R21, SR_TID.X ;  /* 0x0000000000157919 */ /* 0x000ea20000002100 */
[----:B---3--:R-:W-:-:S10]  /*164c0*/  LOP3.LUT R20, R20, 0x7f, RZ, 0xc0, !PT ;  /* 0x0000007f14147812 */ /* 0x008fd400078ec0ff */
[----:B------:R-:W3:Y:S01]  /*164d0*/  @P6 LDC R5, c[0x0][0x44c] ;  /* 0x00011300ff056b82 */ /* 0x000ee20000000800 */
[----:B------:R-:W-:-:S07]  /*164e0*/  SHF.R.U32.HI R20, RZ, 0x3, R20 ;  /* 0x00000003ff147819 */ /* 0x000fce0000011614 */
[----:B------:R-:W4:Y:S01]  /*164f0*/  @P6 LDC R0, c[0x0][0x450] ;  /* 0x00011400ff006b82 */ /* 0x000f220000000800 */
[----:B--2---:R-:W-:-:S05]  /*16500*/  IMAD.SHL.U32 R21, R21, 0x10, RZ ;  /* 0x0000001015157824 */ /* 0x004fca00078e00ff */
[----:B------:R-:W-:-:S04]  /*16510*/  LOP3.LUT R21, R21, 0x70, RZ, 0xc0, !PT ;  /* 0x0000007015157812 */ /* 0x000fc800078ec0ff */
[----:B------:R-:W-:-:S05]  /*16520*/  LOP3.LUT R20, R20, R21, RZ, 0xfc, !PT ;  /* 0x0000001514147212 */ /* 0x000fca00078efcff */
[----:B------:R-:W-:-:S04]  /*16530*/  IMAD.IADD R4, R20, 0x1, R27 ;  /* 0x0000000114047824 */ /* 0x000fc800078e021b */
[----:B---3--:R-:W-:-:S04]  /*16540*/  @P6 IMAD.HI.U32 R5, R4, R5, RZ ;  /* 0x0000000504056227 */ /* 0x008fc800078e00ff */
[----:B------:R-:W-:Y:S01]  /*16550*/  IMAD.MOV.U32 R6, RZ, RZ, R4 ;  /* 0x000000ffff067224 */ /* 0x000fe200078e0004 */
[----:B----4-:R-:W-:Y:S02]  /*16560*/  @P6 SHF.R.U32.HI R6, RZ, R0, R5 ;  /* 0x00000000ff066219 */ /* 0x010fe40000011605 */
[----:B------:R-:W2:Y:S03]  /*16570*/  LDC R5, c[0x0][0x448] ;  /* 0x00011200ff057b82 */ /* 0x000ea60000000800 */
[----:B------:R-:W-:Y:S01]  /*16580*/  IMAD.MOV R0, RZ, RZ, -R6 ;  /* 0x000000ffff007224 */ /* 0x000fe200078e0a06 */
[----:B------:R-:W3:Y:S01]  /*16590*/  S2R R20, SR_TID.X ;  /* 0x0000000000147919 */ /* 0x000ee20000002100 */
[----:B------:R-:W-:-:S04]  /*165a0*/  IMAD.WIDE.U32 R2, R6, UR4, R2 ;  /* 0x0000000406027c25 */ /* 0x000fc8000f8e0002 */
[----:B--2---:R-:W-:Y:S01]  /*165b0*/  IMAD R0, R5, R0, R4 ;  /* 0x0000000005007224 */ /* 0x004fe200078e0204 */
[----:B------:R-:W-:-:S05]  /*165c0*/  SHF.R.S32.HI R4, RZ, 0x1f, R6 ;  /* 0x0000001fff047819 */ /* 0x000fca0000011406 */
[----:B-1----:R-:W-:-:S04]  /*165d0*/  IMAD R7, R4, UR4, RZ ;  /* 0x0000000404077c24 */ /* 0x002fc8000f8e02ff */
        /* <DEDUP_REMOVED lines=14> */
[----:B------:R-:W-:Y:S01]  /*166c0*/  UMOV UR4, 0xffffffff ;  /* 0xffffffff00047882 */ /* 0x000fe20000000000 */
[----:B---3--:R-:W-:-:S04]  /*166d0*/  LOP3.LUT R20, R20, 0x7f, RZ, 0xc0, !PT ;  /* 0x0000007f14147812 */ /* 0x008fc800078ec0ff */
[----:B------:R-:W-:Y:S01]  /*166e0*/  SHF.R.U32.HI R9, RZ, 0x3, R20 ;  /* 0x00000003ff097819 */ /* 0x000fe20000011614 */
[----:B0-----:R-:W-:Y:S06]  /*166f0*/  BRA.DIV UR4, `(.L_x_1475) ;  /* 0x0000004204ac7947 */ /* 0x001fec000b800000 */
[----:B------:R-:W0:Y:S01]  /*16700*/  SHFL.IDX PT, R14, R0, RZ, 0x181f ;  /* 0x00181fff000e7589 */ /* 0x000e2200000e0000 */
[----:B------:R-:W-:Y:S02]  /*16710*/  IMAD R31, R31, R5, RZ ;  /* 0x000000051f1f7224 */ /* 0x000fe400078e02ff */
        /* <DEDUP_REMOVED lines=8> */
[----:B-----5:R-:W-:Y:S04]  /*167a0*/  @!P2 LDGSTS.E.BYPASS.LTC128B.128 [R8+0x10400], desc[UR36][R2.64], !P0 ;  /* 0x104000000208afae */ /* 0x020fe8000c101d64 */
[----:B------:R1:W-:Y:S01]  /*167b0*/  @!P2 LDGSTS.E.BYPASS.LTC128B.128 [R8+0x14400], desc[UR36][R2.64+0x80], !P1 ;  /* 0x144000800208afae */ /* 0x0003e2000c901d64 */
[----:B------:R-:W-:Y:S01]  /*167c0*/  ISETP.GE.AND P2, PT, R6, R31, PT ;  /* 0x0000001f0600720c */ /* 0x000fe20003f46270 */
[----:B------:R-:W-:-:S02]  /*167d0*/  VIADD R6, R27, 0x20 ;  /* 0x000000201b067836 */ /* 0x000fc40000000000 */
[----:B-1----:R-:W1:Y:S10]  /*167e0*/  SHFL.IDX PT, R2, R4, 0x1, 0x181f ;  /* 0x00381f0004027f89 */ /* 0x002e7400000e0000 */
[----:B0-----:R-:W-:-:S05]  /*167f0*/  @!P2 LEA R14, P3, R30, R14, 0x1 ;  /* 0x0000000e1e0ea211 */ /* 0x001fca00078608ff */
[----:B-1----:R-:W-:Y:S02]  /*16800*/  @!P2 IMAD.X R5, RZ, RZ, R2, P3 ;  /* 0x000000ffff05a224 */ /* 0x002fe400018e0602 */
[----:B------:R-:W-:Y:S02]  /*16810*/  @!P2 IMAD.MOV.U32 R2, RZ, RZ, R14 ;  /* 0x000000ffff02a224 */ /* 0x000fe400078e000e */
[----:B------:R-:W-:Y:S01]  /*16820*/  @!P2 IMAD.MOV.U32 R3, RZ, RZ, R5 ;  /* 0x000000ffff03a224 */ /* 0x000fe200078e0005 */
[----:B------:R-:W0:Y:S04]  /*16830*/  SHFL.IDX PT, R14, R0, 0x2, 0x181f ;  /* 0x00581f00000e7f89 */ /* 0x000e2800000e0000 */
[----:B------:R-:W-:Y:S04]  /*16840*/  @!P2 LDGSTS.E.BYPASS.LTC128B.128 [R8+0x10c00], desc[UR36][R2.64], !P0 ;  /* 0x10c000000208afae */ /* 0x000fe8000c101d64 */
        /* <DEDUP_REMOVED lines=41> */
[----:B------:R-:W-:-:S03]  /*16ae0*/  ISETP.GE.AND P2, PT, R6, R31, PT ;  /* 0x0000001f0600720c */ /* 0x000fc60003f46270 */
[----:B-1----:R-:W1:Y:S10]  /*16af0*/  SHFL.IDX PT, R2, R4, 0x6, 0x181f ;  /* 0x00d81f0004027f89 */ /* 0x002e7400000e0000 */
[----:B0-----:R-:W-:Y:S01]  /*16b00*/  @!P2 LEA R14, P3, R30, R14, 0x1 ;  /* 0x0000000e1e0ea211 */ /* 0x001fe200078608ff */
[----:B------:R-:W0:Y:S04]  /*16b10*/  SHFL.IDX PT, R4, R4, 0x7, 0x181f ;  /* 0x00f81f0004047f89 */ /* 0x000e2800000e0000 */
[----:B-1----:R-:W-:-:S02]  /*16b20*/  @!P2 IMAD.X R5, RZ, RZ, R2, P3 ;  /* 0x000000ffff05a224 */ /* 0x002fc400018e0602 */
[----:B------:R-:W-:Y:S02]  /*16b30*/  @!P2 IMAD.MOV.U32 R2, RZ, RZ, R14 ;  /* 0x000000ffff02a224 */ /* 0x000fe400078e000e */
[----:B------:R-:W-:Y:S01]  /*16b40*/  @!P2 IMAD.MOV.U32 R3, RZ, RZ, R5 ;  /* 0x000000ffff03a224 */ /* 0x000fe200078e0005 */
[----:B------:R1:W2:Y:S04]  /*16b50*/  SHFL.IDX PT, R14, R0, 0x7, 0x181f ;  /* 0x00f81f00000e7f89 */ /* 0x0002a800000e0000 */
[----:B------:R1:W-:Y:S04]  /*16b60*/  @!P2 LDGSTS.E.BYPASS.LTC128B.128 [R8+0x13400], desc[UR36][R2.64], !P0 ;  /* 0x134000000208afae */ /* 0x0003e8000c101d64 */
[----:B0-----:R1:W-:Y:S02]  /*16b70*/  @!P2 LDGSTS.E.BYPASS.LTC128B.128 [R8+0x17400], desc[UR36][R2.64+0x80], !P1 ;  /* 0x174000800208afae */ /* 0x0013e4000c901d64 */
.L_x_1570:
        /* <DEDUP_REMOVED lines=11> */
.L_x_1477:
[----:B------:R-:W-:Y:S05]  /*16c30*/  BSYNC B0 ;  /* 0x0000000000007941 */ /* 0x000fea0003800000 */
.L_x_1476:
[----:B------:R-:W-:Y:S01]  /*16c40*/  NOP ;  /* 0x0000000000007918 */ /* 0x000fe20000000000 */
[----:B------:R-:W-:-:S13]  /*16c50*/  PLOP3.LUT P0, PT, PT, PT, PT, 0x80, 0x0 ;  /* 0x000000000000781c */ /* 0x000fda0003f0f070 */
.L_x_1478:
        /* <DEDUP_REMOVED lines=21> */
.L_x_1571:
[----:B------:R-:W-:Y:S05]  /*16db0*/  BSYNC B0 ;  /* 0x0000000000007941 */ /* 0x000fea0003800000 */
.L_x_1479:
[----:B------:R-:W-:Y:S04]  /*16dc0*/  BSSY B0, `(.L_x_1481) ;  /* 0x0000106000007945 */ /* 0x000fe80003800000 */
[----:B------:R-:W-:Y:S05]  /*16dd0*/  @!P0 BRA `(.L_x_1482) ;  /* 0x0000001000108947 */ /* 0x000fea0003800000 */
[----:B------:R-:W-:Y:S01]  /*16de0*/  ULDC UR4, c[0x0][0x2f4] ;  /* 0x0000bd0000047ab9 */ /* 0x000fe20000000800 */
[----:B------:R-:W-:Y:S01]  /*16df0*/  IMAD.MOV.U32 R10, RZ, RZ, R25 ;  /* 0x000000ffff0a7224 */ /* 0x000fe200078e0019 */
[----:B------:R-:W-:Y:S01]  /*16e00*/  ISETP.GE.AND P2, PT, R30, UR4, PT ;  /* 0x000000041e007c0c */ /* 0x000fe2000bf46270 */
[----:B------:R-:W-:Y:S01]  /*16e10*/  IMAD.MOV.U32 R20, RZ, RZ, R28 ;  /* 0x000000ffff147224 */ /* 0x000fe200078e001c */
[----:B------:R-:W-:Y:S01]  /*16e20*/  ISETP.GE.AND P1, PT, R29, UR4, PT ;  /* 0x000000041d007c0c */ /* 0x000fe2000bf26270 */
[----:B------:R-:W-:-:S12]  /*16e30*/  IMAD.MOV.U32 R31, RZ, RZ, R26 ;  /* 0x000000ffff1f7224 */ /* 0x000fd800078e001a */
.L_x_1495:
[----:B------:R-:W1:Y:S01]  /*16e40*/  LDC R0, c[0x0][0x430] ;  /* 0x00010c00ff007b82 */ /* 0x000e620000000800 */
[----:B------:R-:W3:Y:S01]  /*16e50*/  S2R R4, SR_TID.X ;  /* 0x0000000000047919 */ /* 0x000ee20000002100 */
[----:B------:R-:W-:Y:S05]  /*16e60*/  YIELD ;  /* 0x0000000000007946 */ /* 0x000fea0003800000 */
[----:B------:R-:W-:Y:S01]  /*16e70*/  ULDC.64 UR4, c[0x0][0x428] ;  /* 0x00010a0000047ab9 */ /* 0x000fe20000000a00 */
[----:B------:R-:W-:Y:S01]  /*16e80*/  LOP3.LUT P3, RZ, R23, 0x4, RZ, 0xc0, !PT ;  /* 0x0000000417ff7812 */ /* 0x000fe2000786c0ff */
[----:B------:R-:W-:Y:S01]  /*16e90*/  VIADD R25, R10, 0x1 ;  /* 0x000000010a197836 */ /* 0x000fe20000000000 */
[----:B-1----:R-:W-:-:S02]  /*16ea0*/  ISETP.NE.AND P0, PT, R0, 0x1, PT ;  /* 0x000000010000780c */ /* 0x002fc40003f05270 */
[----:B------:R-:W1:Y:S01]  /*16eb0*/  S2R R0, SR_TID.X ;  /* 0x0000000000007919 */ /* 0x000e620000002100 */
[----:B---3--:R-:W-:-:S10]  /*16ec0*/  IMAD.SHL.U32 R4, R4, 0x10, RZ ;  /* 0x0000001004047824 */ /* 0x008fd400078e00ff */
[----:B0-----:R-:W0:Y:S01]  /*16ed0*/  @P0 LDC R3, c[0x0][0x438] ;  /* 0x00010e00ff030b82 */ /* 0x001e220000000800 */
[----:B------:R-:W-:Y:S02]  /*16ee0*/  LOP3.LUT R4, R4, 0x70, RZ, 0xc0, !PT ;  /* 0x0000007004047812 */ /* 0x000fe400078ec0ff */
[----:B-1----:R-:W-:-:S04]  /*16ef0*/  LOP3.LUT R0, R0, 0x7f, RZ, 0xc0, !PT ;  /* 0x0000007f00007812 */ /* 0x002fc800078ec0ff */
[----:B------:R-:W-:Y:S02]  /*16f00*/  SHF.R.U32.HI R5, RZ, 0x3, R0 ;  /* 0x00000003ff057819 */ /* 0x000fe40000011600 */
[----:B------:R-:W1:Y:S03]  /*16f10*/  @P0 LDC R0, c[0x0][0x434] ;  /* 0x00010d00ff000b82 */ /* 0x000e660000000800 */
[----:B------:R-:W-:Y:S02]  /*16f20*/  IMAD R7, R6, 0x80, R5 ;  /* 0x0000008006077824 */ /* 0x000fe400078e0205 */
[----:B------:R-:W-:-:S03]  /*16f30*/  IMAD R5, R37, UR4, RZ ;  /* 0x0000000425057c24 */ /* 0x000fc6000f8e02ff */
[----:B------:R-:W-:Y:S01]  /*16f40*/  IADD3 R7, R4, R7, R36 ;  /* 0x0000000704077210 */ /* 0x000fe20007ffe024 */
[----:B------:R-:W-:-:S04]  /*16f50*/  IMAD R5, R32, UR5, R5 ;  /* 0x0000000520057c24 */ /* 0x000fc8000f8e0205 */
[----:B------:R-:W-:Y:S02]  /*16f60*/  IMAD.MOV.U32 R8, RZ, RZ, R7 ;  /* 0x000000ffff087224 */ /* 0x000fe400078e0007 */
[----:B-1----:R-:W-:-:S05]  /*16f70*/  @P0 IMAD.HI.U32 R0, R7, R0, RZ ;  /* 0x0000000007000227 */ /* 0x002fca00078e00ff */
[----:B0-----:R-:W-:-:S04]  /*16f80*/  @P0 SHF.R.U32.HI R8, RZ, R3, R0 ;  /* 0x00000003ff080219 */ /* 0x001fc80000011600 */
[--C-:B------:R-:W-:Y:S01]  /*16f90*/  SHF.R.S32.HI R3, RZ, 0x1f, R8.reuse ;  /* 0x0000001fff037819 */ /* 0x100fe20000011408 */
[----:B------:R-:W-:-:S04]  /*16fa0*/  IMAD.MOV.U32 R2, RZ, RZ, R8 ;  /* 0x000000ffff027224 */ /* 0x000fc800078e0008 */
[----:B------:R-:W-:Y:S01]  /*16fb0*/  IMAD.WIDE.U32 R2, R32, UR4, R2 ;  /* 0x0000000420027c25 */ /* 0x000fe2000f8e0002 */
[----:B------:R-:W-:-:S03]  /*16fc0*/  ULDC.64 UR4, c[0x0][0x418] ;  /* 0x0001060000047ab9 */ /* 0x000fc60000000a00 */
[----:B------:R-:W-:Y:S01]  /*16fd0*/  IMAD.IADD R3, R5, 0x1, R3 ;  /* 0x0000000105037824 */ /* 0x000fe200078e0203 */
[----:B------:R-:W-:Y:S01]  /*16fe0*/  LEA R4, P0, R2, UR4, 0x2 ;  /* 0x0000000402047c11 */ /* 0x000fe2000f8010ff */
[----:B------:R-:W-:-:S03]  /*16ff0*/  ULDC UR4, c[0x0][0x430] ;  /* 0x00010c0000047ab9 */ /* 0x000fc60000000800 */
[----:B------:R-:W-:Y:S01]  /*17000*/  LEA.HI.X R5, R2, UR5, R3, 0x2, P0 ;  /* 0x0000000502057c11 */ /* 0x000fe200080f1403 */
[----:B------:R-:W-:Y:S01]  /*17010*/  IMAD.MOV R2, RZ, RZ, -R8 ;  /* 0x000000ffff027224 */ /* 0x000fe200078e0a08 */
[----:B------:R-:W-:-:S03]  /*17020*/  ISETP.NE.AND P0, PT, R25, 0x2, PT ;  /* 0x000000021900780c */ /* 0x000fc60003f05270 */
[----:B------:R0:W3:Y:S01]  /*17030*/  LDG.E R0, desc[UR36][R4.64] ;  /* 0x0000002404007981 */ /* 0x0000e2000c1e1900 */
[----:B------:R-:W-:Y:S01]  /*17040*/  SEL R28, RZ, 0x1, P0 ;  /* 0x00000001ff1c7807 */ /* 0x000fe20000000000 */
[----:B------:R-:W-:Y:S01]  /*17050*/  IMAD.MOV.U32 R26, RZ, RZ, R6 ;  /* 0x000000ffff1a7224 */ /* 0x000fe200078e0006 */
[----:B------:R-:W-:Y:S02]  /*17060*/  SEL R25, R25, RZ, P0 ;  /* 0x000000ff19197207 */ /* 0x000fe40000000000 */
[----:B------:R-:W-:Y:S01]  /*17070*/  LOP3.LUT R28, R20, R28, RZ, 0x3c, !PT ;  /* 0x0000001c141c7212 */ /* 0x000fe200078e3cff */
[----:B0-----:R-:W-:Y:S01]  /*17080*/  IMAD R4, R2, UR4, R7 ;  /* 0x0000000402047c24 */ /* 0x001fe2000f8e0207 */
[----:B---3--:R-:W-:Y:S01]  /*17090*/  SHF.R.S32.HI R27, RZ, 0x1f, R0 ;  /* 0x0000001fff1b7819 */ /* 0x008fe20000011400 */
[----:B------:R-:W-:Y:S06]  /*170a0*/  @!P3 BRA `(.L_x_1483) ;  /* 0x000000000004b947 */ /* 0x000fec0003800000 */
[----:B------:R-:W-:Y:S01]  /*170b0*/  BPT.TRAP 0x1 ;  /* 0x000000040000795c */ /* 0x000fe20000300000 */
.L_x_1483:
[----:B------:R-:W-:Y:S01]  /*170c0*/  IMAD R6, R25, 0x8, R22 ;  /* 0x0000000819067824 */ /* 0x000fe200078e0216 */
[----:B------:R-:W-:Y:S01]  /*170d0*/  SHF.L.U32 R3, R28, 0x1f, RZ ;  /* 0x0000001f1c037819 */ /* 0x000fe200000006ff */
[----:B------:R-:W-:Y:S03]  /*170e0*/  BSSY B1, `(.L_x_1484) ;  /* 0x0000003000017945 */ /* 0x000fe60003800000 */
[----:B------:R-:W0:Y:S02]  /*170f0*/  SYNCS.PHASECHK.TRANS64.TRYWAIT P0, [R6+URZ+0x28840], R3 ;  /* 0x02884003060075a7 */ /* 0x000e24000800017f */
[----:B0-----:R-:W-:Y:S05]  /*17100*/  @!P0 BRA `(.L_x_1485) ;  /* 0x0000004000bc8947 */ /* 0x001fea0003800000 */
.L_x_1572:
[----:B------:R-:W-:Y:S05]  /*17110*/  BSYNC B1 ;  /* 0x0000000000017941 */ /* 0x000fea0003800000 */
.L_x_1484:
[----:B------:R-:W-:Y:S01]  /*17120*/  SHF.R.S32.HI R21, RZ, 0x1f, R4 ;  /* 0x0000001fff157819 */ /* 0x000fe20000011404 */
[----:B------:R-:W-:Y:S01]  /*17130*/  ULDC.64 UR4, c[0x0][0x300] ;  /* 0x0000c00000047ab9 */ /* 0x000fe20000000a00 */
[----:B------:R-:W-:Y:S01]  /*17140*/  ULDC.64 UR6, c[0x0][0x2e8] ;  /* 0x0000ba0000067ab9 */ /* 0x000fe20000000a00 */
[C---:B0-----:R-:W-:Y:S01]  /*17150*/  IMAD.WIDE.U32 R2, R4.reuse, UR4, RZ ;  /* 0x0000000404027c25 */ /* 0x041fe2000f8e00ff */
[C---:B------:R-:W-:Y:S02]  /*17160*/  LOP3.LUT P4, RZ, R23.reuse, 0x2, RZ, 0xc0, !PT ;  /* 0x0000000217ff7812 */ /* 0x040fe4000788c0ff */
[----:B------:R-:W-:Y:S01]  /*17170*/  LOP3.LUT P3, RZ, R23, 0x1, RZ, 0xc0, !PT ;  /* 0x0000000117ff7812 */ /* 0x000fe2000786c0ff */
[----:B------:R-:W-:Y:S02]  /*17180*/  IMAD R5, R21, UR4, RZ ;  /* 0x0000000415057c24 */ /* 0x000fe4000f8e02ff */
[----:B------:R-:W-:Y:S02]  /*17190*/  IMAD R8, R25, 0x4000, R33 ;  /* 0x0000400019087824 */ /* 0x000fe400078e0221 */
        /* <DEDUP_REMOVED lines=61> */
.L_x_1590:
        /* <DEDUP_REMOVED lines=9> */
.L_x_1487:
        /* <DEDUP_REMOVED lines=10> */
.L_x_1488:
[----:B------:R3:W-:Y:S01]  /*176a0*/  SYNCS.ARRIVE.TRANS64.A1T0 RZ, [R6+URZ+0x28830], RZ ;  /* 0x028830ff06ff79a7 */ /* 0x0007e2000810003f */
[----:B------:R-:W-:Y:S05]  /*176b0*/  @!P4 BRA `(.L_x_1489) ;  /* 0x000000000004c947 */ /* 0x000fea0003800000 */
[----:B------:R-:W-:Y:S01]  /*176c0*/  BPT.TRAP 0x1 ;  /* 0x000000040000795c */ /* 0x000fe20000300000 */
.L_x_1489:
[----:B-1----:R-:W-:Y:S01]  /*176d0*/  SHF.L.U32 R2, R20, 0x1f, RZ ;  /* 0x0000001f14027819 */ /* 0x002fe200000006ff */
[----:B---3--:R-:W-:Y:S01]  /*176e0*/  IMAD R6, R10, 0x8, R22 ;  /* 0x000000080a067824 */ /* 0x008fe200078e0216 */
[----:B------:R-:W-:Y:S01]  /*176f0*/  BSSY B1, `(.L_x_1490) ;  /* 0x0000004000017945 */ /* 0x000fe20003800000 */
[----:B------:R-:W-:Y:S02]  /*17700*/  IMAD R8, R31, -0x80, R34 ;  /* 0xffffff801f087824 */ /* 0x000fe400078e0222 */
[----:B------:R-:W1:Y:S02]  /*17710*/  SYNCS.PHASECHK.TRANS64.TRYWAIT P0, [R6+URZ+0x28860], R2 ;  /* 0x02886002060075a7 */ /* 0x000e64000800017f */
[----:B-1----:R-:W-:Y:S05]  /*17720*/  @!P0 BRA `(.L_x_1491) ;  /* 0x0000004400948947 */ /* 0x002fea0003800000 */
.L_x_1591:
[----:B------:R-:W-:Y:S05]  /*17730*/  BSYNC B1 ;  /* 0x0000000000017941 */ /* 0x000fea0003800000 */
.L_x_1490:
[----:B------:R-:W3:Y:S01]  /*17740*/  S2R R3, SR_TID.X ;  /* 0x0000000000037919 */ /* 0x000ee20000002100 */
[----:B------:R-:W-:Y:S01]  /*17750*/  UMOV UR4, 0xffffffff ;  /* 0xffffffff00047882 */ /* 0x000fe20000000000 */
[----:B0-----:R-:W-:Y:S01]  /*17760*/  IMAD R7, R10, 0x4000, R33 ;  /* 0x000040000a077824 */ /* 0x001fe200078e0221 */
[----:B---3--:R-:W-:-:S04]  /*17770*/  LOP3.LUT R3, R3, 0x7f, RZ, 0xc0, !PT ;  /* 0x0000007f03037812 */ /* 0x008fc800078ec0ff */
[----:B------:R-:W-:-:S05]  /*17780*/  SHF.R.U32.HI R3, RZ, 0x3, R3 ;  /* 0x00000003ff037819 */ /* 0x000fca0000011603 */
[----:B------:R-:W-:Y:S01]  /*17790*/  IMAD.IADD R8, R8, 0x1, -R3 ;  /* 0x0000000108087824 */ /* 0x000fe200078e0a03 */
[----:B------:R-:W-:Y:S06]  /*177a0*/  BRA.DIV UR4, `(.L_x_1492) ;  /* 0x0000004604887947 */ /* 0x000fec000b800000 */
[----:B-1----:R-:W0:Y:S01]  /*177b0*/  SHFL.IDX PT, R2, R17, RZ, 0x181f ;  /* 0x00181fff11027589 */ /* 0x002e2200000e0000 */
[----:B------:R-:W-:-:S03]  /*177c0*/  IMAD R7, R7, 0x2, R22 ;  /* 0x0000000207077824 */ /* 0x000fc600078e0216 */
[----:B------:R-:W1:Y:S04]  /*177d0*/  SHFL.IDX PT, R3, R18, RZ, 0x181f ;  /* 0x00181fff12037589 */ /* 0x000e6800000e0000 */
        /* <DEDUP_REMOVED lines=50> */
[----:B0-----:R-:W-:-:S05]  /*17b00*/  IADD3 R2, P0, R2, R5, RZ ;  /* 0x0000000502027210 */ /* 0x001fca0007f1e0ff */
[----:B-1----:R-:W-:Y:S01]  /*17b10*/  IMAD.X R3, RZ, RZ, R3, P0 ;  /* 0x000000ffff037224 */ /* 0x002fe200000e0603 */
[----:B------:R-:W-:-:S13]  /*17b20*/  ISETP.LT.OR P0, PT, R8, 0x61, P2 ;  /* 0x000000610800780c */ /* 0x000fda0001701670 */
[----:B------:R1:W-:Y:S01]  /*17b30*/  LDGSTS.E.BYPASS.LTC128B.128 [R7+0x3400], desc[UR36][R2.64], !P0 ;  /* 0x0340000002077fae */ /* 0x0003e2000c101d64 */
[----:B------:R-:W-:-:S13]  /*17b40*/  ISETP.LT.OR P0, PT, R8, 0x61, P1 ;  /* 0x000000610800780c */ /* 0x000fda0000f01670 */
[----:B--2---:R1:W-:Y:S02]  /*17b50*/  LDGSTS.E.BYPASS.LTC128B.128 [R7+0x7400], desc[UR36][R2.64+0x80], !P0 ;  /* 0x0740008002077fae */ /* 0x0043e4000c101d64 */
.L_x_1609:
        /* <DEDUP_REMOVED lines=27> */
.L_x_1493:
        /* <DEDUP_REMOVED lines=10> */
.L_x_1494:
[C---:B------:R-:W-:Y:S01]  /*17db0*/  ISETP.GT.AND P0, PT, R26.reuse, R35, PT ;  /* 0x000000231a00720c */ /* 0x040fe20003f04270 */
[----:B------:R0:W-:Y:S01]  /*17dc0*/  SYNCS.ARRIVE.TRANS64.A1T0 RZ, [R6+URZ+0x28850], RZ ;  /* 0x028850ff06ff79a7 */ /* 0x0001e2000810003f */
[----:B------:R-:W-:Y:S02]  /*17dd0*/  IMAD.MOV.U32 R10, RZ, RZ, R25 ;  /* 0x000000ffff0a7224 */ /* 0x000fe400078e0019 */
[----:B------:R-:W-:Y:S02]  /*17de0*/  IMAD.MOV.U32 R20, RZ, RZ, R28 ;  /* 0x000000ffff147224 */ /* 0x000fe400078e001c */
[----:B------:R-:W-:Y:S02]  /*17df0*/  IMAD.MOV.U32 R31, RZ, RZ, R26 ;  /* 0x000000ffff1f7224 */ /* 0x000fe400078e001a */
[----:B0-----:R-:W-:-:S05]  /*17e00*/  VIADD R6, R26, 0xffffffff ;  /* 0xffffffff1a067836 */ /* 0x001fca0000000000 */
[----:B------:R-:W-:Y:S05]  /*17e10*/  @P0 BRA `(.L_x_1495) ;  /* 0xfffffff000080947 */ /* 0x000fea000383ffff */
.L_x_1482:
[----:B------:R-:W-:Y:S05]  /*17e20*/  BSYNC B0 ;  /* 0x0000000000007941 */ /* 0x000fea0003800000 */
.L_x_1481:
        /* <DEDUP_REMOVED lines=17> */
.L_x_1497:
[----:B------:R-:W-:Y:S05]  /*17f40*/  BSYNC B0 ;  /* 0x0000000000007941 */ /* 0x000fea0003800000 */
.L_x_1496:
[----:B------:R-:W-:-:S13]  /*17f50*/  LOP3.LUT P0, RZ, R23, 0x4, RZ, 0xc0, !PT ;  /* 0x0000000417ff7812 */ /* 0x000fda000780c0ff */
[----:B------:R-:W-:Y:S05]  /*17f60*/  @!P0 BRA `(.L_x_1498) ;  /* 0x0000000000048947 */ /* 0x000fea0003800000 */
[----:B------:R-:W-:Y:S01]  /*17f70*/  BPT.TRAP 0x1 ;  /* 0x000000040000795c */ /* 0x000fe20000300000 */
.L_x_1498:
[----:B------:R-:W-:Y:S01]  /*17f80*/  IMAD R0, R25, 0x8, R22 ;  /* 0x0000000819007824 */ /* 0x000fe200078e0216 */
[----:B0-----:R-:W-:Y:S01]  /*17f90*/  SHF.L.U32 R3, R28, 0x1f, RZ ;  /* 0x0000001f1c037819 */ /* 0x001fe200000006ff */
[----:B------:R-:W-:Y:S01]  /*17fa0*/  BSSY B0, `(.L_x_1499) ;  /* 0x0000004000007945 */ /* 0x000fe20003800000 */
[----:B------:R-:W-:Y:S02]  /*17fb0*/  IMAD R6, R26, -0x80, R34 ;  /* 0xffffff801a067824 */ /* 0x000fe400078e0222 */
[----:B------:R-:W0:Y:S02]  /*17fc0*/  SYNCS.PHASECHK.TRANS64.TRYWAIT P0, [R0+URZ+0x28860], R3 ;  /* 0x02886003000075a7 */ /* 0x000e24000800017f */
[----:B0-----:R-:W-:Y:S05]  /*17fd0*/  @!P0 BRA `(.L_x_1500) ;  /* 0x0000004800048947 */ /* 0x001fea0003800000 */
.L_x_1610:
[----:B------:R-:W-:Y:S05]  /*17fe0*/  BSYNC B0 ;  /* 0x0000000000007941 */ /* 0x000fea0003800000 */
.L_x_1499:
        /* <DEDUP_REMOVED lines=70> */
.L_x_1628:
        /* <DEDUP_REMOVED lines=11> */
.L_x_1502:
        /* <DEDUP_REMOVED lines=10> */
.L_x_1503:
[----:B------:R1:W-:Y:S01]  /*185a0*/  SYNCS.ARRIVE.TRANS64.A1T0 RZ, [R0+URZ+0x28850], RZ ;  /* 0x028850ff00ff79a7 */ /* 0x0003e2000810003f */
[----:B------:R-:W-:-:S05]  /*185b0*/  VIADD R25, R25, 0x1 ;  /* 0x0000000119197836 */ /* 0x000fca0000000000 */
[----:B------:R-:W-:-:S04]  /*185c0*/  ISETP.NE.AND P0, PT, R25, 0x2, PT ;  /* 0x000000021900780c */ /* 0x000fc80003f05270 */
[----:B0-----:R-:W-:Y:S02]  /*185d0*/  SEL R3, RZ, 0x1, P0 ;  /* 0x00000001ff037807 */ /* 0x001fe40000000000 */
[----:B------:R-:W-:Y:S02]  /*185e0*/  SEL R25, R25, RZ, P0 ;  /* 0x000000ff19197207 */ /* 0x000fe40000000000 */
[----:B-1----:R-:W-:-:S07]  /*185f0*/  LOP3.LUT R28, R28, R3, RZ, 0x3c, !PT ;  /* 0x000000031c1c7212 */ /* 0x002fce00078e3cff */
.L_x_1460:
[----:B------:R-:W-:Y:S05]  /*18600*/  BSYNC B7 ;  /* 0x0000000000077941 */ /* 0x000fea0003800000 */
.L_x_1458:
        /* <DEDUP_REMOVED lines=8> */
[----:B------:R0:W1:Y:S01]  /*18690*/  LDS.128 R16, [R22+0x288d0] ;  /* 0x0288d00016107984 */ /* 0x0000620000000c00 */
[----:B------:R-:W-:Y:S06]  /*186a0*/  BAR.ARV 0x4, 0x180 ;  /* 0x0106000000007b1d */ /* 0x000fec0000002000 */
[----:B------:R-:W-:Y:S05]  /*186b0*/  BRA `(.L_x_1505) ;  /* 0x0000000c00d47947 */ /* 0x000fea0003800000 */
.L_x_1504:
        /* <DEDUP_REMOVED lines=10> */
[----:B0-----:R-:W-:-:S06]  /*18760*/  @!P1 IMAD.WIDE R4, R7, 0x4, R4 ;  /* 0x0000000407049825 */ /* 0x001fcc00078e0204 */
[----:B------:R-:W2:Y:S01]  /*18770*/  @!P1 LDG.E R4, desc[UR36][R4.64] ;  /* 0x0000002404049981 */ /* 0x000ea2000c1e1900 */
[----:B-1----:R-:W-:-:S06]  /*18780*/  @!P1 IMAD.WIDE R2, R7, 0x4, R2 ;  /* 0x0000000407029825 */ /* 0x002fcc00078e0202 */
[----:B------:R-:W3:Y:S01]  /*18790*/  @!P1 LDG.E R2, desc[UR36][R2.64] ;  /* 0x0000002402029981 */ /* 0x000ee2000c1e1900 */
[----:B------:R-:W-:Y:S02]  /*187a0*/  IMAD.MOV.U32 R17, RZ, RZ, RZ ;  /* 0x000000ffff117224 */ /* 0x000fe400078e00ff */
[----:B------:R-:W-:Y:S01]  /*187b0*/  IMAD.MOV.U32 R8, RZ, RZ, RZ ;  /* 0x000000ffff087224 */ /* 0x000fe200078e00ff */
[C---:B------:R-:W-:Y:S02]  /*187c0*/  ISETP.GE.U32.AND P2, PT, R10.reuse, 0x2, PT ;  /* 0x000000020a00780c */ /* 0x040fe40003f46070 */
[C---:B------:R-:W-:Y:S02]  /*187d0*/  ISETP.GE.U32.AND P3, PT, R10.reuse, 0x4, PT ;  /* 0x000000040a00780c */ /* 0x040fe40003f66070 */
[C---:B------:R-:W-:Y:S02]  /*187e0*/  ISETP.GE.U32.AND P4, PT, R10.reuse, 0x8, PT ;  /* 0x000000080a00780c */ /* 0x040fe40003f86070 */
[----:B------:R-:W-:Y:S01]  /*187f0*/  ISETP.GE.U32.AND P5, PT, R10, 0x10, PT ;  /* 0x000000100a00780c */ /* 0x000fe20003fa6070 */
[----:B------:R-:W-:Y:S04]  /*18800*/  SHFL.IDX PT, R0, R16, RZ, 0x1f ;  /* 0x00001fff10007589 */ /* 0x000fe800000e0000 */
[----:B------:R-:W-:Y:S01]  /*18810*/  SHFL.IDX PT, R7, R16, 0x1, 0x1f ;  /* 0x00201f0010077f89 */ /* 0x000fe200000e0000 */
[----:B--2---:R-:W-:-:S02]  /*18820*/  @!P1 IMAD.MOV.U32 R17, RZ, RZ, R4 ;  /* 0x000000ffff119224 */ /* 0x004fc400078e0004 */
[----:B---3--:R-:W-:-:S04]  /*18830*/  @!P1 IMAD.MOV.U32 R8, RZ, RZ, R2 ;  /* 0x000000ffff089224 */ /* 0x008fc800078e0002 */
[----:B------:R-:W-:-:S05]  /*18840*/  IMAD R13, R8, R17, RZ ;  /* 0x00000011080d7224 */ /* 0x000fca00078e02ff */
[----:B------:R-:W0:Y:S01]  /*18850*/  SHFL.UP PT, R14, R13, 0x1, RZ ;  /* 0x042000000d0e7989 */ /* 0x000e2200000e00ff */
[----:B------:R-:W-:-:S04]  /*18860*/  ISETP.NE.AND P1, PT, R10, RZ, PT ;  /* 0x000000ff0a00720c */ /* 0x000fc80003f25270 */
        /* <DEDUP_REMOVED lines=14> */
[----:B------:R0:W1:Y:S01]  /*18950*/  SHFL.IDX PT, R14, R2, 0x1f, 0x1f ;  /* 0x03e01f00020e7f89 */ /* 0x00006200000e0000 */
[----:B------:R-:W-:-:S07]  /*18960*/  IMAD.MOV.U32 R6, RZ, RZ, RZ ;  /* 0x000000ffff067224 */ /* 0x000fce00078e00ff */
.L_x_1638:
[----:B------:R-:W-:Y:S02]  /*18970*/  ULDC UR4, c[0x0][0xc38] ;  /* 0x00030e0000047ab9 */ /* 0x000fe40000000800 */
[----:B------:R-:W-:-:S04]  /*18980*/  IMAD.U32 R5, RZ, RZ, UR4 ;  /* 0x00000004ff057e24 */ /* 0x000fc8000f8e00ff */
[----:B-1----:R-:W-:-:S04]  /*18990*/  IMAD R14, R14, R5, RZ ;  /* 0x000000050e0e7224 */ /* 0x002fc800078e02ff */
[----:B------:R-:W-:-:S05]  /*189a0*/  IMAD.IADD R7, R7, 0x1, R14 ;  /* 0x0000000107077824 */ /* 0x000fca00078e020e */
[----:B------:R-:W-:-:S13]  /*189b0*/  ISETP.GT.AND P6, PT, R7, R0, PT ;  /* 0x000000000700720c */ /* 0x000fda0003fc4270 */
[----:B------:R-:W-:Y:S05]  /*189c0*/  @P6 BRA `(.L_x_1507) ;  /* 0x0000000000a46947 */ /* 0x000fea0003800000 */
.L_x_1510:
        /* <DEDUP_REMOVED lines=11> */
[----:B------:R-:W-:Y:S02]  /*18a80*/  IMAD.MOV.U32 R8, RZ, RZ, RZ ;  /* 0x000000ffff087224 */ /* 0x000fe400078e00ff */
[----:B0-----:R-:W-:-:S05]  /*18a90*/  @!P6 IMAD.WIDE R2, R9, 0x4, R2 ;  /* 0x000000040902e825 */ /* 0x001fca00078e0202 */
[----:B------:R1:W2:Y:S02]  /*18aa0*/  @!P6 LDG.E R17, desc[UR36][R2.64] ;  /* 0x000000240211e981 */ /* 0x0002a4000c1e1900 */
[----:B-1----:R-:W-:-:S05]  /*18ab0*/  @!P6 IMAD.WIDE R2, R9, 0x4, R4 ;  /* 0x000000040902e825 */ /* 0x002fca00078e0204 */
        /* <DEDUP_REMOVED lines=20> */
.L_x_1646:
[----:B------:R-:W-:Y:S02]  /*18c00*/  ULDC UR4, c[0x0][0xc38] ;  /* 0x00030e0000047ab9 */ /* 0x000fe40000000800 */
[----:B------:R-:W-:-:S04]  /*18c10*/  IMAD.U32 R5, RZ, RZ, UR4 ;  /* 0x00000004ff057e24 */ /* 0x000fc8000f8e00ff */
[----:B-1----:R-:W-:-:S04]  /*18c20*/  IMAD R14, R14, R5, RZ ;  /* 0x000000050e0e7224 */ /* 0x002fc800078e02ff */
[----:B------:R-:W-:-:S05]  /*18c30*/  IMAD.IADD R7, R14, 0x1, R7 ;  /* 0x000000010e077824 */ /* 0x000fca00078e0207 */
[----:B------:R-:W-:-:S13]  /*18c40*/  ISETP.GT.AND P6, PT, R7, R0, PT ;  /* 0x000000000700720c */ /* 0x000fda0003fc4270 */
[----:B------:R-:W-:Y:S05]  /*18c50*/  @!P6 BRA `(.L_x_1510) ;  /* 0xfffffffc005ce947 */ /* 0x000fea000383ffff */
.L_x_1507:
[----:B------:R-:W-:Y:S01]  /*18c60*/  IMAD.IADD R7, R7, 0x1, -R14 ;  /* 0x0000000107077824 */ /* 0x000fe200078e0a0e */
[----:B------:R-:W-:-:S03]  /*18c70*/  UMOV UR4, 0xffffffff ;  /* 0xffffffff00047882 */ /* 0x000fc60000000000 */
[----:B------:R-:W-:-:S05]  /*18c80*/  IMAD R3, R2, R5, R7 ;  /* 0x0000000502037224 */ /* 0x000fca00078e0207 */
[----:B------:R-:W-:Y:S01]  /*18c90*/  ISETP.GT.AND P6, PT, R3, R0, PT ;  /* 0x000000000300720c */ /* 0x000fe20003fc4270 */
[----:B------:R-:W-:-:S12]  /*18ca0*/  BRA.DIV UR4, `(.L_x_1511) ;  /* 0x0000004e04547947 */ /* 0x000fd8000b800000 */
[----:B------:R-:W-:-:S04]  /*18cb0*/  VOTE.ANY R3, PT, !P6 ;  /* 0x0000000000037806 */ /* 0x000fc800070e0100 */
[----:B------:R-:W1:Y:S02]  /*18cc0*/  POPC R12, R3 ;  /* 0x00000003000c7309 */ /* 0x000e640000000000 */
[----:B-1----:R1:W2:Y:S01]  /*18cd0*/  SHFL.IDX PT, R17, R17, R12, 0x1f ;  /* 0x00001f0c11117589 */ /* 0x0022a200000e0000 */
[----:B------:R-:W-:-:S03]  /*18ce0*/  IMAD.IADD R19, R12, 0x1, R19 ;  /* 0x000000010c137824 */ /* 0x000fc600078e0213 */
[----:B------:R1:W3:Y:S04]  /*18cf0*/  SHFL.IDX PT, R8, R8, R12, 0x1f ;  /* 0x00001f0c08087589 */ /* 0x0002e800000e0000 */
.L_x_1651:
[----:B------:R-:W-:-:S13]  /*18d00*/  ISETP.NE.AND P0, PT, R3, RZ, PT ;  /* 0x000000ff0300720c */ /* 0x000fda0003f05270 */
[----:B------:R-:W-:Y:S05]  /*18d10*/  @!P0 BRA `(.L_x_1512) ;  /* 0x0000000000108947 */ /* 0x000fea0003800000 */
[----:B------:R-:W-:Y:S01]  /*18d20*/  UMOV UR4, 0xffffffff ;  /* 0xffffffff00047882 */ /* 0x000fe20000000000 */
[----:B-1----:R-:W-:Y:S02]  /*18d30*/  VIADD R12, R12, 0xffffffff ;  /* 0xffffffff0c0c7836 */ /* 0x002fe40000000000 */
[----:B------:R-:W-:Y:S05]  /*18d40*/  BRA.DIV UR4, `(.L_x_1513) ;  /* 0x0000004e04887947 */ /* 0x000fea000b800000 */
[----:B------:R4:W1:Y:S02]  /*18d50*/  SHFL.IDX PT, R6, R2, R12, 0x1f ;  /* 0x00001f0c02067589 */ /* 0x00086400000e0000 */
.L_x_1512:
[----:B---3--:R-:W-:Y:S01]  /*18d60*/  ISETP.NE.AND P0, PT, R8, 0x1, PT ;  /* 0x000000010800780c */ /* 0x008fe20003f05270 */
[----:B-1----:R-:W-:-:S04]  /*18d70*/  IMAD R16, R6, R5, R7 ;  /* 0x0000000506107224 */ /* 0x002fc800078e0207 */
[----:B------:R-:W-:-:S08]  /*18d80*/  IMAD.IADD R0, R0, 0x1, -R16 ;  /* 0x0000000100007824 */ /* 0x000fd000078e0a10 */
[----:B------:R-:W-:Y:S05]  /*18d90*/  @!P0 BRA `(.L_x_1514) ;  /* 0x0000000000dc8947 */ /* 0x000fea0003800000 */
[-C--:B--2---:R-:W-:Y:S02]  /*18da0*/  IABS R5, R17.reuse ;  /* 0x0000001100057213 */ /* 0x084fe40000000000 */
[----:B------:R-:W-:Y:S02]  /*18db0*/  IABS R4, R8 ;  /* 0x0000000800047213 */ /* 0x000fe40000000000 */
[----:B------:R-:W1:Y:S08]  /*18dc0*/  I2F.RP R6, R5 ;  /* 0x0000000500067306 */ /* 0x000e700000209400 */
[----:B------:R-:W2:Y:S08]  /*18dd0*/  I2F.RP R7, R4 ;  /* 0x0000000400077306 */ /* 0x000eb00000209400 */
[----:B-1----:R-:W0:Y:S08]  /*18de0*/  MUFU.RCP R6, R6 ;  /* 0x0000000600067308 */ /* 0x002e300000001000 */
[----:B--2---:R-:W-:Y:S01]  /*18df0*/  MUFU.RCP R7, R7 ;  /* 0x0000000700077308 */ /* 0x004fe20000001000 */
[----:B0---4-:R-:W-:Y:S01]  /*18e00*/  VIADD R2, R6, 0xffffffe ;  /* 0x0ffffffe06027836 */ /* 0x011fe20000000000 */
[----:B------:R-:W-:-:S06]  /*18e10*/  IABS R6, R17 ;  /* 0x0000001100067213 */ /* 0x000fcc0000000000 */
[----:B------:R0:W1:Y:S02]  /*18e20*/  F2I.FTZ.U32.TRUNC.NTZ R3, R2 ;  /* 0x0000000200037305 */ /* 0x000064000021f000 */
[----:B0-----:R-:W-:Y:S02]  /*18e30*/  IMAD.MOV.U32 R2, RZ, RZ, RZ ;  /* 0x000000ffff027224 */ /* 0x001fe400078e00ff */
[----:B-1----:R-:W-:-:S04]  /*18e40*/  IMAD.MOV R10, RZ, RZ, -R3 ;  /* 0x000000ffff0a7224 */ /* 0x002fc800078e0a03 */
[----:B------:R-:W-:-:S04]  /*18e50*/  IMAD R9, R10, R5, RZ ;  /* 0x000000050a097224 */ /* 0x000fc800078e02ff */
[----:B------:R-:W-:Y:S01]  /*18e60*/  IMAD.HI.U32 R3, R3, R9, R2 ;  /* 0x0000000903037227 */ /* 0x000fe200078e0002 */
[----:B------:R-:W-:-:S03]  /*18e70*/  IABS R2, R0 ;  /* 0x0000000000027213 */ /* 0x000fc60000000000 */
[----:B------:R-:W-:Y:S02]  /*18e80*/  IMAD.MOV R9, RZ, RZ, -R6 ;  /* 0x000000ffff097224 */ /* 0x000fe400078e0a06 */
[----:B------:R-:W-:-:S04]  /*18e90*/  IMAD.HI.U32 R6, R3, R2, RZ ;  /* 0x0000000203067227 */ /* 0x000fc800078e00ff */
[----:B------:R-:W-:Y:S02]  /*18ea0*/  IMAD R2, R6, R9, R2 ;  /* 0x0000000906027224 */ /* 0x000fe400078e0202 */
[----:B------:R-:W-:-:S03]  /*18eb0*/  VIADD R3, R7, 0xffffffe ;  /* 0x0ffffffe07037836 */ /* 0x000fc60000000000 */
[----:B------:R-:W-:-:S03]  /*18ec0*/  ISETP.GT.U32.AND P1, PT, R5, R2, PT ;  /* 0x000000020500720c */ /* 0x000fc60003f24070 */
[----:B------:R-:W0:Y:S10]  /*18ed0*/  F2I.FTZ.U32.TRUNC.NTZ R3, R3 ;  /* 0x0000000300037305 */ /* 0x000e34000021f000 */
[----:B------:R-:W-:-:S02]  /*18ee0*/  @!P1 IMAD.IADD R2, R2, 0x1, -R5 ;  /* 0x0000000102029824 */ /* 0x000fc400078e0a05 */
[----:B------:R-:W-:Y:S01]  /*18ef0*/  @!P1 VIADD R6, R6, 0x1 ;  /* 0x0000000106069836 */ /* 0x000fe20000000000 */
[----:B------:R-:W-:Y:S02]  /*18f00*/  ISETP.NE.AND P1, PT, R17, RZ, PT ;  /* 0x000000ff1100720c */ /* 0x000fe40003f25270 */
[----:B------:R-:W-:Y:S01]  /*18f10*/  ISETP.GE.U32.AND P0, PT, R2, R5, PT ;  /* 0x000000050200720c */ /* 0x000fe20003f06070 */
[----:B0-----:R-:W-:Y:S02]  /*18f20*/  IMAD.MOV R5, RZ, RZ, -R3 ;  /* 0x000000ffff057224 */ /* 0x001fe400078e0a03 */
[----:B------:R-:W-:Y:S02]  /*18f30*/  IMAD.MOV.U32 R2, RZ, RZ, RZ ;  /* 0x000000ffff027224 */ /* 0x000fe400078e00ff */
[----:B------:R-:W-:-:S04]  /*18f40*/  IMAD R5, R5, R4, RZ ;  /* 0x0000000405057224 */ /* 0x000fc800078e02ff */
[----:B------:R-:W-:Y:S01]  /*18f50*/  IMAD.HI.U32 R5, R3, R5, R2 ;  /* 0x0000000503057227 */ /* 0x000fe200078e0002 */
[----:B------:R-:W-:Y:S02]  /*18f60*/  LOP3.LUT R2, R0, R17, RZ, 0x3c, !PT ;  /* 0x0000001100027212 */ /* 0x000fe400078e3cff */
[----:B------:R-:W-:Y:S01]  /*18f70*/  IABS R3, R8 ;  /* 0x0000000800037213 */ /* 0x000fe20000000000 */
[----:B------:R-:W-:Y:S01]  /*18f80*/  @P0 VIADD R6, R6, 0x1 ;  /* 0x0000000106060836 */ /* 0x000fe20000000000 */
[----:B------:R-:W-:-:S03]  /*18f90*/  ISETP.GE.AND P2, PT, R2, RZ, PT ;  /* 0x000000ff0200720c */ /* 0x000fc60003f46270 */
[----:B------:R-:W-:-:S10]  /*18fa0*/  IMAD.MOV R3, RZ, RZ, -R3 ;  /* 0x000000ffff037224 */ /* 0x000fd400078e0a03 */
[----:B------:R-:W-:Y:S01]  /*18fb0*/  @!P2 IMAD.MOV R6, RZ, RZ, -R6 ;  /* 0x000000ffff06a224 */ /* 0x000fe200078e0a06 */
[----:B------:R-:W-:-:S04]  /*18fc0*/  @!P1 LOP3.LUT R6, RZ, R17, RZ, 0x33, !PT ;  /* 0x00000011ff069212 */ /* 0x000fc800078e33ff */
[----:B------:R-:W-:-:S05]  /*18fd0*/  IABS R2, R6 ;  /* 0x0000000600027213 */ /* 0x000fca0000000000 */
[----:B------:R-:W-:-:S04]  /*18fe0*/  IMAD.HI.U32 R5, R5, R2, RZ ;  /* 0x0000000205057227 */ /* 0x000fc800078e00ff */
[----:B------:R-:W-:Y:S01]  /*18ff0*/  IMAD R3, R5, R3, R2 ;  /* 0x0000000305037224 */ /* 0x000fe200078e0202 */
[----:B------:R-:W-:-:S04]  /*19000*/  LOP3.LUT R2, R6, R8, RZ, 0x3c, !PT ;  /* 0x0000000806027212 */ /* 0x000fc800078e3cff */
[----:B------:R-:W-:Y:S02]  /*19010*/  ISETP.GT.U32.AND P1, PT, R4, R3, PT ;  /* 0x000000030400720c */ /* 0x000fe40003f24070 */
[----:B------:R-:W-:Y:S01]  /*19020*/  ISETP.GE.AND P2, PT, R2, RZ, PT ;  /* 0x000000ff0200720c */ /* 0x000fe20003f46270 */
[----:B------:R-:W-:-:S04]  /*19030*/  IMAD.MOV R2, RZ, RZ, -R6 ;  /* 0x000000ffff027224 */ /* 0x000fc800078e0a06 */
[----:B------:R-:W-:-:S06]  /*19040*/  IMAD R2, R17, R2, R0 ;  /* 0x0000000211027224 */ /* 0x000fcc00078e0200 */
[----:B------:R-:W-:Y:S02]  /*19050*/  @!P1 IMAD.IADD R3, R3, 0x1, -R4 ;  /* 0x0000000103039824 */ /* 0x000fe400078e0a04 */
[----:B------:R-:W-:Y:S01]  /*19060*/  @!P1 VIADD R5, R5, 0x1 ;  /* 0x0000000105059836 */ /* 0x000fe20000000000 */
[----:B------:R-:W-:Y:S02]  /*19070*/  ISETP.NE.AND P1, PT, R8, RZ, PT ;  /* 0x000000ff0800720c */ /* 0x000fe40003f25270 */
[----:B------:R-:W-:-:S13]  /*19080*/  ISETP.GE.U32.AND P0, PT, R3, R4, PT ;  /* 0x000000040300720c */ /* 0x000fda0003f06070 */
[----:B------:R-:W-:-:S04]  /*19090*/  @P0 VIADD R5, R5, 0x1 ;  /* 0x0000000105050836 */ /* 0x000fc80000000000 */
[----:B------:R-:W-:Y:S01]  /*190a0*/  @!P2 IMAD.MOV R5, RZ, RZ, -R5 ;  /* 0x000000ffff05a224 */ /* 0x000fe200078e0a05 */
[----:B------:R-:W-:-:S05]  /*190b0*/  @!P1 LOP3.LUT R5, RZ, R8, RZ, 0x33, !PT ;  /* 0x00000008ff059212 */ /* 0x000fca00078e33ff */
[--C-:B------:R-:W-:Y:S02]  /*190c0*/  IMAD.MOV R3, RZ, RZ, -R5.reuse ;  /* 0x000000ffff037224 */ /* 0x100fe400078e0a05 */
[C---:B------:R-:W-:Y:S02]  /*190d0*/  IMAD R5, R8.reuse, 0x1000000, R5 ;  /* 0x0100000008057824 */ /* 0x040fe400078e0205 */
[----:B------:R-:W-:-:S04]  /*190e0*/  IMAD R8, R8, R3, R6 ;  /* 0x0000000308087224 */ /* 0x000fc800078e0206 */
[----:B------:R-:W-:Y:S01]  /*190f0*/  IMAD R18, R8, 0x10000, R5 ;  /* 0x0001000008127824 */ /* 0x000fe200078e0205 */
[----:B------:R-:W-:Y:S06]  /*19100*/  BRA `(.L_x_1515) ;  /* 0x0000000000f07947 */ /* 0x000fec0003800000 */
.L_x_1514:
[----:B0---4-:R-:W0:Y:S02]  /*19110*/  LDC.64 R2, c[0x0][0xc90] ;  /* 0x00032400ff027b82 */ /* 0x011e240000000a00 */
[----:B0-----:R-:W-:-:S05]  /*19120*/  IMAD.WIDE R2, R19, 0x4, R2 ;  /* 0x0000000413027825 */ /* 0x001fca00078e0202 */
[----:B------:R0:W2:Y:S02]  /*19130*/  LDG.E R6, desc[UR36][R2.64] ;  /* 0x0000002402067981 */ /* 0x0000a4000c1e1900 */
[----:B0-----:R-:W-:Y:S02]  /*19140*/  IMAD.MOV.U32 R2, RZ, RZ, RZ ;  /* 0x000000ffff027224 */ /* 0x001fe400078e00ff */
[----:B--2---:R-:W-:-:S05]  /*19150*/  IMAD R7, R17, R6, RZ ;  /* 0x0000000611077224 */ /* 0x004fca00078e02ff */
[----:B------:R-:W-:-:S04]  /*19160*/  IABS R4, R7 ;  /* 0x0000000700047213 */ /* 0x000fc80000000000 */
[----:B------:R-:W0:Y:S08]  /*19170*/  I2F.RP R8, R4 ;  /* 0x0000000400087306 */ /* 0x000e300000209400 */
        /* <DEDUP_REMOVED lines=26> */
[----:B------:R-:W-:-:S04]  /*19320*/  VIADDMNMX R5, R3, R5, R6, PT ;  /* 0x0000000503057246 */ /* 0x000fc80003800106 */
[----:B------:R-:W-:-:S04]  /*19330*/  IABS R6, R5 ;  /* 0x0000000500067213 */ /* 0x000fc80000000000 */
[----:B------:R-:W0:Y:S08]  /*19340*/  I2F.RP R8, R6 ;  /* 0x0000000600087306 */ /* 0x000e300000209400 */
[----:B0-----:R-:W0:Y:S02]  /*19350*/  MUFU.RCP R8, R8 ;  /* 0x0000000800087308 */ /* 0x001e240000001000 */
[----:B0-----:R-:W-:Y:S01]  /*19360*/  VIADD R3, R8, 0xffffffe ;  /* 0x0ffffffe08037836 */ /* 0x001fe20000000000 */
[----:B------:R-:W-:-:S05]  /*19370*/  IABS R8, R5 ;  /* 0x0000000500087213 */ /* 0x000fca0000000000 */
[----:B------:R-:W0:Y:S02]  /*19380*/  F2I.FTZ.U32.TRUNC.NTZ R3, R3 ;  /* 0x0000000300037305 */ /* 0x000e24000021f000 */
[----:B0-----:R-:W-:-:S04]  /*19390*/  IMAD.MOV R7, RZ, RZ, -R3 ;  /* 0x000000ffff077224 */ /* 0x001fc800078e0a03 */
[----:B------:R-:W-:-:S04]  /*193a0*/  IMAD R7, R7, R6, RZ ;  /* 0x0000000607077224 */ /* 0x000fc800078e02ff */
[----:B------:R-:W-:Y:S01]  /*193b0*/  IMAD.HI.U32 R2, R3, R7, R2 ;  /* 0x0000000703027227 */ /* 0x000fe200078e0002 */
[----:B------:R-:W-:-:S03]  /*193c0*/  IABS R7, R0 ;  /* 0x0000000000077213 */ /* 0x000fc60000000000 */
        /* <DEDUP_REMOVED lines=13> */
[----:B------:R-:W-:Y:S01]  /*194a0*/  @!P1 LOP3.LUT R2, RZ, R5, RZ, 0x33, !PT ;  /* 0x00000005ff029212 */ /* 0x000fe200078e33ff */
[----:B------:R-:W-:-:S04]  /*194b0*/  IMAD.MOV R5, RZ, RZ, -R5 ;  /* 0x000000ffff057224 */ /* 0x000fc800078e0a05 */
[----:B------:R-:W-:-:S07]  /*194c0*/  IMAD R18, R2, R5, R3 ;  /* 0x0000000502127224 */ /* 0x000fce00078e0203 */
.L_x_1515:
[----:B------:R-:W-:-:S05]  /*194d0*/  LOP3.LUT R2, RZ, R2, RZ, 0x33, !PT ;  /* 0x00000002ff027212 */ /* 0x000fca00078e33ff */
[----:B------:R-:W-:Y:S01]  /*194e0*/  IMAD.IADD R17, R17, 0x1, R2 ;  /* 0x0000000111117824 */ /* 0x000fe200078e0202 */
[----:B------:R-:W-:Y:S06]  /*194f0*/  BRA `(.L_x_1516) ;  /* 0x00000000001c7947 */ /* 0x000fec0003800000 */
.L_x_1508:
[----:B------:R-:W-:Y:S01]  /*19500*/  UMOV UR4, URZ ;  /* 0x0000003f00047c82 */ /* 0x000fe20008000000 */
[----:B------:R-:W-:Y:S01]  /*19510*/  UMOV UR5, URZ ;  /* 0x0000003f00057c82 */ /* 0x000fe20008000000 */
[----:B------:R-:W-:Y:S01]  /*19520*/  ULDC UR6, c[0x0][0xc3c] ;  /* 0x00030f0000067ab9 */ /* 0x000fe20000000800 */
[----:B------:R-:W-:Y:S02]  /*19530*/  IMAD.MOV.U32 R16, RZ, RZ, R0 ;  /* 0x000000ffff107224 */ /* 0x000fe400078e0000 */
[----:B------:R-:W-:Y:S02]  /*19540*/  IMAD.U32 R17, RZ, RZ, UR4 ;  /* 0x00000004ff117e24 */ /* 0x000fe4000f8e00ff */
[----:B------:R-:W-:Y:S02]  /*19550*/  IMAD.U32 R18, RZ, RZ, UR5 ;  /* 0x00000005ff127e24 */ /* 0x000fe4000f8e00ff */
[----:B------:R-:W-:-:S07]  /*19560*/  IMAD.U32 R19, RZ, RZ, UR6 ;  /* 0x00000006ff137e24 */ /* 0x000fce000f8e00ff */
.L_x_1516:
        /* <DEDUP_REMOVED lines=10> */
.L_x_1505:
[----:B------:R-:W-:Y:S02]  /*19610*/  ULDC UR4, c[0x0][0xc3c] ;  /* 0x00030f0000047ab9 */ /* 0x000fe40000000800 */
[----:B-1----:R-:W-:-:S13]  /*19620*/  ISETP.GE.AND P0, PT, R19, UR4, PT ;  /* 0x0000000413007c0c */ /* 0x002fda000bf06270 */
[----:B------:R-:W-:Y:S05]  /*19630*/  @!P0 BRA `(.L_x_1517) ;  /* 0xffffffac009c8947 */ /* 0x000fea000383ffff */
[----:B------:R-:W-:Y:S05]  /*19640*/  BSYNC B8 ;  /* 0x0000000000087941 */ /* 0x000fea0003800000 */
.L_x_1444:
[----:B------:R-:W3:Y:S01]  /*19650*/  LDL.LU R0, [R1+0x14] ;  /* 0x0000140001007983 */ /* 0x000ee20000300800 */
[----:B------:R-:W-:Y:S01]  /*19660*/  BSSY B0, `(.L_x_1518) ;  /* 0x000000b000007945 */ /* 0x000fe20003800000 */
[----:B------:R-:W4:Y:S01]  /*19670*/  S2R R5, SR_CgaCtaId ;  /* 0x0000000000057919 */ /* 0x000f220000008800 */
[----:B---3--:R-:W-:-:S05]  /*19680*/  VIADD R0, R0, 0x1 ;  /* 0x0000000100007836 */ /* 0x008fca0000000000 */
[----:B-1----:R-:W-:-:S04]  /*19690*/  LEA.HI R2, R0, R0, RZ, 0x1 ;  /* 0x0000000000027211 */ /* 0x002fc800078f08ff */
[----:B------:R-:W-:Y:S02]  /*196a0*/  LOP3.LUT R3, R2, 0xfffffffe, RZ, 0xc0, !PT ;  /* 0xfffffffe02037812 */ /* 0x000fe400078ec0ff */
[----:B------:R-:W-:-:S03]  /*196b0*/  MOV R2, 0x400 ;  /* 0x0000040000027802 */ /* 0x000fc60000000f00 */
[----:B------:R-:W-:Y:S01]  /*196c0*/  IMAD.IADD R0, R0, 0x1, -R3 ;  /* 0x0000000100007824 */ /* 0x000fe200078e0a03 */
[----:B----4-:R-:W-:-:S04]  /*196d0*/  LEA R4, R5, R2, 0x18 ;  /* 0x0000000205047211 */ /* 0x010fc800078ec0ff */
[----:B------:R-:W-:-:S04]  /*196e0*/  SHF.L.U32 R0, R0, 0x1f, RZ ;  /* 0x0000001f00007819 */ /* 0x000fc800000006ff */
[----:B------:R-:W1:Y:S02]  /*196f0*/  SYNCS.PHASECHK.TRANS64.TRYWAIT P0, [R4+URZ+0x28820], R0 ;  /* 0x02882000040075a7 */ /* 0x000e64000800017f */
[----:B-1----:R-:W-:Y:S05]  /*19700*/  @!P0 BRA `(.L_x_1519) ;  /* 0x0000004400408947 */ /* 0x002fea0003800000 */
.L_x_1654:
[----:B------:R-:W-:Y:S05]  /*19710*/  BSYNC B0 ;  /* 0x0000000000007941 */ /* 0x000fea0003800000 */
.L_x_1518:
[----:B------:R-:W-:-:S03]  /*19720*/  UMOV UR4, 0xffffffff ;  /* 0xffffffff00047882 */ /* 0x000fc60000000000 */
[----:B------:R-:W-:Y:S05]  /*19730*/  BRA.DIV UR4, `(.L_x_1520) ;  /* 0x0000004604487947 */ /* 0x000fea000b800000 */
[----:B-1----:R-:W1:Y:S02]  /*19740*/  S2R R0, SR_TID.X ;  /* 0x0000000000007919 */ /* 0x002e640000002100 */
[----:B-1----:R-:W-:-:S04]  /*19750*/  SHF.R.U32.HI R0, RZ, 0x5, R0 ;  /* 0x00000005ff007819 */ /* 0x002fc80000011600 */
[----:B------:R-:W-:-:S05]  /*19760*/  LOP3.LUT R0, R0, 0x3, RZ, 0xc0, !PT ;  /* 0x0000000300007812 */ /* 0x000fca00078ec0ff */
[----:B------:R1:W3:Y:S02]  /*19770*/  SHFL.IDX PT, R14, R0, RZ, 0x1f ;  /* 0x00001fff000e7589 */ /* 0x0002e400000e0000 */
.L_x_1657:
[----:B---3--:R-:W-:Y:S01]  /*19780*/  ISETP.NE.AND P0, PT, R14, RZ, PT ;  /* 0x000000ff0e00720c */ /* 0x008fe20003f05270 */
[----:B------:R-:W-:-:S12]  /*19790*/  BSSY B0, `(.L_x_1521) ;  /* 0x0000026000007945 */ /* 0x000fd80003800000 */
[----:B------:R-:W-:Y:S05]  /*197a0*/  @P0 BRA `(.L_x_1522) ;  /* 0x0000000000900947 */ /* 0x000fea0003800000 */
[----:B------:R-:W-:-:S03]  /*197b0*/  UMOV UR4, 0xffffffff ;  /* 0xffffffff00047882 */ /* 0x000fc60000000000 */
[----:B------:R-:W-:Y:S05]  /*197c0*/  BRA.DIV UR4, `(.L_x_1523) ;  /* 0x0000004604587947 */ /* 0x000fea000b800000 */
[----:B------:R-:W-:-:S13]  /*197d0*/  ELECT P6, URZ, PT ;  /* 0x00000000003f782f */ /* 0x000fda00038c0000 */
.L_x_1660:
[----:B------:R-:W-:Y:S05]  /*197e0*/  @!P6 BRA `(.L_x_1522) ;  /* 0x000000000080e947 */ /* 0x000fea0003800000 */
[----:B-1----:R-:W3:Y:S02]  /*197f0*/  LDL R0, [R1+0x18] ;  /* 0x0000180001007983 */ /* 0x002ee40000100800 */
[----:B---3--:R-:W-:-:S13]  /*19800*/  R2UR UR4, R0 ;  /* 0x00000000000472ca */ /* 0x008fda00000e0000 */
[----:B------:R-:W-:-:S06]  /*19810*/  ULOP3.LUT UR4, UR4, 0x2, URZ, 0xfc, !UPT ;  /* 0x0000000204047892 */ /* 0x000fcc000f8efc3f */
[----:B------:R-:W-:-:S05]  /*19820*/  IMAD.U32 R0, RZ, RZ, UR4 ;  /* 0x00000004ff007e24 */ /* 0x000fca000f8e00ff */
[----:B------:R-:W-:-:S13]  /*19830*/  ISETP.NE.AND P0, PT, R0, 0x3, PT ;  /* 0x000000030000780c */ /* 0x000fda0003f05270 */
[----:B------:R-:W-:Y:S05]  /*19840*/  @!P0 BRA `(.L_x_1524) ;  /* 0x0000000000048947 */ /* 0x000fea0003800000 */
[----:B------:R-:W-:Y:S01]  /*19850*/  BPT.TRAP 0x1 ;  /* 0x000000040000795c */ /* 0x000fe20000300000 */
.L_x_1524:
[C---:B------:R-:W-:Y:S01]  /*19860*/  IMAD R5, R25.reuse, 0x8, R4 ;  /* 0x0000000819057824 */ /* 0x040fe200078e0204 */
[----:B------:R-:W-:Y:S01]  /*19870*/  SHF.L.U32 R0, R28, 0x1f, RZ ;  /* 0x0000001f1c007819 */ /* 0x000fe200000006ff */
[----:B------:R-:W-:-:S03]  /*19880*/  VIADD R25, R25, 0x1 ;  /* 0x0000000119197836 */ /* 0x000fc60000000000 */
[----:B------:R-:W1:Y:S02]  /*19890*/  SYNCS.PHASECHK.TRANS64.TRYWAIT P1, [R5+URZ+0x28840], R0 ;  /* 0x02884000050075a7 */ /* 0x000e64000802017f */
[----:B------:R-:W-:-:S04]  /*198a0*/  ISETP.NE.AND P2, PT, R25, 0x2, PT ;  /* 0x000000021900780c */ /* 0x000fc80003f45270 */
[----:B------:R-:W-:Y:S01]  /*198b0*/  SEL R3, RZ, 0x1, P2 ;  /* 0x00000001ff037807 */ /* 0x000fe20001000000 */
[----:B-1----:R-:W-:Y:S08]  /*198c0*/  @!P1 BRA `(.L_x_1525) ;  /* 0x0000004400389947 */ /* 0x002ff00003800000 */
.L_x_1661:
[----:B------:R-:W-:Y:S02]  /*198d0*/  SEL R25, R25, RZ, P2 ;  /* 0x000000ff19197207 */ /* 0x000fe40001000000 */
[----:B------:R-:W-:Y:S01]  /*198e0*/  LOP3.LUT R2, R28, R3, RZ, 0x3c, !PT ;  /* 0x000000031c027212 */ /* 0x000fe200078e3cff */
[----:B------:R-:W-:Y:S06]  /*198f0*/  @!P0 BRA `(.L_x_1526) ;  /* 0x0000000000048947 */ /* 0x000fec0003800000 */
[----:B------:R-:W-:Y:S01]  /*19900*/  BPT.TRAP 0x1 ;  /* 0x000000040000795c */ /* 0x000fe20000300000 */
.L_x_1526:
[----:B------:R-:W-:Y:S01]  /*19910*/  IMAD R25, R25, 0x8, R4 ;  /* 0x0000000819197824 */ /* 0x000fe200078e0204 */
[----:B------:R-:W-:-:S04]  /*19920*/  SHF.L.U32 R2, R2, 0x1f, RZ ;  /* 0x0000001f02027819 */ /* 0x000fc800000006ff */
[----:B------:R-:W3:Y:S02]  /*19930*/  SYNCS.PHASECHK.TRANS64.TRYWAIT P1, [R25+URZ+0x28840], R2 ;  /* 0x02884002190075a7 */ /* 0x000ee4000802017f */
[----:B---3--:R-:W-:Y:S05]  /*19940*/  @!P1 BRA `(.L_x_1527) ;  /* 0x00000044002c9947 */ /* 0x008fea0003800000 */
.L_x_1662:
[----:B------:R-:W-:Y:S05]  /*19950*/  @!P0 BRA `(.L_x_1528) ;  /* 0x0000000000048947 */ /* 0x000fea0003800000 */
[----:B------:R-:W-:Y:S01]  /*19960*/  BPT.TRAP 0x1 ;  /* 0x000000040000795c */ /* 0x000fe20000300000 */
.L_x_1528:
[----:B------:R-:W4:Y:S02]  /*19970*/  SYNCS.PHASECHK.TRANS64.TRYWAIT P1, [R5+URZ+0x28860], R0 ;  /* 0x02886000050075a7 */ /* 0x000f24000802017f */
[----:B----4-:R-:W-:Y:S05]  /*19980*/  @!P1 BRA `(.L_x_1529) ;  /* 0x0000004400309947 */ /* 0x010fea0003800000 */
.L_x_1663:
[----:B------:R-:W-:Y:S05]  /*19990*/  @!P0 BRA `(.L_x_1530) ;  /* 0x0000000000048947 */ /* 0x000fea0003800000 */
[----:B------:R-:W-:Y:S01]  /*199a0*/  BPT.TRAP 0x1 ;  /* 0x000000040000795c */ /* 0x000fe20000300000 */
.L_x_1530:
[----:B------:R0:W0:Y:S02]  /*199b0*/  SYNCS.PHASECHK.TRANS64.TRYWAIT P0, [R25+URZ+0x28860], R2 ;  /* 0x02886002190075a7 */ /* 0x000024000800017f */
[----:B0-----:R-:W-:Y:S05]  /*199c0*/  @!P0 NANOSLEEP.SYNCS 0x989680 ;  /* 0x009896800000895d */ /* 0x001fea0003900000 */
[----:B------:R-:W0:Y:S02]  /*199d0*/  @!P0 SYNCS.PHASECHK.TRANS64 P0, [R25+URZ+0x28860], R2 ;  /* 0x02886002190085a7 */ /* 0x000e24000800007f */
[----:B0-----:R-:W-:Y:S05]  /*199e0*/  @!P0 BRA `(.L_x_1530) ;  /* 0xfffffffc00f08947 */ /* 0x001fea000383ffff */
.L_x_1522:
[----:B------:R-:W-:Y:S05]  /*199f0*/  BSYNC B0 ;  /* 0x0000000000007941 */ /* 0x000fea0003800000 */
.L_x_1521:
[----:B------:R-:W-:Y:S05]  /*19a00*/  EXIT ;  /* 0x000000000000794d */ /* 0x000fea0003800000 */
.L_x_1335:
[----:B0-----:R-:W-:-:S04]  /*19a10*/  IMAD.U32 R3, RZ, RZ, UR40 ;  /* 0x00000028ff037e24 */ /* 0x001fc8000f8e00ff */
[----:B------:R0:W1:Y:S03]  /*19a20*/  SYNCS.PHASECHK.TRANS64.TRYWAIT P1, [R3+URZ+0x28800], R0 ;  /* 0x02880000030075a7 */ /* 0x000066000802017f */
[----:B-1----:R-:W-:Y:S05]  /*19a30*/  @!P1 NANOSLEEP.SYNCS 0x989680 ;  /* 0x009896800000995d */ /* 0x002fea0003900000 */
[----:B------:R-:W1:Y:S02]  /*19a40*/  @!P1 SYNCS.PHASECHK.TRANS64 P1, [R3+URZ+0x28800], R0 ;  /* 0x02880000030095a7 */ /* 0x000e64000802007f */
[----:B-1----:R-:W-:Y:S05]  /*19a50*/  @!P1 BRA `(.L_x_1335) ;  /* 0xfffffffc00ec9947 */ /* 0x002fea000383ffff */
[----:B------:R-:W-:Y:S05]  /*19a60*/  BRA `(.L_x_1531) ;  /* 0xfffffe8400a47947 */ /* 0x000fea000383ffff */
.L_x_1339:
[----:B-1----:R1:W2:Y:S02]  /*19a70*/  SYNCS.PHASECHK.TRANS64.TRYWAIT P1, [R89+URZ+0x28830], R0 ;  /* 0x02883000590075a7 */ /* 0x0022a4000802017f */
[----:B--2---:R-:W-:Y:S05]  /*19a80*/  @!P1 NANOSLEEP.SYNCS 0x989680 ;  /* 0x009896800000995d */ /* 0x004fea0003900000 */
[----:B------:R-:W2:Y:S02]  /*19a90*/  @!P1 SYNCS.PHASECHK.TRANS64 P1, [R89+URZ+0x28830], R0 ;  /* 0x02883000590095a7 */ /* 0x000ea4000802007f */
[----:B--2---:R-:W-:Y:S05]  /*19aa0*/  @!P1 BRA `(.L_x_1339) ;  /* 0xfffffffc00f09947 */ /* 0x004fea000383ffff */
[----:B------:R-:W-:Y:S05]  /*19ab0*/  BRA `(.L_x_1338) ;  /* 0xfffffe8400c07947 */ /* 0x000fea000383ffff */
.L_x_1356:
[----:B-1----:R-:W-:-:S04]  /*19ac0*/  IMAD.U32 R7, RZ, RZ, UR6 ;  /* 0x00000006ff077e24 */ /* 0x002fc8000f8e00ff */
[----:B------:R1:W2:Y:S03]  /*19ad0*/  SYNCS.PHASECHK.TRANS64.TRYWAIT P1, [R7+URZ+0x28830], R6 ;  /* 0x02883006070075a7 */ /* 0x0002a6000802017f */
[----:B--2---:R-:W-:Y:S05]  /*19ae0*/  @!P1 NANOSLEEP.SYNCS 0x989680 ;  /* 0x009896800000995d */ /* 0x004fea0003900000 */
[----:B------:R-:W2:Y:S02]  /*19af0*/  @!P1 SYNCS.PHASECHK.TRANS64 P1, [R7+URZ+0x28830], R6 ;  /* 0x02883006070095a7 */ /* 0x000ea4000802007f */
[----:B--2---:R-:W-:Y:S05]  /*19b00*/  @!P1 BRA `(.L_x_1356) ;  /* 0xfffffffc00ec9947 */ /* 0x004fea000383ffff */
[----:B------:R-:W-:Y:S05]  /*19b10*/  BRA `(.L_x_1353) ;  /* 0xfffffec000947947 */ /* 0x000fea000383ffff */
.L_x_1360:
[----:B-1----:R-:W-:-:S04]  /*19b20*/  IMAD.U32 R7, RZ, RZ, UR6 ;  /* 0x00000006ff077e24 */ /* 0x002fc8000f8e00ff */
[----:B------:R1:W2:Y:S03]  /*19b30*/  SYNCS.PHASECHK.TRANS64.TRYWAIT P1, [R7+URZ+0x28850], R6 ;  /* 0x02885006070075a7 */ /* 0x0002a6000802017f */
[----:B--2---:R-:W-:Y:S05]  /*19b40*/  @!P1 NANOSLEEP.SYNCS 0x989680 ;  /* 0x009896800000995d */ /* 0x004fea0003900000 */
[----:B------:R-:W2:Y:S02]  /*19b50*/  @!P1 SYNCS.PHASECHK.TRANS64 P1, [R7+URZ+0x28850], R6 ;  /* 0x02885006070095a7 */ /* 0x000ea4000802007f */
[----:B--2---:R-:W-:Y:S05]  /*19b60*/  @!P1 BRA `(.L_x_1360) ;  /* 0xfffffffc00ec9947 */ /* 0x004fea000383ffff */
[----:B------:R-:W-:Y:S05]  /*19b70*/  BRA `(.L_x_1357) ;  /* 0xfffffec4006c7947 */ /* 0x000fea000383ffff */
.L_x_1379:
[----:B-1----:R-:W-:-:S04]  /*19b80*/  IMAD.U32 R7, RZ, RZ, UR6 ;  /* 0x00000006ff077e24 */ /* 0x002fc8000f8e00ff */
[----:B------:R1:W2:Y:S03]  /*19b90*/  SYNCS.PHASECHK.TRANS64.TRYWAIT P1, [R7+URZ+0x28830], R6 ;  /* 0x02883006070075a7 */ /* 0x0002a6000802017f */
[----:B--2---:R-:W-:Y:S05]  /*19ba0*/  @!P1 NANOSLEEP.SYNCS 0x989680 ;  /* 0x009896800000995d */ /* 0x004fea0003900000 */
[----:B------:R-:W2:Y:S02]  /*19bb0*/  @!P1 SYNCS.PHASECHK.TRANS64 P1, [R7+URZ+0x28830], R6 ;  /* 0x02883006070095a7 */ /* 0x000ea4000802007f */
[----:B--2---:R-:W-:Y:S05]  /*19bc0*/  @!P1 BRA `(.L_x_1379) ;  /* 0xfffffffc00ec9947 */ /* 0x004fea000383ffff */
[----:B------:R-:W-:Y:S05]  /*19bd0*/  BRA `(.L_x_1376) ;  /* 0xfffffefc00707947 */ /* 0x000fea000383ffff */
.L_x_1383:
[----:B-1----:R-:W-:-:S04]  /*19be0*/  IMAD.U32 R7, RZ, RZ, UR6 ;  /* 0x00000006ff077e24 */ /* 0x002fc8000f8e00ff */
[----:B------:R1:W2:Y:S03]  /*19bf0*/  SYNCS.PHASECHK.TRANS64.TRYWAIT P1, [R7+URZ+0x28850], R6 ;  /* 0x02885006070075a7 */ /* 0x0002a6000802017f */
[----:B--2---:R-:W-:Y:S05]  /*19c00*/  @!P1 NANOSLEEP.SYNCS 0x989680 ;  /* 0x009896800000995d */ /* 0x004fea0003900000 */
[----:B------:R-:W2:Y:S02]  /*19c10*/  @!P1 SYNCS.PHASECHK.TRANS64 P1, [R7+URZ+0x28850], R6 ;  /* 0x02885006070095a7 */ /* 0x000ea4000802007f */
[----:B--2---:R-:W-:Y:S05]  /*19c20*/  @!P1 BRA `(.L_x_1383) ;  /* 0xfffffffc00ec9947 */ /* 0x004fea000383ffff */
[----:B------:R-:W-:Y:S05]  /*19c30*/  BRA `(.L_x_1380) ;  /* 0xffffff0000487947 */ /* 0x000fea000383ffff */
.L_x_1391:
[----:B-1----:R-:W-:-:S04]  /*19c40*/  IMAD.U32 R7, RZ, RZ, UR6 ;  /* 0x00000006ff077e24 */ /* 0x002fc8000f8e00ff */
[----:B------:R1:W2:Y:S03]  /*19c50*/  SYNCS.PHASECHK.TRANS64.TRYWAIT P1, [R7+URZ+0x28830], R6 ;  /* 0x02883006070075a7 */ /* 0x0002a6000802017f */
[----:B--2---:R-:W-:Y:S05]  /*19c60*/  @!P1 NANOSLEEP.SYNCS 0x989680 ;  /* 0x009896800000995d */ /* 0x004fea0003900000 */
[----:B------:R-:W2:Y:S02]  /*19c70*/  @!P1 SYNCS.PHASECHK.TRANS64 P1, [R7+URZ+0x28830], R6 ;  /* 0x02883006070095a7 */ /* 0x000ea4000802007f */
[----:B--2---:R-:W-:Y:S05]  /*19c80*/  @!P1 BRA `(.L_x_1391) ;  /* 0xfffffffc00ec9947 */ /* 0x004fea000383ffff */
[----:B------:R-:W-:Y:S05]  /*19c90*/  BRA `(.L_x_1388) ;  /* 0xffffff2400787947 */ /* 0x000fea000383ffff */
.L_x_1395:
[----:B-1----:R-:W-:-:S04]  /*19ca0*/  IMAD.U32 R7, RZ, RZ, UR6 ;  /* 0x00000006ff077e24 */ /* 0x002fc8000f8e00ff */
[----:B------:R1:W2:Y:S03]  /*19cb0*/  SYNCS.PHASECHK.TRANS64.TRYWAIT P1, [R7+URZ+0x28850], R6 ;  /* 0x02885006070075a7 */ /* 0x0002a6000802017f */
[----:B--2---:R-:W-:Y:S05]  /*19cc0*/  @!P1 NANOSLEEP.SYNCS 0x989680 ;  /* 0x009896800000995d */ /* 0x004fea0003900000 */
[----:B------:R-:W2:Y:S02]  /*19cd0*/  @!P1 SYNCS.PHASECHK.TRANS64 P1, [R7+URZ+0x28850], R6 ;  /* 0x02885006070095a7 */ /* 0x000ea4000802007f */
[----:B--2---:R-:W-:Y:S05]  /*19ce0*/  @!P1 BRA `(.L_x_1395) ;  /* 0xfffffffc00ec9947 */ /* 0x004fea000383ffff */
[----:B------:R-:W-:Y:S05]  /*19cf0*/  BRA `(.L_x_1392) ;  /* 0xffffff2800447947 */ /* 0x000fea000383ffff */
.L_x_1410:
[----:B-1----:R-:W-:-:S04]  /*19d00*/  IMAD.U32 R4, RZ, RZ, UR5 ;  /* 0x00000005ff047e24 */ /* 0x002fc8000f8e00ff */
[----:B------:R1:W2:Y:S03]  /*19d10*/  SYNCS.PHASECHK.TRANS64.TRYWAIT P1, [R4+URZ+0x28850], R3 ;  /* 0x02885003040075a7 */ /* 0x0002a6000802017f */
[----:B--2---:R-:W-:Y:S05]  /*19d20*/  @!P1 NANOSLEEP.SYNCS 0x989680 ;  /* 0x009896800000995d */ /* 0x004fea0003900000 */
[----:B------:R-:W2:Y:S02]  /*19d30*/  @!P1 SYNCS.PHASECHK.TRANS64 P1, [R4+URZ+0x28850], R3 ;  /* 0x02885003040095a7 */ /* 0x000ea4000802007f */
[----:B--2---:R-:W-:Y:S05]  /*19d40*/  @!P1 BRA `(.L_x_1410) ;  /* 0xfffffffc00ec9947 */ /* 0x004fea000383ffff */
[----:B------:R-:W-:Y:S05]  /*19d50*/  BRA `(.L_x_1409) ;  /* 0xffffff5c00707947 */ /* 0x000fea000383ffff */
.L_x_1466:
[----:B------:R-:W0:Y:S01]  /*19d60*/  S2R R9, SR_TID.X ;  /* 0x0000000000097919 */ /* 0x000e220000002100 */
[----:B------:R-:W-:Y:S01]  /*19d70*/  BSSY B0, `(.L_x_1532) ;  /* 0x000000a000007945 */ /* 0x000fe20003800000 */
[----:B------:R-:W-:Y:S02]  /*19d80*/  IMAD.MOV.U32 R12, RZ, RZ, RZ ;  /* 0x000000ffff0c7224 */ /* 0x000fe400078e00ff */
[----:B------:R-:W-:Y:S02]  /*19d90*/  IMAD.MOV.U32 R11, RZ, RZ, 0x1f ;  /* 0x0000001fff0b7424 */ /* 0x000fe400078e00ff */
[----:B------:R-:W-:Y:S01]  /*19da0*/  IMAD.MOV.U32 R15, RZ, RZ, -0x1 ;  /* 0xffffffffff0f7424 */ /* 0x000fe200078e00ff */
[----:B0-----:R-:W-:-:S04]  /*19db0*/  SHF.R.U32.HI R9, RZ, 0x5, R9 ;  /* 0x00000005ff097819 */ /* 0x001fc80000011609 */
[----:B------:R-:W-:-:S05]  /*19dc0*/  LOP3.LUT R9, R9, 0x3, RZ, 0xc0, !PT ;  /* 0x0000000309097812 */ /* 0x000fca00078ec0ff */
[----:B------:R-:W-:-:S07]  /*19dd0*/  IMAD.MOV.U32 R13, RZ, RZ, R9 ;  /* 0x000000ffff0d7224 */ /* 0x000fce00078e0009 */
[----:B-----5:R-:W-:Y:S05]  /*19de0*/  WARPSYNC.COLLECTIVE R15, `(.L_x_1533) ;  /* 0x000000000f087348 */ /* 0x020fea0003c00000 */
[----:B------:R0:W1:Y:S02]  /*19df0*/  SHFL.IDX P6, R14, R13, R12, R11 ;  /* 0x0000000c0d0e7389 */ /* 0x00006400000c000b */
[----:B01---5:R-:W-:Y:S01]  /*19e00*/  ENDCOLLECTIVE ;  /* 0x000000000000791b */ /* 0x023fe20003800000 */
.L_x_1533:
[----:B------:R-:W-:Y:S05]  /*19e10*/  BSYNC B0 ;  /* 0x0000000000007941 */ /* 0x000fea0003800000 */
.L_x_1532:
[----:B------:R-:W-:Y:S05]  /*19e20*/  BRA `(.L_x_1534) ;  /* 0xffffffb800647947 */ /* 0x000fea000383ffff */
.L_x_1469:
[----:B0-----:R0:W1:Y:S02]  /*19e30*/  SYNCS.PHASECHK.TRANS64.TRYWAIT P0, [R7+URZ+0x28840], R2 ;  /* 0x02884002070075a7 */ /* 0x001064000800017f */
[----:B-1----:R-:W-:Y:S05]  /*19e40*/  @!P0 NANOSLEEP.SYNCS 0x989680 ;  /* 0x009896800000895d */ /* 0x002fea0003900000 */
[----:B------:R-:W1:Y:S02]  /*19e50*/  @!P0 SYNCS.PHASECHK.TRANS64 P0, [R7+URZ+0x28840], R2 ;  /* 0x02884002070085a7 */ /* 0x000e64000800007f */
[----:B-1----:R-:W-:Y:S05]  /*19e60*/  @!P0 BRA `(.L_x_1469) ;  /* 0xfffffffc00f08947 */ /* 0x002fea000383ffff */
[----:B------:R-:W-:Y:S05]  /*19e70*/  BRA `(.L_x_1535) ;  /* 0xffffffb800b87947 */ /* 0x000fea000383ffff */
.L_x_1470:
[----:B------:R-:W-:Y:S01]  /*19e80*/  BSSY B0, `(.L_x_1536) ;  /* 0x0000008000007945 */ /* 0x000fe20003800000 */
[----:B------:R-:W-:Y:S02]  /*19e90*/  IMAD.MOV.U32 R13, RZ, RZ, R0 ;  /* 0x000000ffff0d7224 */ /* 0x000fe400078e0000 */
[----:B------:R-:W-:Y:S02]  /*19ea0*/  IMAD.MOV.U32 R12, RZ, RZ, RZ ;  /* 0x000000ffff0c7224 */ /* 0x000fe400078e00ff */
[----:B------:R-:W-:Y:S02]  /*19eb0*/  IMAD.MOV.U32 R11, RZ, RZ, 0x181f ;  /* 0x0000181fff0b7424 */ /* 0x000fe400078e00ff */
[----:B------:R-:W-:-:S07]  /*19ec0*/  IMAD.MOV.U32 R15, RZ, RZ, -0x1 ;  /* 0xffffffffff0f7424 */ /* 0x000fce00078e00ff */
[----:B------:R-:W-:Y:S05]  /*19ed0*/  WARPSYNC.COLLECTIVE R15, `(.L_x_1537) ;  /* 0x000000000f087348 */ /* 0x000fea0003c00000 */
[----:B------:R0:W1:Y:S02]  /*19ee0*/  SHFL.IDX P6, R14, R13, R12, R11 ;  /* 0x0000000c0d0e7389 */ /* 0x00006400000c000b */
[----:B01----:R-:W-:Y:S01]  /*19ef0*/  ENDCOLLECTIVE ;  /* 0x000000000000791b */ /* 0x003fe20003800000 */
.L_x_1537:
[----:B------:R-:W-:Y:S05]  /*19f00*/  BSYNC B0 ;  /* 0x0000000000007941 */ /* 0x000fea0003800000 */
.L_x_1536:
        /* <DEDUP_REMOVED lines=9> */
.L_x_1538:
[----:B------:R-:W-:Y:S02]  /*19fa0*/  IMAD.MOV.U32 R13, RZ, RZ, R0 ;  /* 0x000000ffff0d7224 */ /* 0x000fe400078e0000 */
[----:B------:R-:W-:Y:S02]  /*19fb0*/  IMAD.MOV.U32 R12, RZ, RZ, 0x1 ;  /* 0x00000001ff0c7424 */ /* 0x000fe400078e00ff */
[----:B------:R-:W-:-:S07]  /*19fc0*/  IMAD.MOV.U32 R3, RZ, RZ, R14 ;  /* 0x000000ffff037224 */ /* 0x000fce00078e000e */
[----:B------:R-:W-:Y:S05]  /*19fd0*/  WARPSYNC.COLLECTIVE R15, `(.L_x_1539) ;  /* 0x000000000f087348 */ /* 0x000fea0003c00000 */
[----:B------:R0:W1:Y:S02]  /*19fe0*/  SHFL.IDX P6, R14, R13, R12, R11 ;  /* 0x0000000c0d0e7389 */ /* 0x00006400000c000b */
[----:B01----:R-:W-:Y:S01]  /*19ff0*/  ENDCOLLECTIVE ;  /* 0x000000000000791b */ /* 0x003fe20003800000 */
.L_x_1539:
[----:B------:R-:W-:-:S05]  /*1a000*/  @P0 LEA R3, P1, R30, R3, 0x1 ;  /* 0x000000031e030211 */ /* 0x000fca00078208ff */
[----:B------:R-:W-:Y:S01]  /*1a010*/  @P0 IMAD.X R2, RZ, RZ, R2, P1 ;  /* 0x000000ffff020224 */ /* 0x000fe200008e0602 */
[----:B------:R-:W-:-:S04]  /*1a020*/  ISETP.GE.AND P1, PT, R6, 0x11, PT ;  /* 0x000000110600780c */ /* 0x000fc80003f26270 */
        /* <DEDUP_REMOVED lines=13> */
.L_x_1540:
[----:B------:R-:W-:Y:S02]  /*1a100*/  @P1 IMAD R8, R5, 0x2, R22 ;  /* 0x0000000205081824 */ /* 0x000fe400078e0216 */
[----:B------:R-:W-:Y:S02]  /*1a110*/  IMAD.MOV.U32 R13, RZ, RZ, R0 ;  /* 0x000000ffff0d7224 */ /* 0x000fe400078e0000 */
[----:B------:R-:W-:Y:S02]  /*1a120*/  IMAD.MOV.U32 R12, RZ, RZ, 0x2 ;  /* 0x00000002ff0c7424 */ /* 0x000fe400078e00ff */
[----:B------:R-:W-:-:S07]  /*1a130*/  IMAD.MOV.U32 R3, RZ, RZ, R14 ;  /* 0x000000ffff037224 */ /* 0x000fce00078e000e */
[----:B------:R-:W-:Y:S05]  /*1a140*/  WARPSYNC.COLLECTIVE R15, `(.L_x_1541) ;  /* 0x000000000f087348 */ /* 0x000fea0003c00000 */
[----:B------:R0:W1:Y:S02]  /*1a150*/  SHFL.IDX P6, R14, R13, R12, R11 ;  /* 0x0000000c0d0e7389 */ /* 0x00006400000c000b */
[----:B01----:R-:W-:Y:S01]  /*1a160*/  ENDCOLLECTIVE ;  /* 0x000000000000791b */ /* 0x003fe20003800000 */
.L_x_1541:
        /* <DEDUP_REMOVED lines=16> */
.L_x_1542:
[----:B------:R-:W-:Y:S02]  /*1a270*/  @P1 IMAD R8, R5, 0x2, R22 ;  /* 0x0000000205081824 */ /* 0x000fe400078e0216 */
[----:B------:R-:W-:Y:S02]  /*1a280*/  IMAD.MOV.U32 R13, RZ, RZ, R0 ;  /* 0x000000ffff0d7224 */ /* 0x000fe400078e0000 */
[----:B------:R-:W-:Y:S02]  /*1a290*/  IMAD.MOV.U32 R12, RZ, RZ, 0x3 ;  /* 0x00000003ff0c7424 */ /* 0x000fe400078e00ff */
[----:B------:R-:W-:-:S07]  /*1a2a0*/  IMAD.MOV.U32 R3, RZ, RZ, R14 ;  /* 0x000000ffff037224 */ /* 0x000fce00078e000e */
[----:B------:R-:W-:Y:S05]  /*1a2b0*/  WARPSYNC.COLLECTIVE R15, `(.L_x_1543) ;  /* 0x000000000f087348 */ /* 0x000fea0003c00000 */
[----:B------:R0:W1:Y:S02]  /*1a2c0*/  SHFL.IDX P6, R14, R13, R12, R11 ;  /* 0x0000000c0d0e7389 */ /* 0x00006400000c000b */
[----:B01----:R-:W-:Y:S01]  /*1a2d0*/  ENDCOLLECTIVE ;  /* 0x000000000000791b */ /* 0x003fe20003800000 */
.L_x_1543:
        /* <DEDUP_REMOVED lines=16> */
.L_x_1544:
[----:B------:R-:W-:Y:S02]  /*1a3e0*/  @P1 IMAD R8, R5, 0x2, R22 ;  /* 0x0000000205081824 */ /* 0x000fe400078e0216 */
[----:B------:R-:W-:Y:S02]  /*1a3f0*/  IMAD.MOV.U32 R13, RZ, RZ, R0 ;  /* 0x000000ffff0d7224 */ /* 0x000fe400078e0000 */
[----:B------:R-:W-:Y:S02]  /*1a400*/  IMAD.MOV.U32 R12, RZ, RZ, 0x4 ;  /* 0x00000004ff0c7424 */ /* 0x000fe400078e00ff */
[----:B------:R-:W-:-:S07]  /*1a410*/  IMAD.MOV.U32 R3, RZ, RZ, R14 ;  /* 0x000000ffff037224 */ /* 0x000fce00078e000e */
[----:B------:R-:W-:Y:S05]  /*1a420*/  WARPSYNC.COLLECTIVE R15, `(.L_x_1545) ;  /* 0x000000000f087348 */ /* 0x000fea0003c00000 */
[----:B------:R0:W1:Y:S02]  /*1a430*/  SHFL.IDX P6, R14, R13, R12, R11 ;  /* 0x0000000c0d0e7389 */ /* 0x00006400000c000b */
[----:B01----:R-:W-:Y:S01]  /*1a440*/  ENDCOLLECTIVE ;  /* 0x000000000000791b */ /* 0x003fe20003800000 */
.L_x_1545:
        /* <DEDUP_REMOVED lines=16> */
.L_x_1546:
[----:B------:R-:W-:Y:S02]  /*1a550*/  @P1 IMAD R8, R5, 0x2, R22 ;  /* 0x0000000205081824 */ /* 0x000fe400078e0216 */
[----:B------:R-:W-:Y:S02]  /*1a560*/  IMAD.MOV.U32 R13, RZ, RZ, R0 ;  /* 0x000000ffff0d7224 */ /* 0x000fe400078e0000 */
[----:B------:R-:W-:Y:S02]  /*1a570*/  IMAD.MOV.U32 R12, RZ, RZ, 0x5 ;  /* 0x00000005ff0c7424 */ /* 0x000fe400078e00ff */
[----:B------:R-:W-:-:S07]  /*1a580*/  IMAD.MOV.U32 R3, RZ, RZ, R14 ;  /* 0x000000ffff037224 */ /* 0x000fce00078e000e */
[----:B------:R-:W-:Y:S05]  /*1a590*/  WARPSYNC.COLLECTIVE R15, `(.L_x_1547) ;  /* 0x000000000f087348 */ /* 0x000fea0003c00000 */
[----:B------:R0:W1:Y:S02]  /*1a5a0*/  SHFL.IDX P6, R14, R13, R12, R11 ;  /* 0x0000000c0d0e7389 */ /* 0x00006400000c000b */
[----:B01----:R-:W-:Y:S01]  /*1a5b0*/  ENDCOLLECTIVE ;  /* 0x000000000000791b */ /* 0x003fe20003800000 */
.L_x_1547:
        /* <DEDUP_REMOVED lines=16> */
.L_x_1548:
[----:B------:R-:W-:Y:S02]  /*1a6c0*/  @P1 IMAD R8, R5, 0x2, R22 ;  /* 0x0000000205081824 */ /* 0x000fe400078e0216 */
[----:B------:R-:W-:Y:S02]  /*1a6d0*/  IMAD.MOV.U32 R13, RZ, RZ, R0 ;  /* 0x000000ffff0d7224 */ /* 0x000fe400078e0000 */
[----:B------:R-:W-:Y:S02]  /*1a6e0*/  IMAD.MOV.U32 R12, RZ, RZ, 0x6 ;  /* 0x00000006ff0c7424 */ /* 0x000fe400078e00ff */
[----:B------:R-:W-:-:S07]  /*1a6f0*/  IMAD.MOV.U32 R3, RZ, RZ, R14 ;  /* 0x000000ffff037224 */ /* 0x000fce00078e000e */
[----:B------:R-:W-:Y:S05]  /*1a700*/  WARPSYNC.COLLECTIVE R15, `(.L_x_1549) ;  /* 0x000000000f087348 */ /* 0x000fea0003c00000 */
[----:B------:R0:W1:Y:S02]  /*1a710*/  SHFL.IDX P6, R14, R13, R12, R11 ;  /* 0x0000000c0d0e7389 */ /* 0x00006400000c000b */
[----:B01----:R-:W-:Y:S01]  /*1a720*/  ENDCOLLECTIVE ;  /* 0x000000000000791b */ /* 0x003fe20003800000 */
.L_x_1549:
        /* <DEDUP_REMOVED lines=16> */
.L_x_1550:
[----:B------:R-:W-:Y:S02]  /*1a830*/  @P1 IMAD R8, R5, 0x2, R22 ;  /* 0x0000000205081824 */ /* 0x000fe400078e0216 */
[----:B------:R-:W-:Y:S02]  /*1a840*/  IMAD.MOV.U32 R13, RZ, RZ, R0 ;  /* 0x000000ffff0d7224 */ /* 0x000fe400078e0000 */
[----:B------:R-:W-:Y:S02]  /*1a850*/  IMAD.MOV.U32 R12, RZ, RZ, 0x7 ;  /* 0x00000007ff0c7424 */ /* 0x000fe400078e00ff */
[----:B------:R-:W-:-:S07]  /*1a860*/  IMAD.MOV.U32 R3, RZ, RZ, R14 ;  /* 0x000000ffff037224 */ /* 0x000fce00078e000e */
[----:B------:R-:W-:Y:S05]  /*1a870*/  WARPSYNC.COLLECTIVE R15, `(.L_x_1551) ;  /* 0x000000000f087348 */ /* 0x000fea0003c00000 */
[----:B------:R0:W1:Y:S02]  /*1a880*/  SHFL.IDX P6, R14, R13, R12, R11 ;  /* 0x0000000c0d0e7389 */ /* 0x00006400000c000b */
[----:B01----:R-:W-:Y:S01]  /*1a890*/  ENDCOLLECTIVE ;  /* 0x000000000000791b */ /* 0x003fe20003800000 */
.L_x_1551:
[----:B------:R-:W-:-:S05]  /*1a8a0*/  @P1 LEA R3, P0, R30, R3, 0x1 ;  /* 0x000000031e031211 */ /* 0x000fca00078008ff */
[----:B------:R-:W-:-:S05]  /*1a8b0*/  @P1 IMAD.X R2, RZ, RZ, R2, P0 ;  /* 0x000000ffff021224 */ /* 0x000fca00000e0602 */
[----:B------:R-:W-:Y:S01]  /*1a8c0*/  @P1 LOP3.LUT R3, R3, R2, RZ, 0x3c, !PT ;  /* 0x0000000203031212 */ /* 0x000fe200078e3cff */
[----:B------:R-:W-:-:S03]  /*1a8d0*/  IMAD.MOV.U32 R13, RZ, RZ, R4 ;  /* 0x000000ffff0d7224 */ /* 0x000fc600078e0004 */
[----:B------:R-:W-:-:S04]  /*1a8e0*/  @P1 LOP3.LUT R2, R3, R2, RZ, 0x3c, !PT ;  /* 0x0000000203021212 */ /* 0x000fc800078e3cff */
[----:B------:R-:W-:Y:S01]  /*1a8f0*/  @P1 LOP3.LUT R3, R3, R2, RZ, 0x3c, !PT ;  /* 0x0000000203031212 */ /* 0x000fe200078e3cff */
[----:B------:R-:W-:-:S07]  /*1a900*/  IMAD.MOV.U32 R0, RZ, RZ, R14 ;  /* 0x000000ffff007224 */ /* 0x000fce00078e000e */
[----:B------:R-:W-:Y:S05]  /*1a910*/  WARPSYNC.COLLECTIVE R15, `(.L_x_1552) ;  /* 0x000000000f087348 */ /* 0x000fea0003c00000 */
[----:B------:R0:W1:Y:S02]  /*1a920*/  SHFL.IDX P6, R14, R13, R12, R11 ;  /* 0x0000000c0d0e7389 */ /* 0x00006400000c000b */
[----:B01----:R-:W-:Y:S01]  /*1a930*/  ENDCOLLECTIVE ;  /* 0x000000000000791b */ /* 0x003fe20003800000 */
.L_x_1552:
[----:B------:R-:W-:Y:S01]  /*1a940*/  @!PT LDS RZ, [RZ] ;  /* 0x00000000fffff984 */ /* 0x000fe20000000800 */
[----:B------:R-:W-:Y:S01]  /*1a950*/  @!PT LDS RZ, [RZ] ;  /* 0x00000000fffff984 */ /* 0x000fe20000000800 */
[----:B------:R-:W-:Y:S01]  /*1a960*/  @!PT LDS RZ, [RZ] ;  /* 0x00000000fffff984 */ /* 0x000fe20000000800 */
[----:B------:R-:W-:Y:S04]  /*1a970*/  @P1 LDGSTS.E.BYPASS.LTC128B.128 [R8+0x1b400], desc[UR36][R2.64], !P3 ;  /* 0x1b40000002081fae */ /* 0x000fe8000d901d64 */
[----:B------:R0:W-:Y:S02]  /*1a980*/  @P1 LDGSTS.E.BYPASS.LTC128B.128 [R8+0x1f400], desc[UR36][R2.64+0x80], !P2 ;  /* 0x1f40008002081fae */ /* 0x0001e4000d101d64 */
[----:B0-----:R-:W-:Y:S01]  /*1a990*/  IMAD.MOV.U32 R2, RZ, RZ, R14 ;  /* 0x000000ffff027224 */ /* 0x001fe200078e000e */
[----:B------:R-:W-:Y:S06]  /*1a9a0*/  BRA `(.L_x_1553) ;  /* 0xffffffb400947947 */ /* 0x000fec000383ffff */
.L_x_1475:
[----:B------:R-:W-:Y:S02]  /*1a9b0*/  IMAD.MOV.U32 R13, RZ, RZ, R4 ;  /* 0x000000ffff0d7224 */ /* 0x000fe400078e0004 */
[----:B------:R-:W-:Y:S02]  /*1a9c0*/  IMAD.MOV.U32 R12, RZ, RZ, RZ ;  /* 0x000000ffff0c7224 */ /* 0x000fe400078e00ff */
[----:B------:R-:W-:Y:S02]  /*1a9d0*/  IMAD.MOV.U32 R11, RZ, RZ, 0x181f ;  /* 0x0000181fff0b7424 */ /* 0x000fe400078e00ff */
[----:B------:R-:W-:Y:S02]  /*1a9e0*/  IMAD.MOV.U32 R15, RZ, RZ, -0x1 ;  /* 0xffffffffff0f7424 */ /* 0x000fe400078e00ff */
[----:B------:R-:W-:Y:S02]  /*1a9f0*/  IMAD R31, R31, R5, RZ ;  /* 0x000000051f1f7224 */ /* 0x000fe400078e02ff */
[----:B------:R-:W-:-:S07]  /*1aa00*/  IMAD.IADD R27, R9, 0x1, R27 ;  /* 0x00000001091b7824 */ /* 0x000fce00078e021b */
[----:B-----5:R-:W-:Y:S05]  /*1aa10*/  WARPSYNC.COLLECTIVE R15, `(.L_x_1554) ;  /* 0x000000000f087348 */ /* 0x020fea0003c00000 */
[----:B------:R0:W1:Y:S02]  /*1aa20*/  SHFL.IDX P6, R14, R13, R12, R11 ;  /* 0x0000000c0d0e7389 */ /* 0x00006400000c000b */
[----:B01---5:R-:W-:Y:S01]  /*1aa30*/  ENDCOLLECTIVE ;  /* 0x000000000000791b */ /* 0x023fe20003800000 */
.L_x_1554:
[C---:B------:R-:W-:Y:S01]  /*1aa40*/  VIADD R6, R27.reuse, 0x10 ;  /* 0x000000101b067836 */ /* 0x040fe20000000000 */
[----:B------:R-:W-:Y:S01]  /*1aa50*/  ISETP.GE.AND P2, PT, R27, R31, PT ;  /* 0x0000001f1b00720c */ /* 0x000fe20003f46270 */
[----:B------:R-:W-:Y:S02]  /*1aa60*/  IMAD.MOV.U32 R13, RZ, RZ, R0 ;  /* 0x000000ffff0d7224 */ /* 0x000fe400078e0000 */
[----:B------:R-:W-:-:S10]  /*1aa70*/  IMAD.MOV.U32 R2, RZ, RZ, R14 ;  /* 0x000000ffff027224 */ /* 0x000fd400078e000e */
[----:B------:R-:W-:Y:S05]  /*1aa80*/  WARPSYNC.COLLECTIVE R15, `(.L_x_1555) ;  /* 0x000000000f087348 */ /* 0x000fea0003c00000 */
[----:B------:R0:W1:Y:S02]  /*1aa90*/  SHFL.IDX P6, R14, R13, R12, R11 ;  /* 0x0000000c0d0e7389 */ /* 0x00006400000c000b */
[----:B01----:R-:W-:Y:S01]  /*1aaa0*/  ENDCOLLECTIVE ;  /* 0x000000000000791b */ /* 0x003fe20003800000 */
.L_x_1555:
        /* <DEDUP_REMOVED lines=8> */
.L_x_1556:
[----:B------:R-:W-:Y:S01]  /*1ab30*/  @!PT LDS RZ, [RZ] ;  /* 0x00000000fffff984 */ /* 0x000fe20000000800 */
[----:B------:R-:W-:Y:S01]  /*1ab40*/  @!PT LDS RZ, [RZ] ;  /* 0x00000000fffff984 */ /* 0x000fe20000000800 */
[----:B------:R-:W-:Y:S01]  /*1ab50*/  @!PT LDS RZ, [RZ] ;  /* 0x00000000fffff984 */ /* 0x000fe20000000800 */
[----:B------:R-:W-:Y:S04]  /*1ab60*/  @!P2 LDGSTS.E.BYPASS.LTC128B.128 [R8+0x10400], desc[UR36][R2.64], !P0 ;  /* 0x104000000208afae */ /* 0x000fe8000c101d64 */
[----:B------:R0:W-:Y:S01]  /*1ab70*/  @!P2 LDGSTS.E.BYPASS.LTC128B.128 [R8+0x14400], desc[UR36][R2.64+0x80], !P1 ;  /* 0x144000800208afae */ /* 0x0001e2000c901d64 */
[----:B------:R-:W-:Y:S01]  /*1ab80*/  ISETP.GE.AND P2, PT, R6, R31, PT ;  /* 0x0000001f0600720c */ /* 0x000fe20003f46270 */
[----:B------:R-:W-:Y:S02]  /*1ab90*/  VIADD R6, R27, 0x20 ;  /* 0x000000201b067836 */ /* 0x000fe40000000000 */
[----:B------:R-:W-:Y:S02]  /*1aba0*/  IMAD.MOV.U32 R13, RZ, RZ, R0 ;  /* 0x000000ffff0d7224 */ /* 0x000fe400078e0000 */
[----:B0-----:R-:W-:-:S08]  /*1abb0*/  IMAD.MOV.U32 R2, RZ, RZ, R14 ;  /* 0x000000ffff027224 */ /* 0x001fd000078e000e */
[----:B------:R-:W-:Y:S05]  /*1abc0*/  WARPSYNC.COLLECTIVE R15, `(.L_x_1557) ;  /* 0x000000000f087348 */ /* 0x000fea0003c00000 */
[----:B------:R0:W1:Y:S02]  /*1abd0*/  SHFL.IDX P6, R14, R13, R12, R11 ;  /* 0x0000000c0d0e7389 */ /* 0x00006400000c000b */
[----:B01----:R-:W-:Y:S01]  /*1abe0*/  ENDCOLLECTIVE ;  /* 0x000000000000791b */ /* 0x003fe20003800000 */
.L_x_1557:
        /* <DEDUP_REMOVED lines=8> */
.L_x_1558:
[----:B------:R-:W-:-:S05]  /*1ac70*/  @!P2 IMAD.MOV.U32 R3, RZ, RZ, R5 ;  /* 0x000000ffff03a224 */ /* 0x000fca00078e0005 */
        /* <DEDUP_REMOVED lines=12> */
.L_x_1559:
        /* <DEDUP_REMOVED lines=8> */
.L_x_1560:
        /* <DEDUP_REMOVED lines=13> */
.L_x_1561:
        /* <DEDUP_REMOVED lines=8> */
.L_x_1562:
        /* <DEDUP_REMOVED lines=13> */
.L_x_1563:
        /* <DEDUP_REMOVED lines=8> */
.L_x_1564:
        /* <DEDUP_REMOVED lines=13> */
.L_x_1565:
        /* <DEDUP_REMOVED lines=8> */
.L_x_1566:
[----:B------:R-:W-:-:S05]  /*1b1b0*/  @!P2 IMAD.MOV.U32 R3, RZ, RZ, R5 ;  /* 0x000000ffff03a224 */ /* 0x000fca00078e0005 */
        /* <DEDUP_REMOVED lines=11> */
.L_x_1567:
        /* <DEDUP_REMOVED lines=8> */
.L_x_1568:
[----:B------:R-:W-:-:S05]  /*1b2f0*/  @!P2 IMAD.MOV.U32 R3, RZ, RZ, R5 ;  /* 0x000000ffff03a224 */ /* 0x000fca00078e0005 */
        /* <DEDUP_REMOVED lines=10> */
.L_x_1569:
[----:B------:R-:W-:Y:S05]  /*1b3a0*/  BRA `(.L_x_1570) ;  /* 0xffffffb400f47947 */ /* 0x000fea000383ffff */
.L_x_1480:
[----:B0-----:R0:W1:Y:S02]  /*1b3b0*/  SYNCS.PHASECHK.TRANS64.TRYWAIT P1, [R22+URZ+0x28820], R3 ;  /* 0x02882003160075a7 */ /* 0x001064000802017f */
[----:B-1----:R-:W-:Y:S05]  /*1b3c0*/  @!P1 NANOSLEEP.SYNCS 0x989680 ;  /* 0x009896800000995d */ /* 0x002fea0003900000 */
[----:B------:R-:W1:Y:S02]  /*1b3d0*/  @!P1 SYNCS.PHASECHK.TRANS64 P1, [R22+URZ+0x28820], R3 ;  /* 0x02882003160095a7 */ /* 0x000e64000802007f */
[----:B-1----:R-:W-:Y:S05]  /*1b3e0*/  @!P1 BRA `(.L_x_1480) ;  /* 0xfffffffc00f09947 */ /* 0x002fea000383ffff */
[----:B------:R-:W-:Y:S05]  /*1b3f0*/  BRA `(.L_x_1571) ;  /* 0xffffffb8006c7947 */ /* 0x000fea000383ffff */
.L_x_1485:
[----:B0-----:R0:W1:Y:S02]  /*1b400*/  SYNCS.PHASECHK.TRANS64.TRYWAIT P0, [R6+URZ+0x28840], R3 ;  /* 0x02884003060075a7 */ /* 0x001064000800017f */
[----:B-1----:R-:W-:Y:S05]  /*1b410*/  @!P0 NANOSLEEP.SYNCS 0x989680 ;  /* 0x009896800000895d */ /* 0x002fea0003900000 */
[----:B------:R-:W1:Y:S02]  /*1b420*/  @!P0 SYNCS.PHASECHK.TRANS64 P0, [R6+URZ+0x28840], R3 ;  /* 0x02884003060085a7 */ /* 0x000e64000800007f */
[----:B-1----:R-:W-:Y:S05]  /*1b430*/  @!P0 BRA `(.L_x_1485) ;  /* 0xfffffffc00f08947 */ /* 0x002fea000383ffff */
[----:B------:R-:W-:Y:S05]  /*1b440*/  BRA `(.L_x_1572) ;  /* 0xffffffbc00307947 */ /* 0x000fea000383ffff */
.L_x_1486:
[----:B------:R-:W-:Y:S01]  /*1b450*/  BSSY B1, `(.L_x_1573) ;  /* 0x0000008000017945 */ /* 0x000fe20003800000 */
[----:B------:R-:W-:Y:S02]  /*1b460*/  IMAD.MOV.U32 R13, RZ, RZ, R9 ;  /* 0x000000ffff0d7224 */ /* 0x000fe400078e0009 */
[----:B------:R-:W-:Y:S02]  /*1b470*/  IMAD.MOV.U32 R12, RZ, RZ, RZ ;  /* 0x000000ffff0c7224 */ /* 0x000fe400078e00ff */
[----:B------:R-:W-:Y:S02]  /*1b480*/  IMAD.MOV.U32 R11, RZ, RZ, 0x181f ;  /* 0x0000181fff0b7424 */ /* 0x000fe400078e00ff */
[----:B------:R-:W-:-:S07]  /*1b490*/  IMAD.MOV.U32 R15, RZ, RZ, -0x1 ;  /* 0xffffffffff0f7424 */ /* 0x000fce00078e00ff */
[----:B--2---:R-:W-:Y:S05]  /*1b4a0*/  WARPSYNC.COLLECTIVE R15, `(.L_x_1574) ;  /* 0x000000000f087348 */ /* 0x004fea0003c00000 */
[----:B--2---:R0:W1:Y:S02]  /*1b4b0*/  SHFL.IDX P6, R14, R13, R12, R11 ;  /* 0x0000000c0d0e7389 */ /* 0x00406400000c000b */
[----:B01----:R-:W-:Y:S01]  /*1b4c0*/  ENDCOLLECTIVE ;  /* 0x000000000000791b */ /* 0x003fe20003800000 */
.L_x_1574:
[----:B------:R-:W-:Y:S05]  /*1b4d0*/  BSYNC B1 ;  /* 0x0000000000017941 */ /* 0x000fea0003800000 */
.L_x_1573:
        /* <DEDUP_REMOVED lines=9> */
.L_x_1575:
[----:B------:R-:W-:Y:S02]  /*1b570*/  IMAD R8, R8, 0x2, R22 ;  /* 0x0000000208087824 */ /* 0x000fe400078e0216 */
[----:B------:R-:W-:Y:S02]  /*1b580*/  IMAD.MOV.U32 R13, RZ, RZ, R9 ;  /* 0x000000ffff0d7224 */ /* 0x000fe400078e0009 */
[----:B------:R-:W-:Y:S02]  /*1b590*/  IMAD.MOV.U32 R12, RZ, RZ, 0x1 ;  /* 0x00000001ff0c7424 */ /* 0x000fe400078e00ff */
[----:B------:R-:W-:-:S07]  /*1b5a0*/  IMAD.MOV.U32 R2, RZ, RZ, R14 ;  /* 0x000000ffff027224 */ /* 0x000fce00078e000e */
[----:B------:R-:W-:Y:S05]  /*1b5b0*/  WARPSYNC.COLLECTIVE R15, `(.L_x_1576) ;  /* 0x000000000f087348 */ /* 0x000fea0003c00000 */
[----:B------:R0:W1:Y:S02]  /*1b5c0*/  SHFL.IDX P6, R14, R13, R12, R11 ;  /* 0x0000000c0d0e7389 */ /* 0x00006400000c000b */
[----:B01----:R-:W-:Y:S01]  /*1b5d0*/  ENDCOLLECTIVE ;  /* 0x000000000000791b */ /* 0x003fe20003800000 */
.L_x_1576:
        /* <DEDUP_REMOVED lines=12> */
.L_x_1577:
[----:B------:R-:W-:Y:S02]  /*1b6a0*/  IMAD.MOV.U32 R13, RZ, RZ, R9 ;  /* 0x000000ffff0d7224 */ /* 0x000fe400078e0009 */
[----:B------:R-:W-:Y:S02]  /*1b6b0*/  IMAD.MOV.U32 R12, RZ, RZ, 0x2 ;  /* 0x00000002ff0c7424 */ /* 0x000fe400078e00ff */
[----:B------:R-:W-:-:S07]  /*1b6c0*/  IMAD.MOV.U32 R2, RZ, RZ, R14 ;  /* 0x000000ffff027224 */ /* 0x000fce00078e000e */
[----:B------:R-:W-:Y:S05]  /*1b6d0*/  WARPSYNC.COLLECTIVE R15, `(.L_x_1578) ;  /* 0x000000000f087348 */ /* 0x000fea0003c00000 */
[----:B------:R0:W1:Y:S02]  /*1b6e0*/  SHFL.IDX P6, R14, R13, R12, R11 ;  /* 0x0000000c0d0e7389 */ /* 0x00006400000c000b */
[----:B01----:R-:W-:Y:S01]  /*1b6f0*/  ENDCOLLECTIVE ;  /* 0x000000000000791b */ /* 0x003fe20003800000 */
.L_x_1578:
        /* <DEDUP_REMOVED lines=12> */
.L_x_1579:
[----:B------:R-:W-:Y:S02]  /*1b7c0*/  IMAD.MOV.U32 R13, RZ, RZ, R9 ;  /* 0x000000ffff0d7224 */ /* 0x000fe400078e0009 */
[----:B------:R-:W-:Y:S02]  /*1b7d0*/  IMAD.MOV.U32 R12, RZ, RZ, 0x3 ;  /* 0x00000003ff0c7424 */ /* 0x000fe400078e00ff */
[----:B------:R-:W-:-:S07]  /*1b7e0*/  IMAD.MOV.U32 R2, RZ, RZ, R14 ;  /* 0x000000ffff027224 */ /* 0x000fce00078e000e */
[----:B------:R-:W-:Y:S05]  /*1b7f0*/  WARPSYNC.COLLECTIVE R15, `(.L_x_1580) ;  /* 0x000000000f087348 */ /* 0x000fea0003c00000 */
[----:B------:R0:W1:Y:S02]  /*1b800*/  SHFL.IDX P6, R14, R13, R12, R11 ;  /* 0x0000000c0d0e7389 */ /* 0x00006400000c000b */
[----:B01----:R-:W-:Y:S01]  /*1b810*/  ENDCOLLECTIVE ;  /* 0x000000000000791b */ /* 0x003fe20003800000 */
.L_x_1580:
        /* <DEDUP_REMOVED lines=12> */
.L_x_1581:
[----:B------:R-:W-:Y:S02]  /*1b8e0*/  IMAD.MOV.U32 R13, RZ, RZ, R9 ;  /* 0x000000ffff0d7224 */ /* 0x000fe400078e0009 */
[----:B------:R-:W-:Y:S02]  /*1b8f0*/  IMAD.MOV.U32 R12, RZ, RZ, 0x4 ;  /* 0x00000004ff0c7424 */ /* 0x000fe400078e00ff */
[----:B------:R-:W-:-:S07]  /*1b900*/  IMAD.MOV.U32 R2, RZ, RZ, R14 ;  /* 0x000000ffff027224 */ /* 0x000fce00078e000e */
[----:B------:R-:W-:Y:S05]  /*1b910*/  WARPSYNC.COLLECTIVE R15, `(.L_x_1582) ;  /* 0x000000000f087348 */ /* 0x000fea0003c00000 */
[----:B------:R0:W1:Y:S02]  /*1b920*/  SHFL.IDX P6, R14, R13, R12, R11 ;  /* 0x0000000c0d0e7389 */ /* 0x00006400000c000b */
[----:B01----:R-:W-:Y:S01]  /*1b930*/  ENDCOLLECTIVE ;  /* 0x000000000000791b */ /* 0x003fe20003800000 */
.L_x_1582:
        /* <DEDUP_REMOVED lines=12> */
.L_x_1583:
[----:B------:R-:W-:Y:S02]  /*1ba00*/  IMAD.MOV.U32 R13, RZ, RZ, R9 ;  /* 0x000000ffff0d7224 */ /* 0x000fe400078e0009 */
[----:B------:R-:W-:Y:S02]  /*1ba10*/  IMAD.MOV.U32 R12, RZ, RZ, 0x5 ;  /* 0x00000005ff0c7424 */ /* 0x000fe400078e00ff */
[----:B------:R-:W-:-:S07]  /*1ba20*/  IMAD.MOV.U32 R2, RZ, RZ, R14 ;  /* 0x000000ffff027224 */ /* 0x000fce00078e000e */
[----:B------:R-:W-:Y:S05]  /*1ba30*/  WARPSYNC.COLLECTIVE R15, `(.L_x_1584) ;  /* 0x000000000f087348 */ /* 0x000fea0003c00000 */
[----:B------:R0:W1:Y:S02]  /*1ba40*/  SHFL.IDX P6, R14, R13, R12, R11 ;  /* 0x0000000c0d0e7389 */ /* 0x00006400000c000b */
[----:B01----:R-:W-:Y:S01]  /*1ba50*/  ENDCOLLECTIVE ;  /* 0x000000000000791b */ /* 0x003fe20003800000 */
.L_x_1584:
        /* <DEDUP_REMOVED lines=12> */
.L_x_1585:
[----:B------:R-:W-:Y:S02]  /*1bb20*/  IMAD.MOV.U32 R13, RZ, RZ, R9 ;  /* 0x000000ffff0d7224 */ /* 0x000fe400078e0009 */
[----:B------:R-:W-:Y:S02]  /*1bb30*/  IMAD.MOV.U32 R12, RZ, RZ, 0x6 ;  /* 0x00000006ff0c7424 */ /* 0x000fe400078e00ff */
[----:B------:R-:W-:-:S07]  /*1bb40*/  IMAD.MOV.U32 R2, RZ, RZ, R14 ;  /* 0x000000ffff027224 */ /* 0x000fce00078e000e */
[----:B------:R-:W-:Y:S05]  /*1bb50*/  WARPSYNC.COLLECTIVE R15, `(.L_x_1586) ;  /* 0x000000000f087348 */ /* 0x000fea0003c00000 */
[----:B------:R0:W1:Y:S02]  /*1bb60*/  SHFL.IDX P6, R14, R13, R12, R11 ;  /* 0x0000000c0d0e7389 */ /* 0x00006400000c000b */
[----:B01----:R-:W-:Y:S01]  /*1bb70*/  ENDCOLLECTIVE ;  /* 0x000000000000791b */ /* 0x003fe20003800000 */
.L_x_1586:
        /* <DEDUP_REMOVED lines=12> */
.L_x_1587:
[----:B------:R-:W-:Y:S02]  /*1bc40*/  IMAD.MOV.U32 R13, RZ, RZ, R9 ;  /* 0x000000ffff0d7224 */ /* 0x000fe400078e0009 */
[----:B------:R-:W-:Y:S02]  /*1bc50*/  IMAD.MOV.U32 R12, RZ, RZ, 0x7 ;  /* 0x00000007ff0c7424 */ /* 0x000fe400078e00ff */
[----:B------:R-:W-:-:S07]  /*1bc60*/  IMAD.MOV.U32 R2, RZ, RZ, R14 ;  /* 0x000000ffff027224 */ /* 0x000fce00078e000e */
[----:B------:R-:W-:Y:S05]  /*1bc70*/  WARPSYNC.COLLECTIVE R15, `(.L_x_1588) ;  /* 0x000000000f087348 */ /* 0x000fea0003c00000 */
[----:B------:R0:W1:Y:S02]  /*1bc80*/  SHFL.IDX P6, R14, R13, R12, R11 ;  /* 0x0000000c0d0e7389 */ /* 0x00006400000c000b */
[----:B01----:R-:W-:Y:S01]  /*1bc90*/  ENDCOLLECTIVE ;  /* 0x000000000000791b */ /* 0x003fe20003800000 */
.L_x_1588:
        /* <DEDUP_REMOVED lines=12> */
.L_x_1589:
[----:B------:R-:W-:Y:S01]  /*1bd60*/  IMAD.MOV.U32 R2, RZ, RZ, R14 ;  /* 0x000000ffff027224 */ /* 0x000fe200078e000e */
[----:B------:R-:W-:Y:S06]  /*1bd70*/  BRA `(.L_x_1590) ;  /* 0xffffffb400fc7947 */ /* 0x000fec000383ffff */
.L_x_1491:
[----:B-1----:R1:W3:Y:S02]  /*1bd80*/  SYNCS.PHASECHK.TRANS64.TRYWAIT P0, [R6+URZ+0x28860], R2 ;  /* 0x02886002060075a7 */ /* 0x0022e4000800017f */
[----:B---3--:R-:W-:Y:S05]  /*1bd90*/  @!P0 NANOSLEEP.SYNCS 0x989680 ;  /* 0x009896800000895d */ /* 0x008fea0003900000 */
[----:B------:R-:W3:Y:S02]  /*1bda0*/  @!P0 SYNCS.PHASECHK.TRANS64 P0, [R6+URZ+0x28860], R2 ;  /* 0x02886002060085a7 */ /* 0x000ee4000800007f */
[----:B---3--:R-:W-:Y:S05]  /*1bdb0*/  @!P0 BRA `(.L_x_1491) ;  /* 0xfffffffc00f08947 */ /* 0x008fea000383ffff */
[----:B------:R-:W-:Y:S05]  /*1bdc0*/  BRA `(.L_x_1591) ;  /* 0xffffffb800587947 */ /* 0x000fea000383ffff */
.L_x_1492:
        /* <DEDUP_REMOVED lines=8> */
.L_x_1593:
[----:B------:R-:W-:Y:S05]  /*1be50*/  BSYNC B1 ;  /* 0x0000000000017941 */ /* 0x000fea0003800000 */
.L_x_1592:
[----:B------:R-:W-:Y:S02]  /*1be60*/  IMAD.MOV.U32 R13, RZ, RZ, R17 ;  /* 0x000000ffff0d7224 */ /* 0x000fe400078e0011 */
[----:B------:R-:W-:Y:S02]  /*1be70*/  IMAD.MOV.U32 R12, RZ, RZ, RZ ;  /* 0x000000ffff0c7224 */ /* 0x000fe400078e00ff */
[----:B------:R-:W-:Y:S02]  /*1be80*/  IMAD.MOV.U32 R11, RZ, RZ, 0x181f ;  /* 0x0000181fff0b7424 */ /* 0x000fe400078e00ff */
[----:B------:R-:W-:Y:S02]  /*1be90*/  IMAD.MOV.U32 R15, RZ, RZ, -0x1 ;  /* 0xffffffffff0f7424 */ /* 0x000fe400078e00ff */
[----:B------:R-:W-:Y:S02]  /*1bea0*/  IMAD.MOV.U32 R3, RZ, RZ, R14 ;  /* 0x000000ffff037224 */ /* 0x000fe400078e000e */
[----:B------:R-:W-:-:S07]  /*1beb0*/  IMAD R7, R7, 0x2, R22 ;  /* 0x0000000207077824 */ /* 0x000fce00078e0216 */
[----:B------:R-:W-:Y:S05]  /*1bec0*/  WARPSYNC.COLLECTIVE R15, `(.L_x_1594) ;  /* 0x000000000f087348 */ /* 0x000fea0003c00000 */
[----:B------:R0:W1:Y:S02]  /*1bed0*/  SHFL.IDX P6, R14, R13, R12, R11 ;  /* 0x0000000c0d0e7389 */ /* 0x00006400000c000b */
[----:B01----:R-:W-:Y:S01]  /*1bee0*/  ENDCOLLECTIVE ;  /* 0x000000000000791b */ /* 0x003fe20003800000 */
.L_x_1594:
[----:B------:R-:W-:Y:S02]  /*1bef0*/  IMAD.MOV.U32 R13, RZ, RZ, R18 ;  /* 0x000000ffff0d7224 */ /* 0x000fe400078e0012 */
[----:B------:R-:W-:Y:S02]  /*1bf00*/  IMAD.MOV.U32 R12, RZ, RZ, 0x1 ;  /* 0x00000001ff0c7424 */ /* 0x000fe400078e00ff */
[----:B------:R-:W-:-:S07]  /*1bf10*/  IMAD.MOV.U32 R2, RZ, RZ, R14 ;  /* 0x000000ffff027224 */ /* 0x000fce00078e000e */
[----:B------:R-:W-:Y:S05]  /*1bf20*/  WARPSYNC.COLLECTIVE R15, `(.L_x_1595) ;  /* 0x000000000f087348 */ /* 0x000fea0003c00000 */
[----:B------:R0:W1:Y:S02]  /*1bf30*/  SHFL.IDX P6, R14, R13, R12, R11 ;  /* 0x0000000c0d0e7389 */ /* 0x00006400000c000b */
[----:B01----:R-:W-:Y:S01]  /*1bf40*/  ENDCOLLECTIVE ;  /* 0x000000000000791b */ /* 0x003fe20003800000 */
.L_x_1595:
        /* <DEDUP_REMOVED lines=14> */
.L_x_1596:
[----:B------:R-:W-:Y:S02]  /*1c030*/  IMAD.MOV.U32 R13, RZ, RZ, R18 ;  /* 0x000000ffff0d7224 */ /* 0x000fe400078e0012 */
[----:B------:R-:W-:Y:S02]  /*1c040*/  IMAD.MOV.U32 R12, RZ, RZ, 0x2 ;  /* 0x00000002ff0c7424 */ /* 0x000fe400078e00ff */
[----:B------:R-:W-:-:S07]  /*1c050*/  IMAD.MOV.U32 R2, RZ, RZ, R14 ;  /* 0x000000ffff027224 */ /* 0x000fce00078e000e */
[----:B------:R-:W-:Y:S05]  /*1c060*/  WARPSYNC.COLLECTIVE R15, `(.L_x_1597) ;  /* 0x000000000f087348 */ /* 0x000fea0003c00000 */
[----:B------:R0:W1:Y:S02]  /*1c070*/  SHFL.IDX P6, R14, R13, R12, R11 ;  /* 0x0000000c0d0e7389 */ /* 0x00006400000c000b */
[----:B01----:R-:W-:Y:S01]  /*1c080*/  ENDCOLLECTIVE ;  /* 0x000000000000791b */ /* 0x003fe20003800000 */
.L_x_1597:
        /* <DEDUP_REMOVED lines=14> */
.L_x_1598:
[----:B------:R-:W-:Y:S02]  /*1c170*/  IMAD.MOV.U32 R13, RZ, RZ, R18 ;  /* 0x000000ffff0d7224 */ /* 0x000fe400078e0012 */
[----:B------:R-:W-:Y:S02]  /*1c180*/  IMAD.MOV.U32 R12, RZ, RZ, 0x3 ;  /* 0x00000003ff0c7424 */ /* 0x000fe400078e00ff */
[----:B------:R-:W-:-:S07]  /*1c190*/  IMAD.MOV.U32 R2, RZ, RZ, R14 ;  /* 0x000000ffff027224 */ /* 0x000fce00078e000e */
[----:B------:R-:W-:Y:S05]  /*1c1a0*/  WARPSYNC.COLLECTIVE R15, `(.L_x_1599) ;  /* 0x000000000f087348 */ /* 0x000fea0003c00000 */
[----:B------:R0:W1:Y:S02]  /*1c1b0*/  SHFL.IDX P6, R14, R13, R12, R11 ;  /* 0x0000000c0d0e7389 */ /* 0x00006400000c000b */
[----:B01----:R-:W-:Y:S01]  /*1c1c0*/  ENDCOLLECTIVE ;  /* 0x000000000000791b */ /* 0x003fe20003800000 */
.L_x_1599:
        /* <DEDUP_REMOVED lines=14> */
.L_x_1600:
[----:B------:R-:W-:Y:S02]  /*1c2b0*/  IMAD.MOV.U32 R13, RZ, RZ, R18 ;  /* 0x000000ffff0d7224 */ /* 0x000fe400078e0012 */
[----:B------:R-:W-:Y:S02]  /*1c2c0*/  IMAD.MOV.U32 R12, RZ, RZ, 0x4 ;  /* 0x00000004ff0c7424 */ /* 0x000fe400078e00ff */
[----:B------:R-:W-:-:S07]  /*1c2d0*/  IMAD.MOV.U32 R2, RZ, RZ, R14 ;  /* 0x000000ffff027224 */ /* 0x000fce00078e000e */
[----:B------:R-:W-:Y:S05]  /*1c2e0*/  WARPSYNC.COLLECTIVE R15, `(.L_x_1601) ;  /* 0x000000000f087348 */ /* 0x000fea0003c00000 */
[----:B------:R0:W1:Y:S02]  /*1c2f0*/  SHFL.IDX P6, R14, R13, R12, R11 ;  /* 0x0000000c0d0e7389 */ /* 0x00006400000c000b */
[----:B01----:R-:W-:Y:S01]  /*1c300*/  ENDCOLLECTIVE ;  /* 0x000000000000791b */ /* 0x003fe20003800000 */
.L_x_1601:
        /* <DEDUP_REMOVED lines=14> */
.L_x_1602:
[----:B------:R-:W-:Y:S02]  /*1c3f0*/  IMAD.MOV.U32 R13, RZ, RZ, R18 ;  /* 0x000000ffff0d7224 */ /* 0x000fe400078e0012 */
[----:B------:R-:W-:Y:S02]  /*1c400*/  IMAD.MOV.U32 R12, RZ, RZ, 0x5 ;  /* 0x00000005ff0c7424 */ /* 0x000fe400078e00ff */
[----:B------:R-:W-:-:S07]  /*1c410*/  IMAD.MOV.U32 R2, RZ, RZ, R14 ;  /* 0x000000ffff027224 */ /* 0x000fce00078e000e */
[----:B------:R-:W-:Y:S05]  /*1c420*/  WARPSYNC.COLLECTIVE R15, `(.L_x_1603) ;  /* 0x000000000f087348 */ /* 0x000fea0003c00000 */
[----:B------:R0:W1:Y:S02]  /*1c430*/  SHFL.IDX P6, R14, R13, R12, R11 ;  /* 0x0000000c0d0e7389 */ /* 0x00006400000c000b */
[----:B01----:R-:W-:Y:S01]  /*1c440*/  ENDCOLLECTIVE ;  /* 0x000000000000791b */ /* 0x003fe20003800000 */
.L_x_1603:
        /* <DEDUP_REMOVED lines=14> */
.L_x_1604:
[----:B------:R-:W-:Y:S02]  /*1c530*/  IMAD.MOV.U32 R13, RZ, RZ, R18 ;  /* 0x000000ffff0d7224 */ /* 0x000fe400078e0012 */
[----:B------:R-:W-:Y:S02]  /*1c540*/  IMAD.MOV.U32 R12, RZ, RZ, 0x6 ;  /* 0x00000006ff0c7424 */ /* 0x000fe400078e00ff */
[----:B------:R-:W-:-:S07]  /*1c550*/  IMAD.MOV.U32 R2, RZ, RZ, R14 ;  /* 0x000000ffff027224 */ /* 0x000fce00078e000e */
[----:B------:R-:W-:Y:S05]  /*1c560*/  WARPSYNC.COLLECTIVE R15, `(.L_x_1605) ;  /* 0x000000000f087348 */ /* 0x000fea0003c00000 */
[----:B------:R0:W1:Y:S02]  /*1c570*/  SHFL.IDX P6, R14, R13, R12, R11 ;  /* 0x0000000c0d0e7389 */ /* 0x00006400000c000b */
[----:B01----:R-:W-:Y:S01]  /*1c580*/  ENDCOLLECTIVE ;  /* 0x000000000000791b */ /* 0x003fe20003800000 */
.L_x_1605:
        /* <DEDUP_REMOVED lines=14> */
.L_x_1606:
[----:B------:R-:W-:Y:S02]  /*1c670*/  IMAD.MOV.U32 R13, RZ, RZ, R18 ;  /* 0x000000ffff0d7224 */ /* 0x000fe400078e0012 */
[----:B------:R-:W-:Y:S02]  /*1c680*/  IMAD.MOV.U32 R12, RZ, RZ, 0x7 ;  /* 0x00000007ff0c7424 */ /* 0x000fe400078e00ff */
[----:B------:R-:W-:-:S07]  /*1c690*/  IMAD.MOV.U32 R2, RZ, RZ, R14 ;  /* 0x000000ffff027224 */ /* 0x000fce00078e000e */
[----:B------:R-:W-:Y:S05]  /*1c6a0*/  WARPSYNC.COLLECTIVE R15, `(.L_x_1607) ;  /* 0x000000000f087348 */ /* 0x000fea0003c00000 */
[----:B------:R0:W1:Y:S02]  /*1c6b0*/  SHFL.IDX P6, R14, R13, R12, R11 ;  /* 0x0000000c0d0e7389 */ /* 0x00006400000c000b */
[----:B01----:R-:W-:Y:S01]  /*1c6c0*/  ENDCOLLECTIVE ;  /* 0x000000000000791b */ /* 0x003fe20003800000 */
.L_x_1607:
        /* <DEDUP_REMOVED lines=13> */
.L_x_1608:
[----:B------:R-:W-:Y:S01]  /*1c7a0*/  @!PT LDS RZ, [RZ] ;  /* 0x00000000fffff984 */ /* 0x000fe20000000800 */
[----:B------:R-:W-:Y:S01]  /*1c7b0*/  @!PT LDS RZ, [RZ] ;  /* 0x00000000fffff984 */ /* 0x000fe20000000800 */
[----:B------:R-:W-:Y:S01]  /*1c7c0*/  @!PT LDS RZ, [RZ] ;  /* 0x00000000fffff984 */ /* 0x000fe20000000800 */
[----:B------:R0:W-:Y:S01]  /*1c7d0*/  LDGSTS.E.BYPASS.LTC128B.128 [R7+0x7400], desc[UR36][R2.64+0x80], !P0 ;  /* 0x0740008002077fae */ /* 0x0001e2000c101d64 */
[----:B------:R-:W-:Y:S05]  /*1c7e0*/  BRA `(.L_x_1609) ;  /* 0xffffffb000dc7947 */ /* 0x000fea000383ffff */
.L_x_1500:
[----:B0-----:R0:W1:Y:S02]  /*1c7f0*/  SYNCS.PHASECHK.TRANS64.TRYWAIT P0, [R0+URZ+0x28860], R3 ;  /* 0x02886003000075a7 */ /* 0x001064000800017f */
[----:B-1----:R-:W-:Y:S05]  /*1c800*/  @!P0 NANOSLEEP.SYNCS 0x989680 ;  /* 0x009896800000895d */ /* 0x002fea0003900000 */
[----:B------:R-:W1:Y:S02]  /*1c810*/  @!P0 SYNCS.PHASECHK.TRANS64 P0, [R0+URZ+0x28860], R3 ;  /* 0x02886003000085a7 */ /* 0x000e64000800007f */
[----:B-1----:R-:W-:Y:S05]  /*1c820*/  @!P0 BRA `(.L_x_1500) ;  /* 0xfffffffc00f08947 */ /* 0x002fea000383ffff */
[----:B------:R-:W-:Y:S05]  /*1c830*/  BRA `(.L_x_1610) ;  /* 0xffffffb400e87947 */ /* 0x000fea000383ffff */
.L_x_1501:
[----:B------:R-:W-:Y:S01]  /*1c840*/  BSSY B0, `(.L_x_1611) ;  /* 0x0000008000007945 */ /* 0x000fe20003800000 */
[----:B------:R-:W-:Y:S02]  /*1c850*/  IMAD.MOV.U32 R13, RZ, RZ, R18 ;  /* 0x000000ffff0d7224 */ /* 0x000fe400078e0012 */
[----:B------:R-:W-:Y:S02]  /*1c860*/  IMAD.MOV.U32 R12, RZ, RZ, RZ ;  /* 0x000000ffff0c7224 */ /* 0x000fe400078e00ff */
[----:B------:R-:W-:Y:S02]  /*1c870*/  IMAD.MOV.U32 R11, RZ, RZ, 0x181f ;  /* 0x0000181fff0b7424 */ /* 0x000fe400078e00ff */
[----:B------:R-:W-:-:S07]  /*1c880*/  IMAD.MOV.U32 R15, RZ, RZ, -0x1 ;  /* 0xffffffffff0f7424 */ /* 0x000fce00078e00ff */
[----:B0-2---:R-:W-:Y:S05]  /*1c890*/  WARPSYNC.COLLECTIVE R15, `(.L_x_1612) ;  /* 0x000000000f087348 */ /* 0x005fea0003c00000 */
[----:B--2---:R1:W2:Y:S02]  /*1c8a0*/  SHFL.IDX P6, R14, R13, R12, R11 ;  /* 0x0000000c0d0e7389 */ /* 0x0042a400000c000b */
[----:B012---:R-:W-:Y:S01]  /*1c8b0*/  ENDCOLLECTIVE ;  /* 0x000000000000791b */ /* 0x007fe20003800000 */
.L_x_1612:
[----:B------:R-:W-:Y:S05]  /*1c8c0*/  BSYNC B0 ;  /* 0x0000000000007941 */ /* 0x000fea0003800000 */
.L_x_1611:
        /* <DEDUP_REMOVED lines=9> */
.L_x_1613:
        /* <DEDUP_REMOVED lines=12> */
.L_x_1614:
        /* <DEDUP_REMOVED lines=13> */
.L_x_1615:
[----:B------:R-:W-:Y:S02]  /*1caf0*/  IMAD.MOV.U32 R13, RZ, RZ, R18 ;  /* 0x000000ffff0d7224 */ /* 0x000fe400078e0012 */
[----:B------:R-:W-:Y:S02]  /*1cb00*/  IMAD.MOV.U32 R12, RZ, RZ, 0x2 ;  /* 0x00000002ff0c7424 */ /* 0x000fe400078e00ff */
[----:B------:R-:W-:-:S07]  /*1cb10*/  IMAD.MOV.U32 R10, RZ, RZ, R14 ;  /* 0x000000ffff0a7224 */ /* 0x000fce00078e000e */
[----:B------:R-:W-:Y:S05]  /*1cb20*/  WARPSYNC.COLLECTIVE R15, `(.L_x_1616) ;  /* 0x000000000f087348 */ /* 0x000fea0003c00000 */
[----:B------:R0:W1:Y:S02]  /*1cb30*/  SHFL.IDX P6, R14, R13, R12, R11 ;  /* 0x0000000c0d0e7389 */ /* 0x00006400000c000b */
[----:B01----:R-:W-:Y:S01]  /*1cb40*/  ENDCOLLECTIVE ;  /* 0x000000000000791b */ /* 0x003fe20003800000 */
.L_x_1616:
        /* <DEDUP_REMOVED lines=14> */
.L_x_1617:
[----:B------:R-:W-:Y:S02]  /*1cc30*/  IMAD.MOV.U32 R13, RZ, RZ, R18 ;  /* 0x000000ffff0d7224 */ /* 0x000fe400078e0012 */
[----:B------:R-:W-:Y:S01]  /*1cc40*/  IMAD.MOV.U32 R12, RZ, RZ, 0x3 ;  /* 0x00000003ff0c7424 */ /* 0x000fe200078e00ff */
[----:B------:R-:W-:-:S13]  /*1cc50*/  IADD3 R2, P2, R14, R5, RZ ;  /* 0x000000050e027210 */ /* 0x000fda0007f5e0ff */
[----:B------:R-:W-:Y:S05]  /*1cc60*/  WARPSYNC.COLLECTIVE R15, `(.L_x_1618) ;  /* 0x000000000f087348 */ /* 0x000fea0003c00000 */
[----:B------:R0:W1:Y:S02]  /*1cc70*/  SHFL.IDX P6, R14, R13, R12, R11 ;  /* 0x0000000c0d0e7389 */ /* 0x00006400000c000b */
[----:B01----:R-:W-:Y:S01]  /*1cc80*/  ENDCOLLECTIVE ;  /* 0x000000000000791b */ /* 0x003fe20003800000 */
.L_x_1618:
        /* <DEDUP_REMOVED lines=13> */
.L_x_1619:
[----:B------:R-:W-:Y:S02]  /*1cd60*/  IMAD.MOV.U32 R13, RZ, RZ, R18 ;  /* 0x000000ffff0d7224 */ /* 0x000fe400078e0012 */
[----:B------:R-:W-:Y:S01]  /*1cd70*/  IMAD.MOV.U32 R12, RZ, RZ, 0x4 ;  /* 0x00000004ff0c7424 */ /* 0x000fe200078e00ff */
[----:B------:R-:W-:-:S13]  /*1cd80*/  IADD3 R2, P2, R14, R5, RZ ;  /* 0x000000050e027210 */ /* 0x000fda0007f5e0ff */
[----:B------:R-:W-:Y:S05]  /*1cd90*/  WARPSYNC.COLLECTIVE R15, `(.L_x_1620) ;  /* 0x000000000f087348 */ /* 0x000fea0003c00000 */
[----:B------:R0:W1:Y:S02]  /*1cda0*/  SHFL.IDX P6, R14, R13, R12, R11 ;  /* 0x0000000c0d0e7389 */ /* 0x00006400000c000b */
[----:B01----:R-:W-:Y:S01]  /*1cdb0*/  ENDCOLLECTIVE ;  /* 0x000000000000791b */ /* 0x003fe20003800000 */
.L_x_1620:
        /* <DEDUP_REMOVED lines=13> */
.L_x_1621:
[----:B------:R-:W-:Y:S02]  /*1ce90*/  IMAD.MOV.U32 R13, RZ, RZ, R18 ;  /* 0x000000ffff0d7224 */ /* 0x000fe400078e0012 */
[----:B------:R-:W-:Y:S02]  /*1cea0*/  IMAD.MOV.U32 R12, RZ, RZ, 0x5 ;  /* 0x00000005ff0c7424 */ /* 0x000fe400078e00ff */
[----:B------:R-:W-:-:S07]  /*1ceb0*/  IMAD.MOV.U32 R10, RZ, RZ, R14 ;  /* 0x000000ffff0a7224 */ /* 0x000fce00078e000e */
[----:B------:R-:W-:Y:S05]  /*1cec0*/  WARPSYNC.COLLECTIVE R15, `(.L_x_1622) ;  /* 0x000000000f087348 */ /* 0x000fea0003c00000 */
[----:B------:R0:W1:Y:S02]  /*1ced0*/  SHFL.IDX P6, R14, R13, R12, R11 ;  /* 0x0000000c0d0e7389 */ /* 0x00006400000c000b */
[----:B01----:R-:W-:Y:S01]  /*1cee0*/  ENDCOLLECTIVE ;  /* 0x000000000000791b */ /* 0x003fe20003800000 */
.L_x_1622:
        /* <DEDUP_REMOVED lines=14> */
.L_x_1623:
[----:B------:R-:W-:Y:S02]  /*1cfd0*/  IMAD.MOV.U32 R13, RZ, RZ, R18 ;  /* 0x000000ffff0d7224 */ /* 0x000fe400078e0012 */
[----:B------:R-:W-:Y:S01]  /*1cfe0*/  IMAD.MOV.U32 R12, RZ, RZ, 0x6 ;  /* 0x00000006ff0c7424 */ /* 0x000fe200078e00ff */
[----:B------:R-:W-:-:S13]  /*1cff0*/  IADD3 R2, P2, R14, R5, RZ ;  /* 0x000000050e027210 */ /* 0x000fda0007f5e0ff */
[----:B------:R-:W-:Y:S05]  /*1d000*/  WARPSYNC.COLLECTIVE R15, `(.L_x_1624) ;  /* 0x000000000f087348 */ /* 0x000fea0003c00000 */
[----:B------:R0:W1:Y:S02]  /*1d010*/  SHFL.IDX P6, R14, R13, R12, R11 ;  /* 0x0000000c0d0e7389 */ /* 0x00006400000c000b */
[----:B01----:R-:W-:Y:S01]  /*1d020*/  ENDCOLLECTIVE ;  /* 0x000000000000791b */ /* 0x003fe20003800000 */
.L_x_1624:
        /* <DEDUP_REMOVED lines=13> */
.L_x_1625:
[----:B------:R-:W-:Y:S02]  /*1d100*/  IMAD.MOV.U32 R13, RZ, RZ, R18 ;  /* 0x000000ffff0d7224 */ /* 0x000fe400078e0012 */
[----:B------:R-:W-:Y:S02]  /*1d110*/  IMAD.MOV.U32 R12, RZ, RZ, 0x7 ;  /* 0x00000007ff0c7424 */ /* 0x000fe400078e00ff */
[----:B------:R-:W-:-:S07]  /*1d120*/  IMAD.MOV.U32 R10, RZ, RZ, R14 ;  /* 0x000000ffff0a7224 */ /* 0x000fce00078e000e */
[----:B------:R-:W-:Y:S05]  /*1d130*/  WARPSYNC.COLLECTIVE R15, `(.L_x_1626) ;  /* 0x000000000f087348 */ /* 0x000fea0003c00000 */
[----:B------:R0:W1:Y:S02]  /*1d140*/  SHFL.IDX P6, R14, R13, R12, R11 ;  /* 0x0000000c0d0e7389 */ /* 0x00006400000c000b */
[----:B01----:R-:W-:Y:S01]  /*1d150*/  ENDCOLLECTIVE ;  /* 0x000000000000791b */ /* 0x003fe20003800000 */
.L_x_1626:
        /* <DEDUP_REMOVED lines=12> */
.L_x_1627:
[----:B------:R-:W-:Y:S05]  /*1d220*/  BRA `(.L_x_1628) ;  /* 0xffffffb000887947 */ /* 0x000fea000383ffff */
.L_x_1506:
        /* <DEDUP_REMOVED lines=8> */
.L_x_1630:
[----:B------:R-:W-:Y:S05]  /*1d2b0*/  BSYNC B0 ;  /* 0x0000000000007941 */ /* 0x000fea0003800000 */
.L_x_1629:
[----:B------:R-:W-:Y:S02]  /*1d2c0*/  IMAD.MOV.U32 R13, RZ, RZ, R16 ;  /* 0x000000ffff0d7224 */ /* 0x000fe400078e0010 */
[----:B------:R-:W-:Y:S02]  /*1d2d0*/  IMAD.MOV.U32 R12, RZ, RZ, 0x1 ;  /* 0x00000001ff0c7424 */ /* 0x000fe400078e00ff */
[----:B------:R-:W-:Y:S02]  /*1d2e0*/  IMAD.MOV.U32 R11, RZ, RZ, 0x1f ;  /* 0x0000001fff0b7424 */ /* 0x000fe400078e00ff */
[----:B------:R-:W-:Y:S02]  /*1d2f0*/  IMAD.MOV.U32 R15, RZ, RZ, -0x1 ;  /* 0xffffffffff0f7424 */ /* 0x000fe400078e00ff */
[----:B------:R-:W-:Y:S02]  /*1d300*/  IMAD.IADD R9, R19, 0x1, R10 ;  /* 0x0000000113097824 */ /* 0x000fe400078e020a */
[----:B------:R-:W-:-:S07]  /*1d310*/  IMAD.MOV.U32 R0, RZ, RZ, R14 ;  /* 0x000000ffff007224 */ /* 0x000fce00078e000e */
[----:B------:R-:W-:Y:S05]  /*1d320*/  WARPSYNC.COLLECTIVE R15, `(.L_x_1631) ;  /* 0x000000000f087348 */ /* 0x000fea0003c00000 */
[----:B------:R0:W1:Y:S02]  /*1d330*/  SHFL.IDX P6, R14, R13, R12, R11 ;  /* 0x0000000c0d0e7389 */ /* 0x00006400000c000b */
[----:B01----:R-:W-:Y:S01]  /*1d340*/  ENDCOLLECTIVE ;  /* 0x000000000000791b */ /* 0x003fe20003800000 */
.L_x_1631:
[----:B------:R-:W-:Y:S02]  /*1d350*/  ULDC UR4, c[0x0][0xc3c] ;  /* 0x00030f0000047ab9 */ /* 0x000fe40000000800 */
[----:B------:R-:W-:-:S13]  /*1d360*/  ISETP.GE.OR P1, PT, R9, UR4, !P0 ;  /* 0x0000000409007c0c */ /* 0x000fda000c726670 */
[----:B------:R-:W0:Y:S08]  /*1d370*/  @!P1 LDC.64 R4, c[0x0][0xc80] ;  /* 0x00032000ff049b82 */ /* 0x000e300000000a00 */
[----:B------:R-:W1:Y:S01]  /*1d380*/  @!P1 LDC.64 R2, c[0x0][0xc78] ;  /* 0x00031e00ff029b82 */ /* 0x000e620000000a00 */
[----:B------:R-:W-:Y:S02]  /*1d390*/  IMAD.MOV.U32 R17, RZ, RZ, RZ ;  /* 0x000000ffff117224 */ /* 0x000fe400078e00ff */
[----:B------:R-:W-:-:S02]  /*1d3a0*/  IMAD.MOV.U32 R8, RZ, RZ, RZ ;  /* 0x000000ffff087224 */ /* 0x000fc400078e00ff */
[----:B------:R-:W-:Y:S02]  /*1d3b0*/  IMAD.MOV.U32 R11, RZ, RZ, RZ ;  /* 0x000000ffff0b7224 */ /* 0x000fe400078e00ff */
[----:B------:R-:W-:Y:S02]  /*1d3c0*/  IMAD.MOV.U32 R7, RZ, RZ, R14 ;  /* 0x000000ffff077224 */ /* 0x000fe400078e000e */
[----:B0-----:R-:W-:-:S06]  /*1d3d0*/  @!P1 IMAD.WIDE R4, R9, 0x4, R4 ;  /* 0x0000000409049825 */ /* 0x001fcc00078e0204 */
[----:B------:R-:W2:Y:S01]  /*1d3e0*/  @!P1 LDG.E R4, desc[UR36][R4.64] ;  /* 0x0000002404049981 */ /* 0x000ea2000c1e1900 */
[----:B-1----:R-:W-:-:S06]  /*1d3f0*/  @!P1 IMAD.WIDE R2, R9, 0x4, R2 ;  /* 0x0000000409029825 */ /* 0x002fcc00078e0202 */
[----:B------:R-:W3:Y:S01]  /*1d400*/  @!P1 LDG.E R2, desc[UR36][R2.64] ;  /* 0x0000002402029981 */ /* 0x000ee2000c1e1900 */
[C---:B------:R-:W-:Y:S02]  /*1d410*/  ISETP.GE.U32.AND P2, PT, R10.reuse, 0x2, PT ;  /* 0x000000020a00780c */ /* 0x040fe40003f46070 */
[C---:B------:R-:W-:Y:S02]  /*1d420*/  ISETP.GE.U32.AND P3, PT, R10.reuse, 0x4, PT ;  /* 0x000000040a00780c */ /* 0x040fe40003f66070 */
[C---:B------:R-:W-:Y:S02]  /*1d430*/  ISETP.GE.U32.AND P4, PT, R10.reuse, 0x8, PT ;  /* 0x000000080a00780c */ /* 0x040fe40003f86070 */
[C---:B------:R-:W-:Y:S01]  /*1d440*/  ISETP.GE.U32.AND P5, PT, R10.reuse, 0x10, PT ;  /* 0x000000100a00780c */ /* 0x040fe20003fa6070 */
[----:B--2---:R-:W-:Y:S02]  /*1d450*/  @!P1 IMAD.MOV.U32 R17, RZ, RZ, R4 ;  /* 0x000000ffff119224 */ /* 0x004fe400078e0004 */
[----:B---3--:R-:W-:Y:S01]  /*1d460*/  @!P1 IMAD.MOV.U32 R8, RZ, RZ, R2 ;  /* 0x000000ffff089224 */ /* 0x008fe200078e0002 */
[----:B------:R-:W-:-:S03]  /*1d470*/  ISETP.NE.AND P1, PT, R10, RZ, PT ;  /* 0x000000ff0a00720c */ /* 0x000fc60003f25270 */
[----:B------:R-:W-:-:S10]  /*1d480*/  IMAD R13, R8, R17, RZ ;  /* 0x00000011080d7224 */ /* 0x000fd400078e02ff */
[----:B------:R-:W-:Y:S05]  /*1d490*/  WARPSYNC.COLLECTIVE R15, `(.L_x_1632) ;  /* 0x000000000f087348 */ /* 0x000fea0003c00000 */
[----:B------:R0:W1:Y:S02]  /*1d4a0*/  SHFL.UP P6, R14, R13, R12, R11 ;  /* 0x0400000c0d0e7389 */ /* 0x00006400000c000b */
[----:B01----:R-:W-:Y:S01]  /*1d4b0*/  ENDCOLLECTIVE ;  /* 0x000000000000791b */ /* 0x003fe20003800000 */
.L_x_1632:
[----:B------:R-:W-:Y:S01]  /*1d4c0*/  IMAD.MOV.U32 R12, RZ, RZ, 0x2 ;  /* 0x00000002ff0c7424 */ /* 0x000fe200078e00ff */
[----:B------:R-:W-:-:S05]  /*1d4d0*/  SEL R6, R14, RZ, P1 ;  /* 0x000000ff0e067207 */ /* 0x000fca0000800000 */
[----:B------:R-:W-:-:S04]  /*1d4e0*/  IMAD.IADD R6, R13, 0x1, R6 ;  /* 0x000000010d067824 */ /* 0x000fc800078e0206 */
[----:B------:R-:W-:-:S07]  /*1d4f0*/  IMAD.MOV.U32 R13, RZ, RZ, R6 ;  /* 0x000000ffff0d7224 */ /* 0x000fce00078e0006 */
[----:B------:R-:W-:Y:S05]  /*1d500*/  WARPSYNC.COLLECTIVE R15, `(.L_x_1633) ;  /* 0x000000000f087348 */ /* 0x000fea0003c00000 */
[----:B------:R0:W1:Y:S02]  /*1d510*/  SHFL.UP P6, R14, R13, R12, R11 ;  /* 0x0400000c0d0e7389 */ /* 0x00006400000c000b */
[----:B01----:R-:W-:Y:S01]  /*1d520*/  ENDCOLLECTIVE ;  /* 0x000000000000791b */ /* 0x003fe20003800000 */
.L_x_1633:
[----:B------:R-:W-:Y:S01]  /*1d530*/  IMAD.MOV.U32 R12, RZ, RZ, 0x4 ;  /* 0x00000004ff0c7424 */ /* 0x000fe200078e00ff */
[----:B------:R-:W-:-:S05]  /*1d540*/  SEL R3, R14, RZ, P2 ;  /* 0x000000ff0e037207 */ /* 0x000fca0001000000 */
[----:B------:R-:W-:Y:S02]  /*1d550*/  IMAD.IADD R2, R6, 0x1, R3 ;  /* 0x0000000106027824 */ /* 0x000fe400078e0203 */
[----:B------:R-:W-:Y:S02]  /*1d560*/  IMAD.MOV.U32 R6, RZ, RZ, RZ ;  /* 0x000000ffff067224 */ /* 0x000fe400078e00ff */
[----:B------:R-:W-:-:S07]  /*1d570*/  IMAD.MOV.U32 R13, RZ, RZ, R2 ;  /* 0x000000ffff0d7224 */ /* 0x000fce00078e0002 */
[----:B------:R-:W-:Y:S05]  /*1d580*/  WARPSYNC.COLLECTIVE R15, `(.L_x_1634) ;  /* 0x000000000f087348 */ /* 0x000fea0003c00000 */
[----:B------:R0:W1:Y:S02]  /*1d590*/  SHFL.UP P6, R14, R13, R12, R11 ;  /* 0x0400000c0d0e7389 */ /* 0x00006400000c000b */
[----:B01----:R-:W-:Y:S01]  /*1d5a0*/  ENDCOLLECTIVE ;  /* 0x000000000000791b */ /* 0x003fe20003800000 */
.L_x_1634:
[----:B------:R-:W-:Y:S01]  /*1d5b0*/  IMAD.MOV.U32 R12, RZ, RZ, 0x8 ;  /* 0x00000008ff0c7424 */ /* 0x000fe200078e00ff */
[----:B------:R-:W-:-:S05]  /*1d5c0*/  SEL R3, R14, RZ, P3 ;  /* 0x000000ff0e037207 */ /* 0x000fca0001800000 */
[----:B------:R-:W-:-:S04]  /*1d5d0*/  IMAD.IADD R3, R2, 0x1, R3 ;  /* 0x0000000102037824 */ /* 0x000fc800078e0203 */
[----:B------:R-:W-:-:S07]  /*1d5e0*/  IMAD.MOV.U32 R13, RZ, RZ, R3 ;  /* 0x000000ffff0d7224 */ /* 0x000fce00078e0003 */
[----:B------:R-:W-:Y:S05]  /*1d5f0*/  WARPSYNC.COLLECTIVE R15, `(.L_x_1635) ;  /* 0x000000000f087348 */ /* 0x000fea0003c00000 */
[----:B------:R0:W1:Y:S02]  /*1d600*/  SHFL.UP P6, R14, R13, R12, R11 ;  /* 0x0400000c0d0e7389 */ /* 0x00006400000c000b */
[----:B01----:R-:W-:Y:S01]  /*1d610*/  ENDCOLLECTIVE ;  /* 0x000000000000791b */ /* 0x003fe20003800000 */
.L_x_1635:
[----:B------:R-:W-:Y:S01]  /*1d620*/  IMAD.MOV.U32 R12, RZ, RZ, 0x10 ;  /* 0x00000010ff0c7424 */ /* 0x000fe200078e00ff */
[----:B------:R-:W-:-:S05]  /*1d630*/  SEL R4, R14, RZ, P4 ;  /* 0x000000ff0e047207 */ /* 0x000fca0002000000 */
[----:B------:R-:W-:-:S04]  /*1d640*/  IMAD.IADD R4, R3, 0x1, R4 ;  /* 0x0000000103047824 */ /* 0x000fc800078e0204 */
[----:B------:R-:W-:-:S07]  /*1d650*/  IMAD.MOV.U32 R13, RZ, RZ, R4 ;  /* 0x000000ffff0d7224 */ /* 0x000fce00078e0004 */
[----:B------:R-:W-:Y:S05]  /*1d660*/  WARPSYNC.COLLECTIVE R15, `(.L_x_1636) ;  /* 0x000000000f087348 */ /* 0x000fea0003c00000 */
[----:B------:R0:W1:Y:S02]  /*1d670*/  SHFL.UP P6, R14, R13, R12, R11 ;  /* 0x0400000c0d0e7389 */ /* 0x00006400000c000b */
[----:B01----:R-:W-:Y:S01]  /*1d680*/  ENDCOLLECTIVE ;  /* 0x000000000000791b */ /* 0x003fe20003800000 */
.L_x_1636:
        /* <DEDUP_REMOVED lines=8> */
.L_x_1637:
[----:B------:R-:W-:Y:S05]  /*1d710*/  BRA `(.L_x_1638) ;  /* 0xffffffb000947947 */ /* 0x000fea000383ffff */
.L_x_1509:
[----:B------:R-:W-:Y:S01]  /*1d720*/  BSSY B0, `(.L_x_1639) ;  /* 0x0000007000007945 */ /* 0x000fe20003800000 */
[----:B------:R-:W-:Y:S02]  /*1d730*/  IMAD.MOV.U32 R12, RZ, RZ, 0x1 ;  /* 0x00000001ff0c7424 */ /* 0x000fe400078e00ff */
[----:B------:R-:W-:Y:S02]  /*1d740*/  IMAD.MOV.U32 R11, RZ, RZ, RZ ;  /* 0x000000ffff0b7224 */ /* 0x000fe400078e00ff */
[----:B------:R-:W-:-:S07]  /*1d750*/  IMAD.MOV.U32 R15, RZ, RZ, -0x1 ;  /* 0xffffffffff0f7424 */ /* 0x000fce00078e00ff */
[----:B------:R-:W-:Y:S05]  /*1d760*/  WARPSYNC.COLLECTIVE R15, `(.L_x_1640) ;  /* 0x000000000f087348 */ /* 0x000fea0003c00000 */
[----:B------:R0:W1:Y:S02]  /*1d770*/  SHFL.UP P6, R14, R13, R12, R11 ;  /* 0x0400000c0d0e7389 */ /* 0x00006400000c000b */
[----:B01----:R-:W-:Y:S01]  /*1d780*/  ENDCOLLECTIVE ;  /* 0x000000000000791b */ /* 0x003fe20003800000 */
.L_x_1640:
[----:B------:R-:W-:Y:S05]  /*1d790*/  BSYNC B0 ;  /* 0x0000000000007941 */ /* 0x000fea0003800000 */
.L_x_1639:
[----:B------:R-:W-:Y:S01]  /*1d7a0*/  SEL R14, R14, RZ, P1 ;  /* 0x000000ff0e0e7207 */ /* 0x000fe20000800000 */
[----:B------:R-:W-:Y:S02]  /*1d7b0*/  IMAD.MOV.U32 R12, RZ, RZ, 0x2 ;  /* 0x00000002ff0c7424 */ /* 0x000fe400078e00ff */
[----:B------:R-:W-:Y:S02]  /*1d7c0*/  IMAD.MOV.U32 R11, RZ, RZ, RZ ;  /* 0x000000ffff0b7224 */ /* 0x000fe400078e00ff */
[----:B------:R-:W-:Y:S02]  /*1d7d0*/  IMAD.IADD R13, R13, 0x1, R14 ;  /* 0x000000010d0d7824 */ /* 0x000fe400078e020e */
[----:B------:R-:W-:-:S07]  /*1d7e0*/  IMAD.MOV.U32 R15, RZ, RZ, -0x1 ;  /* 0xffffffffff0f7424 */ /* 0x000fce00078e00ff */
[----:B------:R-:W-:Y:S05]  /*1d7f0*/  WARPSYNC.COLLECTIVE R15, `(.L_x_1641) ;  /* 0x000000000f087348 */ /* 0x000fea0003c00000 */
[----:B------:R0:W1:Y:S02]  /*1d800*/  SHFL.UP P6, R14, R13, R12, R11 ;  /* 0x0400000c0d0e7389 */ /* 0x00006400000c000b */
[----:B01----:R-:W-:Y:S01]  /*1d810*/  ENDCOLLECTIVE ;  /* 0x000000000000791b */ /* 0x003fe20003800000 */
.L_x_1641:
[----:B------:R-:W-:Y:S01]  /*1d820*/  IMAD.MOV.U32 R12, RZ, RZ, 0x4 ;  /* 0x00000004ff0c7424 */ /* 0x000fe200078e00ff */
[----:B------:R-:W-:-:S05]  /*1d830*/  SEL R2, R14, RZ, P2 ;  /* 0x000000ff0e027207 */ /* 0x000fca0001000000 */
[----:B------:R-:W-:-:S04]  /*1d840*/  IMAD.IADD R2, R13, 0x1, R2 ;  /* 0x000000010d027824 */ /* 0x000fc800078e0202 */
[----:B------:R-:W-:-:S07]  /*1d850*/  IMAD.MOV.U32 R13, RZ, RZ, R2 ;  /* 0x000000ffff0d7224 */ /* 0x000fce00078e0002 */
[----:B------:R-:W-:Y:S05]  /*1d860*/  WARPSYNC.COLLECTIVE R15, `(.L_x_1642) ;  /* 0x000000000f087348 */ /* 0x000fea0003c00000 */
[----:B------:R0:W1:Y:S02]  /*1d870*/  SHFL.UP P6, R14, R13, R12, R11 ;  /* 0x0400000c0d0e7389 */ /* 0x00006400000c000b */
[----:B01----:R-:W-:Y:S01]  /*1d880*/  ENDCOLLECTIVE ;  /* 0x000000000000791b */ /* 0x003fe20003800000 */
.L_x_1642:
[----:B------:R-:W-:Y:S01]  /*1d890*/  IMAD.MOV.U32 R12, RZ, RZ, 0x8 ;  /* 0x00000008ff0c7424 */ /* 0x000fe200078e00ff */
[----:B------:R-:W-:-:S05]  /*1d8a0*/  SEL R3, R14, RZ, P3 ;  /* 0x000000ff0e037207 */ /* 0x000fca0001800000 */
[----:B------:R-:W-:-:S04]  /*1d8b0*/  IMAD.IADD R3, R2, 0x1, R3 ;  /* 0x0000000102037824 */ /* 0x000fc800078e0203 */
[----:B------:R-:W-:-:S07]  /*1d8c0*/  IMAD.MOV.U32 R13, RZ, RZ, R3 ;  /* 0x000000ffff0d7224 */ /* 0x000fce00078e0003 */
[----:B------:R-:W-:Y:S05]  /*1d8d0*/  WARPSYNC.COLLECTIVE R15, `(.L_x_1643) ;  /* 0x000000000f087348 */ /* 0x000fea0003c00000 */
[----:B------:R0:W1:Y:S02]  /*1d8e0*/  SHFL.UP P6, R14, R13, R12, R11 ;  /* 0x0400000c0d0e7389 */ /* 0x00006400000c000b */
[----:B01----:R-:W-:Y:S01]  /*1d8f0*/  ENDCOLLECTIVE ;  /* 0x000000000000791b */ /* 0x003fe20003800000 */
.L_x_1643:
[----:B------:R-:W-:Y:S01]  /*1d900*/  IMAD.MOV.U32 R12, RZ, RZ, 0x10 ;  /* 0x00000010ff0c7424 */ /* 0x000fe200078e00ff */
[----:B------:R-:W-:-:S05]  /*1d910*/  SEL R4, R14, RZ, P4 ;  /* 0x000000ff0e047207 */ /* 0x000fca0002000000 */
[----:B------:R-:W-:-:S04]  /*1d920*/  IMAD.IADD R4, R3, 0x1, R4 ;  /* 0x0000000103047824 */ /* 0x000fc800078e0204 */
[----:B------:R-:W-:-:S07]  /*1d930*/  IMAD.MOV.U32 R13, RZ, RZ, R4 ;  /* 0x000000ffff0d7224 */ /* 0x000fce00078e0004 */
[----:B------:R-:W-:Y:S05]  /*1d940*/  WARPSYNC.COLLECTIVE R15, `(.L_x_1644) ;  /* 0x000000000f087348 */ /* 0x000fea0003c00000 */
[----:B------:R0:W1:Y:S02]  /*1d950*/  SHFL.UP P6, R14, R13, R12, R11 ;  /* 0x0400000c0d0e7389 */ /* 0x00006400000c000b */
[----:B01----:R-:W-:Y:S01]  /*1d960*/  ENDCOLLECTIVE ;  /* 0x000000000000791b */ /* 0x003fe20003800000 */
.L_x_1644:
        /* <DEDUP_REMOVED lines=8> */
.L_x_1645:
[----:B------:R-:W-:Y:S05]  /*1d9f0*/  BRA `(.L_x_1646) ;  /* 0xffffffb000807947 */ /* 0x000fea000383ffff */
.L_x_1511:
[----:B------:R-:W-:Y:S01]  /*1da00*/  BSSY B0, `(.L_x_1647) ;  /* 0x0000006000007945 */ /* 0x000fe20003800000 */
[----:B------:R-:W-:Y:S01]  /*1da10*/  PLOP3.LUT P6, PT, P6, PT, PT, 0x8, 0x0 ;  /* 0x000000000000781c */ /* 0x000fe200037ce170 */
[----:B------:R-:W-:-:S12]  /*1da20*/  IMAD.MOV.U32 R15, RZ, RZ, -0x1 ;  /* 0xffffffffff0f7424 */ /* 0x000fd800078e00ff */
[----:B0-----:R-:W-:Y:S05]  /*1da30*/  WARPSYNC.COLLECTIVE R15, `(.L_x_1648) ;  /* 0x000000000f087348 */ /* 0x001fea0003c00000 */
[----:B------:R-:W-:Y:S01]  /*1da40*/  VOTE.ANY R14, PT, P6 ;  /* 0x00000000000e7806 */ /* 0x000fe200030e0100 */
[----:B0-----:R-:W-:Y:S06]  /*1da50*/  ENDCOLLECTIVE ;  /* 0x000000000000791b */ /* 0x001fec0003800000 */
.L_x_1648:
[----:B------:R-:W-:Y:S05]  /*1da60*/  BSYNC B0 ;  /* 0x0000000000007941 */ /* 0x000fea0003800000 */
.L_x_1647:
[----:B------:R-:W-:Y:S02]  /*1da70*/  IMAD.MOV.U32 R3, RZ, RZ, R14 ;  /* 0x000000ffff037224 */ /* 0x000fe400078e000e */
[----:B------:R-:W-:Y:S02]  /*1da80*/  IMAD.MOV.U32 R13, RZ, RZ, R17 ;  /* 0x000000ffff0d7224 */ /* 0x000fe400078e0011 */
[----:B------:R0:W1:Y:S01]  /*1da90*/  POPC R12, R3 ;  /* 0x00000003000c7309 */ /* 0x0000620000000000 */
[----:B------:R-:W-:Y:S02]  /*1daa0*/  IMAD.MOV.U32 R11, RZ, RZ, 0x1f ;  /* 0x0000001fff0b7424 */ /* 0x000fe400078e00ff */
[----:B------:R-:W-:-:S07]  /*1dab0*/  IMAD.MOV.U32 R15, RZ, RZ, -0x1 ;  /* 0xffffffffff0f7424 */ /* 0x000fce00078e00ff */
[----:B01----:R-:W-:Y:S05]  /*1dac0*/  WARPSYNC.COLLECTIVE R15, `(.L_x_1649) ;  /* 0x000000000f087348 */ /* 0x003fea0003c00000 */
[----:B-1----:R1:W2:Y:S02]  /*1dad0*/  SHFL.IDX P6, R14, R13, R12, R11 ;  /* 0x0000000c0d0e7389 */ /* 0x0022a400000c000b */
[----:B012---:R-:W-:Y:S01]  /*1dae0*/  ENDCOLLECTIVE ;  /* 0x000000000000791b */ /* 0x007fe20003800000 */
.L_x_1649:
[----:B------:R-:W-:Y:S02]  /*1daf0*/  IMAD.IADD R19, R12, 0x1, R19 ;  /* 0x000000010c137824 */ /* 0x000fe400078e0213 */
[----:B------:R-:W-:Y:S02]  /*1db00*/  IMAD.MOV.U32 R13, RZ, RZ, R8 ;  /* 0x000000ffff0d7224 */ /* 0x000fe400078e0008 */
[----:B------:R-:W-:-:S07]  /*1db10*/  IMAD.MOV.U32 R17, RZ, RZ, R14 ;  /* 0x000000ffff117224 */ /* 0x000fce00078e000e */
[----:B------:R-:W-:Y:S05]  /*1db20*/  WARPSYNC.COLLECTIVE R15, `(.L_x_1650) ;  /* 0x000000000f087348 */ /* 0x000fea0003c00000 */
[----:B------:R0:W1:Y:S02]  /*1db30*/  SHFL.IDX P6, R14, R13, R12, R11 ;  /* 0x0000000c0d0e7389 */ /* 0x00006400000c000b */
[----:B01----:R-:W-:Y:S01]  /*1db40*/  ENDCOLLECTIVE ;  /* 0x000000000000791b */ /* 0x003fe20003800000 */
.L_x_1650:
[----:B------:R-:W-:Y:S01]  /*1db50*/  IMAD.MOV.U32 R8, RZ, RZ, R14 ;  /* 0x000000ffff087224 */ /* 0x000fe200078e000e */
[----:B------:R-:W-:Y:S06]  /*1db60*/  BRA `(.L_x_1651) ;  /* 0xffffffb000647947 */ /* 0x000fec000383ffff */
.L_x_1513:
[----:B------:R-:W-:Y:S01]  /*1db70*/  BSSY B0, `(.L_x_1652) ;  /* 0x0000007000007945 */ /* 0x000fe20003800000 */
[----:B------:R-:W-:Y:S02]  /*1db80*/  IMAD.MOV.U32 R13, RZ, RZ, R2 ;  /* 0x000000ffff0d7224 */ /* 0x000fe400078e0002 */
[----:B------:R-:W-:Y:S02]  /*1db90*/  IMAD.MOV.U32 R11, RZ, RZ, 0x1f ;  /* 0x0000001fff0b7424 */ /* 0x000fe400078e00ff */
[----:B------:R-:W-:-:S07]  /*1dba0*/  IMAD.MOV.U32 R15, RZ, RZ, -0x1 ;  /* 0xffffffffff0f7424 */ /* 0x000fce00078e00ff */
[----:B0-23--:R-:W-:Y:S05]  /*1dbb0*/  WARPSYNC.COLLECTIVE R15, `(.L_x_1653) ;  /* 0x000000000f087348 */ /* 0x00dfea0003c00000 */
[----:B------:R1:W4:Y:S02]  /*1dbc0*/  SHFL.IDX P6, R14, R13, R12, R11 ;  /* 0x0000000c0d0e7389 */ /* 0x00032400000c000b */
[----:B01234-:R-:W-:Y:S01]  /*1dbd0*/  ENDCOLLECTIVE ;  /* 0x000000000000791b */ /* 0x01ffe20003800000 */
.L_x_1653:
[----:B------:R-:W-:Y:S05]  /*1dbe0*/  BSYNC B0 ;  /* 0x0000000000007941 */ /* 0x000fea0003800000 */
.L_x_1652:
[----:B------:R-:W-:Y:S01]  /*1dbf0*/  IMAD.MOV.U32 R6, RZ, RZ, R14 ;  /* 0x000000ffff067224 */ /* 0x000fe200078e000e */
[----:B------:R-:W-:Y:S06]  /*1dc00*/  BRA `(.L_x_1512) ;  /* 0xffffffb000547947 */ /* 0x000fec000383ffff */
.L_x_1519:
[----:B-1----:R1:W3:Y:S02]  /*1dc10*/  SYNCS.PHASECHK.TRANS64.TRYWAIT P0, [R4+URZ+0x28820], R0 ;  /* 0x02882000040075a7 */ /* 0x0022e4000800017f */
[----:B---3--:R-:W-:Y:S05]  /*1dc20*/  @!P0 NANOSLEEP.SYNCS 0x989680 ;  /* 0x009896800000895d */ /* 0x008fea0003900000 */
[----:B------:R-:W3:Y:S02]  /*1dc30*/  @!P0 SYNCS.PHASECHK.TRANS64 P0, [R4+URZ+0x28820], R0 ;  /* 0x02882000040085a7 */ /* 0x000ee4000800007f */
[----:B---3--:R-:W-:Y:S05]  /*1dc40*/  @!P0 BRA `(.L_x_1519) ;  /* 0xfffffffc00f08947 */ /* 0x008fea000383ffff */
[----:B------:R-:W-:Y:S05]  /*1dc50*/  BRA `(.L_x_1654) ;  /* 0xffffffb800ac7947 */ /* 0x000fea000383ffff */
.L_x_1520:
[----:B------:R-:W3:Y:S01]  /*1dc60*/  S2R R2, SR_TID.X ;  /* 0x0000000000027919 */ /* 0x000ee20000002100 */
[----:B------:R-:W-:Y:S01]  /*1dc70*/  BSSY B0, `(.L_x_1655) ;  /* 0x000000a000007945 */ /* 0x000fe20003800000 */
[----:B------:R-:W-:Y:S02]  /*1dc80*/  IMAD.MOV.U32 R12, RZ, RZ, RZ ;  /* 0x000000ffff0c7224 */ /* 0x000fe400078e00ff */
[----:B------:R-:W-:Y:S02]  /*1dc90*/  IMAD.MOV.U32 R11, RZ, RZ, 0x1f ;  /* 0x0000001fff0b7424 */ /* 0x000fe400078e00ff */
[----:B------:R-:W-:Y:S01]  /*1dca0*/  IMAD.MOV.U32 R15, RZ, RZ, -0x1 ;  /* 0xffffffffff0f7424 */ /* 0x000fe200078e00ff */
[----:B---3--:R-:W-:-:S04]  /*1dcb0*/  SHF.R.U32.HI R2, RZ, 0x5, R2 ;  /* 0x00000005ff027819 */ /* 0x008fc80000011602 */
[----:B------:R-:W-:-:S05]  /*1dcc0*/  LOP3.LUT R2, R2, 0x3, RZ, 0xc0, !PT ;  /* 0x0000000302027812 */ /* 0x000fca00078ec0ff */
[----:B------:R-:W-:-:S07]  /*1dcd0*/  IMAD.MOV.U32 R13, RZ, RZ, R2 ;  /* 0x000000ffff0d7224 */ /* 0x000fce00078e0002 */
[----:B012---:R-:W-:Y:S05]  /*1dce0*/  WARPSYNC.COLLECTIVE R15, `(.L_x_1656) ;  /* 0x000000000f087348 */ /* 0x007fea0003c00000 */
[----:B------:R3:W4:Y:S02]  /*1dcf0*/  SHFL.IDX P6, R14, R13, R12, R11 ;  /* 0x0000000c0d0e7389 */ /* 0x00072400000c000b */
[----:B01234-:R-:W-:Y:S01]  /*1dd00*/  ENDCOLLECTIVE ;  /* 0x000000000000791b */ /* 0x01ffe20003800000 */
.L_x_1656:
[----:B------:R-:W-:Y:S05]  /*1dd10*/  BSYNC B0 ;  /* 0x0000000000007941 */ /* 0x000fea0003800000 */
.L_x_1655:
[----:B------:R-:W-:Y:S05]  /*1dd20*/  BRA `(.L_x_1657) ;  /* 0xffffffb800947947 */ /* 0x000fea000383ffff */
.L_x_1523:
[----:B------:R-:W-:Y:S01]  /*1dd30*/  BSSY B1, `(.L_x_1658) ;  /* 0x0000006000017945 */ /* 0x000fe20003800000 */
[----:B------:R-:W-:-:S07]  /*1dd40*/  IMAD.MOV.U32 R15, RZ, RZ, -0x1 ;  /* 0xffffffffff0f7424 */ /* 0x000fce00078e00ff */
[----:B012---:R-:W-:Y:S05]  /*1dd50*/  WARPSYNC.COLLECTIVE R15, `(.L_x_1659) ;  /* 0x000000000f0c7348 */ /* 0x007fea0003c00000 */
[----:B------:R-:W-:Y:S02]  /*1dd60*/  ELECT P6, UR62, PT ;  /* 0x00000000003e782f */ /* 0x000fe400038c0000 */
[----:B------:R-:W-:Y:S01]  /*1dd70*/  MOV R14, UR62 ;  /* 0x0000003e000e7c02 */ /* 0x000fe20008000f00 */
[----:B012---:R-:W-:Y:S10]  /*1dd80*/  ENDCOLLECTIVE ;  /* 0x000000000000791b */ /* 0x007ff40003800000 */
.L_x_1659:
[----:B------:R-:W-:Y:S05]  /*1dd90*/  BSYNC B1 ;  /* 0x0000000000017941 */ /* 0x000fea0003800000 */
.L_x_1658:
[----:B------:R-:W-:Y:S05]  /*1dda0*/  BRA `(.L_x_1660) ;  /* 0xffffffb8008c7947 */ /* 0x000fea000383ffff */
.L_x_1525:
[----:B-1----:R1:W3:Y:S02]  /*1ddb0*/  SYNCS.PHASECHK.TRANS64.TRYWAIT P1, [R5+URZ+0x28840], R0 ;  /* 0x02884000050075a7 */ /* 0x0022e4000802017f */
[----:B---3--:R-:W-:Y:S05]  /*1ddc0*/  @!P1 NANOSLEEP.SYNCS 0x989680 ;  /* 0x009896800000995d */ /* 0x008fea0003900000 */
[----:B------:R-:W3:Y:S02]  /*1ddd0*/  @!P1 SYNCS.PHASECHK.TRANS64 P1, [R5+URZ+0x28840], R0 ;  /* 0x02884000050095a7 */ /* 0x000ee4000802007f */
[----:B---3--:R-:W-:Y:S05]  /*1dde0*/  @!P1 BRA `(.L_x_1525) ;  /* 0xfffffffc00f09947 */ /* 0x008fea000383ffff */
[----:B------:R-:W-:Y:S05]  /*1ddf0*/  BRA `(.L_x_1661) ;  /* 0xffffffb800b47947 */ /* 0x000fea000383ffff */
.L_x_1527:
[----:B---3--:R3:W4:Y:S02]  /*1de00*/  SYNCS.PHASECHK.TRANS64.TRYWAIT P1, [R25+URZ+0x28840], R2 ;  /* 0x02884002190075a7 */ /* 0x008724000802017f */
[----:B----4-:R-:W-:Y:S05]  /*1de10*/  @!P1 NANOSLEEP.SYNCS 0x989680 ;  /* 0x009896800000995d */ /* 0x010fea0003900000 */
[----:B------:R-:W4:Y:S02]  /*1de20*/  @!P1 SYNCS.PHASECHK.TRANS64 P1, [R25+URZ+0x28840], R2 ;  /* 0x02884002190095a7 */ /* 0x000f24000802007f */
[----:B----4-:R-:W-:Y:S05]  /*1de30*/  @!P1 BRA `(.L_x_1527) ;  /* 0xfffffffc00f09947 */ /* 0x010fea000383ffff */
[----:B------:R-:W-:Y:S05]  /*1de40*/  BRA `(.L_x_1662) ;  /* 0xffffffb800c07947 */ /* 0x000fea000383ffff */
.L_x_1529:
[----:B----4-:R4:W0:Y:S02]  /*1de50*/  SYNCS.PHASECHK.TRANS64.TRYWAIT P1, [R5+URZ+0x28860], R0 ;  /* 0x02886000050075a7 */ /* 0x010824000802017f */
[----:B0-----:R-:W-:Y:S05]  /*1de60*/  @!P1 NANOSLEEP.SYNCS 0x989680 ;  /* 0x009896800000995d */ /* 0x001fea0003900000 */
[----:B------:R-:W0:Y:S02]  /*1de70*/  @!P1 SYNCS.PHASECHK.TRANS64 P1, [R5+URZ+0x28860], R0 ;  /* 0x02886000050095a7 */ /* 0x000e24000802007f */
[----:B0-----:R-:W-:Y:S05]  /*1de80*/  @!P1 BRA `(.L_x_1529) ;  /* 0xfffffffc00f09947 */ /* 0x001fea000383ffff */
[----:B------:R-:W-:Y:S05]  /*1de90*/  BRA `(.L_x_1663) ;  /* 0xffffffb800bc7947 */ /* 0x000fea000383ffff */
.L_x_1664:
        /* <DEDUP_REMOVED lines=14> */
.L_x_3546:


//--------------------- .text._ZN7cutlass13device_kernelIN5flash11enable_sm90INS1_16FlashAttnFwdSm90INS1_25CollectiveMainloopFwdSm90ILi2EN4cute5tupleIJNS5_1CILi1EEES8_S8_EEENS6_IJNS7_ILi128EEESA_SA_EEELi128ENS_6half_tEfNS_4arch4Sm90ELb0ELb1ELb1ELb1ELb1ELb1ELb0ELb1ELb1ELb1ELb1ELb0EEENS1_21CollectiveEpilogueFwdISB_S9_SC_SE_Li256ELb1ELb1ELb1ELb0EEENS1_36VarlenDynamicPersistentTileSchedulerILi128ELi128ELi256ELi128ELb1ELb1ELb1ELb1ELb0ELb1EEEEEEEEEvNT_6ParamsE --------------------------
	.section	.text._ZN7cutlass13device_kernelIN5flash11enable_sm90INS1_16FlashAttnFwdSm90INS1_25CollectiveMainloopFwdSm90ILi2EN4cute5tupleIJNS5_1CILi1EEES8_S8_EEENS6_IJNS7_ILi128EEESA_SA_EEELi128ENS_6half_tEfNS_4arch4Sm90ELb0ELb1ELb1ELb1ELb1ELb1ELb0ELb1ELb1ELb1ELb1ELb0EEENS1_21CollectiveEpilogueFwdISB_S9_SC_SE_Li256ELb1ELb1ELb1ELb0EEENS1_36VarlenDynamicPersistentTileSchedulerILi128ELi128ELi256ELi128ELb1ELb1ELb1ELb1ELb0ELb1EEEEEEEEEvNT_6ParamsE,"ax",@progbits
	.align	128
.text._ZN7cutlass13device_kernelIN5flash11enable_sm90INS1_16FlashAttnFwdSm90INS1_25CollectiveMainloopFwdSm90ILi2EN4cute5tupleIJNS5_1CILi1EEES8_S8_EEENS6_IJNS7_ILi128EEESA_SA_EEELi128ENS_6half_tEfNS_4arch4Sm90ELb0ELb1ELb1ELb1ELb1ELb1ELb0ELb1ELb1ELb1ELb1ELb0EEENS1_21CollectiveEpilogueFwdISB_S9_SC_SE_Li256ELb1ELb1ELb1ELb0EEENS1_36VarlenDynamicPersistentTileSchedulerILi128ELi128ELi256ELi128ELb1ELb1ELb1ELb1ELb0ELb1EEEEEEEEEvNT_6ParamsE:
        .type           _ZN7cutlass13device_kernelIN5flash11enable_sm90INS1_16FlashAttnFwdSm90INS1_25CollectiveMainloopFwdSm90ILi2EN4cute5tupleIJNS5_1CILi1EEES8_S8_EEENS6_IJNS7_ILi128EEESA_SA_EEELi128ENS_6half_tEfNS_4arch4Sm90ELb0ELb1ELb1ELb1ELb1ELb1ELb0ELb1ELb1ELb1ELb1ELb0EEENS1_21CollectiveEpilogueFwdISB_S9_SC_SE_Li256ELb1ELb1ELb1ELb0EEENS1_36VarlenDynamicPersistentTileSchedulerILi128ELi128ELi256ELi128ELb1ELb1ELb1ELb1ELb0ELb1EEEEEEEEEvNT_6ParamsE,@function
        .size           _ZN7cutlass13device_kernelIN5flash11enable_sm90INS1_16FlashAttnFwdSm90INS1_25CollectiveMainloopFwdSm90ILi2EN4cute5tupleIJNS5_1CILi1EEES8_S8_EEENS6_IJNS7_ILi128EEESA_SA_EEELi128ENS_6half_tEfNS_4arch4Sm90ELb0ELb1ELb1ELb1ELb1ELb1ELb0ELb1ELb1ELb1ELb1ELb0EEENS1_21CollectiveEpilogueFwdISB_S9_SC_SE_Li256ELb1ELb1ELb1ELb0EEENS1_36VarlenDynamicPersistentTileSchedulerILi128ELi128ELi256ELi128ELb1ELb1ELb1ELb1ELb0ELb1EEEEEEEEEvNT_6ParamsE,(.L_x_3547 - _ZN7cutlass13device_kernelIN5flash11enable_sm90INS1_16FlashAttnFwdSm90INS1_25CollectiveMainloopFwdSm90ILi2EN4cute5tupleIJNS5_1CILi1EEES8_S8_EEENS6_IJNS7_ILi128EEESA_SA_EEELi128ENS_6half_tEfNS_4arch4Sm90ELb0ELb1ELb1ELb1ELb1ELb1ELb0ELb1ELb1ELb1ELb1ELb0EEENS1_21CollectiveEpilogueFwdISB_S9_SC_SE_Li256ELb1ELb1ELb1ELb0EEENS1_36VarlenDynamicPersistentTileSchedulerILi128ELi128ELi256ELi128ELb1ELb1ELb1ELb1ELb0ELb1EEEEEEEEEvNT_6ParamsE)
        .other          _ZN7cutlass13device_kernelIN5flash11enable_sm90INS1_16FlashAttnFwdSm90INS1_25CollectiveMainloopFwdSm90ILi2EN4cute5tupleIJNS5_1CILi1EEES8_S8_EEENS6_IJNS7_ILi128EEESA_SA_EEELi128ENS_6half_tEfNS_4arch4Sm90ELb0ELb1ELb1ELb1ELb1ELb1ELb0ELb1ELb1ELb1ELb1ELb0EEENS1_21CollectiveEpilogueFwdISB_S9_SC_SE_Li256ELb1ELb1ELb1ELb0EEENS1_36VarlenDynamicPersistentTileSchedulerILi128ELi128ELi256ELi128ELb1ELb1ELb1ELb1ELb0ELb1EEEEEEEEEvNT_6ParamsE,@"STO_CUDA_ENTRY STV_DEFAULT"
_ZN7cutlass13device_kernelIN5flash11enable_sm90INS1_16FlashAttnFwdSm90INS1_25CollectiveMainloopFwdSm90ILi2EN4cute5tupleIJNS5_1CILi1EEES8_S8_EEENS6_IJNS7_ILi128EEESA_SA_EEELi128ENS_6half_tEfNS_4arch4Sm90ELb0ELb1ELb1ELb1ELb1ELb1ELb0ELb1ELb1ELb1ELb1ELb0EEENS1_21CollectiveEpilogueFwdISB_S9_SC_SE_Li256ELb1ELb1ELb1ELb0EEENS1_36VarlenDynamicPersistentTileSchedulerILi128ELi128ELi256ELi128ELb1ELb1ELb1ELb1ELb0ELb1EEEEEEEEEvNT_6ParamsE:
        /* <DEDUP_REMOVED lines=18> */
.L_x_1666:
[----:B------:R-:W-:Y:S05]  /*0120*/  BSYNC B0 ;  /* 0x0000000000007941 */ /* 0x000fea0003800000 */
.L_x_1665:
        /* <DEDUP_REMOVED lines=41> */
.L_x_1667:
        /* <DEDUP_REMOVED lines=22> */
.L_x_1668:
        /* <DEDUP_REMOVED lines=18> */
.L_x_1669:
        /* <DEDUP_REMOVED lines=22> */
.L_x_1670:
        /* <DEDUP_REMOVED lines=22> */
.L_x_1671:
        /* <DEDUP_REMOVED lines=8> */
.L_x_1674:
        /* <DEDUP_REMOVED lines=19> */
[----:B------:R-:W-:Y:S01]  /*0ab0*/  MOV R19, RZ ;  /* 0x000000ff00137202 */ /* 0x000fe20000000f00 */
[----:B------:R-:W-:Y:S01]  /*0ac0*/  VIADD R212, R18, 0x10400 ;  /* 0x0001040012d47836 */ /* 0x000fe20000000000 */
[----:B------:R-:W-:Y:S01]  /*0ad0*/  ULOP3.LUT UR39, UR36, 0x1, URZ, 0xfc, !UPT ;  /* 0x0000000124277892 */ /* 0x000fe2000f8efc3f */
[----:B------:R-:W-:Y:S01]  /*0ae0*/  IMAD.MOV.U32 R197, RZ, RZ, RZ ;  /* 0x000000ffffc57224 */ /* 0x000fe200078e00ff */
[----:B------:R-:W-:Y:S01]  /*0af0*/  SHF.R.S32.HI R3, RZ, 0x1f, R0 ;  /* 0x0000001fff037819 */ /* 0x000fe20000011400 */
[----:B------:R-:W-:Y:S01]  /*0b00*/  IMAD.MOV.U32 R187, RZ, RZ, RZ ;  /* 0x000000ffffbb7224 */ /* 0x000fe200078e00ff */
[----:B------:R-:W-:Y:S01]  /*0b10*/  UMOV UR37, URZ ;  /* 0x0000003f00257c82 */ /* 0x000fe20008000000 */
[----:B------:R-:W-:Y:S01]  /*0b20*/  IMAD.MOV.U32 R184, RZ, RZ, RZ ;  /* 0x000000ffffb87224 */ /* 0x000fe200078e00ff */
[CC--:B------:R-:W-:Y:S02]  /*0b30*/  LEA.HI R2, R3.reuse, R0.reuse, RZ, 0x7 ;  /* 0x0000000003027211 */ /* 0x0c0fe400078f38ff */
[----:B------:R-:W-:-:S02]  /*0b40*/  LEA.HI R4, R3, R0, RZ, 0x4 ;  /* 0x0000000003047211 */ /* 0x000fc400078f20ff */
[----:B------:R-:W-:Y:S02]  /*0b50*/  LOP3.LUT R5, R2, 0xffffff80, RZ, 0xc0, !PT ;  /* 0xffffff8002057812 */ /* 0x000fe400078ec0ff */
[----:B------:R-:W-:Y:S02]  /*0b60*/  SHF.R.S32.HI R7, RZ, 0x4, R4 ;  /* 0x00000004ff077819 */ /* 0x000fe40000011404 */
[----:B------:R-:W-:Y:S01]  /*0b70*/  SHF.R.S32.HI R13, RZ, 0x7, R2 ;  /* 0x00000007ff0d7819 */ /* 0x000fe20000011402 */
[----:B------:R-:W-:Y:S01]  /*0b80*/  IMAD.IADD R14, R0, 0x1, -R5 ;  /* 0x00000001000e7824 */ /* 0x000fe200078e0a05 */
[CC--:B------:R-:W-:Y:S02]  /*0b90*/  LEA.HI R5, R3.reuse, R0.reuse, RZ, 0x5 ;  /* 0x0000000003057211 */ /* 0x0c0fe400078f28ff */
[----:B------:R-:W-:Y:S02]  /*0ba0*/  LEA.HI R188, R3, R0, RZ, 0x3 ;  /* 0x0000000003bc7211 */ /* 0x000fe400078f18ff */
[----:B------:R-:W-:Y:S01]  /*0bb0*/  SHF.R.S32.HI R8, RZ, 0x1f, R14 ;  /* 0x0000001fff087819 */ /* 0x000fe2000001140e */
[----:B------:R-:W-:Y:S01]  /*0bc0*/  IMAD.SHL.U32 R6, R5, 0x20, RZ ;  /* 0x0000002005067824 */ /* 0x000fe200078e00ff */
[----:B------:R-:W-:Y:S01]  /*0bd0*/  LOP3.LUT R5, R4, 0x3fffff0, RZ, 0xc0, !PT ;  /* 0x03fffff004057812 */ /* 0x000fe200078ec0ff */
[----:B------:R-:W-:Y:S01]  /*0be0*/  STL [R1+0x8], R14 ;  /* 0x0000080e01007387 */ /* 0x000fe20000100800 */
[----:B------:R-:W-:-:S02]  /*0bf0*/  LEA.HI R10, R8, R14, RZ, 0x2 ;  /* 0x0000000e080a7211 */ /* 0x000fc400078f10ff */
[----:B------:R-:W-:Y:S01]  /*0c00*/  LOP3.LUT R6, R6, 0xfffffc00, RZ, 0xc0, !PT ;  /* 0xfffffc0006067812 */ /* 0x000fe200078ec0ff */
[----:B------:R0:W-:Y:S01]  /*0c10*/  STL [R1+0x34], R13 ;  /* 0x0000340d01007387 */ /* 0x0001e20000100800 */
[----:B------:R-:W-:Y:S02]  /*0c20*/  IADD3 R5, R0, -R5, RZ ;  /* 0x8000000500057210 */ /* 0x000fe40007ffe0ff */
[--C-:B------:R-:W-:Y:S02]  /*0c30*/  SHF.R.S32.HI R11, RZ, 0x2, R10.reuse ;  /* 0x00000002ff0b7819 */ /* 0x100fe4000001140a */
[----:B------:R-:W-:Y:S01]  /*0c40*/  SHF.R.S32.HI R12, RZ, 0x1f, R10 ;  /* 0x0000001fff0c7819 */ /* 0x000fe2000001140a */
[----:B------:R-:W-:Y:S01]  /*0c50*/  IMAD R9, R5, 0x40, R6 ;  /* 0x0000004005097824 */ /* 0x000fe200078e0206 */
[----:B------:R-:W-:Y:S02]  /*0c60*/  LEA.HI R5, R3, R0, RZ, 0x2 ;  /* 0x0000000003057211 */ /* 0x000fe400078f10ff */
[----:B------:R-:W-:-:S02]  /*0c70*/  LEA.HI R4, R4, R7, RZ, 0x1 ;  /* 0x0000000704047211 */ /* 0x000fc400078f08ff */
[----:B------:R-:W-:Y:S02]  /*0c80*/  LOP3.LUT R5, R5, 0xfffffffc, RZ, 0xc0, !PT ;  /* 0xfffffffc05057812 */ /* 0x000fe400078ec0ff */
[----:B------:R-:W-:Y:S02]  /*0c90*/  LEA.HI R12, R12, R11, RZ, 0x3 ;  /* 0x0000000b0c0c7211 */ /* 0x000fe400078f18ff */
[----:B------:R-:W-:Y:S01]  /*0ca0*/  LOP3.LUT R4, R4, 0x1ffffffe, RZ, 0xc0, !PT ;  /* 0x1ffffffe04047812 */ /* 0x000fe200078ec0ff */
[----:B------:R-:W-:Y:S01]  /*0cb0*/  IMAD.IADD R6, R0, 0x1, -R5 ;  /* 0x0000000100067824 */ /* 0x000fe200078e0a05 */
[----:B------:R-:W-:Y:S02]  /*0cc0*/  LOP3.LUT R12, R12, 0xfffffff8, RZ, 0xc0, !PT ;  /* 0xfffffff80c0c7812 */ /* 0x000fe400078ec0ff */
[----:B------:R-:W-:Y:S01]  /*0cd0*/  LEA.HI R8, R8, R14, RZ, 0x5 ;  /* 0x0000000e08087211 */ /* 0x000fe200078f28ff */
[----:B------:R-:W-:Y:S01]  /*0ce0*/  IMAD.IADD R4, R7, 0x1, -R4 ;  /* 0x0000000107047824 */ /* 0x000fe200078e0a04 */
[----:B------:R-:W-:Y:S01]  /*0cf0*/  LEA.HI R2, R2, R13, RZ, 0x1 ;  /* 0x0000000d02027211 */ /* 0x000fe200078f08ff */
[----:B------:R-:W-:Y:S01]  /*0d00*/  IMAD.IADD R11, R11, 0x1, -R12 ;  /* 0x000000010b0b7824 */ /* 0x000fe200078e0a0c */
[----:B------:R-:W-:-:S02]  /*0d10*/  LOP3.LUT R5, R188, 0xfffffff8, RZ, 0xc0, !PT ;  /* 0xfffffff8bc057812 */ /* 0x000fc400078ec0ff */
[----:B------:R-:W-:Y:S02]  /*0d20*/  SHF.R.S32.HI R8, RZ, 0x5, R8 ;  /* 0x00000005ff087819 */ /* 0x000fe40000011408 */
[----:B------:R-:W-:Y:S01]  /*0d30*/  LOP3.LUT R2, R2, 0x3fffffe, RZ, 0xc0, !PT ;  /* 0x03fffffe02027812 */ /* 0x000fe200078ec0ff */
[----:B------:R-:W-:Y:S01]  /*0d40*/  IMAD.IADD R220, R0, 0x1, -R5 ;  /* 0x0000000100dc7824 */ /* 0x000fe200078e0a05 */
[----:B------:R-:W-:Y:S01]  /*0d50*/  SHF.R.S32.HI R188, RZ, 0x3, R188 ;  /* 0x00000003ffbc7819 */ /* 0x000fe200000114bc */
[----:B------:R-:W-:Y:S01]  /*0d60*/  IMAD R11, R8, 0x10, R11 ;  /* 0x00000010080b7824 */ /* 0x000fe200078e020b */
[----:B------:R-:W-:Y:S01]  /*0d70*/  LEA.HI R3, R3, R0, RZ, 0x6 ;  /* 0x0000000003037211 */ /* 0x000fe200078f30ff */
[----:B------:R-:W-:Y:S01]  /*0d80*/  IMAD R0, R4, 0x8, R9 ;  /* 0x0000000804007824 */ /* 0x000fe200078e0209 */
[----:B------:R-:W-:Y:S01]  /*0d90*/  IADD3 R2, R13, -R2, RZ ;  /* 0x800000020d027210 */ /* 0x000fe20007ffe0ff */
[C---:B0-----:R-:W-:Y:S01]  /*0da0*/  VIADD R13, R188.reuse, 0x40 ;  /* 0x00000040bc0d7836 */ /* 0x041fe20000000000 */
[----:B------:R-:W-:Y:S01]  /*0db0*/  IADD3 R15, R188, 0x20, RZ ;  /* 0x00000020bc0f7810 */ /* 0x000fe20007ffe0ff */
[----:B------:R-:W-:Y:S01]  /*0dc0*/  IMAD.SHL.U32 R3, R3, 0x8, RZ ;  /* 0x0000000803037824 */ /* 0x000fe200078e00ff */
[----:B------:R0:W-:Y:S01]  /*0dd0*/  STL [R1+0x3c], R0 ;  /* 0x00003c0001007387 */ /* 0x0001e20000100800 */
[----:B------:R-:W-:Y:S01]  /*0de0*/  LEA.HI R7, R6, R6, RZ, 0x1 ;  /* 0x0000000606077211 */ /* 0x000fe200078f08ff */
[----:B------:R-:W-:Y:S01]  /*0df0*/  IMAD R8, R2, 0x40, R11 ;  /* 0x0000004002087824 */ /* 0x000fe200078e020b */
[----:B------:R-:W-:Y:S01]  /*0e00*/  SHF.R.S32.HI R2, RZ, 0x1f, R13 ;  /* 0x0000001fff027819 */ /* 0x000fe2000001140d */
[C---:B------:R-:W-:Y:S01]  /*0e10*/  IMAD.SHL.U32 R207, R188.reuse, 0x40, RZ ;  /* 0x00000040bccf7824 */ /* 0x040fe200078e00ff */
[----:B------:R-:W-:Y:S01]  /*0e20*/  LOP3.LUT R211, R3, 0xfffffe00, RZ, 0xc0, !PT ;  /* 0xfffffe0003d37812 */ /* 0x000fe200078ec0ff */
[----:B------:R-:W-:Y:S01]  /*0e30*/  VIADD R12, R188, 0x60 ;  /* 0x00000060bc0c7836 */ /* 0x000fe20000000000 */
[----:B------:R-:W-:Y:S01]  /*0e40*/  LOP3.LUT R7, R7, 0x1ffffffe, RZ, 0xc0, !PT ;  /* 0x1ffffffe07077812 */ /* 0x000fe200078ec0ff */
[----:B------:R-:W-:Y:S01]  /*0e50*/  IMAD.SHL.U32 R203, R15, 0x40, RZ ;  /* 0x000000400fcb7824 */ /* 0x000fe200078e00ff */
[----:B------:R-:W-:Y:S01]  /*0e60*/  LEA.HI R4, R2, R13, RZ, 0x3 ;  /* 0x0000000d02047211 */ /* 0x000fe200078f18ff */
[----:B------:R-:W-:Y:S01]  /*0e70*/  IMAD.SHL.U32 R16, R220, 0x8, RZ ;  /* 0x00000008dc107824 */ /* 0x000fe200078e00ff */
[----:B0-----:R-:W-:Y:S01]  /*0e80*/  SHF.R.S32.HI R0, RZ, 0x1f, R15 ;  /* 0x0000001fff007819 */ /* 0x001fe2000001140f */
[----:B------:R-:W-:Y:S01]  /*0e90*/  IMAD.SHL.U32 R202, R13, 0x40, RZ ;  /* 0x000000400dca7824 */ /* 0x000fe200078e00ff */
[----:B------:R-:W-:Y:S01]  /*0ea0*/  LOP3.LUT R207, R207, 0x1c0, RZ, 0xc0, !PT ;  /* 0x000001c0cfcf7812 */ /* 0x000fe200078ec0ff */
[----:B------:R-:W-:Y:S01]  /*0eb0*/  IMAD.IADD R7, R6, 0x1, -R7 ;  /* 0x0000000106077824 */ /* 0x000fe200078e0a07 */
[----:B------:R-:W-:Y:S01]  /*0ec0*/  LEA.HI R3, R0, R15, RZ, 0x3 ;  /* 0x0000000f00037211 */ /* 0x000fe200078f18ff */
[----:B------:R-:W-:Y:S01]  /*0ed0*/  IMAD.SHL.U32 R4, R4, 0x40, RZ ;  /* 0x0000004004047824 */ /* 0x000fe200078e00ff */
[----:B------:R-:W-:Y:S01]  /*0ee0*/  SHF.R.S32.HI R5, RZ, 0x1f, R12 ;  /* 0x0000001fff057819 */ /* 0x000fe2000001140c */
[----:B------:R-:W-:Y:S01]  /*0ef0*/  STL [R1+0x38], R8 ;  /* 0x0000380801007387 */ /* 0x000fe20000100800 */
[----:B------:R-:W-:Y:S01]  /*0f00*/  LOP3.LUT R203, R203, 0x1c0, RZ, 0xc0, !PT ;  /* 0x000001c0cbcb7812 */ /* 0x000fe200078ec0ff */
[----:B------:R-:W-:Y:S01]  /*0f10*/  IMAD.SHL.U32 R3, R3, 0x40, RZ ;  /* 0x0000004003037824 */ /* 0x000fe200078e00ff */
[----:B------:R-:W-:Y:S01]  /*0f20*/  LOP3.LUT R0, R207, 0x38, R16, 0xf8, !PT ;  /* 0x00000038cf007812 */ /* 0x000fe200078ef810 */
[----:B------:R-:W-:Y:S01]  /*0f30*/  IMAD.SHL.U32 R22, R220, 0x4, RZ ;  /* 0x00000004dc167824 */ /* 0x000fe200078e00ff */
[----:B------:R-:W-:Y:S01]  /*0f40*/  SHF.R.U32.HI R6, RZ, 0x3, R207 ;  /* 0x00000003ff067819 */ /* 0x000fe200000116cf */
[----:B------:R-:W-:Y:S01]  /*0f50*/  VIADD R2, R16, 0x40 ;  /* 0x0000004010027836 */ /* 0x000fe20000000000 */
[----:B------:R-:W-:Y:S01]  /*0f60*/  LOP3.LUT R202, R202, 0x1c0, RZ, 0xc0, !PT ;  /* 0x000001c0caca7812 */ /* 0x000fe200078ec0ff */
[----:B------:R-:W-:Y:S01]  /*0f70*/  VIADD R186, R22, 0x20 ;  /* 0x0000002016ba7836 */ /* 0x000fe20000000000 */
[----:B------:R-:W-:Y:S01]  /*0f80*/  SHF.L.U32 R201, R12, 0x6, RZ ;  /* 0x000000060cc97819 */ /* 0x000fe200000006ff */
[----:B------:R-:W-:Y:S01]  /*0f90*/  IMAD R200, R7, 0x8, R8 ;  /* 0x0000000807c87824 */ /* 0x000fe200078e0208 */
[----:B------:R-:W-:-:S02]  /*0fa0*/  LEA.HI R5, R5, R12, RZ, 0x3 ;  /* 0x0000000c05057211 */ /* 0x000fc400078f18ff */
[----:B------:R-:W-:Y:S02]  /*0fb0*/  LOP3.LUT R219, R211, R0, R6, 0xf6, !PT ;  /* 0x00000000d3db7212 */ /* 0x000fe400078ef606 */
[----:B------:R-:W-:Y:S02]  /*0fc0*/  SHF.R.U32.HI R13, RZ, 0x3, R203 ;  /* 0x00000003ff0d7819 */ /* 0x000fe400000116cb */
[----:B------:R-:W-:Y:S02]  /*0fd0*/  LOP3.LUT R9, R203, 0x38, R16, 0xf8, !PT ;  /* 0x00000038cb097812 */ /* 0x000fe400078ef810 */
[----:B------:R-:W-:Y:S02]  /*0fe0*/  LOP3.LUT R210, R3, 0xfffffe00, RZ, 0xc0, !PT ;  /* 0xfffffe0003d27812 */ /* 0x000fe400078ec0ff */
[----:B------:R-:W-:Y:S02]  /*0ff0*/  SHF.R.U32.HI R12, RZ, 0x3, R202 ;  /* 0x00000003ff0c7819 */ /* 0x000fe400000116ca */
[----:B------:R-:W-:-:S02]  /*1000*/  LOP3.LUT R0, R202, 0x38, R16, 0xf8, !PT ;  /* 0x00000038ca007812 */ /* 0x000fc400078ef810 */
[----:B------:R-:W-:Y:S02]  /*1010*/  LOP3.LUT R209, R4, 0xfffffe00, RZ, 0xc0, !PT ;  /* 0xfffffe0004d17812 */ /* 0x000fe400078ec0ff */
[----:B------:R-:W-:Y:S02]  /*1020*/  LOP3.LUT R201, R201, 0x1c0, RZ, 0xc0, !PT ;  /* 0x000001c0c9c97812 */ /* 0x000fe400078ec0ff */
[----:B------:R-:W-:Y:S02]  /*1030*/  LOP3.LUT R10, R10, 0x7ffffffc, RZ, 0xc0, !PT ;  /* 0x7ffffffc0a0a7812 */ /* 0x000fe400078ec0ff */
[----:B------:R-:W-:Y:S02]  /*1040*/  SHF.L.U32 R5, R5, 0x6, RZ ;  /* 0x0000000605057819 */ /* 0x000fe400000006ff */
[----:B------:R-:W-:Y:S01]  /*1050*/  LOP3.LUT R9, R210, R9, R13, 0xf6, !PT ;  /* 0x00000009d2097212 */ /* 0x000fe200078ef60d */
[----:B------:R-:W-:Y:S01]  /*1060*/  IMAD.IADD R10, R14, 0x1, -R10 ;  /* 0x000000010e0a7824 */ /* 0x000fe200078e0a0a */
[----:B------:R-:W-:-:S02]  /*1070*/  LOP3.LUT R3, R209, R0, R12, 0xf6, !PT ;  /* 0x00000000d1037212 */ /* 0x000fc400078ef60c */
[----:B------:R-:W-:Y:S01]  /*1080*/  SHF.R.U32.HI R6, RZ, 0x3, R201 ;  /* 0x00000003ff067819 */ /* 0x000fe200000116c9 */
[----:B------:R-:W-:Y:S01]  /*1090*/  IMAD R4, R9, 0x2, R212 ;  /* 0x0000000209047824 */ /* 0x000fe200078e02d4 */
[----:B------:R-:W-:Y:S01]  /*10a0*/  LOP3.LUT R11, R201, 0x38, R16, 0xf8, !PT ;  /* 0x00000038c90b7812 */ /* 0x000fe200078ef810 */
[----:B------:R-:W-:Y:S01]  /*10b0*/  IMAD R0, R3, 0x2, R212 ;  /* 0x0000000203007824 */ /* 0x000fe200078e02d4 */
[----:B------:R-:W-:Y:S01]  /*10c0*/  LOP3.LUT R208, R5, 0xfffffe00, RZ, 0xc0, !PT ;  /* 0xfffffe0005d07812 */ /* 0x000fe200078ec0ff */
[----:B------:R-:W-:Y:S01]  /*10d0*/  IMAD.SHL.U32 R189, R10, 0x2, RZ ;  /* 0x000000020abd7824 */ /* 0x000fe200078e00ff */
[----:B------:R0:W-:Y:S01]  /*10e0*/  STL [R1+0x30], R4 ;  /* 0x0000300401007387 */ /* 0x0001e20000100800 */
[----:B------:R-:W-:Y:S02]  /*10f0*/  SHF.R.S32.HI R23, RZ, 0x1f, R22 ;  /* 0x0000001fff177819 */ /* 0x000fe40000011416 */
[----:B------:R-:W-:Y:S01]  /*1100*/  LOP3.LUT R11, R208, R11, R6, 0xf6, !PT ;  /* 0x0000000bd00b7212 */ /* 0x000fe200078ef606 */
[----:B------:R1:W-:Y:S01]  /*1110*/  STL [R1+0x2c], R0 ;  /* 0x00002c0001007387 */ /* 0x0003e20000100800 */
[C---:B------:R-:W-:Y:S01]  /*1120*/  VIADD R229, R189.reuse, 0x50 ;  /* 0x00000050bde57836 */ /* 0x040fe20000000000 */
[C---:B------:R-:W-:Y:S01]  /*1130*/  IADD3 R225, R189.reuse, 0x70, RZ ;  /* 0x00000070bde17810 */ /* 0x040fe20007ffe0ff */
[----:B------:R-:W-:Y:S01]  /*1140*/  VIADD R228, R189, 0x58 ;  /* 0x00000058bde47836 */ /* 0x000fe20000000000 */
[----:B------:R-:W-:Y:S01]  /*1150*/  SHF.R.S32.HI R17, RZ, 0x1f, R16 ;  /* 0x0000001fff117819 */ /* 0x000fe20000011410 */
[----:B------:R-:W-:Y:S01]  /*1160*/  IMAD R3, R11, 0x2, R212 ;  /* 0x000000020b037824 */ /* 0x000fe200078e02d4 */
[----:B0-----:R-:W-:Y:S01]  /*1170*/  SHF.R.S32.HI R4, RZ, 0x1f, R229 ;  /* 0x0000001fff047819 */ /* 0x001fe200000114e5 */
[C---:B------:R-:W-:Y:S01]  /*1180*/  VIADD R227, R189.reuse, 0x60 ;  /* 0x00000060bde37836 */ /* 0x040fe20000000000 */
[----:B------:R-:W-:Y:S01]  /*1190*/  SHF.R.S32.HI R185, RZ, 0x1f, R2 ;  /* 0x0000001fffb97819 */ /* 0x000fe20000011402 */
[C---:B------:R-:W-:Y:S01]  /*11a0*/  VIADD R226, R189.reuse, 0x68 ;  /* 0x00000068bde27836 */ /* 0x040fe20000000000 */
[----:B------:R0:W-:Y:S01]  /*11b0*/  STL [R1+0x28], R3 ;  /* 0x0000280301007387 */ /* 0x0001e20000100800 */
[----:B-1----:R-:W-:Y:S01]  /*11c0*/  VIADD R0, R189, 0x48 ;  /* 0x00000048bd007836 */ /* 0x002fe20000000000 */
[----:B------:R-:W-:Y:S01]  /*11d0*/  LEA R212, R219, R212, 0x1 ;  /* 0x000000d4dbd47211 */ /* 0x000fe200078e08ff */
[----:B------:R-:W-:Y:S01]  /*11e0*/  VIADD R224, R189, 0x78 ;  /* 0x00000078bde07836 */ /* 0x000fe20000000000 */
[----:B------:R-:W-:-:S02]  /*11f0*/  SHF.R.S32.HI R4, RZ, 0x1f, R226 ;  /* 0x0000001fff047819 */ /* 0x000fc400000114e2 */
[----:B------:R-:W-:Y:S02]  /*1200*/  SHF.R.S32.HI R0, RZ, 0x1f, R0 ;  /* 0x0000001fff007819 */ /* 0x000fe40000011400 */
[----:B------:R-:W-:Y:S02]  /*1210*/  SHF.R.S32.HI R0, RZ, 0x1f, R227 ;  /* 0x0000001fff007819 */ /* 0x000fe400000114e3 */
[----:B0-----:R-:W-:Y:S02]  /*1220*/  SHF.R.S32.HI R3, RZ, 0x1f, R228 ;  /* 0x0000001fff037819 */ /* 0x001fe400000114e4 */
[----:B------:R-:W-:Y:S02]  /*1230*/  SHF.R.S32.HI R3, RZ, 0x1f, R225 ;  /* 0x0000001fff037819 */ /* 0x000fe400000114e1 */
[----:B------:R-:W-:-:S07]  /*1240*/  SHF.R.S32.HI R0, RZ, 0x1f, R224 ;  /* 0x0000001fff007819 */ /* 0x000fce00000114e0 */
.L_x_1972:
[----:B------:R-:W-:Y:S05]  /*1250*/  YIELD ;  /* 0x0000000000007946 */ /* 0x000fea0003800000 */
[----:B------:R-:W-:Y:S01]  /*1260*/  ULDC.64 UR4, c[0x0][0xa28] ;  /* 0x00028a0000047ab9 */ /* 0x000fe20000000a00 */
[----:B01----:R-:W0:Y:S01]  /*1270*/  LDC.64 R6, c[0x0][0xa08] ;  /* 0x00028200ff067b82 */ /* 0x003e220000000a00 */
[----:B------:R-:W-:Y:S01]  /*1280*/  ISETP.NE.U32.AND P1, PT, RZ, UR4, PT ;  /* 0x00000004ff007c0c */ /* 0x000fe2000bf25070 */
[----:B------:R-:W-:Y:S02]  /*1290*/  IMAD.MOV.U32 R12, RZ, RZ, RZ ;  /* 0x000000ffff0c7224 */ /* 0x000fe400078e00ff */
[----:B------:R-:W-:Y:S01]  /*12a0*/  IMAD.MOV.U32 R32, RZ, RZ, RZ ;  /* 0x000000ffff207224 */ /* 0x000fe200078e00ff */
[----:B------:R-:W-:Y:S01]  /*12b0*/  ISETP.NE.AND.EX P1, PT, RZ, UR5, PT, P1 ;  /* 0x00000005ff007c0c */ /* 0x000fe2000bf25310 */
[----:B------:R-:W-:-:S02]  /*12c0*/  ULDC.64 UR4, c[0x0][0xa18] ;  /* 0x0002860000047ab9 */ /* 0x000fc40000000a00 */
[----:B------:R-:W-:-:S04]  /*12d0*/  ISETP.NE.U32.AND P2, PT, RZ, UR4, PT ;  /* 0x00000004ff007c0c */ /* 0x000fc8000bf45070 */
[----:B------:R-:W-:Y:S01]  /*12e0*/  ISETP.NE.AND.EX P2, PT, RZ, UR5, PT, P2 ;  /* 0x00000005ff007c0c */ /* 0x000fe2000bf45320 */
[----:B------:R-:W-:Y:S02]  /*12f0*/  ULDC.64 UR4, c[0x0][0xa08] ;  /* 0x0002820000047ab9 */ /* 0x000fe40000000a00 */
[----:B------:R-:W-:-:S03]  /*1300*/  ISETP.NE.U32.AND P0, PT, RZ, UR4, PT ;  /* 0x00000004ff007c0c */ /* 0x000fc6000bf05070 */
[----:B------:R-:W1:Y:S01]  /*1310*/  @P1 LDC.64 R4, c[0x0][0xa28] ;  /* 0x00028a00ff041b82 */ /* 0x000e620000000a00 */
[----:B------:R-:W-:Y:S01]  /*1320*/  ISETP.NE.AND.EX P0, PT, RZ, UR5, PT, P0 ;  /* 0x00000005ff007c0c */ /* 0x000fe2000bf05300 */
[----:B0-----:R-:W-:-:S06]  /*1330*/  IMAD.WIDE R10, R31, 0x4, R6 ;  /* 0x000000041f0a7825 */ /* 0x001fcc00078e0206 */
[----:B------:R-:W0:Y:S01]  /*1340*/  @P2 LDC.64 R8, c[0x0][0xa18] ;  /* 0x00028600ff082b82 */ /* 0x000e220000000a00 */
[----:B------:R-:W-:Y:S02]  /*1350*/  ULDC UR4, c[0x0][0x288] ;  /* 0x0000a20000047ab9 */ /* 0x000fe40000000800 */
[----:B------:R-:W-:Y:S01]  /*1360*/  IMAD.U32 R194, RZ, RZ, UR4 ;  /* 0x00000004ffc27e24 */ /* 0x000fe2000f8e00ff */
[----:B------:R-:W-:Y:S02]  /*1370*/  ULDC.64 UR4, c[0x0][0x418] ;  /* 0x0001060000047ab9 */ /* 0x000fe40000000a00 */
[----:B--2---:R2:W5:Y:S01]  /*1380*/  @P0 LDG.E R32, desc[UR54][R10.64] ;  /* 0x000000360a200981 */ /* 0x004562000c1e1900 */
[----:B-1----:R-:W-:-:S05]  /*1390*/  @P1 IMAD.WIDE R4, R31, 0x4, R4 ;  /* 0x000000041f041825 */ /* 0x002fca00078e0204 */
[----:B------:R2:W5:Y:S01]  /*13a0*/  @P1 LDG.E R12, desc[UR54][R4.64] ;  /* 0x00000036040c1981 */ /* 0x000562000c1e1900 */
[----:B0-----:R-:W-:-:S05]  /*13b0*/  @P2 IMAD.WIDE R6, R31, 0x4, R8 ;  /* 0x000000041f062825 */ /* 0x001fca00078e0208 */
        /* <DEDUP_REMOVED lines=8> */
[----:B------:R-:W-:Y:S01]  /*1440*/  MOV R25, UR5 ;  /* 0x0000000500197c02 */ /* 0x000fe20008000f00 */
[----:B------:R-:W-:Y:S01]  /*1450*/  IMAD.U32 R33, RZ, RZ, UR4 ;  /* 0x00000004ff217e24 */ /* 0x000fe2000f8e00ff */
[----:B--2-4-:R-:W-:Y:S06]  /*1460*/  @P2 BRA `(.L_x_1676) ;  /* 0x0000000000242947 */ /* 0x014fec0003800000 */
        /* <DEDUP_REMOVED lines=9> */
.L_x_1676:
[----:B------:R-:W-:Y:S01]  /*1500*/  ULDC.64 UR4, c[0x0][0xa20] ;  /* 0x0002880000047ab9 */ /* 0x000fe20000000a00 */
[C---:B------:R-:W-:Y:S01]  /*1510*/  LOP3.LUT R3, R30.reuse, 0xff000000, RZ, 0xc0, !PT ;  /* 0xff0000001e037812 */ /* 0x040fe200078ec0ff */
[----:B------:R-:W-:Y:S01]  /*1520*/  IMAD.MOV.U32 R222, RZ, RZ, R31 ;  /* 0x000000ffffde7224 */ /* 0x000fe200078e001f */
[----:B------:R-:W-:Y:S02]  /*1530*/  ISETP.NE.U32.AND P1, PT, RZ, UR4, PT ;  /* 0x00000004ff007c0c */ /* 0x000fe4000bf25070 */
[C---:B------:R-:W-:Y:S02]  /*1540*/  LOP3.LUT R0, R30.reuse, 0xff0000, RZ, 0xc0, !PT ;  /* 0x00ff00001e007812 */ /* 0x040fe400078ec0ff */
[----:B------:R-:W-:Y:S02]  /*1550*/  ISETP.NE.AND.EX P1, PT, RZ, UR5, PT, P1 ;  /* 0x00000005ff007c0c */ /* 0x000fe4000bf25310 */
[----:B------:R-:W-:Y:S02]  /*1560*/  SHF.R.U32.HI R3, RZ, 0x8, R3 ;  /* 0x00000008ff037819 */ /* 0x000fe40000011603 */
[----:B------:R-:W-:-:S02]  /*1570*/  LOP3.LUT R195, R30, 0xffff, RZ, 0xc0, !PT ;  /* 0x0000ffff1ec37812 */ /* 0x000fc400078ec0ff */
[----:B------:R-:W-:-:S07]  /*1580*/  LEA.HI R221, R0, R3, RZ, 0x10 ;  /* 0x0000000300dd7211 */ /* 0x000fce00078f80ff */
[----:B------:R-:W-:Y:S05]  /*1590*/  @!P1 BRA `(.L_x_1677) ;  /* 0x0000000000109947 */ /* 0x000fea0003800000 */
[----:B------:R-:W0:Y:S02]  /*15a0*/  LDC.64 R4, c[0x0][0xa20] ;  /* 0x00028800ff047b82 */ /* 0x000e240000000a00 */
[----:B0-----:R-:W-:-:S05]  /*15b0*/  IMAD.WIDE R4, R31, 0x4, R4 ;  /* 0x000000041f047825 */ /* 0x001fca00078e0204 */
[----:B------:R0:W5:Y:S01]  /*15c0*/  LDG.E R33, desc[UR54][R4.64] ;  /* 0x0000003604217981 */ /* 0x000162000c1e1900 */
[----:B------:R-:W-:Y:S05]  /*15d0*/  BRA `(.L_x_1678) ;  /* 0x0000000000107947 */ /* 0x000fea0003800000 */
.L_x_1677:
[----:B------:R-:W-:Y:S05]  /*15e0*/  @!P0 BRA `(.L_x_1678) ;  /* 0x00000000000c8947 */ /* 0x000fea0003800000 */
[----:B------:R-:W2:Y:S04]  /*15f0*/  LDG.E R0, desc[UR54][R10.64] ;  /* 0x000000360a007981 */ /* 0x000ea8000c1e1900 */
[----:B------:R-:W2:Y:S02]  /*1600*/  LDG.E R33, desc[UR54][R10.64+0x4] ;  /* 0x000004360a217981 */ /* 0x000ea4000c1e1900 */
[----:B--2---:R-:W-:-:S07]  /*1610*/  IMAD.IADD R33, R33, 0x1, -R0 ;  /* 0x0000000121217824 */ /* 0x004fce00078e0a00 */
.L_x_1678:
[----:B------:R-:W-:Y:S01]  /*1620*/  ULDC.64 UR4, c[0x0][0xa10] ;  /* 0x0002840000047ab9 */ /* 0x000fe20000000a00 */
[----:B------:R-:W1:Y:S01]  /*1630*/  LDC R8, c[0x0][0x448] ;  /* 0x00011200ff087b82 */ /* 0x000e620000000800 */
[----:B------:R-:W-:-:S04]  /*1640*/  ISETP.NE.U32.AND P0, PT, RZ, UR4, PT ;  /* 0x00000004ff007c0c */ /* 0x000fc8000bf05070 */
[----:B------:R-:W-:Y:S01]  /*1650*/  ISETP.NE.AND.EX P0, PT, RZ, UR5, PT, P0 ;  /* 0x00000005ff007c0c */ /* 0x000fe2000bf05300 */
[----:B------:R-:W-:Y:S02]  /*1660*/  ULDC.64 UR4, c[0x0][0xa30] ;  /* 0x00028c0000047ab9 */ /* 0x000fe40000000a00 */
[----:B------:R-:W-:Y:S01]  /*1670*/  ISETP.NE.U32.AND P1, PT, RZ, UR4, PT ;  /* 0x00000004ff007c0c */ /* 0x000fe2000bf25070 */
[----:B-----5:R-:W-:Y:S01]  /*1680*/  IMAD.MOV.U32 R24, RZ, RZ, R33 ;  /* 0x000000ffff187224 */ /* 0x020fe200078e0021 */
[----:B------:R-:W2:Y:S02]  /*1690*/  LDC.64 R10, c[0x0][0x9e0] ;  /* 0x00027800ff0a7b82 */ /* 0x000ea40000000a00 */
[----:B------:R-:W-:-:S06]  /*16a0*/  ISETP.NE.AND.EX P1, PT, RZ, UR5, PT, P1 ;  /* 0x00000005ff007c0c */ /* 0x000fcc000bf25310 */
[----:B0-----:R-:W0:Y:S08]  /*16b0*/  @P0 LDC.64 R4, c[0x0][0xa10] ;  /* 0x00028400ff040b82 */ /* 0x001e300000000a00 */
[----:B------:R-:W3:Y:S01]  /*16c0*/  @P1 LDC.64 R6, c[0x0][0xa30] ;  /* 0x00028c00ff061b82 */ /* 0x000ee20000000a00 */
[----:B0-----:R-:W-:-:S05]  /*16d0*/  @P0 IMAD.WIDE R4, R31, 0x4, R4 ;  /* 0x000000041f040825 */ /* 0x001fca00078e0204 */
[----:B------:R-:W4:Y:S04]  /*16e0*/  @P0 LDG.E R0, desc[UR54][R4.64] ;  /* 0x0000003604000981 */ /* 0x000f28000c1e1900 */
[----:B------:R-:W4:Y:S01]  /*16f0*/  @P0 LDG.E R3, desc[UR54][R4.64+0x4] ;  /* 0x0000043604030981 */ /* 0x000f22000c1e1900 */
[----:B---3--:R-:W-:-:S05]  /*1700*/  @P1 IMAD.WIDE R6, R31, 0x4, R6 ;  /* 0x000000041f061825 */ /* 0x008fca00078e0206 */
[----:B------:R0:W5:Y:S01]  /*1710*/  @P1 LDG.E R24, desc[UR54][R6.64] ;  /* 0x0000003606181981 */ /* 0x000162000c1e1900 */
[----:B-1----:R-:W-:Y:S01]  /*1720*/  ISETP.NE.AND P1, PT, R8, 0x1, PT ;  /* 0x000000010800780c */ /* 0x002fe20003f25270 */
[----:B------:R-:W-:Y:S01]  /*1730*/  IMAD.IADD R12, R33, 0x1, -R12 ;  /* 0x00000001210c7824 */ /* 0x000fe200078e0a0c */
[----:B------:R-:W-:Y:S02]  /*1740*/  SHF.L.U32 R198, R29, 0x7, RZ ;  /* 0x000000071dc67819 */ /* 0x000fe400000006ff */
[----:B--2---:R-:W-:-:S09]  /*1750*/  ISETP.GE.AND P2, PT, R11, 0x1, PT ;  /* 0x000000010b00780c */ /* 0x004fd20003f46270 */
[----:B------:R-:W1:Y:S08]  /*1760*/  @P1 LDC R9, c[0x0][0x44c] ;  /* 0x00011300ff091b82 */ /* 0x000e700000000800 */
[----:B------:R-:W2:Y:S01]  /*1770*/  @P1 LDC R8, c[0x0][0x450] ;  /* 0x00011400ff081b82 */ /* 0x000ea20000000800 */
[----:B----4-:R-:W-:Y:S02]  /*1780*/  @P0 IMAD.IADD R25, R3, 0x1, -R0 ;  /* 0x0000000103190824 */ /* 0x010fe400078e0a00 */
[----:B------:R-:W-:-:S02]  /*1790*/  VIADD R0, R198, 0x7f ;  /* 0x0000007fc6007836 */ /* 0x000fc40000000000 */
[----:B------:R-:W-:Y:S02]  /*17a0*/  IMAD.IADD R196, R12, 0x1, R25 ;  /* 0x000000010cc47824 */ /* 0x000fe400078e0219 */
[----:B-1----:R-:W-:-:S03]  /*17b0*/  @P1 IMAD.HI.U32 R3, R0, R9, RZ ;  /* 0x0000000900031227 */ /* 0x002fc600078e00ff */
[C---:B------:R-:W-:Y:S01]  /*17c0*/  IADD3 R5, R196.reuse, 0x1, -R194 ;  /* 0x00000001c4057810 */ /* 0x040fe20007ffe8c2 */
[----:B------:R-:W-:Y:S01]  /*17d0*/  IMAD.MOV.U32 R4, RZ, RZ, R0 ;  /* 0x000000ffff047224 */ /* 0x000fe200078e0000 */
[----:B------:R-:W-:Y:S02]  /*17e0*/  IADD3 R0, R196, 0x7f, RZ ;  /* 0x0000007fc4007810 */ /* 0x000fe40007ffe0ff */
[----:B--2---:R-:W-:Y:S02]  /*17f0*/  @P1 SHF.R.U32.HI R4, RZ, R8, R3 ;  /* 0x00000008ff041219 */ /* 0x004fe40000011603 */
[----:B------:R-:W-:-:S03]  /*1800*/  SHF.R.S32.HI R3, RZ, 0x1f, R0 ;  /* 0x0000001fff037819 */ /* 0x000fc60000011400 */
[----:B0-----:R-:W-:Y:S01]  /*1810*/  IMAD.IADD R7, R5, 0x1, R4 ;  /* 0x0000000105077824 */ /* 0x001fe200078e0204 */
[----:B------:R-:W-:-:S03]  /*1820*/  LEA.HI R3, R3, R0, RZ, 0x7 ;  /* 0x0000000003037211 */ /* 0x000fc600078f38ff */
[----:B------:R-:W-:Y:S01]  /*1830*/  IMAD.IADD R0, R7, 0x1, R10 ;  /* 0x0000000107007824 */ /* 0x000fe200078e020a */
[----:B------:R-:W-:Y:S01]  /*1840*/  SHF.R.S32.HI R94, RZ, 0x7, R3 ;  /* 0x00000007ff5e7819 */ /* 0x000fe20000011403 */
        /* <DEDUP_REMOVED lines=12> */
.L_x_1681:
[----:B------:R-:W-:-:S13]  /*1910*/  ISETP.NE.AND P0, PT, R11, 0x1, PT ;  /* 0x000000010b00780c */ /* 0x000fda0003f05270 */
[----:B------:R-:W0:Y:S02]  /*1920*/  @P0 LDC.64 R4, c[0x0][0x9e8] ;  /* 0x00027a00ff040b82 */ /* 0x000e240000000a00 */
[----:B0-----:R-:W-:-:S05]  /*1930*/  @P0 IMAD.HI.U32 R4, R3, R4, RZ ;  /* 0x0000000403040227 */ /* 0x001fca00078e00ff */
[----:B------:R-:W-:-:S07]  /*1940*/  @P0 SHF.R.U32.HI R3, RZ, R5, R4 ;  /* 0x00000005ff030219 */ /* 0x000fce0000011604 */
.L_x_1682:
[----:B------:R-:W-:Y:S05]  /*1950*/  BSYNC B0 ;  /* 0x0000000000007941 */ /* 0x000fea0003800000 */
.L_x_1680:
[----:B------:R-:W-:-:S05]  /*1960*/  IMAD R3, R3, R11, R11 ;  /* 0x0000000b03037224 */ /* 0x000fca00078e020b */
[----:B------:R-:W-:-:S07]  /*1970*/  VIMNMX R0, R0, R3, PT ;  /* 0x0000000300007248 */ /* 0x000fce0003fe0100 */
.L_x_1679:
[----:B------:R-:W0:Y:S01]  /*1980*/  @P1 LDC R5, c[0x0][0x44c] ;  /* 0x00011300ff051b82 */ /* 0x000e220000000800 */
[----:B------:R-:W-:Y:S01]  /*1990*/  VIADD R0, R0, 0x7f ;  /* 0x0000007f00007836 */ /* 0x000fe20000000000 */
[----:B------:R-:W-:Y:S01]  /*19a0*/  MOV R4, R198 ;  /* 0x000000c600047202 */ /* 0x000fe20000000f00 */
[----:B------:R-:W-:Y:S01]  /*19b0*/  IMAD.IADD R93, R196, 0x1, -R194 ;  /* 0x00000001c45d7824 */ /* 0x000fe200078e0ac2 */
[----:B------:R-:W-:Y:S02]  /*19c0*/  ULDC UR4, c[0x0][0x9dc] ;  /* 0x0002770000047ab9 */ /* 0x000fe40000000800 */
[----:B------:R-:W-:Y:S02]  /*19d0*/  SHF.R.S32.HI R3, RZ, 0x1f, R0 ;  /* 0x0000001fff037819 */ /* 0x000fe40000011400 */
[----:B------:R-:W1:Y:S02]  /*19e0*/  @P1 LDC R6, c[0x0][0x450] ;  /* 0x00011400ff061b82 */ /* 0x000e640000000800 */
[----:B------:R-:W-:-:S04]  /*19f0*/  LEA.HI R3, R3, R0, RZ, 0x7 ;  /* 0x0000000003037211 */ /* 0x000fc800078f38ff */
[----:B------:R-:W-:-:S04]  /*1a00*/  SHF.R.S32.HI R3, RZ, 0x7, R3 ;  /* 0x00000007ff037819 */ /* 0x000fc80000011403 */
[----:B------:R-:W-:Y:S01]  /*1a10*/  VIMNMX R8, R94, R3, PT ;  /* 0x000000035e087248 */ /* 0x000fe20003fe0100 */
[----:B0-----:R-:W-:-:S05]  /*1a20*/  @P1 IMAD.HI.U32 R5, R198, R5, RZ ;  /* 0x00000005c6051227 */ /* 0x001fca00078e00ff */
[----:B-1----:R-:W-:-:S05]  /*1a30*/  @P1 SHF.R.U32.HI R4, RZ, R6, R5 ;  /* 0x00000006ff041219 */ /* 0x002fca0000011605 */
[----:B------:R-:W-:-:S04]  /*1a40*/  IMAD.IADD R0, R93, 0x1, R4 ;  /* 0x000000015d007824 */ /* 0x000fc800078e0204 */
[----:B------:R-:W-:Y:S01]  /*1a50*/  VIADD R3, R0, -UR4 ;  /* 0x8000000400037c36 */ /* 0x000fe20008000000 */
[----:B------:R-:W-:Y:S06]  /*1a60*/  @!P2 BRA `(.L_x_1683) ;  /* 0x000000000044a947 */ /* 0x000fec0003800000 */
[----:B------:R-:W-:Y:S01]  /*1a70*/  ISETP.GT.AND P0, PT, R0, -0x1, PT ;  /* 0xffffffff0000780c */ /* 0x000fe20003f04270 */
[----:B------:R-:W-:-:S12]  /*1a80*/  BSSY B0, `(.L_x_1684) ;  /* 0x000000d000007945 */ /* 0x000fd80003800000 */
        /* <DEDUP_REMOVED lines=8> */
.L_x_1685:
[----:B------:R-:W-:-:S13]  /*1b10*/  ISETP.NE.AND P0, PT, R11, 0x1, PT ;  /* 0x000000010b00780c */ /* 0x000fda0003f05270 */
[----:B------:R-:W0:Y:S02]  /*1b20*/  @P0 LDC.64 R4, c[0x0][0x9e8] ;  /* 0x00027a00ff040b82 */ /* 0x000e240000000a00 */
[----:B0-----:R-:W-:-:S05]  /*1b30*/  @P0 IMAD.HI.U32 R4, R0, R4, RZ ;  /* 0x0000000400040227 */ /* 0x001fca00078e00ff */
[----:B------:R-:W-:-:S07]  /*1b40*/  @P0 SHF.R.U32.HI R0, RZ, R5, R4 ;  /* 0x00000005ff000219 */ /* 0x000fce0000011604 */
.L_x_1686:
[----:B------:R-:W-:Y:S05]  /*1b50*/  BSYNC B0 ;  /* 0x0000000000007941 */ /* 0x000fea0003800000 */
.L_x_1684:
[----:B------:R-:W-:-:S05]  /*1b60*/  IMAD R0, R0, R11, RZ ;  /* 0x0000000b00007224 */ /* 0x000fca00078e02ff */
[----:B------:R-:W-:-:S07]  /*1b70*/  VIMNMX R3, R3, R0, !PT ;  /* 0x0000000003037248 */ /* 0x000fce0007fe0100 */
.L_x_1683:
[----:B------:R-:W-:Y:S01]  /*1b80*/  SHF.R.S32.HI R0, RZ, 0x1f, R3 ;  /* 0x0000001fff007819 */ /* 0x000fe20000011403 */
[----:B------:R-:W-:Y:S01]  /*1b90*/  BSSY B0, `(.L_x_1687) ;  /* 0x0000028000007945 */ /* 0x000fe20003800000 */
[----:B------:R-:W-:Y:S02]  /*1ba0*/  LOP3.LUT R223, R221, 0xff, RZ, 0xc0, !PT ;  /* 0x000000ffdddf7812 */ /* 0x000fe400078ec0ff */
[----:B------:R-:W-:Y:S02]  /*1bb0*/  LEA.HI R0, R0, R3, RZ, 0x7 ;  /* 0x0000000300007211 */ /* 0x000fe400078f38ff */
[----:B------:R-:W-:Y:S02]  /*1bc0*/  SHF.R.U32.HI R221, RZ, 0x10, R221 ;  /* 0x00000010ffdd7819 */ /* 0x000fe400000116dd */
[----:B------:R-:W-:-:S04]  /*1bd0*/  SHF.R.S32.HI R0, RZ, 0x7, R0 ;  /* 0x00000007ff007819 */ /* 0x000fc80000011400 */
[----:B------:R-:W-:Y:S01]  /*1be0*/  VIMNMX R9, RZ, R0, !PT ;  /* 0x00000000ff097248 */ /* 0x000fe20007fe0100 */
[----:B------:R-:W-:-:S03]  /*1bf0*/  IMAD.MOV.U32 R0, RZ, RZ, RZ ;  /* 0x000000ffff007224 */ /* 0x000fc600078e00ff */
[----:B------:R-:W-:-:S13]  /*1c00*/  ISETP.GT.AND P0, PT, R8, R9, PT ;  /* 0x000000090800720c */ /* 0x000fda0003f04270 */
[----:B------:R-:W-:Y:S05]  /*1c10*/  @!P0 BRA `(.L_x_1688) ;  /* 0x00000000007c8947 */ /* 0x000fea0003800000 */
[----:B------:R-:W-:Y:S01]  /*1c20*/  ISETP.NE.AND P0, PT, R221, RZ, PT ;  /* 0x000000ffdd00720c */ /* 0x000fe20003f05270 */
[----:B------:R-:W-:-:S03]  /*1c30*/  ULDC UR4, c[0x0][0x9f0] ;  /* 0x00027c0000047ab9 */ /* 0x000fc60000000800 */
[----:B------:R-:W-:-:S04]  /*1c40*/  SEL R11, R221, UR4, P0 ;  /* 0x00000004dd0b7c07 */ /* 0x000fc80008000000 */
[-C--:B------:R-:W-:Y:S02]  /*1c50*/  IABS R6, R11.reuse ;  /* 0x0000000b00067213 */ /* 0x080fe40000000000 */
[----:B------:R-:W-:Y:S02]  /*1c60*/  IADD3 R0, R11, -0x1, R8 ;  /* 0xffffffff0b007810 */ /* 0x000fe40007ffe008 */
[----:B------:R-:W0:Y:S01]  /*1c70*/  I2F.RP R3, R6 ;  /* 0x0000000600037306 */ /* 0x000e220000209400 */
[----:B------:R-:W-:Y:S02]  /*1c80*/  IABS R13, R11 ;  /* 0x0000000b000d7213 */ /* 0x000fe40000000000 */
[----:B------:R-:W-:-:S05]  /*1c90*/  IMAD.IADD R0, R0, 0x1, -R9 ;  /* 0x0000000100007824 */ /* 0x000fca00078e0a09 */
[----:B------:R-:W-:Y:S02]  /*1ca0*/  IABS R10, R0 ;  /* 0x00000000000a7213 */ /* 0x000fe40000000000 */
[----:B------:R-:W-:-:S04]  /*1cb0*/  LOP3.LUT R0, R0, R11, RZ, 0x3c, !PT ;  /* 0x0000000b00007212 */ /* 0x000fc800078e3cff */
[----:B------:R-:W-:Y:S01]  /*1cc0*/  ISETP.GE.AND P2, PT, R0, RZ, PT ;  /* 0x000000ff0000720c */ /* 0x000fe20003f46270 */
[----:B0-----:R-:W0:Y:S02]  /*1cd0*/  MUFU.RCP R3, R3 ;  /* 0x0000000300037308 */ /* 0x001e240000001000 */
[----:B0-----:R-:W-:Y:S02]  /*1ce0*/  VIADD R4, R3, 0xffffffe ;  /* 0x0ffffffe03047836 */ /* 0x001fe40000000000 */
[----:B------:R-:W-:-:S04]  /*1cf0*/  IMAD.MOV R3, RZ, RZ, -R13 ;  /* 0x000000ffff037224 */ /* 0x000fc800078e0a0d */
[----:B------:R0:W1:Y:S02]  /*1d00*/  F2I.FTZ.U32.TRUNC.NTZ R5, R4 ;  /* 0x0000000400057305 */ /* 0x000064000021f000 */
[----:B0-----:R-:W-:Y:S01]  /*1d10*/  IMAD.MOV.U32 R4, RZ, RZ, RZ ;  /* 0x000000ffff047224 */ /* 0x001fe200078e00ff */
[----:B-1----:R-:W-:-:S05]  /*1d20*/  IADD3 R7, RZ, -R5, RZ ;  /* 0x80000005ff077210 */ /* 0x002fca0007ffe0ff */
[----:B------:R-:W-:-:S04]  /*1d30*/  IMAD R7, R7, R6, RZ ;  /* 0x0000000607077224 */ /* 0x000fc800078e02ff */
[----:B------:R-:W-:-:S04]  /*1d40*/  IMAD.HI.U32 R5, R5, R7, R4 ;  /* 0x0000000705057227 */ /* 0x000fc800078e0004 */
[----:B------:R-:W-:-:S04]  /*1d50*/  IMAD.MOV.U32 R4, RZ, RZ, R10 ;  /* 0x000000ffff047224 */ /* 0x000fc800078e000a */
        /* <DEDUP_REMOVED lines=8> */
[----:B------:R-:W-:-:S04]  /*1de0*/  IMAD.MOV.U32 R0, RZ, RZ, R5 ;  /* 0x000000ffff007224 */ /* 0x000fc800078e0005 */
[----:B------:R-:W-:Y:S01]  /*1df0*/  @!P2 IMAD.MOV R0, RZ, RZ, -R0 ;  /* 0x000000ffff00a224 */ /* 0x000fe200078e0a00 */
[----:B------:R-:W-:-:S07]  /*1e00*/  @!P1 LOP3.LUT R0, RZ, R11, RZ, 0x33, !PT ;  /* 0x0000000bff009212 */ /* 0x000fce00078e33ff */
.L_x_1688:
[----:B------:R-:W-:Y:S05]  /*1e10*/  BSYNC B0 ;  /* 0x0000000000007941 */ /* 0x000fea0003800000 */
.L_x_1687:
[----:B------:R-:W-:-:S05]  /*1e20*/  IMAD R3, R223, R0, R9 ;  /* 0x00000000df037224 */ /* 0x000fca00078e0209 */
[C---:B------:R-:W-:Y:S01]  /*1e30*/  VIADDMNMX R0, R3.reuse, R0, R8, PT ;  /* 0x0000000003007246 */ /* 0x040fe20003800108 */
[----:B------:R-:W-:-:S04]  /*1e40*/  IMAD R3, R3, 0x80, -R12 ;  /* 0x0000008003037824 */ /* 0x000fc800078e0a0c */
[----:B------:R-:W-:Y:S01]  /*1e50*/  IMAD R0, R0, 0x80, -R12 ;  /* 0x0000008000007824 */ /* 0x000fe200078e0a0c */
[----:B------:R-:W-:-:S04]  /*1e60*/  VIMNMX R3, RZ, R3, !PT ;  /* 0x00000003ff037248 */ /* 0x000fc80007fe0100 */
[----:B------:R-:W-:Y:S02]  /*1e70*/  VIMNMX R0, R0, R25, PT ;  /* 0x0000001900007248 */ /* 0x000fe40003fe0100 */
[----:B------:R-:W-:Y:S02]  /*1e80*/  SHF.R.U32.HI R26, RZ, 0x7, R3 ;  /* 0x00000007ff1a7819 */ /* 0x000fe40000011603 */
[----:B------:R-:W-:-:S03]  /*1e90*/  ISETP.GT.AND P0, PT, R0, R3, PT ;  /* 0x000000030000720c */ /* 0x000fc60003f04270 */
[----:B------:R-:W-:-:S10]  /*1ea0*/  IMAD.MOV.U32 R27, RZ, RZ, R26 ;  /* 0x000000ffff1b7224 */ /* 0x000fd400078e001a */
[----:B------:R-:W-:-:S04]  /*1eb0*/  @P0 IADD3 R0, R0, 0x7f, RZ ;  /* 0x0000007f00000810 */ /* 0x000fc80007ffe0ff */
        /* <DEDUP_REMOVED lines=26> */
.L_x_1691:
[----:B------:R-:W-:Y:S05]  /*2060*/  BSYNC B6 ;  /* 0x0000000000067941 */ /* 0x000fea0003800000 */
.L_x_1690:
[----:B------:R-:W-:Y:S01]  /*2070*/  IADD3 R0, R18, 0x400, RZ ;  /* 0x0000040012007810 */ /* 0x000fe20007ffe0ff */
[----:B------:R-:W-:Y:S03]  /*2080*/  BSSY B6, `(.L_x_1692) ;  /* 0x0000013000067945 */ /* 0x000fe60003800000 */
        /* <DEDUP_REMOVED lines=18> */
.L_x_1693:
[----:B------:R-:W-:Y:S05]  /*21b0*/  BSYNC B6 ;  /* 0x0000000000067941 */ /* 0x000fea0003800000 */
.L_x_1692:
[----:B------:R-:W-:Y:S01]  /*21c0*/  ULDC.64 UR4, c[0x0][0x9f8] ;  /* 0x00027e0000047ab9 */ /* 0x000fe20000000a00 */
[----:B------:R-:W-:Y:S01]  /*21d0*/  IMAD.MOV.U32 R0, RZ, RZ, R31 ;  /* 0x000000ffff007224 */ /* 0x000fe200078e001f */
[----:B------:R-:W-:Y:S01]  /*21e0*/  ISETP.NE.U32.AND P0, PT, RZ, UR4, PT ;  /* 0x00000004ff007c0c */ /* 0x000fe2000bf05070 */
[----:B------:R-:W0:Y:S03]  /*21f0*/  LDC R15, c[0x0][0x3f4] ;  /* 0x0000fd00ff0f7b82 */ /* 0x000e260000000800 */
[----:B------:R-:W-:-:S05]  /*2200*/  ISETP.NE.AND.EX P0, PT, RZ, UR5, PT, P0 ;  /* 0x00000005ff007c0c */ /* 0x000fca000bf05300 */
[----:B------:R-:W1:Y:S08]  /*2210*/  LDC.64 R28, c[0x0][0x3f8] ;  /* 0x0000fe00ff1c7b82 */ /* 0x000e700000000a00 */
[----:B------:R-:W2:Y:S08]  /*2220*/  @P0 LDC.64 R4, c[0x0][0x9f8] ;  /* 0x00027e00ff040b82 */ /* 0x000eb00000000a00 */
[----:B------:R-:W3:Y:S01]  /*2230*/  LDC.64 R34, c[0x0][0x408] ;  /* 0x00010200ff227b82 */ /* 0x000ee20000000a00 */
[----:B--2---:R-:W-:-:S05]  /*2240*/  @P0 IMAD.WIDE R4, R31, 0x4, R4 ;  /* 0x000000041f040825 */ /* 0x004fca00078e0204 */
[----:B------:R2:W4:Y:S01]  /*2250*/  @P0 LDG.E R0, desc[UR54][R4.64] ;  /* 0x0000003604000981 */ /* 0x000522000c1e1900 */
[----:B0-----:R-:W-:Y:S01]  /*2260*/  ISETP.GE.AND P0, PT, R16, R15, PT ;  /* 0x0000000f1000720c */ /* 0x001fe20003f06270 */
[----:B-1----:R-:W-:Y:S01]  /*2270*/  IMAD.WIDE.U32 R6, R188, R28, R22 ;  /* 0x0000001cbc067225 */ /* 0x002fe200078e0016 */
[----:B------:R-:W-:Y:S02]  /*2280*/  SHF.R.S32.HI R11, RZ, 0x1f, R188 ;  /* 0x0000001fff0b7819 */ /* 0x000fe400000114bc */
[----:B------:R-:W-:Y:S01]  /*2290*/  SEL R13, R15, RZ, P0 ;  /* 0x000000ff0f0d7207 */ /* 0x000fe20000000000 */
[----:B------:R-:W-:Y:S01]  /*22a0*/  IMAD.MOV.U32 R80, RZ, RZ, R6 ;  /* 0x000000ffff507224 */ /* 0x000fe200078e0006 */
[----:B------:R-:W-:Y:S01]  /*22b0*/  SHF.R.U32.HI R36, RZ, 0x3, R207 ;  /* 0x00000003ff247819 */ /* 0x000fe200000116cf */
[-C--:B---3--:R-:W-:Y:S01]  /*22c0*/  IMAD R10, R11, R34.reuse, RZ ;  /* 0x000000220b0a7224 */ /* 0x088fe200078e02ff */
[----:B------:R-:W-:Y:S01]  /*22d0*/  SHF.R.U32.HI R30, RZ, 0x3, R203 ;  /* 0x00000003ff1e7819 */ /* 0x000fe200000116cb */
[----:B------:R-:W-:Y:S01]  /*22e0*/  IMAD.IADD R13, R16, 0x1, R13 ;  /* 0x00000001100d7824 */ /* 0x000fe200078e020d */
[----:B------:R-:W-:Y:S01]  /*22f0*/  SHF.R.U32.HI R21, RZ, 0x3, R202 ;  /* 0x00000003ff157819 */ /* 0x000fe200000116ca */
[----:B--2---:R-:W-:Y:S01]  /*2300*/  IMAD.WIDE.U32 R4, R188, R34, R22 ;  /* 0x00000022bc047225 */ /* 0x004fe200078e0016 */
[----:B------:R-:W-:-:S02]  /*2310*/  SHF.R.U32.HI R20, RZ, 0x3, R201 ;  /* 0x00000003ff147819 */ /* 0x000fc400000116c9 */
[----:B------:R-:W-:Y:S01]  /*2320*/  SHF.R.S32.HI R6, RZ, 0x1f, R13 ;  /* 0x0000001fff067819 */ /* 0x000fe2000001140d */
[----:B------:R-:W-:Y:S01]  /*2330*/  IMAD.MOV.U32 R84, RZ, RZ, R4 ;  /* 0x000000ffff547224 */ /* 0x000fe200078e0004 */
[----:B------:R-:W-:Y:S01]  /*2340*/  SHF.L.U64.HI R31, R34, 0x7, R35 ;  /* 0x00000007221f7819 */ /* 0x000fe20000010223 */
[----:B------:R-:W-:Y:S01]  /*2350*/  IMAD R87, R188, R35, R10 ;  /* 0x00000023bc577224 */ /* 0x000fe200078e020a */
[CC--:B------:R-:W-:Y:S01]  /*2360*/  LEA.HI R4, R6.reuse, R13.reuse, RZ, 0x6 ;  /* 0x0000000d06047211 */ /* 0x0c0fe200078f30ff */
[----:B------:R-:W-:Y:S01]  /*2370*/  IMAD R8, R11, R28, RZ ;  /* 0x0000001c0b087224 */ /* 0x000fe200078e02ff */
[----:B------:R-:W-:Y:S01]  /*2380*/  LEA.HI R12, R6, R13, RZ, 0x3 ;  /* 0x0000000d060c7211 */ /* 0x000fe200078f18ff */
[----:B------:R-:W-:Y:S02]  /*2390*/  IMAD.IADD R85, R5, 0x1, R87 ;  /* 0x0000000105557824 */ /* 0x000fe400078e0257 */
[----:B------:R-:W-:Y:S01]  /*23a0*/  IMAD.SHL.U32 R5, R4, 0x80, RZ ;  /* 0x0000008004057824 */ /* 0x000fe200078e00ff */
[----:B------:R-:W-:Y:S01]  /*23b0*/  LOP3.LUT R4, R207, 0x38, R12, 0xf8, !PT ;  /* 0x00000038cf047812 */ /* 0x000fe200078ef80c */
[----:B------:R-:W-:Y:S01]  /*23c0*/  IMAD.WIDE.U32 R10, R188, R34, R16 ;  /* 0x00000022bc0a7225 */ /* 0x000fe200078e0010 */
[----:B------:R-:W-:-:S02]  /*23d0*/  LOP3.LUT R6, R203, 0x38, R12, 0xf8, !PT ;  /* 0x00000038cb067812 */ /* 0x000fc400078ef80c */
[----:B------:R-:W-:Y:S01]  /*23e0*/  LOP3.LUT R4, R4, R36, RZ, 0x3c, !PT ;  /* 0x0000002404047212 */ /* 0x000fe200078e3cff */
[C---:B------:R-:W-:Y:S01]  /*23f0*/  IMAD R83, R188.reuse, R29, R8 ;  /* 0x0000001dbc537224 */ /* 0x040fe200078e0208 */
[----:B------:R-:W0:Y:S01]  /*2400*/  S2R R36, SR_TID.X ;  /* 0x0000000000247919 */ /* 0x000e220000002100 */
[-C--:B------:R-:W-:Y:S01]  /*2410*/  IMAD.WIDE.U32 R8, R188, R28.reuse, R16 ;  /* 0x0000001cbc087225 */ /* 0x080fe200078e0010 */
[----:B------:R-:W-:Y:S02]  /*2420*/  IADD3 R87, R87, R11, RZ ;  /* 0x0000000b57577210 */ /* 0x000fe40007ffe0ff */
[----:B-----5:R-:W-:Y:S01]  /*2430*/  SHF.R.S32.HI R11, RZ, 0x1f, R24 ;  /* 0x0000001fff0b7819 */ /* 0x020fe20000011418 */
[----:B------:R-:W-:Y:S01]  /*2440*/  IMAD.MOV.U32 R82, RZ, RZ, R8 ;  /* 0x000000ffff527224 */ /* 0x000fe200078e0008 */
[----:B------:R-:W-:Y:S01]  /*2450*/  IADD3 R81, R7, R83, RZ ;  /* 0x0000005307517210 */ /* 0x000fe20007ffe0ff */
[----:B------:R-:W-:Y:S01]  /*2460*/  IMAD.IADD R83, R83, 0x1, R9 ;  /* 0x0000000153537824 */ /* 0x000fe200078e0209 */
[----:B------:R-:W-:Y:S01]  /*2470*/  LOP3.LUT R8, R202, 0x38, R12, 0xf8, !PT ;  /* 0x00000038ca087812 */ /* 0x000fe200078ef80c */
[----:B------:R-:W-:Y:S01]  /*2480*/  IMAD.MOV.U32 R86, RZ, RZ, R10 ;  /* 0x000000ffff567224 */ /* 0x000fe200078e000a */
[----:B------:R-:W-:Y:S01]  /*2490*/  LOP3.LUT R9, R201, 0x38, R12, 0xf8, !PT ;  /* 0x00000038c9097812 */ /* 0x000fe200078ef80c */
[----:B------:R-:W-:Y:S01]  /*24a0*/  IMAD R10, R11, R28, RZ ;  /* 0x0000001c0b0a7224 */ /* 0x000fe200078e02ff */
[----:B------:R-:W-:Y:S01]  /*24b0*/  LOP3.LUT R7, R5, 0xffffe000, RZ, 0xc0, !PT ;  /* 0xffffe00005077812 */ /* 0x000fe200078ec0ff */
[----:B------:R-:W-:Y:S01]  /*24c0*/  IMAD R11, R11, R34, RZ ;  /* 0x000000220b0b7224 */ /* 0x000fe200078e02ff */
[----:B------:R-:W-:Y:S01]  /*24d0*/  LOP3.LUT R5, R6, R30, RZ, 0x3c, !PT ;  /* 0x0000001e06057212 */ /* 0x000fe200078e3cff */
[----:B------:R-:W-:Y:S01]  /*24e0*/  IMAD R39, R24, R29, R10 ;  /* 0x0000001d18277224 */ /* 0x000fe200078e020a */
[----:B------:R-:W-:Y:S01]  /*24f0*/  LOP3.LUT R6, R8, R21, RZ, 0x3c, !PT ;  /* 0x0000001508067212 */ /* 0x000fe200078e3cff */
[----:B------:R-:W-:Y:S01]  /*2500*/  IMAD.WIDE.U32 R80, R24, R28, R80 ;  /* 0x0000001c18507225 */ /* 0x000fe200078e0050 */
[----:B------:R-:W-:-:S02]  /*2510*/  LOP3.LUT R9, R9, R20, RZ, 0x3c, !PT ;  /* 0x0000001409097212 */ /* 0x000fc400078e3cff */
[-C--:B------:R-:W-:Y:S01]  /*2520*/  IADD3 R4, R4, R7.reuse, R211 ;  /* 0x0000000704047210 */ /* 0x080fe20007ffe0d3 */
[----:B------:R-:W-:Y:S01]  /*2530*/  IMAD.WIDE.U32 R82, R24, R28, R82 ;  /* 0x0000001c18527225 */ /* 0x000fe200078e0052 */
[-C--:B------:R-:W-:Y:S02]  /*2540*/  IADD3 R5, R5, R7.reuse, R210 ;  /* 0x0000000705057210 */ /* 0x080fe40007ffe0d2 */
[----:B------:R-:W-:Y:S01]  /*2550*/  IADD3 R6, R6, R7, R209 ;  /* 0x0000000706067210 */ /* 0x000fe20007ffe0d1 */
[----:B------:R-:W-:Y:S01]  /*2560*/  IMAD R11, R24, R35, R11 ;  /* 0x00000023180b7224 */ /* 0x000fe200078e020b */
[----:B------:R-:W-:Y:S01]  /*2570*/  LOP3.LUT R76, R12, 0xfffffff8, RZ, 0xc0, !PT ;  /* 0xfffffff80c4c7812 */ /* 0x000fe200078ec0ff */
[-C--:B------:R-:W-:Y:S01]  /*2580*/  IMAD.WIDE.U32 R84, R24, R34.reuse, R84 ;  /* 0x0000002218547225 */ /* 0x080fe200078e0054 */
[----:B------:R-:W-:Y:S02]  /*2590*/  IADD3 R7, R9, R7, R208 ;  /* 0x0000000709077210 */ /* 0x000fe40007ffe0d0 */
[----:B------:R-:W-:Y:S01]  /*25a0*/  SHF.L.U64.HI R8, R28, 0x5, R29 ;  /* 0x000000051c087819 */ /* 0x000fe2000001021d */
[----:B------:R-:W-:Y:S01]  /*25b0*/  IMAD.WIDE.U32 R86, R24, R34, R86 ;  /* 0x0000002218567225 */ /* 0x000fe200078e0056 */
[----:B0-----:R-:W-:-:S02]  /*25c0*/  SHF.R.U32.HI R36, RZ, 0x7, R36 ;  /* 0x00000007ff247819 */ /* 0x001fc40000011624 */
[----:B------:R-:W-:Y:S01]  /*25d0*/  SHF.L.U64.HI R9, R28, 0x6, R29 ;  /* 0x000000061c097819 */ /* 0x000fe2000001021d */
[----:B------:R-:W-:Y:S01]  /*25e0*/  IMAD.IADD R3, R32, 0x1, R33 ;  /* 0x0000000120037824 */ /* 0x000fe200078e0221 */
[----:B------:R-:W-:Y:S01]  /*25f0*/  ISETP.NE.AND P6, PT, R36, 0x1, PT ;  /* 0x000000012400780c */ /* 0x000fe20003fc5270 */
[C---:B------:R-:W-:Y:S01]  /*2600*/  IMAD.SHL.U32 R20, R28.reuse, 0x20, RZ ;  /* 0x000000201c147824 */ /* 0x040fe200078e00ff */
[C---:B------:R-:W-:Y:S01]  /*2610*/  SHF.L.U64.HI R10, R28.reuse, 0x7, R29 ;  /* 0x000000071c0a7819 */ /* 0x040fe2000001021d */
[----:B------:R-:W-:Y:S01]  /*2620*/  IMAD.SHL.U32 R21, R28, 0x40, RZ ;  /* 0x000000401c157824 */ /* 0x000fe200078e00ff */
[C-C-:B------:R-:W-:Y:S01]  /*2630*/  SHF.L.U64.HI R29, R34.reuse, 0x5, R35.reuse ;  /* 0x00000005221d7819 */ /* 0x140fe20000010223 */
[C---:B------:R-:W-:Y:S01]  /*2640*/  IMAD.SHL.U32 R32, R34.reuse, 0x20, RZ ;  /* 0x0000002022207824 */ /* 0x040fe200078e00ff */
[C---:B------:R-:W-:Y:S01]  /*2650*/  SHF.L.U64.HI R30, R34.reuse, 0x6, R35 ;  /* 0x00000006221e7819 */ /* 0x040fe20000010223 */
[----:B------:R-:W-:Y:S01]  /*2660*/  IMAD.SHL.U32 R33, R34, 0x40, RZ ;  /* 0x0000004022217824 */ /* 0x000fe200078e00ff */
[----:B------:R-:W-:Y:S01]  /*2670*/  SHF.L.U32 R28, R28, 0x7, RZ ;  /* 0x000000071c1c7819 */ /* 0x000fe200000006ff */
[----:B------:R-:W-:Y:S01]  /*2680*/  VIADD R92, R36, 0x8 ;  /* 0x00000008245c7836 */ /* 0x000fe20000000000 */
[----:B------:R-:W-:Y:S01]  /*2690*/  SHF.L.U32 R36, R15, 0x1, RZ ;  /* 0x000000010f247819 */ /* 0x000fe200000006ff */
[----:B------:R-:W-:Y:S01]  /*26a0*/  IMAD.IADD R38, R81, 0x1, R39 ;  /* 0x0000000151267824 */ /* 0x000fe200078e0227 */
[----:B------:R-:W-:Y:S01]  /*26b0*/  SHF.R.S32.HI R79, RZ, 0x3, R12 ;  /* 0x00000003ff4f7819 */ /* 0x000fe2000001140c */
[----:B------:R-:W-:Y:S05]  /*26c0*/  @!P6 WARPSYNC.ALL ;  /* 0x000000000000e948 */ /* 0x000fea0003800000 */
[----:B------:R-:W-:Y:S01]  /*26d0*/  ULDC UR4, c[0x0][0x2f4] ;  /* 0x0000bd0000047ab9 */ /* 0x000fe20000000800 */
[----:B------:R-:W-:Y:S01]  /*26e0*/  IMAD.SHL.U32 R34, R34, 0x80, RZ ;  /* 0x0000008022227824 */ /* 0x000fe200078e00ff */
[----:B------:R-:W-:Y:S01]  /*26f0*/  ISETP.GE.AND P1, PT, R16, UR4, PT ;  /* 0x0000000410007c0c */ /* 0x000fe2000bf26270 */
[----:B------:R-:W-:Y:S01]  /*2700*/  IMAD R35, R220, 0x20, R188 ;  /* 0x00000020dc237824 */ /* 0x000fe200078e02bc */
[----:B------:R-:W-:Y:S01]  /*2710*/  @!P6 BAR.SYNC.DEFER_BLOCKING 0x9, 0x100 ;  /* 0x024400000000eb1d */ /* 0x000fe20000010000 */
[----:B------:R-:W-:Y:S01]  /*2720*/  ISETP.GE.AND P2, PT, R2, UR4, PT ;  /* 0x0000000402007c0c */ /* 0x000fe2000bf46270 */
[----:B------:R-:W-:Y:S01]  /*2730*/  IMAD.IADD R39, R39, 0x1, R83 ;  /* 0x0000000127277824 */ /* 0x000fe200078e0253 */
[----:B------:R-:W-:Y:S01]  /*2740*/  SHF.R.S32.HI R88, RZ, 0x1f, R76 ;  /* 0x0000001fff587819 */ /* 0x000fe2000001144c */
[----:B------:R-:W-:-:S02]  /*2750*/  IMAD.IADD R77, R85, 0x1, R11 ;  /* 0x00000001554d7824 */ /* 0x000fc400078e020b */
[----:B------:R-:W-:Y:S01]  /*2760*/  IMAD.IADD R78, R11, 0x1, R87 ;  /* 0x000000010b4e7824 */ /* 0x000fe200078e0257 */
[----:B----4-:R-:W-:-:S07]  /*2770*/  SHF.R.S32.HI R37, RZ, 0x1f, R0 ;  /* 0x0000001fff257819 */ /* 0x010fce0000011400 */
.L_x_1791:
[----:B------:R-:W0:Y:S01]  /*2780*/  LDC R98, c[0x0][0x430] ;  /* 0x00010c00ff627b82 */ /* 0x000e220000000800 */
[----:B------:R-:W-:Y:S02]  /*2790*/  VIADD R27, R27, 0xffffffff ;  /* 0xffffffff1b1b7836 */ /* 0x000fe40000000000 */
[----:B------:R-:W-:-:S03]  /*27a0*/  IMAD.MOV.U32 R99, RZ, RZ, RZ ;  /* 0x000000ffff637224 */ /* 0x000fc600078e00ff */
[----:B------:R-:W-:Y:S02]  /*27b0*/  LEA R40, R27, R35, 0x7 ;  /* 0x000000231b287211 */ /* 0x000fe400078e38ff */
[----:B-1----:R-:W1:Y:S02]  /*27c0*/  LDC R102, c[0x0][0x3f4] ;  /* 0x0000fd00ff667b82 */ /* 0x002e640000000800 */
[----:B------:R-:W-:Y:S01]  /*27d0*/  ISETP.GE.AND P3, PT, R40, R25, PT ;  /* 0x000000192800720c */ /* 0x000fe20003f66270 */
[----:B------:R-:W-:-:S03]  /*27e0*/  IMAD.IADD R41, R3, 0x1, R40 ;  /* 0x0000000103297824 */ /* 0x000fc600078e0228 */
[----:B------:R-:W-:Y:S01]  /*27f0*/  ISETP.GT.OR P3, PT, R35, 0x7f, P3 ;  /* 0x0000007f2300780c */ /* 0x000fe20001f64670 */
[----:B---3--:R-:W-:Y:S01]  /*2800*/  IMAD.MOV.U32 R11, RZ, RZ, R41 ;  /* 0x000000ffff0b7224 */ /* 0x008fe200078e0029 */
        /* <DEDUP_REMOVED lines=9> */
[----:B------:R-:W-:Y:S02]  /*28a0*/  @!P3 IMAD R15, R0, R15, R12 ;  /* 0x0000000f000fb224 */ /* 0x000fe400078e020c */
[----:B------:R-:W-:-:S04]  /*28b0*/  @!P3 IMAD.MOV.U32 R12, RZ, RZ, R11 ;  /* 0x000000ffff0cb224 */ /* 0x000fc800078e000b */
[----:B------:R-:W-:-:S04]  /*28c0*/  @!P3 IMAD.WIDE.U32 R12, R0, R14, R12 ;  /* 0x0000000e000cb225 */ /* 0x000fc800078e000c */
[----:B------:R-:W-:Y:S01]  /*28d0*/  @!P3 IMAD.IADD R13, R13, 0x1, R15 ;  /* 0x000000010d0db824 */ /* 0x000fe200078e020f */
[----:B--2---:R-:W-:-:S04]  /*28e0*/  @!P3 LEA R14, P4, R12, R42, 0x2 ;  /* 0x0000002a0c0eb211 */ /* 0x004fc800078810ff */
[----:B------:R-:W-:-:S05]  /*28f0*/  @!P3 LEA.HI.X R15, R12, R43, R13, 0x2, P4 ;  /* 0x0000002b0c0fb211 */ /* 0x000fca00020f140d */
[----:B------:R0:W5:Y:S01]  /*2900*/  @!P3 LDG.E R99, desc[UR54][R14.64] ;  /* 0x000000360e63b981 */ /* 0x000162000c1e1900 */
[----:B-1----:R-:W-:Y:S01]  /*2910*/  ISETP.GE.AND P3, PT, R102, 0x1, PT ;  /* 0x000000016600780c */ /* 0x002fe20003f66270 */
[----:B------:R-:W-:Y:S01]  /*2920*/  IMAD R91, R19, 0x4000, R219 ;  /* 0x00004000135b7824 */ /* 0x000fe200078e02db */
[----:B------:R-:W-:Y:S01]  /*2930*/  IADD3 R11, -R11, RZ, RZ ;  /* 0x000000ff0b0b7210 */ /* 0x000fe20007ffe1ff */
[----:B------:R-:W-:Y:S05]  /*2940*/  YIELD ;  /* 0x0000000000007946 */ /* 0x000fea0003800000 */
[----:B------:R-:W-:Y:S01]  /*2950*/  ISETP.GT.AND P4, PT, R27, R26, PT ;  /* 0x0000001a1b00720c */ /* 0x000fe20003f84270 */
[----:B------:R-:W-:Y:S01]  /*2960*/  BSSY B0, `(.L_x_1694) ;  /* 0x0000577000007945 */ /* 0x000fe20003800000 */
[----:B------:R-:W-:-:S02]  /*2970*/  IMAD R98, R98, R11, R41 ;  /* 0x0000000b62627224 */ /* 0x000fc400078e0229 */
[----:B------:R-:W-:Y:S01]  /*2980*/  IMAD R91, R91, 0x2, R18 ;  /* 0x000000025b5b7824 */ /* 0x000fe200078e0212 */
[----:B------:R-:W-:Y:S01]  /*2990*/  P2R R90, PR, RZ, 0x10 ;  /* 0x00000010ff5a7803 */ /* 0x000fe20000000000 */
[----:B0-----:R-:W-:Y:S07]  /*29a0*/  @!P3 BRA `(.L_x_1695) ;  /* 0x000000500024b947 */ /* 0x001fee0003800000 */
[----:B------:R-:W-:Y:S01]  /*29b0*/  SHF.R.S32.HI R97, RZ, 0x1f, R98 ;  /* 0x0000001fff617819 */ /* 0x000fe20000011462 */
[----:B------:R-:W-:Y:S01]  /*29c0*/  ULDC.64 UR4, c[0x0][0x300] ;  /* 0x0000c00000047ab9 */ /* 0x000fe20000000a00 */
[----:B-----5:R-:W-:Y:S01]  /*29d0*/  SHF.R.S32.HI R96, RZ, 0x1f, R99 ;  /* 0x0000001fff607819 */ /* 0x020fe20000011463 */
[C---:B------:R-:W-:Y:S01]  /*29e0*/  IMAD.WIDE.U32 R12, R98.reuse, UR4, RZ ;  /* 0x00000004620c7c25 */ /* 0x040fe2000f8e00ff */
[----:B------:R-:W-:Y:S02]  /*29f0*/  ULDC.U8 UR6, c[0x0][0x410] ;  /* 0x0001040000067ab9 */ /* 0x000fe40000000000 */
[----:B------:R-:W-:Y:S01]  /*2a00*/  ISETP.NE.AND P3, PT, RZ, UR6, PT ;  /* 0x00000006ff007c0c */ /* 0x000fe2000bf65270 */
[----:B------:R-:W-:Y:S02]  /*2a10*/  IMAD R11, R97, UR4, RZ ;  /* 0x00000004610b7c24 */ /* 0x000fe4000f8e02ff */
[----:B------:R-:W-:Y:S02]  /*2a20*/  IMAD R15, R31, R27, RZ ;  /* 0x0000001b1f0f7224 */ /* 0x000fe400078e02ff */
[----:B------:R-:W-:Y:S01]  /*2a30*/  IMAD R11, R98, UR5, R11 ;  /* 0x00000005620b7c24 */ /* 0x000fe2000f8e020b */
[----:B------:R-:W-:Y:S01]  /*2a40*/  ULDC.64 UR4, c[0x0][0x310] ;  /* 0x0000c40000047ab9 */ /* 0x000fe20000000a00 */
[----:B------:R-:W-:-:S02]  /*2a50*/  IMAD R95, R27, -0x80, R25 ;  /* 0xffffff801b5f7824 */ /* 0x000fc400078e0219 */
[----:B------:R-:W-:Y:S02]  /*2a60*/  IMAD R14, R96, UR4, RZ ;  /* 0x00000004600e7c24 */ /* 0x000fe4000f8e02ff */
[----:B------:R-:W-:Y:S01]  /*2a70*/  IMAD.IADD R13, R13, 0x1, R11 ;  /* 0x000000010d0d7824 */ /* 0x000fe200078e020b */
[----:B------:R-:W-:Y:S01]  /*2a80*/  VIMNMX R95, R95, 0x80, PT ;  /* 0x000000805f5f7848 */ /* 0x000fe20003fe0100 */
[C---:B------:R-:W-:Y:S02]  /*2a90*/  IMAD R11, R99.reuse, UR5, R14 ;  /* 0x00000005630b7c24 */ /* 0x040fe4000f8e020e */
[----:B------:R-:W-:Y:S01]  /*2aa0*/  IMAD.WIDE.U32 R12, R99, UR4, R12 ;  /* 0x00000004630c7c25 */ /* 0x000fe2000f8e000c */
[----:B------:R-:W-:-:S03]  /*2ab0*/  ULDC.64 UR4, c[0x0][0x308] ;  /* 0x0000c20000047ab9 */ /* 0x000fc60000000a00 */
[----:B------:R-:W-:Y:S01]  /*2ac0*/  IMAD.IADD R13, R13, 0x1, R11 ;  /* 0x000000010d0d7824 */ /* 0x000fe200078e020b */
[----:B------:R-:W-:Y:S01]  /*2ad0*/  SHF.R.S32.HI R11, RZ, 0x1f, R27 ;  /* 0x0000001fff0b7819 */ /* 0x000fe2000001141b */
[----:B------:R-:W-:Y:S02]  /*2ae0*/  IMAD R14, R10, R27, RZ ;  /* 0x0000001b0a0e7224 */ /* 0x000fe400078e02ff */
[----:B------:R-:W-:-:S04]  /*2af0*/  IMAD.WIDE.U32 R40, R195, UR4, R12 ;  /* 0x00000004c3287c25 */ /* 0x000fc8000f8e000c */
[----:B------:R-:W-:Y:S01]  /*2b00*/  IMAD R101, R195, UR5, R41 ;  /* 0x00000005c3657c24 */ /* 0x000fe2000f8e0229 */
[----:B------:R-:W-:Y:S01]  /*2b10*/  ULDC.64 UR4, c[0x0][0x2e8] ;  /* 0x0000ba0000047ab9 */ /* 0x000fe20000000a00 */
[C---:B------:R-:W-:Y:S01]  /*2b20*/  IMAD R89, R11.reuse, R28, R14 ;  /* 0x0000001c0b597224 */ /* 0x040fe200078e020e */
[----:B------:R-:W-:Y:S01]  /*2b30*/  LEA R106, P4, R40, UR4, 0x1 ;  /* 0x00000004286a7c11 */ /* 0x000fe2000f8808ff */
[----:B------:R-:W-:Y:S02]  /*2b40*/  IMAD R11, R11, R34, R15 ;  /* 0x000000220b0b7224 */ /* 0x000fe400078e020f */
[----:B------:R-:W-:Y:S01]  /*2b50*/  IMAD.WIDE.U32 R12, R34, R27, RZ ;  /* 0x0000001b220c7225 */ /* 0x000fe200078e00ff */
[----:B------:R-:W-:-:S03]  /*2b60*/  LEA.HI.X R101, R40, UR5, R101, 0x1, P4 ;  /* 0x0000000528657c11 */ /* 0x000fc6000a0f0c65 */
[----:B------:R-:W-:Y:S01]  /*2b70*/  IMAD.WIDE.U32 R14, R28, R27, RZ ;  /* 0x0000001b1c0e7225 */ /* 0x000fe200078e00ff */
[----:B------:R-:W-:-:S03]  /*2b80*/  IADD3 R11, R13, R11, RZ ;  /* 0x0000000b0d0b7210 */ /* 0x000fc60007ffe0ff */
[----:B------:R-:W-:Y:S01]  /*2b90*/  IMAD.IADD R89, R15, 0x1, R89 ;  /* 0x000000010f597824 */ /* 0x000fe200078e0259 */
[----:B------:R-:W-:Y:S06]  /*2ba0*/  @!P3 BRA `(.L_x_1696) ;  /* 0x000000240098b947 */ /* 0x000fec0003800000 */
        /* <DEDUP_REMOVED lines=14> */
[----:B------:R-:W-:-:S04]  /*2c90*/  LEA R40, P3, R41, UR4, 0x1 ;  /* 0x0000000429287c11 */ /* 0x000fc8000f8608ff */
[----:B------:R-:W-:Y:S01]  /*2ca0*/  LEA.HI.X R41, R41, UR5, R42, 0x1, P3 ;  /* 0x0000000529297c11 */ /* 0x000fe200098f0c2a */
[----:B------:R-:W-:Y:S01]  /*2cb0*/  ULDC.64 UR4, c[0x0][0x400] ;  /* 0x0001000000047ab9 */ /* 0x000fe20000000a00 */
[----:B------:R-:W-:-:S05]  /*2cc0*/  IADD3 R43, P3, R84, R12, RZ ;  /* 0x0000000c542b7210 */ /* 0x000fca0007f7e0ff */
[----:B------:R-:W-:Y:S01]  /*2cd0*/  IMAD.X R44, R11, 0x1, R77, P3 ;  /* 0x000000010b2c7824 */ /* 0x000fe200018e064d */
        /* <DEDUP_REMOVED lines=10> */
.L_x_1698:
[----:B------:R-:W-:Y:S05]  /*2d80*/  BSYNC B1 ;  /* 0x0000000000017941 */ /* 0x000fea0003800000 */
.L_x_1697:
        /* <DEDUP_REMOVED lines=13> */
[----:B------:R-:W-:Y:S01]  /*2e60*/  P2R R118, PR, RZ, 0x8 ;  /* 0x00000008ff767803 */ /* 0x000fe20000000000 */
[----:B------:R-:W-:Y:S01]  /*2e70*/  IMAD.MOV.U32 R42, RZ, RZ, R70 ;  /* 0x000000ffff2a7224 */ /* 0x000fe200078e0046 */
[----:B------:R-:W-:-:S02]  /*2e80*/  PRMT R119, R119, 0x5410, R43 ;  /* 0x0000541077777816 */ /* 0x000fc4000000002b */
[----:B------:R-:W-:Y:S02]  /*2e90*/  CS2R R60, SRZ ;  /* 0x00000000003c7805 */ /* 0x000fe4000001ff00 */
[----:B------:R-:W-:Y:S02]  /*2ea0*/  PRMT R113, R40, 0x5410, R41 ;  /* 0x0000541028717816 */ /* 0x000fe40000000029 */
[----:B------:R-:W-:Y:S02]  /*2eb0*/  CS2R R58, SRZ ;  /* 0x00000000003a7805 */ /* 0x000fe4000001ff00 */
[----:B------:R-:W-:Y:S02]  /*2ec0*/  PRMT R120, R42, 0x7610, R120 ;  /* 0x000076102a787816 */ /* 0x000fe40000000078 */
        /* <DEDUP_REMOVED lines=22> */
.L_x_1700:
[----:B------:R-:W-:Y:S05]  /*3030*/  BSYNC B1 ;  /* 0x0000000000017941 */ /* 0x000fea0003800000 */
.L_x_1699:
        /* <DEDUP_REMOVED lines=9> */
[----:B------:R-:W-:Y:S01]  /*30d0*/  CS2R R48, SRZ ;  /* 0x0000000000307805 */ /* 0x000fe2000001ff00 */
        /* <DEDUP_REMOVED lines=9> */
[----:B------:R-:W-:-:S02]  /*3170*/  CS2R R54, SRZ ;  /* 0x0000000000367805 */ /* 0x000fc4000001ff00 */
[----:B------:R-:W-:Y:S02]  /*3180*/  CS2R R44, SRZ ;  /* 0x00000000002c7805 */ /* 0x000fe4000001ff00 */
        /* <DEDUP_REMOVED lines=23> */
.L_x_1702:
[----:B------:R-:W-:Y:S05]  /*3300*/  BSYNC B1 ;  /* 0x0000000000017941 */ /* 0x000fea0003800000 */
.L_x_1701:
        /* <DEDUP_REMOVED lines=32> */
.L_x_1704:
[----:B------:R-:W-:Y:S05]  /*3510*/  BSYNC B1 ;  /* 0x0000000000017941 */ /* 0x000fea0003800000 */
.L_x_1703:
[----:B0----5:R-:W-:Y:S01]  /*3520*/  IMAD.MOV.U32 R12, RZ, RZ, R49 ;  /* 0x000000ffff0c7224 */ /* 0x021fe200078e0031 */
[----:B------:R-:W-:Y:S01]  /*3530*/  MOV R11, R48 ;  /* 0x00000030000b7202 */ /* 0x000fe20000000f00 */
[----:B------:R-:W-:Y:S01]  /*3540*/  IMAD.MOV.U32 R13, RZ, RZ, R52 ;  /* 0x000000ffff0d7224 */ /* 0x000fe200078e0034 */
[----:B------:R-:W-:Y:S01]  /*3550*/  UISETP.NE.AND UP0, UPT, UR39, 0x3, UPT ;  /* 0x000000032700788c */ /* 0x000fe2000bf05270 */
[----:B------:R-:W-:Y:S01]  /*3560*/  IMAD.MOV.U32 R14, RZ, RZ, R53 ;  /* 0x000000ffff0e7224 */ /* 0x000fe200078e0035 */
[----:B------:R-:W-:Y:S01]  /*3570*/  PRMT R114, R11, 0x5410, R12 ;  /* 0x000054100b727816 */ /* 0x000fe2000000000c */
[----:B------:R-:W-:Y:S02]  /*3580*/  IMAD.MOV.U32 R11, RZ, RZ, R50 ;  /* 0x000000ffff0b7224 */ /* 0x000fe400078e0032 */
        /* <DEDUP_REMOVED lines=8> */
[----:B------:R-:W-:Y:S02]  /*3610*/  IMAD.MOV.U32 R12, RZ, RZ, R41 ;  /* 0x000000ffff0c7224 */ /* 0x000fe400078e0029 */
[----:B------:R-:W-:Y:S02]  /*3620*/  IMAD.MOV.U32 R13, RZ, RZ, R44 ;  /* 0x000000ffff0d7224 */ /* 0x000fe400078e002c */
[----:B------:R-:W-:Y:S01]  /*3630*/  IMAD.MOV.U32 R14, RZ, RZ, R45 ;  /* 0x000000ffff0e7224 */ /* 0x000fe200078e002d */
[----:B------:R-:W-:Y:S01]  /*3640*/  PRMT R74, R11, 0x5410, R12 ;  /* 0x000054100b4a7816 */ /* 0x000fe2000000000c */
[----:B------:R-:W-:Y:S01]  /*3650*/  IMAD.MOV.U32 R12, RZ, RZ, R43 ;  /* 0x000000ffff0c7224 */ /* 0x000fe200078e002b */
[----:B------:R-:W-:-:S02]  /*3660*/  MOV R11, R42 ;  /* 0x0000002a000b7202 */ /* 0x000fc40000000f00 */
[----:B------:R-:W-:Y:S01]  /*3670*/  PRMT R108, R13, 0x5410, R14 ;  /* 0x000054100d6c7816 */ /* 0x000fe2000000000e */
[----:B------:R-:W-:Y:S01]  /*3680*/  IMAD.MOV.U32 R13, RZ, RZ, R46 ;  /* 0x000000ffff0d7224 */ /* 0x000fe200078e002e */
[----:B------:R-:W-:Y:S01]  /*3690*/  PRMT R104, R11, 0x5410, R12 ;  /* 0x000054100b687816 */ /* 0x000fe2000000000c */
[----:B------:R-:W-:-:S05]  /*36a0*/  IMAD.MOV.U32 R14, RZ, RZ, R47 ;  /* 0x000000ffff0e7224 */ /* 0x000fca00078e002f */
[----:B------:R-:W-:Y:S01]  /*36b0*/  PRMT R109, R13, 0x5410, R14 ;  /* 0x000054100d6d7816 */ /* 0x000fe2000000000e */
[----:B------:R-:W-:Y:S06]  /*36c0*/  @!P5 BRA `(.L_x_1705) ;  /* 0x000000000004d947 */ /* 0x000fec0003800000 */
[----:B------:R-:W-:Y:S01]  /*36d0*/  BPT.TRAP 0x1 ;  /* 0x000000040000795c */ /* 0x000fe20000300000 */
.L_x_1705:
[----:B------:R-:W-:Y:S01]  /*36e0*/  IMAD R89, R19, 0x8, R18 ;  /* 0x0000000813597824 */ /* 0x000fe200078e0212 */
[----:B------:R-:W-:Y:S01]  /*36f0*/  SHF.L.U32 R100, R197, 0x1f, RZ ;  /* 0x0000001fc5647819 */ /* 0x000fe200000006ff */
[----:B------:R-:W-:Y:S03]  /*3700*/  BSSY B1, `(.L_x_1706) ;  /* 0x0000003000017945 */ /* 0x000fe60003800000 */
[----:B------:R-:W0:Y:S02]  /*3710*/  SYNCS.PHASECHK.TRANS64.TRYWAIT P6, [R89+URZ+0x28890], R100 ;  /* 0x02889064590075a7 */ /* 0x000e2400080c017f */
[----:B0-----:R-:W-:Y:S05]  /*3720*/  @!P6 BRA `(.L_x_1707) ;  /* 0x000002480074e947 */ /* 0x001fea0003800000 */
.L_x_2113:
[----:B------:R-:W-:Y:S05]  /*3730*/  BSYNC B1 ;  /* 0x0000000000017941 */ /* 0x000fea0003800000 */
.L_x_1706:
[----:B------:R-:W-:-:S03]  /*3740*/  UMOV UR4, 0xffffffff ;  /* 0xffffffff00047882 */ /* 0x000fc60000000000 */
[----:B------:R-:W-:Y:S05]  /*3750*/  BRA.DIV UR4, `(.L_x_1708) ;  /* 0x0000024a047c7947 */ /* 0x000fea000b800000 */
[----:B------:R1:W2:Y:S04]  /*3760*/  SHFL.IDX PT, R75, R101, RZ, 0x181f ;  /* 0x00181fff654b7589 */ /* 0x0002a800000e0000 */
[----:B------:R1:W3:Y:S02]  /*3770*/  SHFL.IDX PT, R103, R106, RZ, 0x181f ;  /* 0x00181fff6a677589 */ /* 0x0002e400000e0000 */
.L_x_2117:
        /* <DEDUP_REMOVED lines=22> */
[CC--:B------:R-:W-:Y:S01]  /*38e0*/  FMUL.FTZ R126, R68.reuse, R71.reuse ;  /* 0x00000047447e7220 */ /* 0x0c0fe20000410000 */
[----:B------:R-:W-:Y:S02]  /*38f0*/  HADD2.F32 R69, -RZ, R69.H0_H0 ;  /* 0x20000045ff457230 */ /* 0x000fe40000004100 */
[-C--:B------:R-:W-:Y:S01]  /*3900*/  FMUL.FTZ R124, R11, R122.reuse ;  /* 0x0000007a0b7c7220 */ /* 0x080fe20000410000 */
[----:B------:R-:W-:Y:S01]  /*3910*/  FMUL.FTZ R121, R15, R71 ;  /* 0x000000470f797220 */ /* 0x000fe20000410000 */
[----:B------:R-:W-:Y:S01]  /*3920*/  FMUL.FTZ R122, R13, R122 ;  /* 0x0000007a0d7a7220 */ /* 0x000fe20000410000 */
[-C--:B------:R-:W-:Y:S01]  /*3930*/  FFMA.FTZ R126, R15, R69.reuse, -R126 ;  /* 0x000000450f7e7223 */ /* 0x080fe2000001087e */
[-C--:B------:R-:W-:Y:S02]  /*3940*/  FFMA.FTZ R124, R13, R70.reuse, -R124 ;  /* 0x000000460d7c7223 */ /* 0x080fe4000001087c */
[----:B------:R-:W-:Y:S01]  /*3950*/  FFMA.FTZ R71, R11, R70, R122 ;  /* 0x000000460b477223 */ /* 0x000fe2000001007a */
[----:B------:R-:W-:Y:S01]  /*3960*/  FFMA.FTZ R123, R68, R69, R121 ;  /* 0x00000045447b7223 */ /* 0x000fe20000010079 */
[----:B------:R-:W-:-:S02]  /*3970*/  HADD2.F32 R15, -RZ, R120.H1_H1 ;  /* 0x30000078ff0f7230 */ /* 0x000fc40000004100 */
[----:B------:R-:W-:Y:S02]  /*3980*/  HADD2.F32 R120, -RZ, R120.H0_H0 ;  /* 0x20000078ff787230 */ /* 0x000fe40000004100 */
[----:B------:R-:W-:Y:S02]  /*3990*/  HADD2.F32 R68, -RZ, R119.H1_H1 ;  /* 0x30000077ff447230 */ /* 0x000fe40000004100 */
[----:B------:R-:W-:Y:S02]  /*39a0*/  HADD2.F32 R11, -RZ, R12.H1_H1 ;  /* 0x3000000cff0b7230 */ /* 0x000fe40000004100 */
[----:B------:R-:W-:Y:S02]  /*39b0*/  HADD2.F32 R13, -RZ, R14.H1_H1 ;  /* 0x3000000eff0d7230 */ /* 0x000fe40000004100 */
[----:B------:R-:W-:Y:S02]  /*39c0*/  HADD2.F32 R12, -RZ, R12.H0_H0 ;  /* 0x2000000cff0c7230 */ /* 0x000fe40000004100 */
[----:B------:R-:W-:Y:S01]  /*39d0*/  FMUL.FTZ R69, R11, R120 ;  /* 0x000000780b457220 */ /* 0x000fe20000410000 */
[----:B------:R-:W-:-:S02]  /*39e0*/  HADD2.F32 R14, -RZ, R14.H0_H0 ;  /* 0x2000000eff0e7230 */ /* 0x000fc40000004100 */
[----:B------:R-:W-:Y:S01]  /*39f0*/  FMUL.FTZ R121, R13, R68 ;  /* 0x000000440d797220 */ /* 0x000fe20000410000 */
[----:B------:R-:W-:Y:S02]  /*3a00*/  HADD2.F32 R119, -RZ, R119.H0_H0 ;  /* 0x20000077ff777230 */ /* 0x000fe40000004100 */
[C---:B------:R-:W-:Y:S01]  /*3a10*/  FMUL.FTZ R120, R12.reuse, R120 ;  /* 0x000000780c787220 */ /* 0x040fe20000410000 */
[-C--:B------:R-:W-:Y:S01]  /*3a20*/  FFMA.FTZ R69, R12, R15.reuse, -R69 ;  /* 0x0000000f0c457223 */ /* 0x080fe20000010845 */
[C---:B------:R-:W-:Y:S02]  /*3a30*/  FMUL.FTZ R68, R14.reuse, R68 ;  /* 0x000000440e447220 */ /* 0x040fe40000410000 */
[----:B------:R-:W-:Y:S01]  /*3a40*/  FFMA.FTZ R120, R11, R15, R120 ;  /* 0x0000000f0b787223 */ /* 0x000fe20000010078 */
[-C--:B------:R-:W-:Y:S01]  /*3a50*/  FFMA.FTZ R121, R14, R119.reuse, -R121 ;  /* 0x000000770e797223 */ /* 0x080fe20000010879 */
[----:B------:R-:W-:Y:S01]  /*3a60*/  FFMA.FTZ R68, R13, R119, R68 ;  /* 0x000000770d447223 */ /* 0x000fe20000010044 */
[----:B------:R-:W-:-:S02]  /*3a70*/  F2FP.F16.F32.PACK_AB R13, R71, R124 ;  /* 0x0000007c470d723e */ /* 0x000fc400000000ff */
[----:B------:R-:W-:Y:S02]  /*3a80*/  F2FP.F16.F32.PACK_AB R15, R123, R126 ;  /* 0x0000007e7b0f723e */ /* 0x000fe400000000ff */
[----:B------:R-:W-:Y:S02]  /*3a90*/  F2FP.F16.F32.PACK_AB R12, R120, R69 ;  /* 0x00000045780c723e */ /* 0x000fe400000000ff */
[----:B------:R-:W-:-:S07]  /*3aa0*/  F2FP.F16.F32.PACK_AB R14, R68, R121 ;  /* 0x00000079440e723e */ /* 0x000fce00000000ff */
.L_x_1714:
[----:B------:R-:W-:Y:S05]  /*3ab0*/  BSYNC B3 ;  /* 0x0000000000037941 */ /* 0x000fea0003800000 */
.L_x_1713:
[----:B0-----:R4:W-:Y:S02]  /*3ac0*/  ST.E.128 desc[UR54][R72.64], R12 ;  /* 0x0000000c48007985 */ /* 0x0019e4000c101d36 */
.L_x_1712:
[----:B------:R-:W-:Y:S05]  /*3ad0*/  BSYNC B2 ;  /* 0x0000000000027941 */ /* 0x000fea0003800000 */
.L_x_1711:
        /* <DEDUP_REMOVED lines=47> */
.L_x_1716:
[----:B------:R-:W-:Y:S05]  /*3dd0*/  BSYNC B2 ;  /* 0x0000000000027941 */ /* 0x000fea0003800000 */
.L_x_1715:
[----:B0-----:R0:W-:Y:S02]  /*3de0*/  ST.E.128 desc[UR54][R68.64], R12 ;  /* 0x0000000c44007985 */ /* 0x0011e4000c101d36 */
.L_x_1710:
[----:B------:R-:W-:Y:S05]  /*3df0*/  BSYNC B1 ;  /* 0x0000000000017941 */ /* 0x000fea0003800000 */
.L_x_1709:
[----:B------:R-:W-:-:S03]  /*3e00*/  UMOV UR4, 0xffffffff ;  /* 0xffffffff00047882 */ /* 0x000fc60000000000 */
[----:B------:R-:W-:Y:S05]  /*3e10*/  BRA.DIV UR4, `(.L_x_1717) ;  /* 0x0000024604187947 */ /* 0x000fea000b800000 */
[----:B------:R1:W1:Y:S04]  /*3e20*/  SHFL.IDX PT, R67, R101, 0x1, 0x181f ;  /* 0x00381f0065437f89 */ /* 0x00026800000e0000 */
[----:B0-----:R0:W0:Y:S02]  /*3e30*/  SHFL.IDX PT, R69, R106, 0x1, 0x181f ;  /* 0x00381f006a457f89 */ /* 0x00102400000e0000 */
.L_x_2121:
[----:B------:R-:W-:Y:S01]  /*3e40*/  ISETP.NE.AND P6, PT, R118, RZ, PT ;  /* 0x000000ff7600720c */ /* 0x000fe20003fc5270 */
[----:B------:R-:W-:-:S12]  /*3e50*/  BSSY B1, `(.L_x_1718) ;  /* 0x0000066000017945 */ /* 0x000fd80003800000 */
[----:B------:R-:W-:Y:S05]  /*3e60*/  @P6 BRA `(.L_x_1719) ;  /* 0x0000000400906947 */ /* 0x000fea0003800000 */
[----:B------:R-:W-:Y:S04]  /*3e70*/  BSSY B2, `(.L_x_1720) ;  /* 0x0000032000027945 */ /* 0x000fe80003800000 */
[----:B------:R-:W-:Y:S05]  /*3e80*/  @P1 BRA `(.L_x_1721) ;  /* 0x0000000000c01947 */ /* 0x000fea0003800000 */
[----:B----4-:R4:W2:Y:S01]  /*3e90*/  LDS.128 R12, [R91+0x19400] ;  /* 0x019400005b0c7984 */ /* 0x0108a20000000c00 */
[C---:B0-----:R-:W-:Y:S01]  /*3ea0*/  LEA R64, P6, R16.reuse, R69, 0x1 ;  /* 0x0000004510407211 */ /* 0x041fe200078c08ff */
[----:B------:R-:W-:Y:S03]  /*3eb0*/  BSSY B3, `(.L_x_1722) ;  /* 0x000002c000037945 */ /* 0x000fe60003800000 */
[----:B-1----:R-:W-:Y:S02]  /*3ec0*/  LEA.HI.X R65, R16, R67, R17, 0x1, P6 ;  /* 0x0000004310417211 */ /* 0x002fe400030f0c11 */
[----:B------:R-:W-:-:S13]  /*3ed0*/  ISETP.GE.AND P6, PT, R22, R102, PT ;  /* 0x000000661600720c */ /* 0x000fda0003fc6270 */
[----:B----4-:R-:W-:Y:S05]  /*3ee0*/  @P6 BRA `(.L_x_1723) ;  /* 0x0000000000a06947 */ /* 0x010fea0003800000 */
[----:B------:R-:W-:Y:S01]  /*3ef0*/  SHF.R.U64 R11, R60, 0x10, R61 ;  /* 0x000000103c0b7819 */ /* 0x000fe2000000123d */
[--C-:B--2---:R-:W-:Y:S01]  /*3f00*/  HADD2.F32 R60, -RZ, R15.reuse.H1_H1 ;  /* 0x3000000fff3c7230 */ /* 0x104fe20000004100 */
        /* <DEDUP_REMOVED lines=38> */
.L_x_1723:
[----:B------:R-:W-:Y:S05]  /*4170*/  BSYNC B3 ;  /* 0x0000000000037941 */ /* 0x000fea0003800000 */
.L_x_1722:
[----:B--2---:R0:W-:Y:S02]  /*4180*/  ST.E.128 desc[UR54][R64.64], R12 ;  /* 0x0000000c40007985 */ /* 0x0041e4000c101d36 */
.L_x_1721:
[----:B------:R-:W-:Y:S05]  /*4190*/  BSYNC B2 ;  /* 0x0000000000027941 */ /* 0x000fea0003800000 */
.L_x_1720:
[----:B------:R-:W-:Y:S05]  /*41a0*/  @P2 BRA `(.L_x_1719) ;  /* 0x0000000000c02947 */ /* 0x000fea0003800000 */
[----:B0---4-:R0:W4:Y:S01]  /*41b0*/  LDS.128 R12, [R91+0x1d400] ;  /* 0x01d400005b0c7984 */ /* 0x0111220000000c00 */
[C---:B------:R-:W-:Y:S01]  /*41c0*/  LEA R60, P6, R2.reuse, R69, 0x1 ;  /* 0x00000045023c7211 */ /* 0x040fe200078c08ff */
[----:B------:R-:W-:Y:S03]  /*41d0*/  BSSY B2, `(.L_x_1724) ;  /* 0x000002c000027945 */ /* 0x000fe60003800000 */
[----:B-1----:R-:W-:Y:S02]  /*41e0*/  LEA.HI.X R61, R2, R67, R185, 0x1, P6 ;  /* 0x00000043023d7211 */ /* 0x002fe400030f0cb9 */
        /* <DEDUP_REMOVED lines=42> */
.L_x_1725:
[----:B------:R-:W-:Y:S05]  /*4490*/  BSYNC B2 ;  /* 0x0000000000027941 */ /* 0x000fea0003800000 */
.L_x_1724:
[----:B----4-:R0:W-:Y:S02]  /*44a0*/  ST.E.128 desc[UR54][R60.64], R12 ;  /* 0x0000000c3c007985 */ /* 0x0101e4000c101d36 */
.L_x_1719:
[----:B------:R-:W-:Y:S05]  /*44b0*/  BSYNC B1 ;  /* 0x0000000000017941 */ /* 0x000fea0003800000 */
.L_x_1718:
[----:B------:R-:W-:-:S03]  /*44c0*/  UMOV UR4, 0xffffffff ;  /* 0xffffffff00047882 */ /* 0x000fc60000000000 */
[----:B------:R-:W-:Y:S05]  /*44d0*/  BRA.DIV UR4, `(.L_x_1726) ;  /* 0x0000023e04b47947 */ /* 0x000fea000b800000 */
[----:B------:R1:W1:Y:S04]  /*44e0*/  SHFL.IDX PT, R59, R101, 0x2, 0x181f ;  /* 0x00581f00653b7f89 */ /* 0x00026800000e0000 */
[----:B0-----:R0:W0:Y:S02]  /*44f0*/  SHFL.IDX PT, R61, R106, 0x2, 0x181f ;  /* 0x00581f006a3d7f89 */ /* 0x00102400000e0000 */
.L_x_2125:
[----:B------:R-:W-:Y:S04]  /*4500*/  BSSY B1, `(.L_x_1727) ;  /* 0x0000066000017945 */ /* 0x000fe80003800000 */
        /* <DEDUP_REMOVED lines=49> */
.L_x_1732:
[----:B------:R-:W-:Y:S05]  /*4820*/  BSYNC B3 ;  /* 0x0000000000037941 */ /* 0x000fea0003800000 */
.L_x_1731:
[----:B--2---:R0:W-:Y:S02]  /*4830*/  ST.E.128 desc[UR54][R56.64], R12 ;  /* 0x0000000c38007985 */ /* 0x0041e4000c101d36 */
.L_x_1730:
[----:B------:R-:W-:Y:S05]  /*4840*/  BSYNC B2 ;  /* 0x0000000000027941 */ /* 0x000fea0003800000 */
.L_x_1729:
        /* <DEDUP_REMOVED lines=47> */
.L_x_1734:
[----:B------:R-:W-:Y:S05]  /*4b40*/  BSYNC B2 ;  /* 0x0000000000027941 */ /* 0x000fea0003800000 */
.L_x_1733:
[----:B----4-:R0:W-:Y:S02]  /*4b50*/  ST.E.128 desc[UR54][R52.64], R12 ;  /* 0x0000000c34007985 */ /* 0x0101e4000c101d36 */
.L_x_1728:
[----:B------:R-:W-:Y:S05]  /*4b60*/  BSYNC B1 ;  /* 0x0000000000017941 */ /* 0x000fea0003800000 */
.L_x_1727:
[----:B------:R-:W-:-:S03]  /*4b70*/  UMOV UR4, 0xffffffff ;  /* 0xffffffff00047882 */ /* 0x000fc60000000000 */
[----:B------:R-:W-:Y:S05]  /*4b80*/  BRA.DIV UR4, `(.L_x_1735) ;  /* 0x0000023a04547947 */ /* 0x000fea000b800000 */
[----:B-1----:R-:W1:Y:S04]  /*4b90*/  SHFL.IDX PT, R101, R101, 0x3, 0x181f ;  /* 0x00781f0065657f89 */ /* 0x002e6800000e0000 */
[----:B------:R0:W0:Y:S02]  /*4ba0*/  SHFL.IDX PT, R51, R106, 0x3, 0x181f ;  /* 0x00781f006a337f89 */ /* 0x00002400000e0000 */
.L_x_2129:
[----:B------:R-:W-:Y:S05]  /*4bb0*/  @P4 BRA `(.L_x_1736) ;  /* 0x0000003400444947 */ /* 0x000fea0003800000 */
[----:B------:R-:W-:Y:S04]  /*4bc0*/  BSSY B1, `(.L_x_1737) ;  /* 0x0000032000017945 */ /* 0x000fe80003800000 */
        /* <DEDUP_REMOVED lines=47> */
.L_x_1740:
[----:B------:R-:W-:Y:S05]  /*4ec0*/  BSYNC B2 ;  /* 0x0000000000027941 */ /* 0x000fea0003800000 */
.L_x_1739:
[----:B----4-:R0:W-:Y:S02]  /*4ed0*/  ST.E.128 desc[UR54][R48.64], R12 ;  /* 0x0000000c30007985 */ /* 0x0101e4000c101d36 */
.L_x_1738:
[----:B------:R-:W-:Y:S05]  /*4ee0*/  BSYNC B1 ;  /* 0x0000000000017941 */ /* 0x000fea0003800000 */
.L_x_1737:
        /* <DEDUP_REMOVED lines=47> */
.L_x_1742:
[----:B------:R-:W-:Y:S05]  /*51e0*/  BSYNC B1 ;  /* 0x0000000000017941 */ /* 0x000fea0003800000 */
.L_x_1741:
[----:B----4-:R0:W-:Y:S01]  /*51f0*/  ST.E.128 desc[UR54][R44.64], R12 ;  /* 0x0000000c2c007985 */ /* 0x0101e2000c101d36 */
[----:B------:R-:W-:Y:S05]  /*5200*/  BRA `(.L_x_1736) ;  /* 0x0000002c00b07947 */ /* 0x000fea0003800000 */
.L_x_1696:
[C---:B------:R-:W-:Y:S01]  /*5210*/  VIADD R40, R188.reuse, 0x20 ;  /* 0x00000020bc287836 */ /* 0x040fe20000000000 */
[----:B------:R-:W-:Y:S02]  /*5220*/  IADD3 R44, R188, 0x40, RZ ;  /* 0x00000040bc2c7810 */ /* 0x000fe40007ffe0ff */
[----:B------:R-:W-:Y:S02]  /*5230*/  CS2R R46, SRZ ;  /* 0x00000000002e7805 */ /* 0x000fe4000001ff00 */
[----:B------:R-:W-:-:S04]  /*5240*/  ISETP.GE.AND P4, PT, R40, R95, PT ;  /* 0x0000005f2800720c */ /* 0x000fc80003f86270 */
        /* <DEDUP_REMOVED lines=18> */
[----:B------:R-:W-:-:S05]  /*5370*/  @!P5 IADD3 R44, P6, R82, R14, RZ ;  /* 0x0000000e522cd210 */ /* 0x000fca0007fde0ff */
[----:B------:R-:W-:Y:S02]  /*5380*/  @!P5 IMAD.X R45, R89, 0x1, R39, P6 ;  /* 0x00000001592dd824 */ /* 0x000fe400030e0627 */
[----:B------:R-:W0:Y:S01]  /*5390*/  @!P5 LDC.64 R50, c[0x0][0x400] ;  /* 0x00010000ff32db82 */ /* 0x000e220000000a00 */
[----:B----4-:R-:W-:-:S04]  /*53a0*/  @!P5 LEA R48, P6, R44, R48, 0x1 ;  /* 0x000000302c30d211 */ /* 0x010fc800078c08ff */
[----:B------:R-:W-:Y:S02]  /*53b0*/  @!P5 LEA.HI.X R49, R44, R49, R45, 0x1, P6 ;  /* 0x000000312c31d211 */ /* 0x000fe400030f0c2d */
[----:B------:R-:W-:-:S05]  /*53c0*/  @!P5 IADD3 R44, P6, R86, R12, RZ ;  /* 0x0000000c562cd210 */ /* 0x000fca0007fde0ff */
[----:B------:R-:W-:Y:S01]  /*53d0*/  @!P5 IMAD.X R45, R11, 0x1, R78, P6 ;  /* 0x000000010b2dd824 */ /* 0x000fe200030e064e */
[----:B0-----:R-:W-:-:S04]  /*53e0*/  @!P5 LEA R50, P6, R44, R50, 0x1 ;  /* 0x000000322c32d211 */ /* 0x001fc800078c08ff */
[----:B------:R-:W-:Y:S02]  /*53f0*/  @!P5 LEA.HI.X R51, R44, R51, R45, 0x1, P6 ;  /* 0x000000332c33d211 */ /* 0x000fe400030f0c2d */
[----:B------:R-:W-:Y:S02]  /*5400*/  CS2R R44, SRZ ;  /* 0x00000000002c7805 */ /* 0x000fe4000001ff00 */
[----:B------:R-:W-:-:S04]  /*5410*/  @!P4 LEA R56, P6, R42, R56, 0x1 ;  /* 0x000000382a38c211 */ /* 0x000fc800078c08ff */
[----:B------:R-:W-:Y:S02]  /*5420*/  @!P4 LEA.HI.X R57, R42, R57, R43, 0x1, P6 ;  /* 0x000000392a39c211 */ /* 0x000fe400030f0c2b */
[----:B------:R-:W-:Y:S02]  /*5430*/  CS2R R42, SRZ ;  /* 0x00000000002a7805 */ /* 0x000fe4000001ff00 */
[C---:B-1----:R-:W-:Y:S01]  /*5440*/  @!P4 LEA R58, P6, R40.reuse, R58, 0x1 ;  /* 0x0000003a283ac211 */ /* 0x042fe200078c08ff */
[----:B------:R0:W5:Y:S03]  /*5450*/  @!P5 LDG.E.128 R44, desc[UR54][R50.64] ;  /* 0x00000036322cd981 */ /* 0x000166000c1e1d00 */
[----:B------:R-:W-:Y:S02]  /*5460*/  @!P4 LEA.HI.X R59, R40, R59, R41, 0x1, P6 ;  /* 0x0000003b283bc211 */ /* 0x000fe400030f0c29 */
[----:B------:R-:W-:-:S02]  /*5470*/  CS2R R40, SRZ ;  /* 0x0000000000287805 */ /* 0x000fc4000001ff00 */
[----:B------:R-:W-:Y:S02]  /*5480*/  CS2R R54, SRZ ;  /* 0x0000000000367805 */ /* 0x000fe4000001ff00 */
[----:B------:R-:W-:Y:S02]  /*5490*/  CS2R R52, SRZ ;  /* 0x0000000000347805 */ /* 0x000fe4000001ff00 */
[----:B------:R1:W5:Y:S01]  /*54a0*/  @!P5 LDG.E.128 R40, desc[UR54][R48.64] ;  /* 0x000000363028d981 */ /* 0x000362000c1e1d00 */
[----:B0-----:R-:W-:-:S03]  /*54b0*/  CS2R R50, SRZ ;  /* 0x0000000000327805 */ /* 0x001fc6000001ff00 */
[----:B------:R0:W5:Y:S01]  /*54c0*/  @!P4 LDG.E.128 R52, desc[UR54][R58.64] ;  /* 0x000000363a34c981 */ /* 0x000162000c1e1d00 */
[----:B-1----:R-:W-:-:S06]  /*54d0*/  CS2R R48, SRZ ;  /* 0x0000000000307805 */ /* 0x002fcc000001ff00 */
[----:B------:R1:W5:Y:S01]  /*54e0*/  @!P4 LDG.E.128 R48, desc[UR54][R56.64] ;  /* 0x000000363830c981 */ /* 0x000362000c1e1d00 */
[----:B--2---:R-:W-:Y:S01]  /*54f0*/  @!P3 LEA R64, P4, R62, R64, 0x1 ;  /* 0x000000403e40b211 */ /* 0x004fe200078808ff */
[----:B------:R-:W-:-:S03]  /*5500*/  VIADD R68, R188, 0x60 ;  /* 0x00000060bc447836 */ /* 0x000fc60000000000 */
[----:B------:R-:W-:Y:S02]  /*5510*/  @!P3 LEA.HI.X R65, R62, R65, R63, 0x1, P4 ;  /* 0x000000413e41b211 */ /* 0x000fe400020f0c3f */
[----:B---3--:R-:W-:-:S04]  /*5520*/  @!P3 LEA R66, P4, R60, R66, 0x1 ;  /* 0x000000423c42b211 */ /* 0x008fc800078808ff */
[----:B------:R-:W-:Y:S02]  /*5530*/  @!P3 LEA.HI.X R67, R60, R67, R61, 0x1, P4 ;  /* 0x000000433c43b211 */ /* 0x000fe400020f0c3d */
[----:B------:R-:W-:-:S04]  /*5540*/  ISETP.GE.AND P4, PT, R68, R95, PT ;  /* 0x0000005f4400720c */ /* 0x000fc80003f86270 */
[----:B------:R-:W-:Y:S02]  /*5550*/  ISETP.GE.OR P4, PT, R16, R102, P4 ;  /* 0x000000661000720c */ /* 0x000fe40002786670 */
[----:B0-----:R-:W-:Y:S02]  /*5560*/  CS2R R58, SRZ ;  /* 0x00000000003a7805 */ /* 0x001fe4000001ff00 */
[----:B-1----:R-:W-:Y:S02]  /*5570*/  CS2R R56, SRZ ;  /* 0x0000000000387805 */ /* 0x002fe4000001ff00 */
[----:B------:R-:W-:Y:S02]  /*5580*/  CS2R R62, SRZ ;  /* 0x00000000003e7805 */ /* 0x000fe4000001ff00 */
[----:B------:R-:W-:Y:S01]  /*5590*/  CS2R R60, SRZ ;  /* 0x00000000003c7805 */ /* 0x000fe2000001ff00 */
        /* <DEDUP_REMOVED lines=11> */
[----:B------:R-:W-:Y:S01]  /*5650*/  ULDC.64 UR4, c[0x0][0x3e8] ;  /* 0x0000fa0000047ab9 */ /* 0x000fe20000000a00 */
[----:B------:R-:W-:Y:S01]  /*5660*/  IMAD.MOV.U32 R13, RZ, RZ, R11 ;  /* 0x000000ffff0d7224 */ /* 0x000fe200078e000b */
[----:B------:R-:W-:-:S04]  /*5670*/  ULDC.64 UR6, c[0x0][0x400] ;  /* 0x0001000000067ab9 */ /* 0x000fc80000000a00 */
[----:B------:R-:W1:Y:S01]  /*5680*/  LDC.64 R66, c[0x0][0x408] ;  /* 0x00010200ff427b82 */ /* 0x000e620000000a00 */
[----:B0-----:R-:W-:-:S04]  /*5690*/  IMAD.WIDE.U32 R14, R64, 0x60, R14 ;  /* 0x00000060400e7825 */ /* 0x001fc800078e000e */
[----:B------:R-:W-:Y:S01]  /*56a0*/  IMAD R65, R65, 0x60, RZ ;  /* 0x0000006041417824 */ /* 0x000fe200078e02ff */
[----:B------:R-:W-:Y:S01]  /*56b0*/  IADD3 R14, P4, R82, R14, RZ ;  /* 0x0000000e520e7210 */ /* 0x000fe20007f9e0ff */
[----:B-1----:R-:W-:-:S03]  /*56c0*/  IMAD.WIDE.U32 R12, R66, 0x60, R12 ;  /* 0x00000060420c7825 */ /* 0x002fc600078e000c */
[----:B------:R-:W-:Y:S01]  /*56d0*/  IADD3.X R15, R39, R15, R65, P4, !PT ;  /* 0x0000000f270f7210 */ /* 0x000fe200027fe441 */
[----:B------:R-:W-:Y:S01]  /*56e0*/  IMAD R67, R67, 0x60, RZ ;  /* 0x0000006043437824 */ /* 0x000fe200078e02ff */
[----:B------:R-:W-:-:S04]  /*56f0*/  IADD3 R11, P4, R86, R12, RZ ;  /* 0x0000000c560b7210 */ /* 0x000fc80007f9e0ff */
[----:B------:R-:W-:Y:S02]  /*5700*/  IADD3.X R12, R78, R13, R67, P4, !PT ;  /* 0x0000000d4e0c7210 */ /* 0x000fe400027fe443 */
[----:B------:R-:W-:-:S04]  /*5710*/  LEA R64, P4, R14, UR4, 0x1 ;  /* 0x000000040e407c11 */ /* 0x000fc8000f8808ff */
[----:B------:R-:W-:Y:S02]  /*5720*/  LEA.HI.X R65, R14, UR5, R15, 0x1, P4 ;  /* 0x000000050e417c11 */ /* 0x000fe4000a0f0c0f */
[----:B------:R-:W-:-:S04]  /*5730*/  LEA R68, P4, R11, UR6, 0x1 ;  /* 0x000000060b447c11 */ /* 0x000fc8000f8808ff */
[----:B------:R-:W-:Y:S01]  /*5740*/  LEA.HI.X R69, R11, UR7, R12, 0x1, P4 ;  /* 0x000000070b457c11 */ /* 0x000fe2000a0f0c0c */
[----:B------:R-:W5:Y:S05]  /*5750*/  LDG.E.128 R64, desc[UR54][R64.64] ;  /* 0x0000003640407981 */ /* 0x000f6a000c1e1d00 */
[----:B------:R-:W5:Y:S03]  /*5760*/  LDG.E.128 R68, desc[UR54][R68.64] ;  /* 0x0000003644447981 */ /* 0x000f66000c1e1d00 */
.L_x_1744:
[----:B------:R-:W-:Y:S05]  /*5770*/  BSYNC B1 ;  /* 0x0000000000017941 */ /* 0x000fea0003800000 */
.L_x_1743:
[----:B-----5:R-:W-:Y:S01]  /*5780*/  IMAD.MOV.U32 R12, RZ, RZ, R67 ;  /* 0x000000ffff0c7224 */ /* 0x020fe200078e0043 */
        /* <DEDUP_REMOVED lines=14> */
[----:B------:R-:W-:Y:S01]  /*5870*/  PLOP3.LUT P5, PT, PT, PT, UP0, 0x80, 0x0 ;  /* 0x000000000000781c */ /* 0x000fe20003faf008 */
[----:B------:R-:W-:Y:S01]  /*5880*/  IMAD.MOV.U32 R11, RZ, RZ, R42 ;  /* 0x000000ffff0b7224 */ /* 0x000fe200078e002a */
[----:B------:R-:W-:Y:S01]  /*5890*/  PRMT R124, R12, 0x7610, R124 ;  /* 0x000076100c7c7816 */ /* 0x000fe2000000007c */
        /* <DEDUP_REMOVED lines=12> */
[----:B------:R-:W-:Y:S01]  /*5960*/  PRMT R130, R14, 0x7610, R130 ;  /* 0x000076100e827816 */ /* 0x000fe20000000082 */
[----:B------:R-:W-:Y:S01]  /*5970*/  IMAD.MOV.U32 R14, RZ, RZ, R49 ;  /* 0x000000ffff0e7224 */ /* 0x000fe200078e0031 */
[----:B------:R-:W-:Y:S02]  /*5980*/  PRMT R123, R13, 0x7610, R123 ;  /* 0x000076100d7b7816 */ /* 0x000fe4000000007b */
[----:B------:R-:W-:Y:S02]  /*5990*/  MOV R13, R48 ;  /* 0x00000030000d7202 */ /* 0x000fe40000000f00 */
[----:B------:R-:W-:Y:S01]  /*59a0*/  PRMT R117, R11, 0x5410, R12 ;  /* 0x000054100b757816 */ /* 0x000fe2000000000c */
[----:B------:R-:W-:Y:S01]  /*59b0*/  IMAD.MOV.U32 R12, RZ, RZ, R55 ;  /* 0x000000ffff0c7224 */ /* 0x000fe200078e0037 */
[----:B------:R-:W-:Y:S01]  /*59c0*/  PRMT R118, R13, 0x7610, R118 ;  /* 0x000076100d767816 */ /* 0x000fe20000000076 */
[----:B------:R-:W-:Y:S01]  /*59d0*/  IMAD.MOV.U32 R13, RZ, RZ, R52 ;  /* 0x000000ffff0d7224 */ /* 0x000fe200078e0034 */
[----:B------:R-:W-:Y:S01]  /*59e0*/  PRMT R120, R14, 0x7610, R120 ;  /* 0x000076100e787816 */ /* 0x000fe20000000078 */
[----:B------:R-:W-:-:S02]  /*59f0*/  IMAD.MOV.U32 R14, RZ, RZ, R53 ;  /* 0x000000ffff0e7224 */ /* 0x000fc400078e0035 */
[----:B------:R-:W-:Y:S01]  /*5a00*/  IMAD.MOV.U32 R11, RZ, RZ, R54 ;  /* 0x000000ffff0b7224 */ /* 0x000fe200078e0036 */
        /* <DEDUP_REMOVED lines=17> */
.L_x_1745:
[----:B------:R-:W-:Y:S01]  /*5b20*/  IMAD R89, R19, 0x8, R18 ;  /* 0x0000000813597824 */ /* 0x000fe200078e0212 */
[----:B------:R-:W-:Y:S01]  /*5b30*/  SHF.L.U32 R100, R197, 0x1f, RZ ;  /* 0x0000001fc5647819 */ /* 0x000fe200000006ff */
[----:B------:R-:W0:Y:S01]  /*5b40*/  LDC R107, c[0x0][0x2f4] ;  /* 0x0000bd00ff6b7b82 */ /* 0x000e220000000800 */
[----:B------:R-:W-:Y:S02]  /*5b50*/  BSSY B1, `(.L_x_1746) ;  /* 0x0000003000017945 */ /* 0x000fe40003800000 */
[----:B------:R-:W1:Y:S02]  /*5b60*/  SYNCS.PHASECHK.TRANS64.TRYWAIT P4, [R89+URZ+0x28890], R100 ;  /* 0x02889064590075a7 */ /* 0x000e64000808017f */
[----:B-1----:R-:W-:Y:S05]  /*5b70*/  @!P4 BRA `(.L_x_1747) ;  /* 0x0000022800a4c947 */ /* 0x002fea0003800000 */
.L_x_2130:
[----:B------:R-:W-:Y:S05]  /*5b80*/  BSYNC B1 ;  /* 0x0000000000017941 */ /* 0x000fea0003800000 */
.L_x_1746:
[----:B------:R-:W-:Y:S01]  /*5b90*/  UMOV UR4, 0xffffffff ;  /* 0xffffffff00047882 */ /* 0x000fe20000000000 */
[----:B0-----:R-:W-:Y:S02]  /*5ba0*/  IMAD.IADD R109, R107, 0x1, -R36 ;  /* 0x000000016b6d7824 */ /* 0x001fe400078e0a24 */
[----:B------:R-:W-:Y:S05]  /*5bb0*/  BRA.DIV UR4, `(.L_x_1748) ;  /* 0x0000022a04a87947 */ /* 0x000fea000b800000 */
[----:B------:R0:W2:Y:S04]  /*5bc0*/  SHFL.IDX PT, R105, R101, RZ, 0x181f ;  /* 0x00181fff65697589 */ /* 0x0000a800000e0000 */
[----:B------:R0:W3:Y:S02]  /*5bd0*/  SHFL.IDX PT, R104, R106, RZ, 0x181f ;  /* 0x00181fff6a687589 */ /* 0x0000e400000e0000 */
.L_x_2134:
[----:B------:R-:W-:Y:S01]  /*5be0*/  ISETP.GE.OR P4, PT, R188, R95, P1 ;  /* 0x0000005fbc00720c */ /* 0x000fe20000f86670 */
[----:B------:R-:W-:-:S12]  /*5bf0*/  BSSY B1, `(.L_x_1749) ;  /* 0x0000074000017945 */ /* 0x000fd80003800000 */
[----:B------:R-:W-:Y:S05]  /*5c00*/  @P4 BRA `(.L_x_1750) ;  /* 0x0000000400c84947 */ /* 0x000fea0003800000 */
[----:B------:R-:W-:Y:S01]  /*5c10*/  SEL R11, R36, R109, !P0 ;  /* 0x0000006d240b7207 */ /* 0x000fe20004000000 */
[----:B------:R-:W-:Y:S01]  /*5c20*/  BSSY B2, `(.L_x_1751) ;  /* 0x000006c000027945 */ /* 0x000fe20003800000 */
[----:B------:R-:W-:Y:S02]  /*5c30*/  SHF.R.U32.HI R13, RZ, 0x3, R207 ;  /* 0x00000003ff0d7819 */ /* 0x000fe400000116cf */
[----:B------:R-:W-:Y:S02]  /*5c40*/  SHF.R.S32.HI R12, RZ, 0x1f, R11 ;  /* 0x0000001fff0c7819 */ /* 0x000fe4000001140b */
[----:B---3--:R-:W-:Y:S02]  /*5c50*/  LEA R102, P4, R76, R104, 0x1 ;  /* 0x000000684c667211 */ /* 0x008fe400078808ff */
[----:B------:R-:W-:Y:S02]  /*5c60*/  LEA.HI R12, R12, R11, RZ, 0x4 ;  /* 0x0000000b0c0c7211 */ /* 0x000fe400078f20ff */
[----:B--2---:R-:W-:-:S02]  /*5c70*/  LEA.HI.X R103, R76, R105, R88, 0x1, P4 ;  /* 0x000000694c677211 */ /* 0x004fc400020f0c58 */
[----:B------:R-:W-:-:S04]  /*5c80*/  LEA.HI.SX32 R12, R12, R79, 0x1c ;  /* 0x0000004f0c0c7211 */ /* 0x000fc800078fe2ff */
[----:B------:R-:W-:Y:S01]  /*5c90*/  SHF.R.S32.HI R11, RZ, 0x1f, R12 ;  /* 0x0000001fff0b7819 */ /* 0x000fe2000001140c */
[----:B------:R-:W-:-:S03]  /*5ca0*/  IMAD.SHL.U32 R122, R12, 0x8, RZ ;  /* 0x000000080c7a7824 */ /* 0x000fc600078e00ff */
[----:B------:R-:W-:Y:S02]  /*5cb0*/  LEA.HI R12, R11, R12, RZ, 0x3 ;  /* 0x0000000c0b0c7211 */ /* 0x000fe400078f18ff */
[----:B------:R-:W-:-:S03]  /*5cc0*/  LOP3.LUT R11, R207, 0x38, R122, 0xf8, !PT ;  /* 0x00000038cf0b7812 */ /* 0x000fc600078ef87a */
[----:B------:R-:W-:Y:S01]  /*5cd0*/  IMAD.SHL.U32 R12, R12, 0x400, RZ ;  /* 0x000004000c0c7824 */ /* 0x000fe200078e00ff */
[----:B------:R-:W-:-:S04]  /*5ce0*/  LOP3.LUT R11, R11, R13, RZ, 0x3c, !PT ;  /* 0x0000000d0b0b7212 */ /* 0x000fc800078e3cff */
[----:B------:R-:W-:-:S04]  /*5cf0*/  LOP3.LUT R12, R12, 0x7fffe000, RZ, 0xc0, !PT ;  /* 0x7fffe0000c0c7812 */ /* 0x000fc800078ec0ff */
[----:B------:R-:W-:Y:S02]  /*5d00*/  IADD3 R12, R11, R12, R211 ;  /* 0x0000000c0b0c7210 */ /* 0x000fe40007ffe0d3 */
[----:B------:R-:W-:-:S03]  /*5d10*/  LEA R11, R19, R4, 0xe ;  /* 0x00000004130b7211 */ /* 0x000fc600078e70ff */
[----:B------:R-:W-:Y:S02]  /*5d20*/  IMAD R13, R19, 0x4000, R12 ;  /* 0x00004000130d7824 */ /* 0x000fe400078e020c */
[--C-:B------:R-:W-:Y:S02]  /*5d30*/  IMAD R11, R11, 0x2, R18.reuse ;  /* 0x000000020b0b7824 */ /* 0x100fe400078e0212 */
[----:B------:R-:W-:-:S03]  /*5d40*/  IMAD R72, R13, 0x2, R18 ;  /* 0x000000020d487824 */ /* 0x000fc600078e0212 */
[----:B------:R2:W3:Y:S04]  /*5d50*/  LDS.128 R12, [R11+0x18400] ;  /* 0x018400000b0c7984 */ /* 0x0004e80000000c00 */
[----:B------:R-:W4:Y:S01]  /*5d60*/  LDS.128 R72, [R72+0x18400] ;  /* 0x0184000048487984 */ /* 0x000f220000000c00 */
[----:B------:R-:W-:Y:S05]  /*5d70*/  @P3 BRA `(.L_x_1752) ;  /* 0x0000000400583947 */ /* 0x000fea0003800000 */
[----:B------:R-:W-:Y:S01]  /*5d80*/  SHF.R.U32.HI R126, RZ, 0x10, R45 ;  /* 0x00000010ff7e7819 */ /* 0x000fe2000001162d */
[----:B------:R-:W-:Y:S01]  /*5d90*/  HADD2.F32 R125, -RZ, R125.H0_H0 ;  /* 0x2000007dff7d7230 */ /* 0x000fe20000004100 */
[--C-:B------:R-:W-:Y:S02]  /*5da0*/  SHF.R.U64 R40, R40, 0x10, R41.reuse ;  /* 0x0000001028287819 */ /* 0x100fe40000001229 */
[----:B------:R-:W-:Y:S01]  /*5db0*/  SHF.R.U32.HI R128, RZ, 0x10, R41 ;  /* 0x00000010ff807819 */ /* 0x000fe20000011629 */
[----:B------:R-:W-:Y:S01]  /*5dc0*/  HADD2.F32 R126, -RZ, R126.H0_H0 ;  /* 0x2000007eff7e7230 */ /* 0x000fe20000004100 */
[--C-:B--2---:R-:W-:Y:S01]  /*5dd0*/  SHF.R.U64 R11, R42, 0x10, R43.reuse ;  /* 0x000000102a0b7819 */ /* 0x104fe2000000122b */
[--C-:B----4-:R-:W-:Y:S01]  /*5de0*/  HADD2.F32 R42, -RZ, R73.reuse.H0_H0 ;  /* 0x20000049ff2a7230 */ /* 0x110fe20000004100 */
[----:B------:R-:W-:Y:S01]  /*5df0*/  SHF.R.U32.HI R129, RZ, 0x10, R43 ;  /* 0x00000010ff817819 */ /* 0x000fe2000001162b */
[----:B---3--:R-:W-:Y:S01]  /*5e00*/  IMAD.MOV.U32 R43, RZ, RZ, R12 ;  /* 0x000000ffff2b7224 */ /* 0x008fe200078e000c */
[--C-:B------:R-:W-:Y:S01]  /*5e10*/  SHF.R.U64 R41, R46, 0x10, R47.reuse ;  /* 0x000000102e297819 */ /* 0x100fe2000000122f */
[----:B------:R-:W-:Y:S01]  /*5e20*/  HADD2.F32 R73, -RZ, R73.H1_H1 ;  /* 0x30000049ff497230 */ /* 0x000fe20000004100 */
[----:B------:R-:W-:Y:S01]  /*5e30*/  SHF.R.U32.HI R127, RZ, 0x10, R47 ;  /* 0x00000010ff7f7819 */ /* 0x000fe2000001162f */
[----:B------:R-:W-:Y:S01]  /*5e40*/  HADD2.F32 R47, -RZ, R130.H0_H0 ;  /* 0x20000082ff2f7230 */ /* 0x000fe20000004100 */
[----:B------:R-:W-:Y:S01]  /*5e50*/  SHF.R.U64 R44, R44, 0x10, R45 ;  /* 0x000000102c2c7819 */ /* 0x000fe2000000122d */
[----:B------:R-:W-:-:S02]  /*5e60*/  IMAD.MOV.U32 R45, RZ, RZ, R15 ;  /* 0x000000ffff2d7224 */ /* 0x000fc400078e000f */
[--C-:B------:R-:W-:Y:S02]  /*5e70*/  HADD2.F32 R12, -RZ, R13.reuse.H0_H0 ;  /* 0x2000000dff0c7230 */ /* 0x100fe40000004100 */
        /* <DEDUP_REMOVED lines=10> */
[----:B------:R-:W-:-:S02]  /*5f20*/  HADD2.F32 R73, -RZ, R75.H0_H0 ;  /* 0x2000004bff497230 */ /* 0x000fc40000004100 */
[--C-:B------:R-:W-:Y:S01]  /*5f30*/  HADD2.F32 R126, -RZ, R124.reuse.H1_H1 ;  /* 0x3000007cff7e7230 */ /* 0x100fe20000004100 */
[----:B------:R-:W-:Y:S01]  /*5f40*/  F2FP.F16.F32.PACK_AB R15, R15, R12 ;  /* 0x0000000c0f0f723e */ /* 0x000fe200000000ff */
[----:B------:R-:W-:Y:S01]  /*5f50*/  HADD2.F32 R75, -RZ, R75.H1_H1 ;  /* 0x3000004bff4b7230 */ /* 0x000fe20000004100 */
[----:B------:R-:W-:Y:S01]  /*5f60*/  F2FP.F16.F32.PACK_AB R42, R42, R13 ;  /* 0x0000000d2a2a723e */ /* 0x000fe200000000ff */
[----:B------:R-:W-:Y:S01]  /*5f70*/  HADD2.F32 R128, -RZ, R127.H0_H0 ;  /* 0x2000007fff807230 */ /* 0x000fe20000004100 */
[----:B------:R-:W-:Y:S01]  /*5f80*/  MOV R13, R15 ;  /* 0x0000000f000d7202 */ /* 0x000fe20000000f00 */
[--C-:B------:R-:W-:Y:S02]  /*5f90*/  HADD2.F32 R46, -RZ, R45.reuse.H0_H0 ;  /* 0x2000002dff2e7230 */ /* 0x100fe40000004100 */
[----:B------:R-:W-:Y:S02]  /*5fa0*/  HADD2.F32 R47, -RZ, R45.H1_H1 ;  /* 0x3000002dff2f7230 */ /* 0x000fe40000004100 */
[----:B------:R-:W-:Y:S01]  /*5fb0*/  FMUL.FTZ R45, R73, R126 ;  /* 0x0000007e492d7220 */ /* 0x000fe20000410000 */
[----:B------:R-:W-:-:S02]  /*5fc0*/  HADD2.F32 R125, -RZ, R124.H0_H0 ;  /* 0x2000007cff7d7230 */ /* 0x000fc40000004100 */
[----:B------:R-:W-:Y:S01]  /*5fd0*/  FMUL.FTZ R130, R75, R128 ;  /* 0x000000804b827220 */ /* 0x000fe20000410000 */
[----:B------:R-:W-:Y:S02]  /*5fe0*/  HADD2.F32 R124, -RZ, R129.H0_H0 ;  /* 0x20000081ff7c7230 */ /* 0x000fe40000004100 */
[C---:B------:R-:W-:Y:S01]  /*5ff0*/  FMUL.FTZ R126, R46.reuse, R126 ;  /* 0x0000007e2e7e7220 */ /* 0x040fe20000410000 */
[----:B------:R-:W-:Y:S01]  /*6000*/  FMUL.FTZ R128, R47, R128 ;  /* 0x000000802f807220 */ /* 0x000fe20000410000 */
[-C--:B------:R-:W-:Y:S01]  /*6010*/  FFMA.FTZ R45, R46, R125.reuse, -R45 ;  /* 0x0000007d2e2d7223 */ /* 0x080fe2000001082d */
[----:B------:R-:W-:Y:S02]  /*6020*/  HADD2.F32 R40, -RZ, R40.H0_H0 ;  /* 0x20000028ff287230 */ /* 0x000fe40000004100 */
[----:B------:R-:W-:Y:S01]  /*6030*/  FFMA.FTZ R46, R73, R125, R126 ;  /* 0x0000007d492e7223 */ /* 0x000fe2000001007e */
[-C--:B------:R-:W-:Y:S01]  /*6040*/  FFMA.FTZ R130, R47, R124.reuse, -R130 ;  /* 0x0000007c2f827223 */ /* 0x080fe20000010882 */
[----:B------:R-:W-:Y:S01]  /*6050*/  FFMA.FTZ R127, R75, R124, R128 ;  /* 0x0000007c4b7f7223 */ /* 0x000fe20000010080 */
[----:B------:R-:W-:-:S02]  /*6060*/  HADD2.F32 R73, -RZ, R123.H1_H1 ;  /* 0x3000007bff497230 */ /* 0x000fc40000004100 */
[----:B------:R-:W-:Y:S01]  /*6070*/  HADD2.F32 R75, -RZ, R44.H0_H0 ;  /* 0x2000002cff4b7230 */ /* 0x000fe20000004100 */
[----:B------:R-:W-:Y:S01]  /*6080*/  F2FP.F16.F32.PACK_AB R45, R130, R45 ;  /* 0x0000002d822d723e */ /* 0x000fe200000000ff */
[--C-:B------:R-:W-:Y:S01]  /*6090*/  HADD2.F32 R47, -RZ, R72.reuse.H0_H0 ;  /* 0x20000048ff2f7230 */ /* 0x100fe20000004100 */
[----:B------:R-:W-:Y:S01]  /*60a0*/  F2FP.F16.F32.PACK_AB R46, R127, R46 ;  /* 0x0000002e7f2e723e */ /* 0x000fe200000000ff */
[----:B------:R-:W-:Y:S02]  /*60b0*/  HADD2.F32 R123, -RZ, R123.H0_H0 ;  /* 0x2000007bff7b7230 */ /* 0x000fe40000004100 */
[--C-:B------:R-:W-:Y:S02]  /*60c0*/  HADD2.F32 R44, -RZ, R43.reuse.H0_H0 ;  /* 0x2000002bff2c7230 */ /* 0x100fe40000004100 */
[----:B------:R-:W-:Y:S02]  /*60d0*/  HADD2.F32 R72, -RZ, R72.H1_H1 ;  /* 0x30000048ff487230 */ /* 0x000fe40000004100 */
[----:B------:R-:W-:Y:S01]  /*60e0*/  FMUL.FTZ R125, R47, R123 ;  /* 0x0000007b2f7d7220 */ /* 0x000fe20000410000 */
[----:B------:R-:W-:-:S02]  /*60f0*/  HADD2.F32 R43, -RZ, R43.H1_H1 ;  /* 0x3000002bff2b7230 */ /* 0x000fc40000004100 */
[----:B------:R-:W-:Y:S01]  /*6100*/  FMUL.FTZ R124, R44, R123 ;  /* 0x0000007b2c7c7220 */ /* 0x000fe20000410000 */
[----:B------:R-:W-:Y:S02]  /*6110*/  HADD2.F32 R11, -RZ, R11.H0_H0 ;  /* 0x2000000bff0b7230 */ /* 0x000fe40000004100 */
[----:B------:R-:W-:Y:S01]  /*6120*/  FMUL.FTZ R126, R72, R75 ;  /* 0x0000004b487e7220 */ /* 0x000fe20000410000 */
[----:B------:R-:W-:Y:S01]  /*6130*/  FFMA.FTZ R125, R44, R73, -R125 ;  /* 0x000000492c7d7223 */ /* 0x000fe2000001087d */
[----:B------:R-:W-:Y:S01]  /*6140*/  FMUL.FTZ R75, R43, R75 ;  /* 0x0000004b2b4b7220 */ /* 0x000fe20000410000 */
[----:B------:R-:W-:Y:S01]  /*6150*/  FFMA.FTZ R124, R47, R73, R124 ;  /* 0x000000492f7c7223 */ /* 0x000fe2000001007c */
[-C--:B------:R-:W-:Y:S01]  /*6160*/  FFMA.FTZ R126, R43, R40.reuse, -R126 ;  /* 0x000000282b7e7223 */ /* 0x080fe2000001087e */
[----:B------:R-:W-:Y:S02]  /*6170*/  HADD2.F32 R43, -RZ, R121.H1_H1 ;  /* 0x30000079ff2b7230 */ /* 0x000fe40000004100 */
[----:B------:R-:W-:Y:S01]  /*6180*/  FFMA.FTZ R75, R72, R40, R75 ;  /* 0x00000028484b7223 */ /* 0x000fe2000001004b */
[----:B------:R-:W-:-:S02]  /*6190*/  HADD2.F32 R47, -RZ, R41.H0_H0 ;  /* 0x20000029ff2f7230 */ /* 0x000fc40000004100 */
[----:B------:R-:W-:Y:S01]  /*61a0*/  HADD2.F32 R121, -RZ, R121.H0_H0 ;  /* 0x20000079ff797230 */ /* 0x000fe20000004100 */
[----:B------:R-:W-:Y:S01]  /*61b0*/  F2FP.F16.F32.PACK_AB R12, R126, R125 ;  /* 0x0000007d7e0c723e */ /* 0x000fe200000000ff */
[----:B------:R-:W-:Y:S01]  /*61c0*/  HADD2.F32 R41, -RZ, R74.H0_H0 ;  /* 0x2000004aff297230 */ /* 0x000fe20000004100 */
[----:B------:R-:W-:Y:S01]  /*61d0*/  F2FP.F16.F32.PACK_AB R72, R75, R124 ;  /* 0x0000007c4b48723e */ /* 0x000fe200000000ff */
[----:B------:R-:W-:Y:S02]  /*61e0*/  HADD2.F32 R40, -RZ, R14.H0_H0 ;  /* 0x2000000eff287230 */ /* 0x000fe40000004100 */
[----:B------:R-:W-:Y:S02]  /*61f0*/  HADD2.F32 R74, -RZ, R74.H1_H1 ;  /* 0x3000004aff4a7230 */ /* 0x000fe40000004100 */
[-C--:B------:R-:W-:Y:S01]  /*6200*/  FMUL.FTZ R73, R41, R121.reuse ;  /* 0x0000007929497220 */ /* 0x080fe20000410000 */
[----:B------:R-:W-:Y:S02]  /*6210*/  HADD2.F32 R14, -RZ, R14.H1_H1 ;  /* 0x3000000eff0e7230 */ /* 0x000fe40000004100 */
[----:B------:R-:W-:Y:S01]  /*6220*/  FMUL.FTZ R44, R40, R121 ;  /* 0x00000079282c7220 */ /* 0x000fe20000410000 */
[----:B------:R-:W-:-:S02]  /*6230*/  IMAD.MOV.U32 R15, RZ, RZ, R45 ;  /* 0x000000ffff0f7224 */ /* 0x000fc400078e002d */
[----:B------:R-:W-:Y:S01]  /*6240*/  FMUL.FTZ R121, R74, R47 ;  /* 0x0000002f4a797220 */ /* 0x000fe20000410000 */
[----:B------:R-:W-:Y:S01]  /*6250*/  FFMA.FTZ R73, R40, R43, -R73 ;  /* 0x0000002b28497223 */ /* 0x000fe20000010849 */
[C---:B------:R-:W-:Y:S01]  /*6260*/  FMUL.FTZ R47, R14.reuse, R47 ;  /* 0x0000002f0e2f7220 */ /* 0x040fe20000410000 */
[----:B------:R-:W-:Y:S01]  /*6270*/  FFMA.FTZ R44, R41, R43, R44 ;  /* 0x0000002b292c7223 */ /* 0x000fe2000001002c */
[-C--:B------:R-:W-:Y:S01]  /*6280*/  FFMA.FTZ R14, R14, R11.reuse, -R121 ;  /* 0x0000000b0e0e7223 */ /* 0x080fe20000010879 */
[----:B------:R-:W-:Y:S02]  /*6290*/  IMAD.MOV.U32 R75, RZ, RZ, R46 ;  /* 0x000000ffff4b7224 */ /* 0x000fe400078e002e */
[----:B------:R-:W-:Y:S02]  /*62a0*/  FFMA.FTZ R47, R74, R11, R47 ;  /* 0x0000000b4a2f7223 */ /* 0x000fe4000001002f */
[----:B------:R-:W-:Y:S01]  /*62b0*/  F2FP.F16.F32.PACK_AB R14, R14, R73 ;  /* 0x000000490e0e723e */ /* 0x000fe200000000ff */
[----:B------:R-:W-:-:S02]  /*62c0*/  IMAD.MOV.U32 R73, RZ, RZ, R42 ;  /* 0x000000ffff497224 */ /* 0x000fc400078e002a */
[----:B------:R-:W-:-:S07]  /*62d0*/  F2FP.F16.F32.PACK_AB R74, R47, R44 ;  /* 0x0000002c2f4a723e */ /* 0x000fce00000000ff */
.L_x_1752:
[----:B------:R-:W-:Y:S05]  /*62e0*/  BSYNC B2 ;  /* 0x0000000000027941 */ /* 0x000fea0003800000 */
.L_x_1751:
[----:B------:R-:W-:Y:S01]  /*62f0*/  ISETP.GE.AND P4, PT, R122, R107, PT ;  /* 0x0000006b7a00720c */ /* 0x000fe20003f86270 */
[----:B---3--:R3:W-:-:S12]  /*6300*/  ST.E.128 desc[UR54][R102.64], R12 ;  /* 0x0000000c66007985 */ /* 0x0087d8000c101d36 */
[----:B------:R-:W-:-:S05]  /*6310*/  @!P4 IMAD.WIDE R104, R122, 0x2, R104 ;  /* 0x000000027a68c825 */ /* 0x000fca00078e0268 */
[----:B----4-:R3:W-:Y:S02]  /*6320*/  @!P4 ST.E.128 desc[UR54][R104.64], R72 ;  /* 0x000000486800c985 */ /* 0x0107e4000c101d36 */
.L_x_1750:
[----:B------:R-:W-:Y:S05]  /*6330*/  BSYNC B1 ;  /* 0x0000000000017941 */ /* 0x000fea0003800000 */
.L_x_1749:
[----:B------:R-:W-:-:S03]  /*6340*/  UMOV UR4, 0xffffffff ;  /* 0xffffffff00047882 */ /* 0x000fc60000000000 */
[----:B------:R-:W-:Y:S05]  /*6350*/  BRA.DIV UR4, `(.L_x_1753) ;  /* 0x00000226040c7947 */ /* 0x000fea000b800000 */
[----:B------:R4:W0:Y:S04]  /*6360*/  SHFL.IDX PT, R47, R101, 0x1, 0x181f ;  /* 0x00381f00652f7f89 */ /* 0x00082800000e0000 */
[----:B------:R4:W0:Y:S02]  /*6370*/  SHFL.IDX PT, R46, R106, 0x1, 0x181f ;  /* 0x00381f006a2e7f89 */ /* 0x00082400000e0000 */
.L_x_2138:
[----:B--2---:R-:W-:Y:S01]  /*6380*/  VIADD R11, R188, 0x20 ;  /* 0x00000020bc0b7836 */ /* 0x004fe20000000000 */
[----:B------:R-:W-:Y:S04]  /*6390*/  BSSY B1, `(.L_x_1754) ;  /* 0x0000075000017945 */ /* 0x000fe80003800000 */
[----:B------:R-:W-:-:S13]  /*63a0*/  ISETP.GE.OR P4, PT, R11, R95, P1 ;  /* 0x0000005f0b00720c */ /* 0x000fda0000f86670 */
[----:B------:R-:W-:Y:S05]  /*63b0*/  @P4 BRA `(.L_x_1755) ;  /* 0x0000000400c84947 */ /* 0x000fea0003800000 */
[----:B------:R-:W-:Y:S01]  /*63c0*/  SEL R11, R36, R109, !P0 ;  /* 0x0000006d240b7207 */ /* 0x000fe20004000000 */
[----:B------:R-:W-:Y:S01]  /*63d0*/  BSSY B2, `(.L_x_1756) ;  /* 0x000006c000027945 */ /* 0x000fe20003800000 */
[----:B---3--:R-:W-:Y:S02]  /*63e0*/  SHF.R.U32.HI R13, RZ, 0x3, R203 ;  /* 0x00000003ff0d7819 */ /* 0x008fe400000116cb */
[----:B------:R-:W-:Y:S02]  /*63f0*/  SHF.R.S32.HI R12, RZ, 0x1f, R11 ;  /* 0x0000001fff0c7819 */ /* 0x000fe4000001140b */
[----:B0-----:R-:W-:Y:S02]  /*6400*/  LEA R44, P4, R76, R46, 0x1 ;  /* 0x0000002e4c2c7211 */ /* 0x001fe400078808ff */
        /* <DEDUP_REMOVED lines=12> */
[----:B------:R-:W-:Y:S02]  /*64d0*/  IMAD R13, R19, 0x4000, R12 ;  /* 0x00004000130d7824 */ /* 0x000fe400078e020c */
[--C-:B------:R-:W-:Y:S02]  /*64e0*/  IMAD R11, R11, 0x2, R18.reuse ;  /* 0x000000020b0b7824 */ /* 0x100fe400078e0212 */
[----:B------:R-:W-:-:S03]  /*64f0*/  IMAD R40, R13, 0x2, R18 ;  /* 0x000000020d287824 */ /* 0x000fc600078e0212 */
[----:B------:R0:W2:Y:S04]  /*6500*/  LDS.128 R12, [R11+0x18400] ;  /* 0x018400000b0c7984 */ /* 0x0000a80000000c00 */
[----:B------:R-:W3:Y:S01]  /*6510*/  LDS.128 R40, [R40+0x18400] ;  /* 0x0184000028287984 */ /* 0x000ee20000000c00 */
[----:B------:R-:W-:Y:S05]  /*6520*/  @P3 BRA `(.L_x_1757) ;  /* 0x0000000400583947 */ /* 0x000fea0003800000 */
[----:B------:R-:W-:Y:S02]  /*6530*/  SHF.R.U32.HI R74, RZ, 0x10, R53 ;  /* 0x00000010ff4a7819 */ /* 0x000fe40000011635 */
[--C-:B0-----:R-:W-:Y:S02]  /*6540*/  SHF.R.U64 R11, R50, 0x10, R51.reuse ;  /* 0x00000010320b7819 */ /* 0x101fe40000001233 */
[----:B------:R-:W-:Y:S01]  /*6550*/  SHF.R.U32.HI R75, RZ, 0x10, R51 ;  /* 0x00000010ff4b7819 */ /* 0x000fe20000011633 */
[----:B---3--:R-:W-:Y:S01]  /*6560*/  IMAD.MOV.U32 R51, RZ, RZ, R43 ;  /* 0x000000ffff337224 */ /* 0x008fe200078e002b */
[----:B------:R-:W-:Y:S01]  /*6570*/  SHF.R.U32.HI R102, RZ, 0x10, R49 ;  /* 0x00000010ff667819 */ /* 0x000fe20000011631 */
[--C-:B------:R-:W-:Y:S01]  /*6580*/  HADD2.F32 R43, -RZ, R41.reuse.H0_H0 ;  /* 0x20000029ff2b7230 */ /* 0x100fe20000004100 */
[----:B------:R-:W-:Y:S01]  /*6590*/  MOV R50, R40 ;  /* 0x0000002800327202 */ /* 0x000fe20000000f00 */
[----:B--2---:R-:W-:Y:S01]  /*65a0*/  IMAD.MOV.U32 R40, RZ, RZ, R15 ;  /* 0x000000ffff287224 */ /* 0x004fe200078e000f */
[----:B------:R-:W-:Y:S01]  /*65b0*/  SHF.R.U64 R73, R48, 0x10, R49 ;  /* 0x0000001030497819 */ /* 0x000fe20000001231 */
[----:B------:R-:W-:Y:S01]  /*65c0*/  HADD2.F32 R41, -RZ, R41.H1_H1 ;  /* 0x30000029ff297230 */ /* 0x000fe20000004100 */
[----:B------:R-:W-:Y:S01]  /*65d0*/  SHF.R.U64 R103, R52, 0x10, R53 ;  /* 0x0000001034677819 */ /* 0x000fe20000001235 */
[----:B------:R-:W-:Y:S01]  /*65e0*/  HADD2.F32 R74, -RZ, R74.H0_H0 ;  /* 0x2000004aff4a7230 */ /* 0x000fe20000004100 */
[--C-:B------:R-:W-:Y:S01]  /*65f0*/  SHF.R.U64 R48, R54, 0x10, R55.reuse ;  /* 0x0000001036307819 */ /* 0x100fe20000001237 */
[----:B------:R-:W-:Y:S01]  /*6600*/  HADD2.F32 R15, -RZ, R13.H1_H1 ;  /* 0x3000000dff0f7230 */ /* 0x000fe20000004100 */
[----:B------:R-:W-:Y:S01]  /*6610*/  SHF.R.U32.HI R53, RZ, 0x10, R55 ;  /* 0x00000010ff357819 */ /* 0x000fe20000011637 */
[----:B------:R-:W-:-:S02]  /*6620*/  HADD2.F32 R52, -RZ, R120.H0_H0 ;  /* 0x20000078ff347230 */ /* 0x000fc40000004100 */
[----:B------:R-:W-:Y:S02]  /*6630*/  HADD2.F32 R54, -RZ, R102.H0_H0 ;  /* 0x20000066ff367230 */ /* 0x000fe40000004100 */
[-C--:B------:R-:W-:Y:S01]  /*6640*/  FMUL.FTZ R102, R41, R74.reuse ;  /* 0x0000004a29667220 */ /* 0x080fe20000410000 */
[----:B------:R-:W-:Y:S02]  /*6650*/  IMAD.MOV.U32 R49, RZ, RZ, R12 ;  /* 0x000000ffff317224 */ /* 0x000fe400078e000c */
[C---:B------:R-:W-:Y:S01]  /*6660*/  FMUL.FTZ R74, R15.reuse, R74 ;  /* 0x0000004a0f4a7220 */ /* 0x040fe20000410000 */
[----:B------:R-:W-:Y:S02]  /*6670*/  HADD2.F32 R120, -RZ, R120.H1_H1 ;  /* 0x30000078ff787230 */ /* 0x000fe40000004100 */
[-C--:B------:R-:W-:Y:S01]  /*6680*/  FFMA.FTZ R55, R15, R54.reuse, -R102 ;  /* 0x000000360f377223 */ /* 0x080fe20000010866 */
[----:B------:R-:W-:Y:S02]  /*6690*/  HADD2.F32 R12, -RZ, R13.H0_H0 ;  /* 0x2000000dff0c7230 */ /* 0x000fe40000004100 */
[----:B------:R-:W-:Y:S01]  /*66a0*/  FFMA.FTZ R74, R41, R54, R74 ;  /* 0x00000036294a7223 */ /* 0x000fe2000001004a */
[----:B------:R-:W-:-:S02]  /*66b0*/  HADD2.F32 R41, -RZ, R51.H0_H0 ;  /* 0x20000033ff297230 */ /* 0x000fc40000004100 */
[CC--:B------:R-:W-:Y:S01]  /*66c0*/  FMUL.FTZ R13, R43.reuse, R120.reuse ;  /* 0x000000782b0d7220 */ /* 0x0c0fe20000410000 */
[----:B------:R-:W-:Y:S02]  /*66d0*/  HADD2.F32 R51, -RZ, R51.H1_H1 ;  /* 0x30000033ff337230 */ /* 0x000fe40000004100 */
[C---:B------:R-:W-:Y:S01]  /*66e0*/  FMUL.FTZ R120, R12.reuse, R120 ;  /* 0x000000780c787220 */ /* 0x040fe20000410000 */
[----:B------:R-:W-:Y:S02]  /*66f0*/  HADD2.F32 R53, -RZ, R53.H0_H0 ;  /* 0x20000035ff357230 */ /* 0x000fe40000004100 */
[-C--:B------:R-:W-:Y:S01]  /*6700*/  FFMA.FTZ R12, R12, R52.reuse, -R13 ;  /* 0x000000340c0c7223 */ /* 0x080fe2000001080d */
[----:B------:R-:W-:Y:S02]  /*6710*/  HADD2.F32 R54, -RZ, R119.H0_H0 ;  /* 0x20000077ff367230 */ /* 0x000fe40000004100 */
[----:B------:R-:W-:Y:S01]  /*6720*/  FFMA.FTZ R13, R43, R52, R120 ;  /* 0x000000342b0d7223 */ /* 0x000fe20000010078 */
[----:B------:R-:W-:-:S02]  /*6730*/  HADD2.F32 R15, -RZ, R40.H0_H0 ;  /* 0x20000028ff0f7230 */ /* 0x000fc40000004100 */
[----:B------:R-:W-:Y:S02]  /*6740*/  HADD2.F32 R40, -RZ, R40.H1_H1 ;  /* 0x30000028ff287230 */ /* 0x000fe40000004100 */
[-C--:B------:R-:W-:Y:S01]  /*6750*/  FMUL.FTZ R102, R41, R54.reuse ;  /* 0x0000003629667220 */ /* 0x080fe20000410000 */
[----:B------:R-:W-:Y:S02]  /*6760*/  HADD2.F32 R43, -RZ, R75.H0_H0 ;  /* 0x2000004bff2b7230 */ /* 0x000fe40000004100 */
[-C--:B------:R-:W-:Y:S01]  /*6770*/  FMUL.FTZ R75, R51, R53.reuse ;  /* 0x00000035334b7220 */ /* 0x080fe20000410000 */
[----:B------:R-:W-:Y:S02]  /*6780*/  HADD2.F32 R52, -RZ, R117.H1_H1 ;  /* 0x30000075ff347230 */ /* 0x000fe40000004100 */
[C---:B------:R-:W-:Y:S01]  /*6790*/  FMUL.FTZ R104, R40.reuse, R53 ;  /* 0x0000003528687220 */ /* 0x040fe20000410000 */
[----:B------:R-:W-:Y:S01]  /*67a0*/  FMUL.FTZ R54, R15, R54 ;  /* 0x000000360f367220 */ /* 0x000fe20000410000 */
[----:B------:R-:W-:Y:S01]  /*67b0*/  FFMA.FTZ R75, R40, R43, -R75 ;  /* 0x0000002b284b7223 */ /* 0x000fe2000001084b */
[----:B------:R-:W-:-:S02]  /*67c0*/  HADD2.F32 R119, -RZ, R119.H1_H1 ;  /* 0x30000077ff777230 */ /* 0x000fc40000004100 */
[-C--:B------:R-:W-:Y:S01]  /*67d0*/  FFMA.FTZ R102, R15, R52.reuse, -R102 ;  /* 0x000000340f667223 */ /* 0x080fe20000010866 */
[----:B------:R-:W-:Y:S02]  /*67e0*/  HADD2.F32 R40, -RZ, R50.H0_H0 ;  /* 0x20000032ff287230 */ /* 0x000fe40000004100 */
[----:B------:R-:W-:Y:S01]  /*67f0*/  FFMA.FTZ R53, R41, R52, R54 ;  /* 0x0000003429357223 */ /* 0x000fe20000010036 */
[----:B------:R-:W-:Y:S02]  /*6800*/  HADD2.F32 R15, -RZ, R49.H0_H0 ;  /* 0x20000031ff0f7230 */ /* 0x000fe40000004100 */
[----:B------:R-:W-:Y:S01]  /*6810*/  FFMA.FTZ R104, R51, R43, R104 ;  /* 0x0000002b33687223 */ /* 0x000fe20000010068 */
[----:B------:R-:W-:Y:S02]  /*6820*/  HADD2.F32 R41, -RZ, R118.H0_H0 ;  /* 0x20000076ff297230 */ /* 0x000fe40000004100 */
[----:B------:R-:W-:Y:S01]  /*6830*/  FMUL.FTZ R52, R40, R119 ;  /* 0x0000007728347220 */ /* 0x000fe20000410000 */
[----:B------:R-:W-:-:S02]  /*6840*/  HADD2.F32 R43, -RZ, R103.H0_H0 ;  /* 0x20000067ff2b7230 */ /* 0x000fc40000004100 */
[C---:B------:R-:W-:Y:S01]  /*6850*/  FMUL.FTZ R119, R15.reuse, R119 ;  /* 0x000000770f777220 */ /* 0x040fe20000410000 */
[----:B------:R-:W-:Y:S02]  /*6860*/  HADD2.F32 R50, -RZ, R50.H1_H1 ;  /* 0x30000032ff327230 */ /* 0x000fe40000004100 */
[-C--:B------:R-:W-:Y:S01]  /*6870*/  FFMA.FTZ R52, R15, R41.reuse, -R52 ;  /* 0x000000290f347223 */ /* 0x080fe20000010834 */
[----:B------:R-:W-:Y:S02]  /*6880*/  HADD2.F32 R49, -RZ, R49.H1_H1 ;  /* 0x30000031ff317230 */ /* 0x000fe40000004100 */
[----:B------:R-:W-:Y:S01]  /*6890*/  FFMA.FTZ R119, R40, R41, R119 ;  /* 0x0000002928777223 */ /* 0x000fe20000010077 */
[----:B------:R-:W-:Y:S02]  /*68a0*/  HADD2.F32 R40, -RZ, R42.H0_H0 ;  /* 0x2000002aff287230 */ /* 0x000fe40000004100 */
[----:B------:R-:W-:Y:S01]  /*68b0*/  FMUL.FTZ R54, R50, R43 ;  /* 0x0000002b32367220 */ /* 0x000fe20000410000 */
[----:B------:R-:W-:-:S02]  /*68c0*/  HADD2.F32 R73, -RZ, R73.H0_H0 ;  /* 0x20000049ff497230 */ /* 0x000fc40000004100 */
[----:B------:R-:W-:Y:S01]  /*68d0*/  FMUL.FTZ R43, R49, R43 ;  /* 0x0000002b312b7220 */ /* 0x000fe20000410000 */
[----:B------:R-:W-:Y:S01]  /*68e0*/  HADD2.F32 R41, -RZ, R48.H0_H0 ;  /* 0x20000030ff297230 */ /* 0x000fe20000004100 */
[----:B------:R-:W-:Y:S01]  /*68f0*/  F2FP.F16.F32.PACK_AB R55, R55, R12 ;  /* 0x0000000c3737723e */ /* 0x000fe200000000ff */
[----:B------:R-:W-:Y:S02]  /*6900*/  HADD2.F32 R15, -RZ, R14.H0_H0 ;  /* 0x2000000eff0f7230 */ /* 0x000fe40000004100 */
[-C--:B------:R-:W-:Y:S01]  /*6910*/  FFMA.FTZ R50, R50, R73.reuse, R43 ;  /* 0x0000004932327223 */ /* 0x080fe2000001002b */
[----:B------:R-:W-:Y:S02]  /*6920*/  HADD2.F32 R42, -RZ, R42.H1_H1 ;  /* 0x3000002aff2a7230 */ /* 0x000fe40000004100 */
[----:B------:R-:W-:Y:S01]  /*6930*/  FFMA.FTZ R49, R49, R73, -R54 ;  /* 0x0000004931317223 */ /* 0x000fe20000010836 */
[----:B------:R-:W-:Y:S01]  /*6940*/  HADD2.F32 R118, -RZ, R118.H1_H1 ;  /* 0x30000076ff767230 */ /* 0x000fe20000004100 */
[----:B------:R-:W-:Y:S01]  /*6950*/  F2FP.F16.F32.PACK_AB R53, R104, R53 ;  /* 0x000000356835723e */ /* 0x000fe200000000ff */
[----:B------:R-:W-:-:S02]  /*6960*/  HADD2.F32 R14, -RZ, R14.H1_H1 ;  /* 0x3000000eff0e7230 */ /* 0x000fc40000004100 */
[-C--:B------:R-:W-:Y:S01]  /*6970*/  FMUL.FTZ R51, R42, R41.reuse ;  /* 0x000000292a337220 */ /* 0x080fe20000410000 */
[----:B------:R-:W-:Y:S02]  /*6980*/  HADD2.F32 R117, -RZ, R117.H0_H0 ;  /* 0x20000075ff757230 */ /* 0x000fe40000004100 */
[-C--:B------:R-:W-:Y:S01]  /*6990*/  FMUL.FTZ R43, R15, R118.reuse ;  /* 0x000000760f2b7220 */ /* 0x080fe20000410000 */
[----:B------:R-:W-:Y:S02]  /*69a0*/  HADD2.F32 R11, -RZ, R11.H0_H0 ;  /* 0x2000000bff0b7230 */ /* 0x000fe40000004100 */
[----:B------:R-:W-:Y:S01]  /*69b0*/  FMUL.FTZ R41, R14, R41 ;  /* 0x000000290e297220 */ /* 0x000fe20000410000 */
[C---:B------:R-:W-:Y:S01]  /*69c0*/  FMUL.FTZ R48, R40.reuse, R118 ;  /* 0x0000007628307220 */ /* 0x040fe20000410000 */
[----:B------:R-:W-:Y:S01]  /*69d0*/  FFMA.FTZ R43, R40, R117, R43 ;  /* 0x00000075282b7223 */ /* 0x000fe2000001002b */
[----:B------:R-:W-:Y:S01]  /*69e0*/  F2FP.F16.F32.PACK_AB R12, R49, R52 ;  /* 0x00000034310c723e */ /* 0x000fe200000000ff */
[----:B------:R-:W-:Y:S01]  /*69f0*/  FFMA.FTZ R42, R42, R11, R41 ;  /* 0x0000000b2a2a7223 */ /* 0x000fe20000010029 */
[----:B------:R-:W-:Y:S01]  /*6a00*/  FFMA.FTZ R48, R15, R117, -R48 ;  /* 0x000000750f307223 */ /* 0x000fe20000010830 */
[----:B------:R-:W-:Y:S01]  /*6a10*/  FFMA.FTZ R51, R14, R11, -R51 ;  /* 0x0000000b0e337223 */ /* 0x000fe20000010833 */
[----:B------:R-:W-:Y:S01]  /*6a20*/  F2FP.F16.F32.PACK_AB R41, R74, R13 ;  /* 0x0000000d4a29723e */ /* 0x000fe200000000ff */
[----:B------:R-:W-:Y:S01]  /*6a30*/  IMAD.MOV.U32 R13, RZ, RZ, R55 ;  /* 0x000000ffff0d7224 */ /* 0x000fe200078e0037 */
[----:B------:R-:W-:Y:S01]  /*6a40*/  F2FP.F16.F32.PACK_AB R42, R42, R43 ;  /* 0x0000002b2a2a723e */ /* 0x000fe200000000ff */
[----:B------:R-:W-:Y:S01]  /*6a50*/  IMAD.MOV.U32 R43, RZ, RZ, R53 ;  /* 0x000000ffff2b7224 */ /* 0x000fe200078e0035 */
[----:B------:R-:W-:-:S02]  /*6a60*/  F2FP.F16.F32.PACK_AB R15, R75, R102 ;  /* 0x000000664b0f723e */ /* 0x000fc400000000ff */
[----:B------:R-:W-:Y:S02]  /*6a70*/  F2FP.F16.F32.PACK_AB R40, R50, R119 ;  /* 0x000000773228723e */ /* 0x000fe400000000ff */
[----:B------:R-:W-:-:S07]  /*6a80*/  F2FP.F16.F32.PACK_AB R14, R51, R48 ;  /* 0x00000030330e723e */ /* 0x000fce00000000ff */
.L_x_1757:
[----:B------:R-:W-:Y:S05]  /*6a90*/  BSYNC B2 ;  /* 0x0000000000027941 */ /* 0x000fea0003800000 */
.L_x_1756:
[----:B------:R-:W-:Y:S01]  /*6aa0*/  ISETP.GE.AND P4, PT, R72, R107, PT ;  /* 0x0000006b4800720c */ /* 0x000fe20003f86270 */
[----:B--2---:R2:W-:-:S12]  /*6ab0*/  ST.E.128 desc[UR54][R44.64], R12 ;  /* 0x0000000c2c007985 */ /* 0x0045d8000c101d36 */
[----:B------:R-:W-:-:S05]  /*6ac0*/  @!P4 IMAD.WIDE R46, R72, 0x2, R46 ;  /* 0x00000002482ec825 */ /* 0x000fca00078e022e */
[----:B---3--:R2:W-:Y:S02]  /*6ad0*/  @!P4 ST.E.128 desc[UR54][R46.64], R40 ;  /* 0x000000282e00c985 */ /* 0x0085e4000c101d36 */
.L_x_1755:
[----:B------:R-:W-:Y:S05]  /*6ae0*/  BSYNC B1 ;  /* 0x0000000000017941 */ /* 0x000fea0003800000 */
.L_x_1754:
[----:B------:R-:W-:-:S03]  /*6af0*/  UMOV UR4, 0xffffffff ;  /* 0xffffffff00047882 */ /* 0x000fc60000000000 */
[----:B------:R-:W-:Y:S05]  /*6b00*/  BRA.DIV UR4, `(.L_x_1758) ;  /* 0x0000021e046c7947 */ /* 0x000fea000b800000 */
[----:B0-2---:R0:W2:Y:S04]  /*6b10*/  SHFL.IDX PT, R47, R101, 0x2, 0x181f ;  /* 0x00581f00652f7f89 */ /* 0x0050a800000e0000 */
[----:B------:R0:W0:Y:S02]  /*6b20*/  SHFL.IDX PT, R46, R106, 0x2, 0x181f ;  /* 0x00581f006a2e7f89 */ /* 0x00002400000e0000 */
.L_x_2142:
[----:B------:R-:W-:Y:S01]  /*6b30*/  VIADD R11, R188, 0x40 ;  /* 0x00000040bc0b7836 */ /* 0x000fe20000000000 */
        /* <DEDUP_REMOVED lines=9> */
[----:B--2---:R-:W-:-:S02]  /*6bd0*/  LEA.HI.X R45, R76, R47, R88, 0x1, P4 ;  /* 0x0000002f4c2d7211 */ /* 0x004fc400020f0c58 */
        /* <DEDUP_REMOVED lines=9> */
[----:B------:R-:W-:-:S04]  /*6c70*/  IMAD R13, R19, 0x4000, R6 ;  /* 0x00004000130d7824 */ /* 0x000fc800078e0206 */
[----:B------:R-:W-:Y:S02]  /*6c80*/  IMAD R15, R19, 0x4000, R12 ;  /* 0x00004000130f7824 */ /* 0x000fe400078e020c */
[--C-:B------:R-:W-:Y:S02]  /*6c90*/  IMAD R13, R13, 0x2, R18.reuse ;  /* 0x000000020d0d7824 */ /* 0x100fe400078e0212 */
[----:B------:R-:W-:-:S04]  /*6ca0*/  IMAD R40, R15, 0x2, R18 ;  /* 0x000000020f287824 */ /* 0x000fc800078e0212 */
[----:B------:R-:W0:Y:S04]  /*6cb0*/  LDS.128 R12, [R13+0x18400] ;  /* 0x018400000d0c7984 */ /* 0x000e280000000c00 */
[----:B------:R-:W2:Y:S01]  /*6cc0*/  LDS.128 R40, [R40+0x18400] ;  /* 0x0184000028287984 */ /* 0x000ea20000000c00 */
[----:B------:R-:W-:Y:S05]  /*6cd0*/  @P3 BRA `(.L_x_1762) ;  /* 0x0000000400583947 */ /* 0x000fea0003800000 */
[----:B------:R-:W-:Y:S01]  /*6ce0*/  SHF.R.U32.HI R54, RZ, 0x10, R61 ;  /* 0x00000010ff367819 */ /* 0x000fe2000001163d */
[----:B--2---:R-:W-:Y:S01]  /*6cf0*/  IMAD.MOV.U32 R50, RZ, RZ, R42 ;  /* 0x000000ffff327224 */ /* 0x004fe200078e002a */
[----:B------:R-:W-:Y:S01]  /*6d00*/  MOV R49, R40 ;  /* 0x0000002800317202 */ /* 0x000fe20000000f00 */
[----:B0-----:R-:W-:Y:S01]  /*6d10*/  IMAD.MOV.U32 R40, RZ, RZ, R14 ;  /* 0x000000ffff287224 */ /* 0x001fe200078e000e */
[--C-:B------:R-:W-:Y:S01]  /*6d20*/  SHF.R.U32.HI R52, RZ, 0x10, R57.reuse ;  /* 0x00000010ff347819 */ /* 0x100fe20000011639 */
[----:B------:R-:W-:Y:S01]  /*6d30*/  HADD2.F32 R53, -RZ, R113.H0_H0 ;  /* 0x20000071ff357230 */ /* 0x000fe20000004100 */
        /* <DEDUP_REMOVED lines=9> */
[----:B------:R-:W-:Y:S01]  /*6dd0*/  HADD2.F32 R51, -RZ, R115.H0_H0 ;  /* 0x20000073ff337230 */ /* 0x000fe20000004100 */
        /* <DEDUP_REMOVED lines=10> */
[----:B------:R-:W-:-:S02]  /*6e80*/  HADD2.F32 R51, -RZ, R114.H0_H0 ;  /* 0x20000072ff337230 */ /* 0x000fc40000004100 */
[----:B------:R-:W-:Y:S02]  /*6e90*/  HADD2.F32 R14, -RZ, R43.H0_H0 ;  /* 0x2000002bff0e7230 */ /* 0x000fe40000004100 */
[----:B------:R-:W-:Y:S01]  /*6ea0*/  FFMA.FTZ R54, R41, R52, R54 ;  /* 0x0000003429367223 */ /* 0x000fe20000010036 */
[----:B------:R-:W-:Y:S02]  /*6eb0*/  HADD2.F32 R13, -RZ, R15.H0_H0 ;  /* 0x2000000fff0d7230 */ /* 0x000fe40000004100 */
[----:B------:R-:W-:Y:S02]  /*6ec0*/  HADD2.F32 R42, -RZ, R58.H0_H0 ;  /* 0x2000003aff2a7230 */ /* 0x000fe40000004100 */
[-C--:B------:R-:W-:Y:S01]  /*6ed0*/  FMUL.FTZ R58, R14, R51.reuse ;  /* 0x000000330e3a7220 */ /* 0x080fe20000410000 */
[----:B------:R-:W-:Y:S02]  /*6ee0*/  HADD2.F32 R41, -RZ, R116.H0_H0 ;  /* 0x20000074ff297230 */ /* 0x000fe40000004100 */
[----:B------:R-:W-:Y:S01]  /*6ef0*/  FMUL.FTZ R51, R13, R51 ;  /* 0x000000330d337220 */ /* 0x000fe20000410000 */
[----:B------:R-:W-:Y:S01]  /*6f00*/  HADD2.F32 R43, -RZ, R43.H1_H1 ;  /* 0x3000002bff2b7230 */ /* 0x000fe20000004100 */
[----:B------:R-:W-:Y:S01]  /*6f10*/  F2FP.F16.F32.PACK_AB R53, R54, R53 ;  /* 0x000000353635723e */ /* 0x000fe200000000ff */
[----:B------:R-:W-:-:S02]  /*6f20*/  HADD2.F32 R52, -RZ, R62.H0_H0 ;  /* 0x2000003eff347230 */ /* 0x000fc40000004100 */
[-C--:B------:R-:W-:Y:S01]  /*6f30*/  FFMA.FTZ R57, R14, R41.reuse, R51 ;  /* 0x000000290e397223 */ /* 0x080fe20000010033 */
[----:B------:R-:W-:Y:S02]  /*6f40*/  HADD2.F32 R15, -RZ, R15.H1_H1 ;  /* 0x3000000fff0f7230 */ /* 0x000fe40000004100 */
[----:B------:R-:W-:Y:S01]  /*6f50*/  FFMA.FTZ R58, R13, R41, -R58 ;  /* 0x000000290d3a7223 */ /* 0x000fe2000001083a */
[----:B------:R-:W-:Y:S02]  /*6f60*/  HADD2.F32 R113, -RZ, R113.H1_H1 ;  /* 0x30000071ff717230 */ /* 0x000fe40000004100 */
[-C--:B------:R-:W-:Y:S01]  /*6f70*/  FMUL.FTZ R60, R43, R52.reuse ;  /* 0x000000342b3c7220 */ /* 0x080fe20000410000 */
[----:B------:R-:W-:Y:S02]  /*6f80*/  HADD2.F32 R14, -RZ, R49.H0_H0 ;  /* 0x20000031ff0e7230 */ /* 0x000fe40000004100 */
[----:B------:R-:W-:Y:S01]  /*6f90*/  FMUL.FTZ R52, R15, R52 ;  /* 0x000000340f347220 */ /* 0x000fe20000410000 */
[----:B------:R-:W-:-:S02]  /*6fa0*/  HADD2.F32 R41, -RZ, R72.H0_H0 ;  /* 0x20000048ff297230 */ /* 0x000fc40000004100 */
[-C--:B------:R-:W-:Y:S01]  /*6fb0*/  FFMA.FTZ R59, R15, R42.reuse, -R60 ;  /* 0x0000002a0f3b7223 */ /* 0x080fe2000001083c */
[----:B------:R-:W-:Y:S02]  /*6fc0*/  HADD2.F32 R49, -RZ, R49.H1_H1 ;  /* 0x30000031ff317230 */ /* 0x000fe40000004100 */
[----:B------:R-:W-:Y:S01]  /*6fd0*/  FFMA.FTZ R60, R43, R42, R52 ;  /* 0x0000002a2b3c7223 */ /* 0x000fe20000010034 */
[----:B------:R-:W-:Y:S02]  /*6fe0*/  HADD2.F32 R115, -RZ, R115.H1_H1 ;  /* 0x30000073ff737230 */ /* 0x000fe40000004100 */
        /* <DEDUP_REMOVED lines=11> */
[----:B------:R-:W-:Y:S02]  /*70a0*/  HADD2.F32 R114, -RZ, R114.H1_H1 ;  /* 0x30000072ff727230 */ /* 0x000fe40000004100 */
        /* <DEDUP_REMOVED lines=8> */
[----:B------:R-:W-:Y:S02]  /*7130*/  HADD2.F32 R116, -RZ, R116.H1_H1 ;  /* 0x30000074ff747230 */ /* 0x000fe40000004100 */
        /* <DEDUP_REMOVED lines=13> */
[----:B------:R-:W-:Y:S01]  /*7210*/  F2FP.F16.F32.PACK_AB R42, R41, R114 ;  /* 0x00000072292a723e */ /* 0x000fe200000000ff */
[----:B------:R-:W-:Y:S01]  /*7220*/  IMAD.MOV.U32 R41, RZ, RZ, R53 ;  /* 0x000000ffff297224 */ /* 0x000fe200078e0035 */
[----:B------:R-:W-:-:S07]  /*7230*/  F2FP.F16.F32.PACK_AB R15, R59, R58 ;  /* 0x0000003a3b0f723e */ /* 0x000fce00000000ff */
.L_x_1762:
[----:B------:R-:W-:Y:S05]  /*7240*/  BSYNC B2 ;  /* 0x0000000000027941 */ /* 0x000fea0003800000 */
.L_x_1761:
[----:B------:R-:W-:Y:S01]  /*7250*/  ISETP.GE.AND P4, PT, R11, R107, PT ;  /* 0x0000006b0b00720c */ /* 0x000fe20003f86270 */
[----:B0-----:R0:W-:-:S12]  /*7260*/  ST.E.128 desc[UR54][R44.64], R12 ;  /* 0x0000000c2c007985 */ /* 0x0011d8000c101d36 */
[----:B------:R-:W-:-:S05]  /*7270*/  @!P4 IMAD.WIDE R46, R11, 0x2, R46 ;  /* 0x000000020b2ec825 */ /* 0x000fca00078e022e */
[----:B--2---:R0:W-:Y:S02]  /*7280*/  @!P4 ST.E.128 desc[UR54][R46.64], R40 ;  /* 0x000000282e00c985 */ /* 0x0041e4000c101d36 */
.L_x_1760:
[----:B------:R-:W-:Y:S05]  /*7290*/  BSYNC B1 ;  /* 0x0000000000017941 */ /* 0x000fea0003800000 */
.L_x_1759:
[----:B------:R-:W-:-:S03]  /*72a0*/  UMOV UR4, 0xffffffff ;  /* 0xffffffff00047882 */ /* 0x000fc60000000000 */
[----:B------:R-:W-:Y:S05]  /*72b0*/  BRA.DIV UR4, `(.L_x_1763) ;  /* 0x0000021604cc7947 */ /* 0x000fea000b800000 */
[----:B0---4-:R-:W0:Y:S04]  /*72c0*/  SHFL.IDX PT, R101, R101, 0x3, 0x181f ;  /* 0x00781f0065657f89 */ /* 0x011e2800000e0000 */
[----:B------:R-:W4:Y:S02]  /*72d0*/  SHFL.IDX PT, R106, R106, 0x3, 0x181f ;  /* 0x00781f006a6a7f89 */ /* 0x000f2400000e0000 */
.L_x_2146:
[----:B------:R-:W-:-:S04]  /*72e0*/  IADD3 R11, R188, 0x60, RZ ;  /* 0x00000060bc0b7810 */ /* 0x000fc80007ffe0ff */
[----:B------:R-:W-:-:S13]  /*72f0*/  ISETP.GE.OR P4, PT, R11, R95, P1 ;  /* 0x0000005f0b00720c */ /* 0x000fda0000f86670 */
[----:B------:R-:W-:Y:S05]  /*7300*/  @P4 BRA `(.L_x_1736) ;  /* 0x0000000c00704947 */ /* 0x000fea0003800000 */
[----:B------:R-:W-:Y:S01]  /*7310*/  SEL R109, R36, R109, !P0 ;  /* 0x0000006d246d7207 */ /* 0x000fe20004000000 */
[----:B------:R-:W-:Y:S01]  /*7320*/  BSSY B1, `(.L_x_1764) ;  /* 0x000006a000017945 */ /* 0x000fe20003800000 */
[----:B---3--:R-:W-:Y:S02]  /*7330*/  SHF.R.U32.HI R13, RZ, 0x3, R201 ;  /* 0x00000003ff0d7819 */ /* 0x008fe400000116c9 */
[----:B------:R-:W-:Y:S02]  /*7340*/  SHF.R.S32.HI R12, RZ, 0x1f, R109 ;  /* 0x0000001fff0c7819 */ /* 0x000fe4000001146d */
[----:B----4-:R-:W-:Y:S02]  /*7350*/  LEA R44, P4, R76, R106, 0x1 ;  /* 0x0000006a4c2c7211 */ /* 0x010fe400078808ff */
[----:B------:R-:W-:Y:S02]  /*7360*/  LEA.HI R12, R12, R109, RZ, 0x4 ;  /* 0x0000006d0c0c7211 */ /* 0x000fe400078f20ff */
[----:B0-----:R-:W-:-:S02]  /*7370*/  LEA.HI.X R45, R76, R101, R88, 0x1, P4 ;  /* 0x000000654c2d7211 */ /* 0x001fc400020f0c58 */
        /* <DEDUP_REMOVED lines=11> */
[----:B------:R-:W-:-:S03]  /*7430*/  IMAD R11, R11, 0x2, R18 ;  /* 0x000000020b0b7824 */ /* 0x000fc600078e0212 */
[----:B------:R-:W-:Y:S02]  /*7440*/  LEA R40, R13, R18, 0x1 ;  /* 0x000000120d287211 */ /* 0x000fe400078e08ff */
[----:B------:R0:W3:Y:S04]  /*7450*/  LDS.128 R12, [R11+0x18400] ;  /* 0x018400000b0c7984 */ /* 0x0000e80000000c00 */
[----:B------:R-:W4:Y:S01]  /*7460*/  LDS.128 R40, [R40+0x18400] ;  /* 0x0184000028287984 */ /* 0x000f220000000c00 */
[----:B------:R-:W-:Y:S05]  /*7470*/  @P3 BRA `(.L_x_1765) ;  /* 0x0000000400503947 */ /* 0x000fea0003800000 */
[----:B------:R-:W-:Y:S01]  /*7480*/  SHF.R.U32.HI R52, RZ, 0x10, R69 ;  /* 0x00000010ff347819 */ /* 0x000fe20000011645 */
[----:B--2-4-:R-:W-:Y:S01]  /*7490*/  IMAD.MOV.U32 R47, RZ, RZ, R42 ;  /* 0x000000ffff2f7224 */ /* 0x014fe200078e002a */
[----:B------:R-:W-:Y:S01]  /*74a0*/  SHF.R.U32.HI R50, RZ, 0x10, R65 ;  /* 0x00000010ff327819 */ /* 0x000fe20000011641 */
[--C-:B------:R-:W-:Y:S01]  /*74b0*/  HADD2.F32 R42, -RZ, R41.reuse.H0_H0 ;  /* 0x20000029ff2a7230 */ /* 0x100fe20000004100 */
[--C-:B------:R-:W-:Y:S01]  /*74c0*/  SHF.R.U64 R53, R70, 0x10, R71.reuse ;  /* 0x0000001046357819 */ /* 0x100fe20000001247 */
[----:B------:R-:W-:Y:S01]  /*74d0*/  HADD2.F32 R41, -RZ, R41.H1_H1 ;  /* 0x30000029ff297230 */ /* 0x000fe20000004100 */
[----:B------:R-:W-:Y:S01]  /*74e0*/  SHF.R.U32.HI R70, RZ, 0x10, R71 ;  /* 0x00000010ff467819 */ /* 0x000fe20000011647 */
[--C-:B0--3--:R-:W-:Y:S01]  /*74f0*/  HADD2.F32 R11, -RZ, R13.reuse.H0_H0 ;  /* 0x2000000dff0b7230 */ /* 0x109fe20000004100 */
        /* <DEDUP_REMOVED lines=8> */
[----:B------:R-:W-:Y:S01]  /*7580*/  FMUL.FTZ R52, R13, R52 ;  /* 0x000000340d347220 */ /* 0x000fe20000410000 */
[----:B------:R-:W-:Y:S02]  /*7590*/  HADD2.F32 R48, -RZ, R111.H0_H0 ;  /* 0x2000006fff307230 */ /* 0x000fe40000004100 */
[-C--:B------:R-:W-:Y:S01]  /*75a0*/  FMUL.FTZ R54, R42, R49.reuse ;  /* 0x000000312a367220 */ /* 0x080fe20000410000 */
[----:B------:R-:W-:Y:S01]  /*75b0*/  FMUL.FTZ R49, R11, R49 ;  /* 0x000000310b317220 */ /* 0x000fe20000410000 */
        /* <DEDUP_REMOVED lines=13> */
[-C--:B------:R-:W-:Y:S01]  /*7690*/  FFMA.FTZ R58, R11, R42.reuse, -R58 ;  /* 0x0000002a0b3a7223 */ /* 0x080fe2000001083a */
[----:B------:R-:W-:Y:S02]  /*76a0*/  HADD2.F32 R15, -RZ, R15.H1_H1 ;  /* 0x3000000fff0f7230 */ /* 0x000fe40000004100 */
[----:B------:R-:W-:Y:S01]  /*76b0*/  FFMA.FTZ R50, R13, R42, R50 ;  /* 0x0000002a0d327223 */ /* 0x000fe20000010032 */
        /* <DEDUP_REMOVED lines=9> */
[-C--:B------:R-:W-:Y:S01]  /*7750*/  FMUL.FTZ R48, R13, R108.reuse ;  /* 0x0000006c0d307220 */ /* 0x080fe20000410000 */
        /* <DEDUP_REMOVED lines=15> */
[----:B------:R-:W-:Y:S02]  /*7850*/  HADD2.F32 R15, -RZ, R53.H0_H0 ;  /* 0x20000035ff0f7230 */ /* 0x000fe40000004100 */
[-C--:B------:R-:W-:Y:S01]  /*7860*/  FMUL.FTZ R53, R11, R110.reuse ;  /* 0x0000006e0b357220 */ /* 0x080fe20000410000 */
[----:B------:R-:W-:Y:S02]  /*7870*/  HADD2.F32 R47, -RZ, R47.H1_H1 ;  /* 0x3000002fff2f7230 */ /* 0x000fe40000004100 */
[----:B------:R-:W-:Y:S01]  /*7880*/  FMUL.FTZ R40, R12, R110 ;  /* 0x0000006e0c287220 */ /* 0x000fe20000410000 */
[----:B------:R-:W-:Y:S01]  /*7890*/  HADD2.F32 R14, -RZ, R14.H1_H1 ;  /* 0x3000000eff0e7230 */ /* 0x000fe20000004100 */
[----:B------:R-:W-:Y:S01]  /*78a0*/  F2FP.F16.F32.PACK_AB R50, R59, R50 ;  /* 0x000000323b32723e */ /* 0x000fe200000000ff */
[----:B------:R-:W-:Y:S02]  /*78b0*/  HADD2.F32 R112, -RZ, R112.H1_H1 ;  /* 0x30000070ff707230 */ /* 0x000fe40000004100 */
[----:B------:R-:W-:Y:S01]  /*78c0*/  FMUL.FTZ R55, R47, R15 ;  /* 0x0000000f2f377220 */ /* 0x000fe20000410000 */
[----:B------:R-:W-:-:S02]  /*78d0*/  HADD2.F32 R13, -RZ, R61.H0_H0 ;  /* 0x2000003dff0d7230 */ /* 0x000fc40000004100 */
[----:B------:R-:W-:Y:S01]  /*78e0*/  FMUL.FTZ R42, R14, R15 ;  /* 0x0000000f0e2a7220 */ /* 0x000fe20000410000 */
[----:B------:R-:W-:Y:S01]  /*78f0*/  F2FP.F16.F32.PACK_AB R15, R57, R58 ;  /* 0x0000003a390f723e */ /* 0x000fe200000000ff */
[-C--:B------:R-:W-:Y:S01]  /*7900*/  FFMA.FTZ R53, R12, R112.reuse, R53 ;  /* 0x000000700c357223 */ /* 0x080fe20000010035 */
[----:B------:R-:W-:Y:S01]  /*7910*/  FFMA.FTZ R40, R11, R112, -R40 ;  /* 0x000000700b287223 */ /* 0x000fe20000010828 */
[-C--:B------:R-:W-:Y:S01]  /*7920*/  FFMA.FTZ R55, R14, R13.reuse, -R55 ;  /* 0x0000000d0e377223 */ /* 0x080fe20000010837 */
[----:B------:R-:W-:Y:S01]  /*7930*/  F2FP.F16.F32.PACK_AB R12, R43, R48 ;  /* 0x000000302b0c723e */ /* 0x000fe200000000ff */
[----:B------:R-:W-:Y:S01]  /*7940*/  FFMA.FTZ R42, R47, R13, R42 ;  /* 0x0000000d2f2a7223 */ /* 0x000fe2000001002a */
[----:B------:R-:W-:Y:S01]  /*7950*/  F2FP.F16.F32.PACK_AB R48, R41, R108 ;  /* 0x0000006c2930723e */ /* 0x000fe200000000ff */
[----:B------:R-:W-:Y:S01]  /*7960*/  IMAD.MOV.U32 R41, RZ, RZ, R49 ;  /* 0x000000ffff297224 */ /* 0x000fe200078e0031 */
[----:B------:R-:W-:Y:S01]  /*7970*/  F2FP.F16.F32.PACK_AB R14, R55, R40 ;  /* 0x00000028370e723e */ /* 0x000fe200000000ff */
[----:B------:R-:W-:Y:S01]  /*7980*/  IMAD.MOV.U32 R43, RZ, RZ, R50 ;  /* 0x000000ffff2b7224 */ /* 0x000fe200078e0032 */
[----:B------:R-:W-:Y:S01]  /*7990*/  F2FP.F16.F32.PACK_AB R13, R51, R54 ;  /* 0x00000036330d723e */ /* 0x000fe200000000ff */
[----:B------:R-:W-:Y:S01]  /*79a0*/  IMAD.MOV.U32 R40, RZ, RZ, R48 ;  /* 0x000000ffff287224 */ /* 0x000fe200078e0030 */
[----:B------:R-:W-:-:S07]  /*79b0*/  F2FP.F16.F32.PACK_AB R42, R42, R53 ;  /* 0x000000352a2a723e */ /* 0x000fce00000000ff */
.L_x_1765:
[----:B------:R-:W-:Y:S05]  /*79c0*/  BSYNC B1 ;  /* 0x0000000000017941 */ /* 0x000fea0003800000 */
.L_x_1764:
[----:B---3--:R3:W-:Y:S01]  /*79d0*/  ST.E.128 desc[UR54][R44.64], R12 ;  /* 0x0000000c2c007985 */ /* 0x0087e2000c101d36 */
[----:B------:R-:W-:Y:S01]  /*79e0*/  ISETP.GE.AND P3, PT, R46, R107, PT ;  /* 0x0000006b2e00720c */ /* 0x000fe20003f66270 */
[----:B------:R-:W-:-:S12]  /*79f0*/  IMAD.MOV.U32 R107, RZ, RZ, R101 ;  /* 0x000000ffff6b7224 */ /* 0x000fd800078e0065 */
[----:B------:R-:W-:Y:S05]  /*7a00*/  @P3 BRA `(.L_x_1736) ;  /* 0x0000000400b03947 */ /* 0x000fea0003800000 */
[----:B--2---:R-:W-:-:S05]  /*7a10*/  IMAD.WIDE R46, R46, 0x2, R106 ;  /* 0x000000022e2e7825 */ /* 0x004fca00078e026a */
[----:B----4-:R2:W-:Y:S01]  /*7a20*/  ST.E.128 desc[UR54][R46.64], R40 ;  /* 0x000000282e007985 */ /* 0x0105e2000c101d36 */
[----:B------:R-:W-:Y:S05]  /*7a30*/  BRA `(.L_x_1736) ;  /* 0x0000000400a47947 */ /* 0x000fea0003800000 */
.L_x_1695:
[----:B------:R-:W-:-:S06]  /*7a40*/  UISETP.NE.AND UP0, UPT, UR39, 0x3, UPT ;  /* 0x000000032700788c */ /* 0x000fcc000bf05270 */
[----:B------:R-:W-:-:S13]  /*7a50*/  PLOP3.LUT P5, PT, PT, PT, UP0, 0x80, 0x0 ;  /* 0x000000000000781c */ /* 0x000fda0003faf008 */
[----:B------:R-:W-:Y:S05]  /*7a60*/  @!P5 BRA `(.L_x_1766) ;  /* 0x000000000004d947 */ /* 0x000fea0003800000 */
[----:B------:R-:W-:Y:S01]  /*7a70*/  BPT.TRAP 0x1 ;  /* 0x000000040000795c */ /* 0x000fe20000300000 */
.L_x_1766:
[----:B------:R-:W-:Y:S01]  /*7a80*/  LEA R89, R19, R18, 0x3 ;  /* 0x0000001213597211 */ /* 0x000fe200078e18ff */
[----:B------:R-:W-:Y:S01]  /*7a90*/  BSSY B1, `(.L_x_1767) ;  /* 0x0000005000017945 */ /* 0x000fe20003800000 */
[----:B------:R-:W-:Y:S02]  /*7aa0*/  SHF.L.U32 R100, R197, 0x1f, RZ ;  /* 0x0000001fc5647819 */ /* 0x000fe400000006ff */
[----:B------:R-:W-:Y:S02]  /*7ab0*/  SHF.R.S32.HI R97, RZ, 0x1f, R98 ;  /* 0x0000001fff617819 */ /* 0x000fe40000011462 */
[----:B------:R-:W0:Y:S02]  /*7ac0*/  SYNCS.PHASECHK.TRANS64.TRYWAIT P3, [R89+URZ+0x28890], R100 ;  /* 0x02889064590075a7 */ /* 0x000e24000806017f */
[----:B0-----:R-:W-:Y:S05]  /*7ad0*/  @!P3 BRA `(.L_x_1768) ;  /* 0x000002100010b947 */ /* 0x001fea0003800000 */
.L_x_2147:
[----:B------:R-:W-:Y:S05]  /*7ae0*/  BSYNC B1 ;  /* 0x0000000000017941 */ /* 0x000fea0003800000 */
.L_x_1767:
        /* <DEDUP_REMOVED lines=8> */
[----:B------:R-:W-:Y:S02]  /*7b70*/  IMAD R14, R96, UR4, RZ ;  /* 0x00000004600e7c24 */ /* 0x000fe4000f8e02ff */
[----:B------:R-:W-:Y:S01]  /*7b80*/  IMAD.IADD R13, R13, 0x1, R11 ;  /* 0x000000010d0d7824 */ /* 0x000fe200078e020b */
        /* <DEDUP_REMOVED lines=15> */
.L_x_2151:
        /* <DEDUP_REMOVED lines=13> */
.L_x_1771:
[----:B------:R-:W-:Y:S05]  /*7d50*/  BSYNC B1 ;  /* 0x0000000000017941 */ /* 0x000fea0003800000 */
.L_x_1770:
[----:B------:R-:W-:-:S03]  /*7d60*/  UMOV UR4, 0xffffffff ;  /* 0xffffffff00047882 */ /* 0x000fc60000000000 */
[----:B------:R-:W-:Y:S05]  /*7d70*/  BRA.DIV UR4, `(.L_x_1772) ;  /* 0x0000020e04c47947 */ /* 0x000fea000b800000 */
[----:B--2-4-:R2:W4:Y:S04]  /*7d80*/  SHFL.IDX PT, R41, R45, 0x1, 0x181f ;  /* 0x00381f002d297f89 */ /* 0x01452800000e0000 */
[----:B---3--:R2:W3:Y:S02]  /*7d90*/  SHFL.IDX PT, R14, R44, 0x1, 0x181f ;  /* 0x00381f002c0e7f89 */ /* 0x0084e400000e0000 */
.L_x_2155:
        /* <DEDUP_REMOVED lines=14> */
.L_x_1774:
[----:B------:R-:W-:Y:S05]  /*7e80*/  BSYNC B1 ;  /* 0x0000000000017941 */ /* 0x000fea0003800000 */
.L_x_1773:
[----:B------:R-:W-:-:S03]  /*7e90*/  UMOV UR4, 0xffffffff ;  /* 0xffffffff00047882 */ /* 0x000fc60000000000 */
[----:B------:R-:W-:Y:S05]  /*7ea0*/  BRA.DIV UR4, `(.L_x_1775) ;  /* 0x0000020e04c07947 */ /* 0x000fea000b800000 */
[----:B---34-:R3:W4:Y:S04]  /*7eb0*/  SHFL.IDX PT, R41, R45, 0x2, 0x181f ;  /* 0x00581f002d297f89 */ /* 0x01872800000e0000 */
[----:B------:R3:W0:Y:S02]  /*7ec0*/  SHFL.IDX PT, R14, R44, 0x2, 0x181f ;  /* 0x00581f002c0e7f89 */ /* 0x00062400000e0000 */
.L_x_2159:
        /* <DEDUP_REMOVED lines=14> */
.L_x_1777:
[----:B------:R-:W-:Y:S05]  /*7fb0*/  BSYNC B1 ;  /* 0x0000000000017941 */ /* 0x000fea0003800000 */
.L_x_1776:
[----:B------:R-:W-:-:S03]  /*7fc0*/  UMOV UR4, 0xffffffff ;  /* 0xffffffff00047882 */ /* 0x000fc60000000000 */
[----:B------:R-:W-:Y:S05]  /*7fd0*/  BRA.DIV UR4, `(.L_x_1778) ;  /* 0x0000020e04bc7947 */ /* 0x000fea000b800000 */
[----:B0---4-:R0:W4:Y:S04]  /*7fe0*/  SHFL.IDX PT, R41, R45, 0x3, 0x181f ;  /* 0x00781f002d297f89 */ /* 0x01112800000e0000 */
[----:B------:R0:W0:Y:S02]  /*7ff0*/  SHFL.IDX PT, R14, R44, 0x3, 0x181f ;  /* 0x00781f002c0e7f89 */ /* 0x00002400000e0000 */
.L_x_2163:
        /* <DEDUP_REMOVED lines=13> */
.L_x_1736:
[----:B------:R-:W-:Y:S05]  /*80d0*/  BSYNC B0 ;  /* 0x0000000000007941 */ /* 0x000fea0003800000 */
.L_x_1694:
[----:B0-----:R-:W0:Y:S01]  /*80e0*/  S2R R11, SR_TID.X ;  /* 0x00000000000b7919 */ /* 0x001e220000002100 */
[----:B------:R-:W-:Y:S01]  /*80f0*/  @!PT LDS RZ, [RZ] ;  /* 0x00000000fffff984 */ /* 0x000fe20000000800 */
[----:B------:R-:W-:Y:S01]  /*8100*/  @!PT LDS RZ, [RZ] ;  /* 0x00000000fffff984 */ /* 0x000fe20000000800 */
[----:B------:R-:W-:Y:S01]  /*8110*/  @!PT LDS RZ, [RZ] ;  /* 0x00000000fffff984 */ /* 0x000fe20000000800 */
[----:B------:R-:W-:Y:S01]  /*8120*/  @!PT LDS RZ, [RZ] ;  /* 0x00000000fffff984 */ /* 0x000fe20000000800 */
[----:B------:R5:W-:Y:S06]  /*8130*/  MEMBAR.ALL.CTA ;  /* 0x0000000000007992 */ /* 0x000bec0000008000 */
[----:B-----5:R-:W5:Y:S01]  /*8140*/  FENCE.VIEW.ASYNC.S ;  /* 0x00000000000073c6 */ /* 0x020f620000000000 */
[----:B------:R-:W-:Y:S05]  /*8150*/  WARPSYNC.ALL ;  /* 0x0000000000007948 */ /* 0x000fea0003800000 */
[----:B------:R-:W-:Y:S01]  /*8160*/  BSSY B0, `(.L_x_1779) ;  /* 0x0000009000007945 */ /* 0x000fe20003800000 */
[----:B0-----:R-:W-:Y:S01]  /*8170*/  LOP3.LUT R11, R11, 0x7f, RZ, 0xc0, !PT ;  /* 0x0000007f0b0b7812 */ /* 0x001fe200078ec0ff */
[----:B-----5:R0:W-:Y:S03]  /*8180*/  BAR.SYNC.DEFER_BLOCKING R92, 0x80 ;  /* 0x0002005c0000751d */ /* 0x0201e60000010000 */
[----:B------:R-:W-:-:S13]  /*8190*/  ISETP.NE.AND P3, PT, R11, RZ, PT ;  /* 0x000000ff0b00720c */ /* 0x000fda0003f65270 */
[----:B------:R-:W-:-:S05]  /*81a0*/  @!P3 VIADD R11, R89, 0x288a0 ;  /* 0x000288a0590bb836 */ /* 0x000fca0000000000 */
[----:B------:R-:W-:-:S04]  /*81b0*/  @!P3 PRMT R11, RZ, 0x654, R11 ;  /* 0x00000654ff0bb816 */ /* 0x000fc8000000000b */
[----:B------:R0:W-:Y:S01]  /*81c0*/  @!P3 SYNCS.ARRIVE.TRANS64.RED.A1T0 RZ, [R11+URZ], RZ ;  /* 0x000000ff0bffb9a7 */ /* 0x0001e2000810043f */
[----:B------:R-:W-:Y:S05]  /*81d0*/  @!P5 BRA `(.L_x_1780) ;  /* 0x000000000004d947 */ /* 0x000fea0003800000 */
[----:B------:R-:W-:Y:S01]  /*81e0*/  BPT.TRAP 0x1 ;  /* 0x000000040000795c */ /* 0x000fe20000300000 */
.L_x_1780:
[----:B------:R-:W-:Y:S05]  /*81f0*/  BSYNC B0 ;  /* 0x0000000000007941 */ /* 0x000fea0003800000 */
.L_x_1779:
[----:B------:R-:W5:Y:S01]  /*8200*/  SYNCS.PHASECHK.TRANS64.TRYWAIT P4, [R89+URZ+0x288b0], R100 ;  /* 0x0288b064590075a7 */ /* 0x000f62000808017f */
[----:B------:R-:W-:Y:S01]  /*8210*/  ULDC UR40, c[0x0][0x2f4] ;  /* 0x0000bd0000287ab9 */ /* 0x000fe20000000800 */
[----:B------:R-:W-:Y:S04]  /*8220*/  BSSY B0, `(.L_x_1781) ;  /* 0x0000002000007945 */ /* 0x000fe80003800000 */
[----:B-----5:R-:W-:Y:S05]  /*8230*/  @!P4 BRA `(.L_x_1782) ;  /* 0x0000020c006cc947 */ /* 0x020fea0003800000 */
.L_x_2164:
[----:B------:R-:W-:Y:S05]  /*8240*/  BSYNC B0 ;  /* 0x0000000000007941 */ /* 0x000fea0003800000 */
.L_x_1781:
[----:B------:R-:W-:Y:S01]  /*8250*/  ULDC.64 UR4, c[0x0][0x328] ;  /* 0x0000ca0000047ab9 */ /* 0x000fe20000000a00 */
[----:B------:R-:W-:Y:S01]  /*8260*/  ULDC.64 UR6, c[0x0][0x318] ;  /* 0x0000c60000067ab9 */ /* 0x000fe20000000a00 */
[----:B------:R-:W-:Y:S01]  /*8270*/  IMAD R97, R97, UR4, RZ ;  /* 0x0000000461617c24 */ /* 0x000fe2000f8e02ff */
[----:B------:R-:W-:Y:S01]  /*8280*/  BSSY B0, `(.L_x_1783) ;  /* 0x000001d000007945 */ /* 0x000fe20003800000 */
[----:B---34-:R-:W-:-:S04]  /*8290*/  IMAD.WIDE.U32 R12, R98, UR4, RZ ;  /* 0x00000004620c7c25 */ /* 0x018fc8000f8e00ff */
[----:B------:R-:W-:Y:S01]  /*82a0*/  IMAD R97, R98, UR5, R97 ;  /* 0x0000000562617c24 */ /* 0x000fe2000f8e0261 */
[----:B------:R-:W-:Y:S01]  /*82b0*/  ULDC.64 UR4, c[0x0][0x338] ;  /* 0x0000ce0000047ab9 */ /* 0x000fe20000000a00 */
[----:B------:R-:W-:Y:S02]  /*82c0*/  IMAD.IADD R95, R95, 0x1, -R188 ;  /* 0x000000015f5f7824 */ /* 0x000fe400078e0abc */
[----:B------:R-:W-:Y:S02]  /*82d0*/  IMAD R96, R96, UR4, RZ ;  /* 0x0000000460607c24 */ /* 0x000fe4000f8e02ff */
[----:B------:R-:W-:Y:S02]  /*82e0*/  IMAD.IADD R13, R13, 0x1, R97 ;  /* 0x000000010d0d7824 */ /* 0x000fe400078e0261 */
[C---:B0-----:R-:W-:Y:S02]  /*82f0*/  IMAD R11, R99.reuse, UR5, R96 ;  /* 0x00000005630b7c24 */ /* 0x041fe4000f8e0260 */
[----:B------:R-:W-:Y:S01]  /*8300*/  IMAD.WIDE.U32 R12, R99, UR4, R12 ;  /* 0x00000004630c7c25 */ /* 0x000fe2000f8e000c */
[----:B------:R-:W-:-:S04]  /*8310*/  ULDC.64 UR4, c[0x0][0x330] ;  /* 0x0000cc0000047ab9 */ /* 0x000fc80000000a00 */
[----:B------:R-:W-:-:S03]  /*8320*/  IADD3 R13, R13, R11, RZ ;  /* 0x0000000b0d0d7210 */ /* 0x000fc60007ffe0ff */
[----:B------:R-:W-:-:S04]  /*8330*/  IMAD.WIDE.U32 R12, R195, UR4, R12 ;  /* 0x00000004c30c7c25 */ /* 0x000fc8000f8e000c */
[----:B------:R-:W-:Y:S01]  /*8340*/  IMAD R11, R195, UR5, R13 ;  /* 0x00000005c30b7c24 */ /* 0x000fe2000f8e020d */
[----:B-12---:R-:W-:-:S04]  /*8350*/  LEA R44, P4, R12, UR6, 0x1 ;  /* 0x000000060c2c7c11 */ /* 0x006fc8000f8808ff */
        /* <DEDUP_REMOVED lines=15> */
.L_x_1784:
[----:B------:R-:W-:Y:S05]  /*8450*/  BSYNC B0 ;  /* 0x0000000000007941 */ /* 0x000fea0003800000 */
.L_x_1783:
        /* <DEDUP_REMOVED lines=15> */
.L_x_1786:
[----:B------:R-:W-:Y:S05]  /*8550*/  BSYNC B0 ;  /* 0x0000000000007941 */ /* 0x000fea0003800000 */
.L_x_1785:
        /* <DEDUP_REMOVED lines=15> */
.L_x_1788:
[----:B------:R-:W-:Y:S05]  /*8650*/  BSYNC B0 ;  /* 0x0000000000007941 */ /* 0x000fea0003800000 */
.L_x_1787:
        /* <DEDUP_REMOVED lines=15> */
.L_x_1790:
[----:B------:R-:W-:Y:S05]  /*8750*/  BSYNC B0 ;  /* 0x0000000000007941 */ /* 0x000fea0003800000 */
.L_x_1789:
        /* <DEDUP_REMOVED lines=13> */
[----:B0-----:R-:W-:Y:S02]  /*8830*/  SEL R12, RZ, 0x1, P3 ;  /* 0x00000001ff0c7807 */ /* 0x001fe40001800000 */
[----:B------:R-:W-:Y:S02]  /*8840*/  SEL R19, R19, RZ, P3 ;  /* 0x000000ff13137207 */ /* 0x000fe40001800000 */
[----:B------:R-:W-:Y:S01]  /*8850*/  LOP3.LUT R197, R197, R12, RZ, 0x3c, !PT ;  /* 0x0000000cc5c57212 */ /* 0x000fe200078e3cff */
[----:B------:R-:W-:Y:S06]  /*8860*/  @P4 BRA `(.L_x_1791) ;  /* 0xffffff9c00c44947 */ /* 0x000fec000383ffff */
[----:B---3--:R-:W0:Y:S01]  /*8870*/  S2R R11, SR_TID.X ;  /* 0x00000000000b7919 */ /* 0x008e220000002100 */
[----:B------:R-:W-:Y:S02]  /*8880*/  PLOP3.LUT P0, PT, PT, PT, PT, 0x8, 0x0 ;  /* 0x000000000000781c */ /* 0x000fe40003f0e170 */
[----:B0-----:R-:W-:-:S04]  /*8890*/  SHF.R.U32.HI R11, RZ, 0x7, R11 ;  /* 0x00000007ff0b7819 */ /* 0x001fc8000001160b */
[----:B------:R-:W-:-:S13]  /*88a0*/  ISETP.NE.AND P4, PT, R11, 0x1, PT ;  /* 0x000000010b00780c */ /* 0x000fda0003f85270 */
[----:B------:R-:W-:Y:S06]  /*88b0*/  @!P4 BAR.ARV 0x9, 0x100 ;  /* 0x024400000000cb1d */ /* 0x000fec0000002000 */
.L_x_1689:
[----:B------:R-:W0:Y:S01]  /*88c0*/  LDC R0, c[0x0][0x448] ;  /* 0x00011200ff007b82 */ /* 0x000e220000000800 */
[----:B------:R-:W-:-:S07]  /*88d0*/  IADD3 R5, R196, 0x1, -R194 ;  /* 0x00000001c4057810 */ /* 0x000fce0007ffe8c2 */
[----:B------:R-:W3:Y:S01]  /*88e0*/  LDC.64 R6, c[0x0][0x9e0] ;  /* 0x00027800ff067b82 */ /* 0x000ee20000000a00 */
[----:B0-----:R-:W-:Y:S01]  /*88f0*/  ISETP.NE.AND P1, PT, R0, 0x1, PT ;  /* 0x000000010000780c */ /* 0x001fe20003f25270 */
[----:B------:R-:W-:Y:S01]  /*8900*/  VIADD R0, R198, 0x7f ;  /* 0x0000007fc6007836 */ /* 0x000fe20000000000 */
[----:B---3--:R-:W-:-:S11]  /*8910*/  ISETP.GE.AND P2, PT, R7, 0x1, PT ;  /* 0x000000010700780c */ /* 0x008fd60003f46270 */
[----:B------:R-:W0:Y:S08]  /*8920*/  @P1 LDC R3, c[0x0][0x44c] ;  /* 0x00011300ff031b82 */ /* 0x000e300000000800 */
[----:B------:R-:W3:Y:S01]  /*8930*/  @P1 LDC R4, c[0x0][0x450] ;  /* 0x00011400ff041b82 */ /* 0x000ee20000000800 */
[----:B0-----:R-:W-:-:S05]  /*8940*/  @P1 IMAD.HI.U32 R3, R0, R3, RZ ;  /* 0x0000000300031227 */ /* 0x001fca00078e00ff */
[----:B---3--:R-:W-:-:S05]  /*8950*/  @P1 SHF.R.U32.HI R0, RZ, R4, R3 ;  /* 0x00000004ff001219 */ /* 0x008fca0000011603 */
[----:B------:R-:W-:Y:S01]  /*8960*/  IMAD.IADD R5, R5, 0x1, R0 ;  /* 0x0000000105057824 */ /* 0x000fe200078e0200 */
[----:B------:R-:W-:Y:S06]  /*8970*/  @P0 BRA `(.L_x_1792) ;  /* 0x00000000000c0947 */ /* 0x000fec0003800000 */
[----:B------:R-:W0:Y:S01]  /*8980*/  FENCE.VIEW.ASYNC.G ;  /* 0x00000000000073c6 */ /* 0x000e220000000100 */
[----:B------:R-:W-:Y:S05]  /*8990*/  WARPSYNC.ALL ;  /* 0x0000000000007948 */ /* 0x000fea0003800000 */
[----:B0-----:R-:W-:Y:S06]  /*89a0*/  BAR.ARV 0xc, 0x180 ;  /* 0x0306000000007b1d */ /* 0x001fec0000002000 */
.L_x_1792:
[----:B------:R-:W-:Y:S01]  /*89b0*/  IADD3 R0, R5, R6, RZ ;  /* 0x0000000605007210 */ /* 0x000fe20007ffe0ff */
        /* <DEDUP_REMOVED lines=12> */
.L_x_1795:
[----:B------:R-:W-:-:S13]  /*8a80*/  ISETP.NE.AND P0, PT, R7, 0x1, PT ;  /* 0x000000010700780c */ /* 0x000fda0003f05270 */
[----:B------:R-:W0:Y:S02]  /*8a90*/  @P0 LDC.64 R4, c[0x0][0x9e8] ;  /* 0x00027a00ff040b82 */ /* 0x000e240000000a00 */
[----:B0-----:R-:W-:-:S05]  /*8aa0*/  @P0 IMAD.HI.U32 R4, R3, R4, RZ ;  /* 0x0000000403040227 */ /* 0x001fca00078e00ff */
[----:B------:R-:W-:-:S07]  /*8ab0*/  @P0 SHF.R.U32.HI R3, RZ, R5, R4 ;  /* 0x00000005ff030219 */ /* 0x000fce0000011604 */
.L_x_1796:
[----:B------:R-:W-:Y:S05]  /*8ac0*/  BSYNC B0 ;  /* 0x0000000000007941 */ /* 0x000fea0003800000 */
.L_x_1794:
[----:B------:R-:W-:-:S05]  /*8ad0*/  IMAD R3, R3, R7, R7 ;  /* 0x0000000703037224 */ /* 0x000fca00078e0207 */
[----:B------:R-:W-:-:S07]  /*8ae0*/  VIMNMX R0, R0, R3, PT ;  /* 0x0000000300007248 */ /* 0x000fce0003fe0100 */
.L_x_1793:
[----:B------:R-:W0:Y:S01]  /*8af0*/  @P1 LDC R5, c[0x0][0x44c] ;  /* 0x00011300ff051b82 */ /* 0x000e220000000800 */
[----:B------:R-:W-:Y:S01]  /*8b00*/  VIADD R0, R0, 0x7f ;  /* 0x0000007f00007836 */ /* 0x000fe20000000000 */
[----:B------:R-:W-:Y:S01]  /*8b10*/  ULDC UR4, c[0x0][0x9dc] ;  /* 0x0002770000047ab9 */ /* 0x000fe20000000800 */
[----:B------:R-:W-:-:S03]  /*8b20*/  IMAD.MOV.U32 R4, RZ, RZ, R198 ;  /* 0x000000ffff047224 */ /* 0x000fc600078e00c6 */
[----:B------:R-:W-:Y:S02]  /*8b30*/  SHF.R.S32.HI R3, RZ, 0x1f, R0 ;  /* 0x0000001fff037819 */ /* 0x000fe40000011400 */
[----:B------:R-:W3:Y:S02]  /*8b40*/  @P1 LDC R6, c[0x0][0x450] ;  /* 0x00011400ff061b82 */ /* 0x000ee40000000800 */
[----:B------:R-:W-:-:S04]  /*8b50*/  LEA.HI R3, R3, R0, RZ, 0x7 ;  /* 0x0000000003037211 */ /* 0x000fc800078f38ff */
[----:B------:R-:W-:-:S04]  /*8b60*/  SHF.R.S32.HI R3, RZ, 0x7, R3 ;  /* 0x00000007ff037819 */ /* 0x000fc80000011403 */
[----:B------:R-:W-:Y:S01]  /*8b70*/  VIMNMX R9, R94, R3, PT ;  /* 0x000000035e097248 */ /* 0x000fe20003fe0100 */
[----:B0-----:R-:W-:-:S05]  /*8b80*/  @P1 IMAD.HI.U32 R5, R198, R5, RZ ;  /* 0x00000005c6051227 */ /* 0x001fca00078e00ff */
[----:B---3--:R-:W-:-:S05]  /*8b90*/  @P1 SHF.R.U32.HI R4, RZ, R6, R5 ;  /* 0x00000006ff041219 */ /* 0x008fca0000011605 */
[----:B------:R-:W-:-:S05]  /*8ba0*/  IMAD.IADD R0, R93, 0x1, R4 ;  /* 0x000000015d007824 */ /* 0x000fca00078e0204 */
[----:B------:R-:W-:Y:S01]  /*8bb0*/  IADD3 R3, R0, -UR4, RZ ;  /* 0x8000000400037c10 */ /* 0x000fe2000fffe0ff */
        /* <DEDUP_REMOVED lines=11> */
.L_x_1799:
[----:B------:R-:W-:-:S13]  /*8c70*/  ISETP.NE.AND P0, PT, R7, 0x1, PT ;  /* 0x000000010700780c */ /* 0x000fda0003f05270 */
[----:B------:R-:W0:Y:S02]  /*8c80*/  @P0 LDC.64 R4, c[0x0][0x9e8] ;  /* 0x00027a00ff040b82 */ /* 0x000e240000000a00 */
[----:B0-----:R-:W-:-:S05]  /*8c90*/  @P0 IMAD.HI.U32 R4, R0, R4, RZ ;  /* 0x0000000400040227 */ /* 0x001fca00078e00ff */
[----:B------:R-:W-:-:S07]  /*8ca0*/  @P0 SHF.R.U32.HI R0, RZ, R5, R4 ;  /* 0x00000005ff000219 */ /* 0x000fce0000011604 */
.L_x_1800:
[----:B------:R-:W-:Y:S05]  /*8cb0*/  BSYNC B0 ;  /* 0x0000000000007941 */ /* 0x000fea0003800000 */
.L_x_1798:
[----:B------:R-:W-:-:S05]  /*8cc0*/  IMAD R0, R0, R7, RZ ;  /* 0x0000000700007224 */ /* 0x000fca00078e02ff */
[----:B------:R-:W-:-:S07]  /*8cd0*/  VIMNMX R3, R3, R0, !PT ;  /* 0x0000000003037248 */ /* 0x000fce0007fe0100 */
.L_x_1797:
[----:B------:R-:W-:Y:S01]  /*8ce0*/  SHF.R.S32.HI R0, RZ, 0x1f, R3 ;  /* 0x0000001fff007819 */ /* 0x000fe20000011403 */
[----:B------:R-:W-:Y:S01]  /*8cf0*/  BSSY B0, `(.L_x_1801) ;  /* 0x0000026000007945 */ /* 0x000fe20003800000 */
[----:B------:R-:W-:Y:S02]  /*8d00*/  IMAD.MOV.U32 R88, RZ, RZ, RZ ;  /* 0x000000ffff587224 */ /* 0x000fe400078e00ff */
[----:B------:R-:W-:-:S04]  /*8d10*/  LEA.HI R0, R0, R3, RZ, 0x7 ;  /* 0x0000000300007211 */ /* 0x000fc800078f38ff */
[----:B------:R-:W-:-:S04]  /*8d20*/  SHF.R.S32.HI R0, RZ, 0x7, R0 ;  /* 0x00000007ff007819 */ /* 0x000fc80000011400 */
[----:B------:R-:W-:-:S04]  /*8d30*/  VIMNMX R206, RZ, R0, !PT ;  /* 0x00000000ffce7248 */ /* 0x000fc80007fe0100 */
        /* <DEDUP_REMOVED lines=16> */
[----:B------:R0:W3:Y:S02]  /*8e40*/  F2I.FTZ.U32.TRUNC.NTZ R5, R4 ;  /* 0x0000000400057305 */ /* 0x0000e4000021f000 */
[----:B0-----:R-:W-:Y:S01]  /*8e50*/  MOV R4, RZ ;  /* 0x000000ff00047202 */ /* 0x001fe20000000f00 */
[----:B---3--:R-:W-:-:S04]  /*8e60*/  IMAD.MOV R7, RZ, RZ, -R5 ;  /* 0x000000ffff077224 */ /* 0x008fc800078e0a05 */
[----:B------:R-:W-:-:S04]  /*8e70*/  IMAD R7, R7, R6, RZ ;  /* 0x0000000607077224 */ /* 0x000fc800078e02ff */
[----:B------:R-:W-:-:S04]  /*8e80*/  IMAD.HI.U32 R5, R5, R7, R4 ;  /* 0x0000000705057227 */ /* 0x000fc800078e0004 */
[----:B------:R-:W-:-:S04]  /*8e90*/  IMAD.MOV.U32 R4, RZ, RZ, R10 ;  /* 0x000000ffff047224 */ /* 0x000fc800078e000a */
        /* <DEDUP_REMOVED lines=9> */
[----:B------:R-:W-:-:S04]  /*8f30*/  @!P1 LOP3.LUT R5, RZ, R8, RZ, 0x33, !PT ;  /* 0x00000008ff059212 */ /* 0x000fc800078e33ff */
[----:B------:R-:W-:-:S07]  /*8f40*/  MOV R88, R5 ;  /* 0x0000000500587202 */ /* 0x000fce0000000f00 */
.L_x_1802:
[----:B------:R-:W-:Y:S05]  /*8f50*/  BSYNC B0 ;  /* 0x0000000000007941 */ /* 0x000fea0003800000 */
.L_x_1801:
[-C--:B------:R-:W-:Y:S01]  /*8f60*/  IMAD R206, R223, R88.reuse, R206 ;  /* 0x00000058dfce7224 */ /* 0x080fe200078e02ce */
        /* <DEDUP_REMOVED lines=36> */
[----:B------:R-:W-:Y:S01]  /*91b0*/  CS2R R20, SRZ ;  /* 0x0000000000147805 */ /* 0x000fe2000001ff00 */
[----:B------:R-:W-:Y:S06]  /*91c0*/  @!P1 BRA `(.L_x_1803) ;  /* 0x0000013c00c09947 */ /* 0x000fec0003800000 */
[----:B------:R-:W-:Y:S01]  /*91d0*/  UMOV UR4, 0xffffffff ;  /* 0xffffffff00047882 */ /* 0x000fe20000000000 */
[----:B------:R-:W-:Y:S02]  /*91e0*/  VIADD R3, R18, 0x10400 ;  /* 0x0001040012037836 */ /* 0x000fe40000000000 */
[----:B------:R-:W-:Y:S05]  /*91f0*/  BRA.DIV UR4, `(.L_x_1804) ;  /* 0x000001fe04907947 */ /* 0x000fea000b800000 */
[----:B------:R-:W3:Y:S04]  /*9200*/  LDL R0, [R1+0x34] ;  /* 0x0000340001007983 */ /* 0x000ee80000100800 */
[----:B---3--:R0:W3:Y:S02]  /*9210*/  SHFL.IDX PT, R199, R0, RZ, 0x1f ;  /* 0x00001fff00c77589 */ /* 0x0080e400000e0000 */
.L_x_2167:
[----:B0--3--:R-:W-:Y:S01]  /*9220*/  LEA.HI R0, R199, R199, RZ, 0x1 ;  /* 0x000000c7c7007211 */ /* 0x009fe200078f08ff */
[----:B------:R-:W-:Y:S01]  /*9230*/  BSSY B6, `(.L_x_1805) ;  /* 0x0000019000067945 */ /* 0x000fe20003800000 */
[----:B------:R-:W-:Y:S02]  /*9240*/  LOP3.LUT P0, RZ, R3, 0x3ff, RZ, 0xc0, !PT ;  /* 0x000003ff03ff7812 */ /* 0x000fe4000780c0ff */
[----:B------:R-:W-:Y:S02]  /*9250*/  LOP3.LUT R0, R0, 0x1e, RZ, 0xc0, !PT ;  /* 0x0000001e00007812 */ /* 0x000fe400078ec0ff */
[----:B------:R-:W-:-:S03]  /*9260*/  P2R R25, PR, RZ, 0x1 ;  /* 0x00000001ff197803 */ /* 0x000fc60000000000 */
[----:B------:R-:W-:-:S04]  /*9270*/  IMAD.IADD R0, R199, 0x1, -R0 ;  /* 0x00000001c7007824 */ /* 0x000fc800078e0a00 */
[----:B------:R-:W-:-:S05]  /*9280*/  IMAD R0, R0, 0x2000, R3 ;  /* 0x0000200000007824 */ /* 0x000fca00078e0203 */
[----:B------:R-:W-:-:S04]  /*9290*/  SHF.R.U32.HI R0, RZ, 0x4, R0 ;  /* 0x00000004ff007819 */ /* 0x000fc80000011600 */
[----:B------:R-:W-:Y:S01]  /*92a0*/  LOP3.LUT R36, R0, 0x3fff, RZ, 0xc0, !PT ;  /* 0x00003fff00247812 */ /* 0x000fe200078ec0ff */
[----:B------:R-:W-:Y:S06]  /*92b0*/  @!P0 BRA `(.L_x_1806) ;  /* 0x0000000000408947 */ /* 0x000fec0003800000 */
[----:B------:R-:W-:Y:S01]  /*92c0*/  MOV R0, 0x0 ;  /* 0x0000000000007802 */ /* 0x000fe20000000f00 */
[----:B------:R-:W-:Y:S01]  /*92d0*/  ULDC.64 UR4, c[0x4][0x80] ;  /* 0x0100200000047ab9 */ /* 0x000fe20000000a00 */
[----:B------:R-:W-:Y:S01]  /*92e0*/  ULDC.64 UR6, c[0x4][0x88] ;  /* 0x0100220000067ab9 */ /* 0x000fe20000000a00 */
[----:B------:R-:W-:Y:S01]  /*92f0*/  MOV R4, UR4 ;  /* 0x0000000400047c02 */ /* 0x000fe20008000f00 */
[----:B------:R0:W3:Y:S01]  /*9300*/  LDC.64 R14, c[0x4][R0] ;  /* 0x01000000000e7b82 */ /* 0x0000e20000000a00 */
[----:B------:R-:W-:Y:S01]  /*9310*/  IMAD.U32 R5, RZ, RZ, UR5 ;  /* 0x00000005ff057e24 */ /* 0x000fe2000f8e00ff */
[----:B------:R-:W-:Y:S01]  /*9320*/  ULDC.64 UR4, c[0x4][0x20] ;  /* 0x0100080000047ab9 */ /* 0x000fe20000000a00 */
[----:B------:R-:W-:Y:S01]  /*9330*/  IMAD.U32 R6, RZ, RZ, UR6 ;  /* 0x00000006ff067e24 */ /* 0x000fe2000f8e00ff */
[----:B------:R-:W-:Y:S01]  /*9340*/  MOV R8, 0x70 ;  /* 0x0000007000087802 */ /* 0x000fe20000000f00 */
[----:B------:R-:W-:Y:S02]  /*9350*/  IMAD.U32 R7, RZ, RZ, UR7 ;  /* 0x00000007ff077e24 */ /* 0x000fe4000f8e00ff */
[----:B------:R-:W-:-:S02]  /*9360*/  IMAD.U32 R10, RZ, RZ, UR4 ;  /* 0x00000004ff0a7e24 */ /* 0x000fc4000f8e00ff */
[----:B------:R-:W-:Y:S02]  /*9370*/  IMAD.U32 R11, RZ, RZ, UR5 ;  /* 0x00000005ff0b7e24 */ /* 0x000fe4000f8e00ff */
[----:B------:R-:W-:Y:S02]  /*9380*/  IMAD.MOV.U32 R12, RZ, RZ, 0x1 ;  /* 0x00000001ff0c7424 */ /* 0x000fe400078e00ff */
[----:B0-2---:R-:W-:-:S07]  /*9390*/  IMAD.MOV.U32 R13, RZ, RZ, RZ ;  /* 0x000000ffff0d7224 */ /* 0x005fce00078e00ff */
[----:B------:R-:W-:-:S07]  /*93a0*/  LEPC R20, `(.L_x_1806) ;  /* 0x000000001014794e */ /* 0x000fce0000000000 */
[----:B-1-345:R-:W-:Y:S05]  /*93b0*/  CALL.ABS.NOINC R14 ;  /* 0x000000000e007343 */ /* 0x03afea0003c00000 */
.L_x_1806:
[----:B------:R-:W-:Y:S05]  /*93c0*/  BSYNC B6 ;  /* 0x0000000000067941 */ /* 0x000fea0003800000 */
.L_x_1805:
[----:B------:R-:W-:Y:S02]  /*93d0*/  ULDC UR4, c[0x0][0x3f4] ;  /* 0x0000fd0000047ab9 */ /* 0x000fe40000000800 */
[----:B------:R-:W-:-:S13]  /*93e0*/  ISETP.LT.AND P0, PT, RZ, UR4, PT ;  /* 0x00000004ff007c0c */ /* 0x000fda000bf01270 */
[----:B------:R-:W-:Y:S05]  /*93f0*/  @P0 BRA `(.L_x_1807) ;  /* 0x0000000000400947 */ /* 0x000fea0003800000 */
[----:B------:R-:W-:-:S04]  /*9400*/  ULEA.HI UR4, UR37, UR37, URZ, 0x1 ;  /* 0x0000002525047291 */ /* 0x000fc8000f8f083f */
[----:B------:R-:W-:-:S04]  /*9410*/  ULOP3.LUT UR4, UR4, 0xfffffffe, URZ, 0xc0, !UPT ;  /* 0xfffffffe04047892 */ /* 0x000fc8000f8ec03f */
[----:B------:R-:W-:-:S06]  /*9420*/  UIADD3 UR4, UR37, -UR4, URZ ;  /* 0x8000000425047290 */ /* 0x000fcc000fffe03f */
[----:B------:R-:W-:-:S05]  /*9430*/  IMAD.U32 R3, RZ, RZ, UR4 ;  /* 0x00000004ff037e24 */ /* 0x000fca000f8e00ff */
[----:B------:R-:W-:-:S04]  /*9440*/  SHF.L.U32 R3, R3, 0x1f, RZ ;  /* 0x0000001f03037819 */ /* 0x000fc800000006ff */
[----:B------:R0:W3:Y:S03]  /*9450*/  SYNCS.PHASECHK.TRANS64.TRYWAIT P0, [R18+URZ+0x28800], R3 ;  /* 0x02880003120075a7 */ /* 0x0000e6000800017f */
[----:B---3--:R-:W-:Y:S05]  /*9460*/  @!P0 NANOSLEEP.SYNCS 0x989680 ;  /* 0x009896800000895d */ /* 0x008fea0003900000 */
[----:B------:R-:W3:Y:S01]  /*9470*/  @!P0 SYNCS.PHASECHK.TRANS64 P0, [R18+URZ+0x28800], R3 ;  /* 0x02880003120085a7 */ /* 0x000ee2000800007f */
[----:B------:R-:W-:Y:S04]  /*9480*/  BSSY B0, `(.L_x_1808) ;  /* 0x0000006000007945 */ /* 0x000fe80003800000 */
[----:B---3--:R-:W-:Y:S05]  /*9490*/  @P0 BRA `(.L_x_1809) ;  /* 0x0000000000100947 */ /* 0x008fea0003800000 */
.L_x_1810:
[----:B---3--:R3:W0:Y:S02]  /*94a0*/  SYNCS.PHASECHK.TRANS64.TRYWAIT P0, [R18+URZ+0x28800], R3 ;  /* 0x02880003120075a7 */ /* 0x008624000800017f */
[----:B0-----:R-:W-:Y:S05]  /*94b0*/  @!P0 NANOSLEEP.SYNCS 0x989680 ;  /* 0x009896800000895d */ /* 0x001fea0003900000 */
[----:B------:R-:W0:Y:S02]  /*94c0*/  @!P0 SYNCS.PHASECHK.TRANS64 P0, [R18+URZ+0x28800], R3 ;  /* 0x02880003120085a7 */ /* 0x000e24000800007f */
[----:B0-----:R-:W-:Y:S05]  /*94d0*/  @!P0 BRA `(.L_x_1810) ;  /* 0xfffffffc00f08947 */ /* 0x001fea000383ffff */
.L_x_1809:
[----:B------:R-:W-:Y:S05]  /*94e0*/  BSYNC B0 ;  /* 0x0000000000007941 */ /* 0x000fea0003800000 */
.L_x_1808:
[----:B------:R-:W-:Y:S05]  /*94f0*/  BRA `(.L_x_1811) ;  /* 0x0000004c00d47947 */ /* 0x000fea0003800000 */
.L_x_1807:
[----:B------:R-:W-:Y:S01]  /*9500*/  ISETP.NE.AND P0, PT, R25, RZ, PT ;  /* 0x000000ff1900720c */ /* 0x000fe20003f05270 */
[----:B------:R-:W-:Y:S01]  /*9510*/  ULDC.64 UR4, c[0x0][0x3f8] ;  /* 0x0000fe0000047ab9 */ /* 0x000fe20000000a00 */
[----:B-----5:R-:W-:Y:S01]  /*9520*/  SHF.R.S32.HI R0, RZ, 0x1f, R24 ;  /* 0x0000001fff007819 */ /* 0x020fe20000011418 */
[----:B------:R-:W-:Y:S01]  /*9530*/  ULDC.64 UR6, c[0x0][0x408] ;  /* 0x0001020000067ab9 */ /* 0x000fe20000000a00 */
[----:B------:R-:W-:Y:S01]  /*9540*/  IMAD.WIDE.U32 R26, R24, UR4, RZ ;  /* 0x00000004181a7c25 */ /* 0x000fe2000f8e00ff */
[----:B------:R-:W-:Y:S03]  /*9550*/  BSSY B6, `(.L_x_1812) ;  /* 0x0000019000067945 */ /* 0x000fe60003800000 */
[C---:B------:R-:W-:Y:S02]  /*9560*/  IMAD R3, R0.reuse, UR4, RZ ;  /* 0x0000000400037c24 */ /* 0x040fe4000f8e02ff */
[----:B------:R-:W-:-:S02]  /*9570*/  IMAD R5, R0, UR6, RZ ;  /* 0x0000000600057c24 */ /* 0x000fc4000f8e02ff */
[C---:B------:R-:W-:Y:S02]  /*9580*/  IMAD R3, R24.reuse, UR5, R3 ;  /* 0x0000000518037c24 */ /* 0x040fe4000f8e0203 */
[C---:B------:R-:W-:Y:S02]  /*9590*/  IMAD R5, R24.reuse, UR7, R5 ;  /* 0x0000000718057c24 */ /* 0x040fe4000f8e0205 */
[----:B------:R-:W-:-:S04]  /*95a0*/  IMAD.WIDE.U32 R24, R24, UR6, RZ ;  /* 0x0000000618187c25 */ /* 0x000fc8000f8e00ff */
[----:B------:R-:W-:Y:S02]  /*95b0*/  IMAD.IADD R29, R3, 0x1, R27 ;  /* 0x00000001031d7824 */ /* 0x000fe400078e021b */
[----:B------:R-:W-:Y:S01]  /*95c0*/  IMAD.IADD R31, R5, 0x1, R25 ;  /* 0x00000001051f7824 */ /* 0x000fe200078e0219 */
        /* <DEDUP_REMOVED lines=16> */
[----:B-1-34-:R-:W-:Y:S05]  /*96d0*/  CALL.ABS.NOINC R14 ;  /* 0x000000000e007343 */ /* 0x01afea0003c00000 */
.L_x_1813:
[----:B------:R-:W-:Y:S05]  /*96e0*/  BSYNC B6 ;  /* 0x0000000000067941 */ /* 0x000fea0003800000 */
.L_x_1812:
[----:B------:R-:W-:Y:S01]  /*96f0*/  ULDC.U8 UR4, c[0x0][0x410] ;  /* 0x0001040000047ab9 */ /* 0x000fe20000000000 */
[----:B------:R-:W-:Y:S01]  /*9700*/  IMAD.IADD R54, R188, 0x1, R198 ;  /* 0x00000001bc367824 */ /* 0x000fe200078e02c6 */
[----:B------:R-:W-:Y:S01]  /*9710*/  ISETP.NE.AND P0, PT, RZ, UR4, PT ;  /* 0x00000004ff007c0c */ /* 0x000fe2000bf05270 */
[----:B------:R-:W-:Y:S02]  /*9720*/  BSSY B0, `(.L_x_1814) ;  /* 0x00004ca000007945 */ /* 0x000fe40003800000 */
[----:B------:R-:W-:-:S10]  /*9730*/  IMAD R3, R220, 0x20, R54 ;  /* 0x00000020dc037824 */ /* 0x000fd400078e0236 */
[----:B------:R-:W-:Y:S05]  /*9740*/  @!P0 BRA `(.L_x_1815) ;  /* 0x0000002400c88947 */ /* 0x000fea0003800000 */
[----:B------:R-:W0:Y:S01]  /*9750*/  LDC R65, c[0x0][0x448] ;  /* 0x00011200ff417b82 */ /* 0x000e220000000800 */
[----:B------:R-:W-:Y:S01]  /*9760*/  ULDC.64 UR4, c[0x0][0x3f8] ;  /* 0x0000fe0000047ab9 */ /* 0x000fe20000000a00 */
[----:B------:R-:W-:Y:S01]  /*9770*/  MOV R9, R29 ;  /* 0x0000001d00097202 */ /* 0x000fe20000000f00 */
[----:B------:R-:W-:Y:S01]  /*9780*/  ULDC.64 UR6, c[0x0][0x408] ;  /* 0x0001020000067ab9 */ /* 0x000fe20000000a00 */
[----:B------:R-:W-:Y:S01]  /*9790*/  IMAD.MOV.U32 R8, RZ, RZ, R26 ;  /* 0x000000ffff087224 */ /* 0x000fe200078e001a */
[----:B------:R-:W-:Y:S01]  /*97a0*/  SHF.R.S32.HI R61, RZ, 0x1f, R186 ;  /* 0x0000001fff3d7819 */ /* 0x000fe200000114ba */
[----:B------:R-:W-:Y:S02]  /*97b0*/  IMAD.MOV.U32 R10, RZ, RZ, R24 ;  /* 0x000000ffff0a7224 */ /* 0x000fe400078e0018 */
[----:B------:R-:W-:Y:S01]  /*97c0*/  IMAD.MOV.U32 R11, RZ, RZ, R31 ;  /* 0x000000ffff0b7224 */ /* 0x000fe200078e001f */
[----:B0-----:R-:W-:-:S13]  /*97d0*/  ISETP.NE.AND P0, PT, R65, 0x1, PT ;  /* 0x000000014100780c */ /* 0x001fda0003f05270 */
[----:B------:R-:W0:Y:S08]  /*97e0*/  @P0 LDC R0, c[0x0][0x44c] ;  /* 0x00011300ff000b82 */ /* 0x000e300000000800 */
[----:B------:R-:W3:Y:S01]  /*97f0*/  @P0 LDC R5, c[0x0][0x450] ;  /* 0x00011400ff050b82 */ /* 0x000ee20000000800 */
[----:B0-----:R-:W-:-:S05]  /*9800*/  @P0 IMAD.HI.U32 R0, R3, R0, RZ ;  /* 0x0000000003000227 */ /* 0x001fca00078e00ff */
[----:B---3--:R-:W-:-:S04]  /*9810*/  @P0 SHF.R.U32.HI R3, RZ, R5, R0 ;  /* 0x00000005ff030219 */ /* 0x008fc80000011600 */
[----:B------:R-:W-:Y:S01]  /*9820*/  SHF.R.S32.HI R0, RZ, 0x1f, R3 ;  /* 0x0000001fff007819 */ /* 0x000fe20000011403 */
[----:B------:R-:W-:-:S04]  /*9830*/  IMAD.WIDE.U32 R8, R3, UR4, R8 ;  /* 0x0000000403087c25 */ /* 0x000fc8000f8e0008 */
[C---:B------:R-:W-:Y:S02]  /*9840*/  IMAD R4, R0.reuse, UR4, RZ ;  /* 0x0000000400047c24 */ /* 0x040fe4000f8e02ff */
[----:B------:R-:W-:Y:S02]  /*9850*/  IMAD R0, R0, UR6, RZ ;  /* 0x0000000600007c24 */ /* 0x000fe4000f8e02ff */
[C---:B--2---:R-:W-:Y:S01]  /*9860*/  IMAD R13, R3.reuse, UR5, R4 ;  /* 0x00000005030d7c24 */ /* 0x044fe2000f8e0204 */
[----:B------:R-:W-:Y:S01]  /*9870*/  ULDC.64 UR4, c[0x0][0x3e8] ;  /* 0x0000fa0000047ab9 */ /* 0x000fe20000000a00 */
[C---:B------:R-:W-:Y:S01]  /*9880*/  IMAD.WIDE.U32 R10, R3.reuse, UR6, R10 ;  /* 0x00000006030a7c25 */ /* 0x040fe2000f8e000a */
[----:B------:R-:W-:Y:S01]  /*9890*/  LEA R5, P0, R8, UR4, 0x1 ;  /* 0x0000000408057c11 */ /* 0x000fe2000f8008ff */
[----:B------:R-:W-:Y:S02]  /*98a0*/  UMOV UR4, 0xffffffff ;  /* 0xffffffff00047882 */ /* 0x000fe40000000000 */
[----:B------:R-:W-:Y:S01]  /*98b0*/  IMAD R3, R3, UR7, R0 ;  /* 0x0000000703037c24 */ /* 0x000fe2000f8e0200 */
[----:B------:R-:W-:Y:S01]  /*98c0*/  ULDC.64 UR6, c[0x0][0x400] ;  /* 0x0001000000067ab9 */ /* 0x000fe20000000a00 */
[----:B------:R-:W-:Y:S01]  /*98d0*/  IMAD.IADD R9, R9, 0x1, R13 ;  /* 0x0000000109097824 */ /* 0x000fe200078e020d */
[----:B------:R-:W-:Y:S01]  /*98e0*/  LEA R7, P1, R10, UR6, 0x1 ;  /* 0x000000060a077c11 */ /* 0x000fe2000f8208ff */
[----:B------:R-:W-:-:S03]  /*98f0*/  IMAD.IADD R3, R11, 0x1, R3 ;  /* 0x000000010b037824 */ /* 0x000fc600078e0203 */
[----:B------:R-:W-:Y:S02]  /*9900*/  LEA.HI.X R6, R8, UR5, R9, 0x1, P0 ;  /* 0x0000000508067c11 */ /* 0x000fe400080f0c09 */
[----:B------:R-:W-:Y:S01]  /*9910*/  LEA.HI.X R8, R10, UR7, R3, 0x1, P1 ;  /* 0x000000070a087c11 */ /* 0x000fe200088f0c03 */
[----:B------:R-:W-:Y:S06]  /*9920*/  BRA.DIV UR4, `(.L_x_1816) ;  /* 0x000001f604f07947 */ /* 0x000fec000b800000 */
[----:B------:R0:W2:Y:S04]  /*9930*/  SHFL.IDX PT, R0, R6, RZ, 0x181f ;  /* 0x00181fff06007589 */ /* 0x0000a800000e0000 */
[----:B------:R0:W3:Y:S04]  /*9940*/  SHFL.IDX PT, R3, R5, RZ, 0x181f ;  /* 0x00181fff05037589 */ /* 0x0000e800000e0000 */
[----:B------:R0:W0:Y:S04]  /*9950*/  SHFL.IDX PT, R4, R8, RZ, 0x181f ;  /* 0x00181fff08047589 */ /* 0x00002800000e0000 */
[----:B------:R0:W0:Y:S02]  /*9960*/  SHFL.IDX PT, R14, R7, RZ, 0x181f ;  /* 0x00181fff070e7589 */ /* 0x00002400000e0000 */
.L_x_2173:
[----:B------:R-:W-:Y:S01]  /*9970*/  IMAD R65, R194, R65, RZ ;  /* 0x00000041c2417224 */ /* 0x000fe200078e02ff */
[----:B------:R-:W-:Y:S01]  /*9980*/  BSSY B1, `(.L_x_1817) ;  /* 0x000001e000017945 */ /* 0x000fe20003800000 */
[----:B------:R-:W-:Y:S02]  /*9990*/  CS2R R48, SRZ ;  /* 0x0000000000307805 */ /* 0x000fe4000001ff00 */
[----:B------:R-:W-:Y:S02]  /*99a0*/  CS2R R44, SRZ ;  /* 0x00000000002c7805 */ /* 0x000fe4000001ff00 */
[----:B------:R-:W-:Y:S02]  /*99b0*/  CS2R R46, SRZ ;  /* 0x00000000002e7805 */ /* 0x000fe4000001ff00 */
[----:B------:R-:W-:Y:S02]  /*99c0*/  ISETP.GE.AND P0, PT, R54, R65, PT ;  /* 0x000000413600720c */ /* 0x000fe40003f06270 */
[----:B-1----:R-:W-:-:S11]  /*99d0*/  CS2R R42, SRZ ;  /* 0x00000000002a7805 */ /* 0x002fd6000001ff00 */
        /* <DEDUP_REMOVED lines=8> */
[----:B------:R-:W-:Y:S02]  /*9a60*/  @!P5 SHF.L.U32 R15, R186, 0x1, RZ ;  /* 0x00000001ba0fd819 */ /* 0x000fe400000006ff */
[CC--:B---3--:R-:W-:Y:S02]  /*9a70*/  @!P4 IADD3 R10, P0, R3.reuse, R12.reuse, RZ ;  /* 0x0000000c030ac210 */ /* 0x0c8fe40007f1e0ff */
[----:B0-----:R-:W-:Y:S02]  /*9a80*/  @!P4 IADD3 R12, P1, R14, R12, RZ ;  /* 0x0000000c0e0cc210 */ /* 0x001fe40007f3e0ff */
[----:B------:R-:W-:Y:S01]  /*9a90*/  @!P5 SHF.L.U64.HI R9, R186, 0x1, R61 ;  /* 0x00000001ba09d819 */ /* 0x000fe2000001023d */
[----:B--2---:R-:W-:Y:S01]  /*9aa0*/  @!P4 IMAD.X R11, R0, 0x1, R13, P0 ;  /* 0x00000001000bc824 */ /* 0x004fe200000e060d */
[----:B------:R-:W-:Y:S02]  /*9ab0*/  @!P5 IADD3 R20, P2, R3, R15, RZ ;  /* 0x0000000f0314d210 */ /* 0x000fe40007f5e0ff */
[----:B------:R-:W-:-:S02]  /*9ac0*/  CS2R R46, SRZ ;  /* 0x00000000002e7805 */ /* 0x000fc4000001ff00 */
[----:B------:R-:W-:Y:S02]  /*9ad0*/  @!P5 IADD3 R14, P3, R14, R15, RZ ;  /* 0x0000000f0e0ed210 */ /* 0x000fe40007f7e0ff */
[----:B------:R-:W-:Y:S01]  /*9ae0*/  CS2R R48, SRZ ;  /* 0x0000000000307805 */ /* 0x000fe2000001ff00 */
[----:B------:R-:W-:Y:S02]  /*9af0*/  @!P4 IMAD.X R13, R4, 0x1, R13, P1 ;  /* 0x00000001040dc824 */ /* 0x000fe400008e060d */
[--C-:B------:R-:W-:Y:S01]  /*9b00*/  @!P5 IMAD.X R21, R0, 0x1, R9.reuse, P2 ;  /* 0x000000010015d824 */ /* 0x100fe200010e0609 */
[----:B------:R1:W5:Y:S01]  /*9b10*/  @!P4 LD.E.64 R46, desc[UR54][R10.64] ;  /* 0x000000360a2ec980 */ /* 0x000362000c101b00 */
[----:B------:R-:W-:-:S03]  /*9b20*/  @!P5 IMAD.X R15, R4, 0x1, R9, P3 ;  /* 0x00000001040fd824 */ /* 0x000fc600018e0609 */
[----:B------:R1:W5:Y:S04]  /*9b30*/  @!P5 LD.E.64 R42, desc[UR54][R20.64] ;  /* 0x00000036142ad980 */ /* 0x000368000c101b00 */
[----:B------:R1:W5:Y:S04]  /*9b40*/  @!P5 LD.E.64 R44, desc[UR54][R14.64] ;  /* 0x000000360e2cd980 */ /* 0x000368000c101b00 */
[----:B------:R1:W5:Y:S02]  /*9b50*/  @!P4 LD.E.64 R48, desc[UR54][R12.64] ;  /* 0x000000360c30c980 */ /* 0x000364000c101b00 */
.L_x_1818:
[----:B------:R-:W-:Y:S05]  /*9b60*/  BSYNC B1 ;  /* 0x0000000000017941 */ /* 0x000fea0003800000 */
.L_x_1817:
[----:B--2--5:R-:W-:Y:S01]  /*9b70*/  IMAD.MOV.U32 R0, RZ, RZ, R48 ;  /* 0x000000ffff007224 */ /* 0x024fe200078e0030 */
[----:B---3--:R-:W-:Y:S01]  /*9b80*/  MOV R3, R49 ;  /* 0x0000003100037202 */ /* 0x008fe20000000f00 */
[----:B0-----:R-:W-:Y:S01]  /*9b90*/  IMAD.MOV.U32 R4, RZ, RZ, R44 ;  /* 0x000000ffff047224 */ /* 0x001fe200078e002c */
[----:B------:R-:W-:Y:S01]  /*9ba0*/  UMOV UR4, 0xffffffff ;  /* 0xffffffff00047882 */ /* 0x000fe20000000000 */
        /* <DEDUP_REMOVED lines=8> */
[----:B------:R-:W-:Y:S02]  /*9c30*/  CS2R R40, SRZ ;  /* 0x0000000000287805 */ /* 0x000fe4000001ff00 */
[----:B------:R-:W-:Y:S02]  /*9c40*/  MOV R9, R43 ;  /* 0x0000002b00097202 */ /* 0x000fe40000000f00 */
[----:B------:R-:W-:Y:S02]  /*9c50*/  PRMT R66, R66, 0x5410, R0 ;  /* 0x0000541042427816 */ /* 0x000fe40000000000 */
[----:B------:R-:W-:Y:S02]  /*9c60*/  PRMT R64, R64, 0x5410, R3 ;  /* 0x0000541040407816 */ /* 0x000fe40000000003 */
[----:B------:R-:W-:Y:S02]  /*9c70*/  PRMT R59, R59, 0x5410, R4 ;  /* 0x000054103b3b7816 */ /* 0x000fe40000000004 */
[----:B------:R-:W-:Y:S01]  /*9c80*/  PRMT R58, R9, 0x7610, R58 ;  /* 0x00007610093a7816 */ /* 0x000fe2000000003a */
[----:B------:R-:W-:Y:S06]  /*9c90*/  BRA.DIV UR4, `(.L_x_1819) ;  /* 0x000001f604847947 */ /* 0x000fec000b800000 */
[----:B------:R0:W2:Y:S04]  /*9ca0*/  SHFL.IDX PT, R0, R6, 0x1, 0x181f ;  /* 0x00381f0006007f89 */ /* 0x0000a800000e0000 */
[----:B------:R0:W3:Y:S04]  /*9cb0*/  SHFL.IDX PT, R3, R5, 0x1, 0x181f ;  /* 0x00381f0005037f89 */ /* 0x0000e800000e0000 */
[----:B------:R0:W0:Y:S04]  /*9cc0*/  SHFL.IDX PT, R4, R8, 0x1, 0x181f ;  /* 0x00381f0008047f89 */ /* 0x00002800000e0000 */
[----:B-1----:R1:W0:Y:S02]  /*9cd0*/  SHFL.IDX PT, R14, R7, 0x1, 0x181f ;  /* 0x00381f00070e7f89 */ /* 0x00222400000e0000 */
.L_x_2179:
[----:B------:R-:W-:Y:S01]  /*9ce0*/  VIADD R10, R54, 0x20 ;  /* 0x00000020360a7836 */ /* 0x000fe20000000000 */
[----:B------:R-:W-:Y:S01]  /*9cf0*/  BSSY B1, `(.L_x_1820) ;  /* 0x000001d000017945 */ /* 0x000fe20003800000 */
[----:B------:R-:W-:Y:S02]  /*9d00*/  CS2R R34, SRZ ;  /* 0x0000000000227805 */ /* 0x000fe4000001ff00 */
[----:B------:R-:W-:Y:S02]  /*9d10*/  CS2R R38, SRZ ;  /* 0x0000000000267805 */ /* 0x000fe4000001ff00 */
[----:B------:R-:W-:Y:S02]  /*9d20*/  CS2R R32, SRZ ;  /* 0x0000000000207805 */ /* 0x000fe4000001ff00 */
        /* <DEDUP_REMOVED lines=9> */
[C---:B------:R-:W-:Y:S01]  /*9dc0*/  @!P5 IMAD.SHL.U32 R11, R186.reuse, 0x2, RZ ;  /* 0x00000002ba0bd824 */ /* 0x040fe200078e00ff */
[----:B------:R-:W-:Y:S02]  /*9dd0*/  @!P5 SHF.L.U64.HI R15, R186, 0x1, R61 ;  /* 0x00000001ba0fd819 */ /* 0x000fe4000001023d */
[CC--:B---3--:R-:W-:Y:S02]  /*9de0*/  @!P4 IADD3 R10, P0, R3.reuse, R12.reuse, RZ ;  /* 0x0000000c030ac210 */ /* 0x0c8fe40007f1e0ff */
[-C--:B------:R-:W-:Y:S02]  /*9df0*/  @!P5 IADD3 R20, P2, R3, R11.reuse, RZ ;  /* 0x0000000b0314d210 */ /* 0x080fe40007f5e0ff */
[C---:B0-----:R-:W-:Y:S02]  /*9e00*/  @!P4 IADD3 R12, P1, R14.reuse, R12, RZ ;  /* 0x0000000c0e0cc210 */ /* 0x041fe40007f3e0ff */
[----:B------:R-:W-:Y:S01]  /*9e10*/  @!P5 IADD3 R14, P3, R14, R11, RZ ;  /* 0x0000000b0e0ed210 */ /* 0x000fe20007f7e0ff */
[----:B--2---:R-:W-:Y:S01]  /*9e20*/  @!P5 IMAD.X R21, R0, 0x1, R15, P2 ;  /* 0x000000010015d824 */ /* 0x004fe200010e060f */
[----:B------:R-:W-:-:S02]  /*9e30*/  CS2R R38, SRZ ;  /* 0x0000000000267805 */ /* 0x000fc4000001ff00 */
[----:B------:R-:W-:Y:S01]  /*9e40*/  CS2R R40, SRZ ;  /* 0x0000000000287805 */ /* 0x000fe2000001ff00 */
[----:B------:R-:W-:Y:S01]  /*9e50*/  @!P4 IMAD.X R11, R0, 0x1, R9, P0 ;  /* 0x00000001000bc824 */ /* 0x000fe200000e0609 */
[C---:B------:R-:W-:Y:S01]  /*9e60*/  @!P4 IADD3.X R13, R4.reuse, R9, RZ, P1, !PT ;  /* 0x00000009040dc210 */ /* 0x040fe20000ffe4ff */
[----:B------:R-:W-:Y:S01]  /*9e70*/  @!P5 IMAD.X R15, R4, 0x1, R15, P3 ;  /* 0x00000001040fd824 */ /* 0x000fe200018e060f */
[----:B------:R0:W5:Y:S04]  /*9e80*/  @!P5 LD.E.64 R32, desc[UR54][R20.64] ;  /* 0x000000361420d980 */ /* 0x000168000c101b00 */
[----:B------:R0:W5:Y:S04]  /*9e90*/  @!P5 LD.E.64 R34, desc[UR54][R14.64] ;  /* 0x000000360e22d980 */ /* 0x000168000c101b00 */
[----:B------:R0:W5:Y:S04]  /*9ea0*/  @!P4 LD.E.64 R38, desc[UR54][R10.64] ;  /* 0x000000360a26c980 */ /* 0x000168000c101b00 */
[----:B------:R0:W5:Y:S02]  /*9eb0*/  @!P4 LD.E.64 R40, desc[UR54][R12.64] ;  /* 0x000000360c28c980 */ /* 0x000164000c101b00 */
.L_x_1821:
[----:B------:R-:W-:Y:S05]  /*9ec0*/  BSYNC B1 ;  /* 0x0000000000017941 */ /* 0x000fea0003800000 */
.L_x_1820:
[----:B---3-5:R-:W-:Y:S01]  /*9ed0*/  IMAD.MOV.U32 R3, RZ, RZ, R41 ;  /* 0x000000ffff037224 */ /* 0x028fe200078e0029 */
[----:B------:R-:W-:Y:S01]  /*9ee0*/  UMOV UR4, 0xffffffff ;  /* 0xffffffff00047882 */ /* 0x000fe20000000000 */
[----:B0-----:R-:W-:Y:S02]  /*9ef0*/  IMAD.MOV.U32 R4, RZ, RZ, R34 ;  /* 0x000000ffff047224 */ /* 0x001fe400078e0022 */
[----:B------:R-:W-:Y:S01]  /*9f00*/  IMAD.MOV.U32 R9, RZ, RZ, R35 ;  /* 0x000000ffff097224 */ /* 0x000fe200078e0023 */
[----:B------:R-:W-:Y:S01]  /*9f10*/  PRMT R56, R56, 0x5410, R3 ;  /* 0x0000541038387816 */ /* 0x000fe20000000003 */
[----:B--2---:R-:W-:Y:S02]  /*9f20*/  IMAD.MOV.U32 R0, RZ, RZ, R40 ;  /* 0x000000ffff007224 */ /* 0x004fe400078e0028 */
[----:B------:R-:W-:Y:S01]  /*9f30*/  IMAD.MOV.U32 R3, RZ, RZ, R39 ;  /* 0x000000ffff037224 */ /* 0x000fe200078e0027 */
[----:B------:R-:W-:Y:S01]  /*9f40*/  PRMT R51, R4, 0x5410, R9 ;  /* 0x0000541004337816 */ /* 0x000fe20000000009 */
[----:B------:R-:W-:Y:S01]  /*9f50*/  IMAD.MOV.U32 R4, RZ, RZ, R32 ;  /* 0x000000ffff047224 */ /* 0x000fe200078e0020 */
[----:B------:R-:W-:Y:S01]  /*9f60*/  PRMT R57, R0, 0x7610, R57 ;  /* 0x0000761000397816 */ /* 0x000fe20000000039 */
[----:B------:R-:W-:Y:S01]  /*9f70*/  IMAD.MOV.U32 R9, RZ, RZ, R33 ;  /* 0x000000ffff097224 */ /* 0x000fe200078e0021 */
[----:B------:R-:W-:-:S02]  /*9f80*/  MOV R0, R38 ;  /* 0x0000002600007202 */ /* 0x000fc40000000f00 */
[----:B------:R-:W-:Y:S02]  /*9f90*/  PRMT R56, R3, 0x7610, R56 ;  /* 0x0000761003387816 */ /* 0x000fe40000000038 */
[----:B------:R-:W-:Y:S02]  /*9fa0*/  PRMT R57, R57, 0x5410, R0 ;  /* 0x0000541039397816 */ /* 0x000fe40000000000 */
[----:B------:R-:W-:Y:S01]  /*9fb0*/  PRMT R52, R4, 0x5410, R9 ;  /* 0x0000541004347816 */ /* 0x000fe20000000009 */
[----:B------:R-:W-:Y:S06]  /*9fc0*/  BRA.DIV UR4, `(.L_x_1822) ;  /* 0x000001f604287947 */ /* 0x000fec000b800000 */
[----:B------:R0:W2:Y:S04]  /*9fd0*/  SHFL.IDX PT, R0, R6, 0x2, 0x181f ;  /* 0x00581f0006007f89 */ /* 0x0000a800000e0000 */
[----:B------:R0:W3:Y:S04]  /*9fe0*/  SHFL.IDX PT, R3, R5, 0x2, 0x181f ;  /* 0x00581f0005037f89 */ /* 0x0000e800000e0000 */
[----:B------:R0:W0:Y:S04]  /*9ff0*/  SHFL.IDX PT, R4, R8, 0x2, 0x181f ;  /* 0x00581f0008047f89 */ /* 0x00002800000e0000 */
[----:B------:R0:W0:Y:S02]  /*a000*/  SHFL.IDX PT, R14, R7, 0x2, 0x181f ;  /* 0x00581f00070e7f89 */ /* 0x00002400000e0000 */
.L_x_2185:
[----:B------:R-:W-:Y:S01]  /*a010*/  VIADD R10, R54, 0x40 ;  /* 0x00000040360a7836 */ /* 0x000fe20000000000 */
[----:B------:R-:W-:Y:S01]  /*a020*/  BSSY B1, `(.L_x_1823) ;  /* 0x000001e000017945 */ /* 0x000fe20003800000 */
[----:B------:R-:W-:Y:S02]  /*a030*/  CS2R R30, SRZ ;  /* 0x00000000001e7805 */ /* 0x000fe4000001ff00 */
[----:B------:R-:W-:Y:S02]  /*a040*/  CS2R R20, SRZ ;  /* 0x0000000000147805 */ /* 0x000fe4000001ff00 */
[----:B------:R-:W-:Y:S02]  /*a050*/  CS2R R28, SRZ ;  /* 0x00000000001c7805 */ /* 0x000fe4000001ff00 */
[----:B------:R-:W-:Y:S02]  /*a060*/  ISETP.GE.AND P0, PT, R10, R65, PT ;  /* 0x000000410a00720c */ /* 0x000fe40003f06270 */
[----:B------:R-:W-:-:S11]  /*a070*/  CS2R R24, SRZ ;  /* 0x0000000000187805 */ /* 0x000fd6000001ff00 */
        /* <DEDUP_REMOVED lines=8> */
[C---:B------:R-:W-:Y:S02]  /*a100*/  @!P5 SHF.L.U32 R11, R186.reuse, 0x1, RZ ;  /* 0x00000001ba0bd819 */ /* 0x040fe400000006ff */
[CC--:B---3--:R-:W-:Y:S02]  /*a110*/  @!P4 IADD3 R10, P0, R3.reuse, R12.reuse, RZ ;  /* 0x0000000c030ac210 */ /* 0x0c8fe40007f1e0ff */
[----:B------:R-:W-:Y:S02]  /*a120*/  @!P5 SHF.L.U64.HI R15, R186, 0x1, R61 ;  /* 0x00000001ba0fd819 */ /* 0x000fe4000001023d */
[-C--:B------:R-:W-:Y:S02]  /*a130*/  @!P5 IADD3 R26, P2, R3, R11.reuse, RZ ;  /* 0x0000000b031ad210 */ /* 0x080fe40007f5e0ff */
[C---:B0-----:R-:W-:Y:S02]  /*a140*/  @!P4 IADD3 R12, P1, R14.reuse, R12, RZ ;  /* 0x0000000c0e0cc210 */ /* 0x041fe40007f3e0ff */
[----:B------:R-:W-:Y:S01]  /*a150*/  @!P5 IADD3 R14, P3, R14, R11, RZ ;  /* 0x0000000b0e0ed210 */ /* 0x000fe20007f7e0ff */
[----:B--2---:R-:W-:Y:S01]  /*a160*/  @!P5 IMAD.X R27, R0, 0x1, R15, P2 ;  /* 0x00000001001bd824 */ /* 0x004fe200010e060f */
[----:B------:R-:W-:-:S02]  /*a170*/  CS2R R28, SRZ ;  /* 0x00000000001c7805 */ /* 0x000fc4000001ff00 */
[----:B------:R-:W-:Y:S01]  /*a180*/  CS2R R30, SRZ ;  /* 0x00000000001e7805 */ /* 0x000fe2000001ff00 */
[--C-:B------:R-:W-:Y:S02]  /*a190*/  @!P4 IMAD.X R11, R0, 0x1, R9.reuse, P0 ;  /* 0x00000001000bc824 */ /* 0x100fe400000e0609 */
[C---:B------:R-:W-:Y:S01]  /*a1a0*/  @!P4 IMAD.X R13, R4.reuse, 0x1, R9, P1 ;  /* 0x00000001040dc824 */ /* 0x040fe200008e0609 */
[----:B------:R0:W5:Y:S01]  /*a1b0*/  @!P5 LD.E.64 R24, desc[UR54][R26.64] ;  /* 0x000000361a18d980 */ /* 0x000162000c101b00 */
[----:B------:R-:W-:-:S03]  /*a1c0*/  @!P5 IMAD.X R15, R4, 0x1, R15, P3 ;  /* 0x00000001040fd824 */ /* 0x000fc600018e060f */
[----:B------:R0:W5:Y:S04]  /*a1d0*/  @!P4 LD.E.64 R28, desc[UR54][R10.64] ;  /* 0x000000360a1cc980 */ /* 0x000168000c101b00 */
[----:B------:R0:W5:Y:S04]  /*a1e0*/  @!P5 LD.E.64 R20, desc[UR54][R14.64] ;  /* 0x000000360e14d980 */ /* 0x000168000c101b00 */
[----:B------:R0:W5:Y:S02]  /*a1f0*/  @!P4 LD.E.64 R30, desc[UR54][R12.64] ;  /* 0x000000360c1ec980 */ /* 0x000164000c101b00 */
.L_x_1824:
[----:B------:R-:W-:Y:S05]  /*a200*/  BSYNC B1 ;  /* 0x0000000000017941 */ /* 0x000fea0003800000 */
.L_x_1823:
[----:B--2--5:R-:W-:Y:S01]  /*a210*/  IMAD.MOV.U32 R0, RZ, RZ, R30 ;  /* 0x000000ffff007224 */ /* 0x024fe200078e001e */
[----:B---3--:R-:W-:Y:S01]  /*a220*/  MOV R3, R31 ;  /* 0x0000001f00037202 */ /* 0x008fe20000000f00 */
[----:B0-----:R-:W-:Y:S01]  /*a230*/  IMAD.MOV.U32 R4, RZ, RZ, R20 ;  /* 0x000000ffff047224 */ /* 0x001fe200078e0014 */
[----:B------:R-:W-:Y:S01]  /*a240*/  UMOV UR4, 0xffffffff ;  /* 0xffffffff00047882 */ /* 0x000fe20000000000 */
        /* <DEDUP_REMOVED lines=8> */
[----:B------:R-:W-:Y:S02]  /*a2d0*/  PRMT R55, R0, 0x5410, R3 ;  /* 0x0000541000377816 */ /* 0x000fe40000000003 */
[----:B------:R-:W-:Y:S01]  /*a2e0*/  PRMT R50, R4, 0x5410, R9 ;  /* 0x0000541004327816 */ /* 0x000fe20000000009 */
[----:B------:R-:W-:Y:S06]  /*a2f0*/  BRA.DIV UR4, `(.L_x_1825) ;  /* 0x000001f204cc7947 */ /* 0x000fec000b800000 */
[----:B------:R0:W2:Y:S04]  /*a300*/  SHFL.IDX PT, R0, R6, 0x3, 0x181f ;  /* 0x00781f0006007f89 */ /* 0x0000a800000e0000 */
[----:B------:R0:W3:Y:S04]  /*a310*/  SHFL.IDX PT, R3, R5, 0x3, 0x181f ;  /* 0x00781f0005037f89 */ /* 0x0000e800000e0000 */
[----:B------:R0:W0:Y:S04]  /*a320*/  SHFL.IDX PT, R4, R8, 0x3, 0x181f ;  /* 0x00781f0008047f89 */ /* 0x00002800000e0000 */
[----:B------:R0:W0:Y:S02]  /*a330*/  SHFL.IDX PT, R14, R7, 0x3, 0x181f ;  /* 0x00781f00070e7f89 */ /* 0x00002400000e0000 */
.L_x_2191:
[----:B------:R-:W-:Y:S01]  /*a340*/  VIADD R54, R54, 0x60 ;  /* 0x0000006036367836 */ /* 0x000fe20000000000 */
[----:B------:R-:W-:Y:S01]  /*a350*/  BSSY B1, `(.L_x_1826) ;  /* 0x000001d000017945 */ /* 0x000fe20003800000 */
[----:B0-----:R-:W-:Y:S02]  /*a360*/  CS2R R8, SRZ ;  /* 0x0000000000087805 */ /* 0x001fe4000001ff00 */
[----:B------:R-:W-:Y:S02]  /*a370*/  CS2R R12, SRZ ;  /* 0x00000000000c7805 */ /* 0x000fe4000001ff00 */
[----:B------:R-:W-:Y:S02]  /*a380*/  CS2R R10, SRZ ;  /* 0x00000000000a7805 */ /* 0x000fe4000001ff00 */
[----:B------:R-:W-:-:S13]  /*a390*/  ISETP.GE.AND P0, PT, R54, R65, PT ;  /* 0x000000413600720c */ /* 0x000fda0003f06270 */
[----:B------:R-:W-:Y:S05]  /*a3a0*/  @P0 BRA `(.L_x_1827) ;  /* 0x00000000005c0947 */ /* 0x000fea0003800000 */
[----:B------:R-:W-:Y:S01]  /*a3b0*/  ULDC UR4, c[0x0][0x3f4] ;  /* 0x0000fd0000047ab9 */ /* 0x000fe20000000800 */
[----:B------:R-:W-:Y:S02]  /*a3c0*/  CS2R R10, SRZ ;  /* 0x00000000000a7805 */ /* 0x000fe4000001ff00 */
[----:B------:R-:W-:Y:S02]  /*a3d0*/  ISETP.GE.AND P4, PT, R22, UR4, PT ;  /* 0x0000000416007c0c */ /* 0x000fe4000bf86270 */
[----:B------:R-:W-:-:S11]  /*a3e0*/  ISETP.GE.AND P5, PT, R186, UR4, PT ;  /* 0x00000004ba007c0c */ /* 0x000fd6000bfa6270 */
[C---:B------:R-:W-:Y:S01]  /*a3f0*/  @!P4 IMAD.SHL.U32 R60, R22.reuse, 0x2, RZ ;  /* 0x00000002163cc824 */ /* 0x040fe200078e00ff */
[----:B------:R-:W-:Y:S01]  /*a400*/  @!P4 SHF.L.U64.HI R5, R22, 0x1, R23 ;  /* 0x000000011605c819 */ /* 0x000fe20000010217 */
[C---:B------:R-:W-:Y:S01]  /*a410*/  @!P5 IMAD.SHL.U32 R15, R186.reuse, 0x2, RZ ;  /* 0x00000002ba0fd824 */ /* 0x040fe200078e00ff */
[----:B------:R-:W-:Y:S02]  /*a420*/  @!P5 SHF.L.U64.HI R9, R186, 0x1, R61 ;  /* 0x00000001ba09d819 */ /* 0x000fe4000001023d */
[CC--:B---3--:R-:W-:Y:S02]  /*a430*/  @!P4 IADD3 R6, P0, R3.reuse, R60.reuse, RZ ;  /* 0x0000003c0306c210 */ /* 0x0c8fe40007f1e0ff */
[----:B------:R-:W-:Y:S02]  /*a440*/  @!P4 IADD3 R60, P1, R14, R60, RZ ;  /* 0x0000003c0e3cc210 */ /* 0x000fe40007f3e0ff */
[----:B------:R-:W-:Y:S02]  /*a450*/  @!P5 IADD3 R62, P2, R3, R15, RZ ;  /* 0x0000000f033ed210 */ /* 0x000fe40007f5e0ff */
[----:B------:R-:W-:-:S02]  /*a460*/  CS2R R12, SRZ ;  /* 0x00000000000c7805 */ /* 0x000fc4000001ff00 */
[----:B------:R-:W-:Y:S02]  /*a470*/  @!P5 IADD3 R14, P3, R14, R15, RZ ;  /* 0x0000000f0e0ed210 */ /* 0x000fe40007f7e0ff */
[----:B------:R-:W-:Y:S01]  /*a480*/  CS2R R26, SRZ ;  /* 0x00000000001a7805 */ /* 0x000fe2000001ff00 */
[----:B-12---:R-:W-:Y:S01]  /*a490*/  @!P4 IMAD.X R7, R0, 0x1, R5, P0 ;  /* 0x000000010007c824 */ /* 0x006fe200000e0605 */
[----:B------:R-:W-:Y:S01]  /*a4a0*/  @!P4 IADD3.X R61, R4, R5, RZ, P1, !PT ;  /* 0x00000005043dc210 */ /* 0x000fe20000ffe4ff */
[--C-:B------:R-:W-:Y:S02]  /*a4b0*/  @!P5 IMAD.X R63, R0, 0x1, R9.reuse, P2 ;  /* 0x00000001003fd824 */ /* 0x100fe400010e0609 */
[----:B------:R-:W-:Y:S01]  /*a4c0*/  @!P5 IMAD.X R15, R4, 0x1, R9, P3 ;  /* 0x00000001040fd824 */ /* 0x000fe200018e0609 */
[----:B------:R-:W-:Y:S01]  /*a4d0*/  CS2R R8, SRZ ;  /* 0x0000000000087805 */ /* 0x000fe2000001ff00 */
[----:B------:R0:W5:Y:S04]  /*a4e0*/  @!P4 LD.E.64 R12, desc[UR54][R6.64] ;  /* 0x00000036060cc980 */ /* 0x000168000c101b00 */
[----:B------:R0:W5:Y:S04]  /*a4f0*/  @!P5 LD.E.64 R10, desc[UR54][R62.64] ;  /* 0x000000363e0ad980 */ /* 0x000168000c101b00 */
[----:B------:R0:W5:Y:S04]  /*a500*/  @!P5 LD.E.64 R8, desc[UR54][R14.64] ;  /* 0x000000360e08d980 */ /* 0x000168000c101b00 */
[----:B------:R0:W5:Y:S02]  /*a510*/  @!P4 LD.E.64 R26, desc[UR54][R60.64] ;  /* 0x000000363c1ac980 */ /* 0x000164000c101b00 */
.L_x_1827:
[----:B------:R-:W-:Y:S05]  /*a520*/  BSYNC B1 ;  /* 0x0000000000017941 */ /* 0x000fea0003800000 */
.L_x_1826:
[----:B------:R-:W-:Y:S01]  /*a530*/  ULEA.HI UR4, UR37, UR37, URZ, 0x1 ;  /* 0x0000002525047291 */ /* 0x000fe2000f8f083f */
[----:B--2--5:R-:W-:Y:S01]  /*a540*/  IMAD.MOV.U32 R0, RZ, RZ, R26 ;  /* 0x000000ffff007224 */ /* 0x024fe200078e001a */
[----:B---3--:R-:W-:Y:S01]  /*a550*/  VIADDMNMX R3, R65, -R198, 0x80, PT ;  /* 0x0000008041037446 */ /* 0x008fe200038009c6 */
[----:B------:R-:W-:Y:S01]  /*a560*/  IMAD.MOV.U32 R4, RZ, RZ, R27 ;  /* 0x000000ffff047224 */ /* 0x000fe200078e001b */
[----:B------:R-:W-:Y:S01]  /*a570*/  ULOP3.LUT UR4, UR4, 0xfffffffe, URZ, 0xc0, !UPT ;  /* 0xfffffffe04047892 */ /* 0x000fe2000f8ec03f */
[----:B0-----:R-:W-:Y:S01]  /*a580*/  IMAD.MOV.U32 R6, RZ, RZ, R12 ;  /* 0x000000ffff067224 */ /* 0x001fe200078e000c */
[----:B------:R-:W-:Y:S01]  /*a590*/  BSSY B1, `(.L_x_1828) ;  /* 0x000000f000017945 */ /* 0x000fe20003800000 */
[----:B-1----:R-:W-:Y:S01]  /*a5a0*/  IMAD.MOV.U32 R7, RZ, RZ, R13 ;  /* 0x000000ffff077224 */ /* 0x002fe200078e000d */
[----:B------:R-:W-:Y:S01]  /*a5b0*/  UIADD3 UR4, UR37, -UR4, URZ ;  /* 0x8000000425047290 */ /* 0x000fe2000fffe03f */
[----:B------:R-:W-:Y:S01]  /*a5c0*/  PRMT R15, R0, 0x5410, R4 ;  /* 0x00005410000f7816 */ /* 0x000fe20000000004 */
[----:B------:R-:W-:Y:S01]  /*a5d0*/  IMAD.MOV.U32 R0, RZ, RZ, R8 ;  /* 0x000000ffff007224 */ /* 0x000fe200078e0008 */
[----:B------:R-:W-:-:S02]  /*a5e0*/  MOV R4, R9 ;  /* 0x0000000900047202 */ /* 0x000fc40000000f00 */
[----:B------:R-:W-:Y:S01]  /*a5f0*/  PRMT R54, R6, 0x5410, R7 ;  /* 0x0000541006367816 */ /* 0x000fe20000000007 */
[----:B------:R-:W-:Y:S01]  /*a600*/  IMAD.U32 R5, RZ, RZ, UR4 ;  /* 0x00000004ff057e24 */ /* 0x000fe2000f8e00ff */
[----:B------:R-:W-:Y:S01]  /*a610*/  PRMT R0, R0, 0x5410, R4 ;  /* 0x0000541000007816 */ /* 0x000fe20000000004 */
[----:B------:R-:W-:Y:S01]  /*a620*/  IMAD.MOV.U32 R4, RZ, RZ, R10 ;  /* 0x000000ffff047224 */ /* 0x000fe200078e000a */
[----:B------:R-:W-:Y:S01]  /*a630*/  ISETP.GE.AND P1, PT, R188, R3, PT ;  /* 0x00000003bc00720c */ /* 0x000fe20003f26270 */
[----:B------:R-:W-:Y:S01]  /*a640*/  IMAD.MOV.U32 R6, RZ, RZ, R11 ;  /* 0x000000ffff067224 */ /* 0x000fe200078e000b */
[----:B------:R-:W-:-:S04]  /*a650*/  SHF.L.U32 R5, R5, 0x1f, RZ ;  /* 0x0000001f05057819 */ /* 0x000fc800000006ff */
[----:B------:R-:W0:Y:S02]  /*a660*/  SYNCS.PHASECHK.TRANS64.TRYWAIT P0, [R18+URZ+0x28800], R5 ;  /* 0x02880005120075a7 */ /* 0x000e24000800017f */
[----:B0-----:R-:W-:Y:S05]  /*a670*/  @!P0 BRA `(.L_x_1829) ;  /* 0x000001f0005c8947 */ /* 0x001fea0003800000 */
.L_x_2192:
[----:B------:R-:W-:Y:S05]  /*a680*/  BSYNC B1 ;  /* 0x0000000000017941 */ /* 0x000fea0003800000 */
.L_x_1828:
        /* <DEDUP_REMOVED lines=9> */
[----:B------:R-:W-:Y:S01]  /*a720*/  SHF.R.U32.HI R61, RZ, 0x10, R47 ;  /* 0x00000010ff3d7819 */ /* 0x000fe2000001162f */
[--C-:B------:R-:W-:Y:S01]  /*a730*/  HADD2.F32 R60, -RZ, R66.reuse.H1_H1 ;  /* 0x30000042ff3c7230 */ /* 0x100fe20000004100 */
[--C-:B------:R-:W-:Y:S01]  /*a740*/  SHF.R.U32.HI R63, RZ, 0x10, R49.reuse ;  /* 0x00000010ff3f7819 */ /* 0x100fe20000011631 */
[----:B------:R-:W-:Y:S01]  /*a750*/  HADD2.F32 R62, -RZ, R66.H0_H0 ;  /* 0x20000042ff3e7230 */ /* 0x000fe20000004100 */
[----:B------:R-:W-:Y:S01]  /*a760*/  SHF.R.U64 R67, R48, 0x10, R49 ;  /* 0x0000001030437819 */ /* 0x000fe20000001231 */
[----:B------:R-:W-:Y:S01]  /*a770*/  HADD2.F32 R61, -RZ, R61.H0_H0 ;  /* 0x2000003dff3d7230 */ /* 0x000fe20000004100 */
[----:B------:R-:W-:Y:S01]  /*a780*/  SHF.R.U64 R69, R46, 0x10, R47 ;  /* 0x000000102e457819 */ /* 0x000fe2000000122f */
[----:B------:R-:W-:Y:S02]  /*a790*/  HADD2.F32 R63, -RZ, R63.H0_H0 ;  /* 0x2000003fff3f7230 */ /* 0x000fe40000004100 */
[----:B0-----:R-:W-:-:S02]  /*a7a0*/  HADD2.F32 R49, -RZ, R7.H1_H1 ;  /* 0x30000007ff317230 */ /* 0x001fc40000004100 */
[----:B------:R-:W-:Y:S02]  /*a7b0*/  HADD2.F32 R48, -RZ, R7.H0_H0 ;  /* 0x20000007ff307230 */ /* 0x000fe40000004100 */
[--C-:B------:R-:W-:Y:S02]  /*a7c0*/  HADD2.F32 R7, -RZ, R4.reuse.H0_H0 ;  /* 0x20000004ff077230 */ /* 0x100fe40000004100 */
[C---:B------:R-:W-:Y:S01]  /*a7d0*/  FMUL.FTZ R68, R49.reuse, R61 ;  /* 0x0000003d31447220 */ /* 0x040fe20000410000 */
[----:B------:R-:W-:Y:S02]  /*a7e0*/  HADD2.F32 R4, -RZ, R4.H1_H1 ;  /* 0x30000004ff047230 */ /* 0x000fe40000004100 */
[-C--:B------:R-:W-:Y:S01]  /*a7f0*/  FMUL.FTZ R65, R49, R63.reuse ;  /* 0x0000003f31417220 */ /* 0x080fe20000410000 */
[--C-:B------:R-:W-:Y:S02]  /*a800*/  HADD2.F32 R46, -RZ, R6.reuse.H0_H0 ;  /* 0x20000006ff2e7230 */ /* 0x100fe40000004100 */
[----:B------:R-:W-:Y:S01]  /*a810*/  FFMA.FTZ R70, R48, R63, R68 ;  /* 0x0000003f30467223 */ /* 0x000fe20000010044 */
[----:B------:R-:W-:-:S02]  /*a820*/  HADD2.F32 R47, -RZ, R6.H1_H1 ;  /* 0x30000006ff2f7230 */ /* 0x000fc40000004100 */
[----:B------:R-:W-:Y:S01]  /*a830*/  FMUL.FTZ R66, R4, R62 ;  /* 0x0000003e04427220 */ /* 0x000fe20000410000 */
[--C-:B------:R-:W-:Y:S02]  /*a840*/  HADD2.F32 R49, -RZ, R64.reuse.H0_H0 ;  /* 0x20000040ff317230 */ /* 0x100fe40000004100 */
[----:B------:R-:W-:Y:S01]  /*a850*/  FFMA.FTZ R65, R48, R61, -R65 ;  /* 0x0000003d30417223 */ /* 0x000fe20000010841 */
[--C-:B------:R-:W-:Y:S02]  /*a860*/  HADD2.F32 R6, -RZ, R5.reuse.H0_H0 ;  /* 0x20000005ff067230 */ /* 0x100fe40000004100 */
[-C--:B------:R-:W-:Y:S01]  /*a870*/  FMUL.FTZ R68, R4, R60.reuse ;  /* 0x0000003c04447220 */ /* 0x080fe20000410000 */
[----:B------:R-:W-:Y:S02]  /*a880*/  HADD2.F32 R64, -RZ, R64.H1_H1 ;  /* 0x30000040ff407230 */ /* 0x000fe40000004100 */
[----:B------:R-:W-:Y:S01]  /*a890*/  FFMA.FTZ R66, R7, R60, -R66 ;  /* 0x0000003c07427223 */ /* 0x000fe20000010842 */
[----:B------:R-:W-:-:S02]  /*a8a0*/  HADD2.F32 R5, -RZ, R5.H1_H1 ;  /* 0x30000005ff057230 */ /* 0x000fc40000004100 */
[----:B------:R-:W-:Y:S01]  /*a8b0*/  FFMA.FTZ R61, R7, R62, R68 ;  /* 0x0000003e073d7223 */ /* 0x000fe20000010044 */
[----:B------:R-:W-:Y:S02]  /*a8c0*/  HADD2.F32 R48, -RZ, R67.H0_H0 ;  /* 0x20000043ff307230 */ /* 0x000fe40000004100 */
[CC--:B------:R-:W-:Y:S01]  /*a8d0*/  FMUL.FTZ R63, R47.reuse, R49.reuse ;  /* 0x000000312f3f7220 */ /* 0x0c0fe20000410000 */
[----:B------:R-:W-:Y:S02]  /*a8e0*/  HADD2.F32 R4, -RZ, R69.H0_H0 ;  /* 0x20000045ff047230 */ /* 0x000fe40000004100 */
[----:B------:R-:W-:Y:S01]  /*a8f0*/  FMUL.FTZ R60, R47, R64 ;  /* 0x000000402f3c7220 */ /* 0x000fe20000410000 */
[C---:B------:R-:W-:Y:S01]  /*a900*/  FMUL.FTZ R7, R5.reuse, R48 ;  /* 0x0000003005077220 */ /* 0x040fe20000410000 */
[C---:B------:R-:W-:Y:S01]  /*a910*/  FFMA.FTZ R63, R46.reuse, R64, -R63 ;  /* 0x000000402e3f7223 */ /* 0x040fe2000001083f */
[-C--:B------:R-:W-:Y:S01]  /*a920*/  FMUL.FTZ R47, R5, R4.reuse ;  /* 0x00000004052f7220 */ /* 0x080fe20000410000 */
[----:B------:R-:W-:Y:S01]  /*a930*/  FFMA.FTZ R60, R46, R49, R60 ;  /* 0x000000312e3c7223 */ /* 0x000fe2000001003c */
[----:B------:R-:W-:Y:S01]  /*a940*/  FFMA.FTZ R5, R6, R4, -R7 ;  /* 0x0000000406057223 */ /* 0x000fe20000010807 */
[----:B------:R-:W-:Y:S01]  /*a950*/  F2FP.F16.F32.PACK_AB R7, R70, R65 ;  /* 0x000000414607723e */ /* 0x000fe200000000ff */
[----:B------:R-:W-:Y:S01]  /*a960*/  FFMA.FTZ R48, R6, R48, R47 ;  /* 0x0000003006307223 */ /* 0x000fe2000001002f */
[----:B------:R-:W-:-:S02]  /*a970*/  F2FP.F16.F32.PACK_AB R4, R61, R66 ;  /* 0x000000423d04723e */ /* 0x000fc400000000ff */
[----:B------:R-:W-:Y:S02]  /*a980*/  F2FP.F16.F32.PACK_AB R6, R60, R63 ;  /* 0x0000003f3c06723e */ /* 0x000fe400000000ff */
[----:B------:R-:W-:-:S05]  /*a990*/  F2FP.F16.F32.PACK_AB R5, R48, R5 ;  /* 0x000000053005723e */ /* 0x000fca00000000ff */
[----:B------:R0:W-:Y:S02]  /*a9a0*/  STS.128 [R212], R4 ;  /* 0x00000004d4007388 */ /* 0x0001e40000000c00 */
.L_x_1833:
[----:B------:R-:W-:Y:S05]  /*a9b0*/  BSYNC B2 ;  /* 0x0000000000027941 */ /* 0x000fea0003800000 */
.L_x_1832:
[----:B------:R-:W-:Y:S05]  /*a9c0*/  @P1 BRA `(.L_x_1831) ;  /* 0x0000000000a81947 */ /* 0x000fea0003800000 */
[----:B0-----:R-:W0:Y:S01]  /*a9d0*/  LDS.128 R4, [R212+0x4000] ;  /* 0x00400000d4047984 */ /* 0x001e220000000c00 */
[----:B------:R-:W-:Y:S01]  /*a9e0*/  SHF.R.U32.HI R48, RZ, 0x10, R45 ;  /* 0x00000010ff307819 */ /* 0x000fe2000001162d */
[--C-:B------:R-:W-:Y:S01]  /*a9f0*/  HADD2.F32 R46, -RZ, R59.reuse.H1_H1 ;  /* 0x3000003bff2e7230 */ /* 0x100fe20000004100 */
[----:B------:R-:W-:Y:S01]  /*aa00*/  SHF.R.U32.HI R47, RZ, 0x10, R43 ;  /* 0x00000010ff2f7819 */ /* 0x000fe2000001162b */
        /* <DEDUP_REMOVED lines=8> */
[CC--:B------:R-:W-:Y:S01]  /*aa90*/  FMUL.FTZ R49, R45.reuse, R48.reuse ;  /* 0x000000302d317220 */ /* 0x0c0fe20000410000 */
[----:B------:R-:W-:Y:S01]  /*aaa0*/  FMUL.FTZ R45, R45, R47 ;  /* 0x0000002f2d2d7220 */ /* 0x000fe20000410000 */
[----:B------:R-:W-:Y:S02]  /*aab0*/  HADD2.F32 R4, -RZ, R4.H1_H1 ;  /* 0x30000004ff047230 */ /* 0x000fe40000004100 */
[--C-:B------:R-:W-:Y:S02]  /*aac0*/  HADD2.F32 R42, -RZ, R6.reuse.H0_H0 ;  /* 0x20000006ff2a7230 */ /* 0x100fe40000004100 */
[----:B------:R-:W-:Y:S01]  /*aad0*/  FFMA.FTZ R62, R44, R48, R45 ;  /* 0x000000302c3e7223 */ /* 0x000fe2000001002d */
[----:B------:R-:W-:-:S02]  /*aae0*/  HADD2.F32 R43, -RZ, R6.H1_H1 ;  /* 0x30000006ff2b7230 */ /* 0x000fc40000004100 */
[----:B------:R-:W-:Y:S01]  /*aaf0*/  FMUL.FTZ R60, R4, R59 ;  /* 0x0000003b043c7220 */ /* 0x000fe20000410000 */
[--C-:B------:R-:W-:Y:S02]  /*ab00*/  HADD2.F32 R45, -RZ, R58.reuse.H1_H1 ;  /* 0x3000003aff2d7230 */ /* 0x100fe40000004100 */
[----:B------:R-:W-:Y:S01]  /*ab10*/  FFMA.FTZ R49, R44, R47, -R49 ;  /* 0x0000002f2c317223 */ /* 0x000fe20000010831 */
[--C-:B------:R-:W-:Y:S02]  /*ab20*/  HADD2.F32 R6, -RZ, R5.reuse.H0_H0 ;  /* 0x20000005ff067230 */ /* 0x100fe40000004100 */
[-C--:B------:R-:W-:Y:S01]  /*ab30*/  FMUL.FTZ R48, R4, R46.reuse ;  /* 0x0000002e04307220 */ /* 0x080fe20000410000 */
[----:B------:R-:W-:Y:S02]  /*ab40*/  HADD2.F32 R58, -RZ, R58.H0_H0 ;  /* 0x2000003aff3a7230 */ /* 0x000fe40000004100 */
        /* <DEDUP_REMOVED lines=17> */
[----:B------:R1:W-:Y:S02]  /*ac60*/  STS.128 [R212+0x4000], R4 ;  /* 0x00400004d4007388 */ /* 0x0003e40000000c00 */
.L_x_1831:
[----:B------:R-:W-:Y:S05]  /*ac70*/  BSYNC B1 ;  /* 0x0000000000017941 */ /* 0x000fea0003800000 */
.L_x_1830:
        /* <DEDUP_REMOVED lines=51> */
.L_x_1837:
[----:B------:R-:W-:Y:S05]  /*afb0*/  BSYNC B2 ;  /* 0x0000000000027941 */ /* 0x000fea0003800000 */
.L_x_1836:
[----:B------:R-:W-:Y:S05]  /*afc0*/  @P1 BRA `(.L_x_1835) ;  /* 0x0000000000a81947 */ /* 0x000fea0003800000 */
[----:B0-----:R-:W0:Y:S01]  /*afd0*/  LDS.128 R4, [R212+0x5000] ;  /* 0x00500000d4047984 */ /* 0x001e220000000c00 */
[----:B------:R-:W-:Y:S01]  /*afe0*/  SHF.R.U32.HI R39, RZ, 0x10, R33 ;  /* 0x00000010ff277819 */ /* 0x000fe20000011621 */
[----:B------:R-:W-:Y:S01]  /*aff0*/  HADD2.F32 R38, -RZ, R52.H0_H0 ;  /* 0x20000034ff267230 */ /* 0x000fe20000004100 */
[--C-:B------:R-:W-:Y:S01]  /*b000*/  SHF.R.U32.HI R41, RZ, 0x10, R35.reuse ;  /* 0x00000010ff297819 */ /* 0x100fe20000011623 */
[----:B------:R-:W-:Y:S01]  /*b010*/  HADD2.F32 R40, -RZ, R51.H0_H0 ;  /* 0x20000033ff287230 */ /* 0x000fe20000004100 */
[----:B------:R-:W-:Y:S01]  /*b020*/  SHF.R.U64 R45, R34, 0x10, R35 ;  /* 0x00000010222d7819 */ /* 0x000fe20000001223 */
[----:B------:R-:W-:Y:S01]  /*b030*/  HADD2.F32 R39, -RZ, R39.H0_H0 ;  /* 0x20000027ff277230 */ /* 0x000fe20000004100 */
[----:B------:R-:W-:Y:S01]  /*b040*/  SHF.R.U64 R47, R32, 0x10, R33 ;  /* 0x00000010202f7819 */ /* 0x000fe20000001221 */
[----:B------:R-:W-:Y:S02]  /*b050*/  HADD2.F32 R41, -RZ, R41.H0_H0 ;  /* 0x20000029ff297230 */ /* 0x000fe40000004100 */
[----:B------:R-:W-:-:S02]  /*b060*/  HADD2.F32 R51, -RZ, R51.H1_H1 ;  /* 0x30000033ff337230 */ /* 0x000fc40000004100 */
[----:B------:R-:W-:Y:S02]  /*b070*/  HADD2.F32 R52, -RZ, R52.H1_H1 ;  /* 0x30000034ff347230 */ /* 0x000fe40000004100 */
[--C-:B0-----:R-:W-:Y:S02]  /*b080*/  HADD2.F32 R35, -RZ, R7.reuse.H1_H1 ;  /* 0x30000007ff237230 */ /* 0x101fe40000004100 */
[----:B------:R-:W-:Y:S02]  /*b090*/  HADD2.F32 R34, -RZ, R7.H0_H0 ;  /* 0x20000007ff227230 */ /* 0x000fe40000004100 */
[--C-:B------:R-:W-:Y:S02]  /*b0a0*/  HADD2.F32 R7, -RZ, R4.reuse.H0_H0 ;  /* 0x20000004ff077230 */ /* 0x100fe40000004100 */
[C---:B------:R-:W-:Y:S01]  /*b0b0*/  FMUL.FTZ R44, R35.reuse, R39 ;  /* 0x00000027232c7220 */ /* 0x040fe20000410000 */
[----:B------:R-:W-:Y:S02]  /*b0c0*/  HADD2.F32 R4, -RZ, R4.H1_H1 ;  /* 0x30000004ff047230 */ /* 0x000fe40000004100 */
[----:B------:R-:W-:Y:S01]  /*b0d0*/  FMUL.FTZ R43, R35, R41 ;  /* 0x00000029232b7220 */ /* 0x000fe20000410000 */
[----:B------:R-:W-:-:S02]  /*b0e0*/  HADD2.F32 R32, -RZ, R6.H0_H0 ;  /* 0x20000006ff207230 */ /* 0x000fc40000004100 */
[----:B------:R-:W-:Y:S01]  /*b0f0*/  FFMA.FTZ R46, R34, R41, R44 ;  /* 0x00000029222e7223 */ /* 0x000fe2000001002c */
[----:B------:R-:W-:Y:S02]  /*b100*/  HADD2.F32 R33, -RZ, R6.H1_H1 ;  /* 0x30000006ff217230 */ /* 0x000fe40000004100 */
[----:B------:R-:W-:Y:S01]  /*b110*/  FMUL.FTZ R42, R4, R40 ;  /* 0x00000028042a7220 */ /* 0x000fe20000410000 */
[--C-:B------:R-:W-:Y:S02]  /*b120*/  HADD2.F32 R6, -RZ, R5.reuse.H0_H0 ;  /* 0x20000005ff067230 */ /* 0x100fe40000004100 */
[----:B------:R-:W-:Y:S01]  /*b130*/  FFMA.FTZ R43, R34, R39, -R43 ;  /* 0x00000027222b7223 */ /* 0x000fe2000001082b */
[-C--:B------:R-:W-:Y:S01]  /*b140*/  FMUL.FTZ R44, R4, R38.reuse ;  /* 0x00000026042c7220 */ /* 0x080fe20000410000 */
[----:B------:R-:W-:Y:S02]  /*b150*/  HADD2.F32 R5, -RZ, R5.H1_H1 ;  /* 0x30000005ff057230 */ /* 0x000fe40000004100 */
[----:B------:R-:W-:Y:S01]  /*b160*/  FFMA.FTZ R42, R7, R38, -R42 ;  /* 0x00000026072a7223 */ /* 0x000fe2000001082a */
[----:B------:R-:W-:-:S02]  /*b170*/  HADD2.F32 R34, -RZ, R45.H0_H0 ;  /* 0x2000002dff227230 */ /* 0x000fc40000004100 */
[----:B------:R-:W-:Y:S01]  /*b180*/  FFMA.FTZ R35, R7, R40, R44 ;  /* 0x0000002807237223 */ /* 0x000fe2000001002c */
[----:B------:R-:W-:Y:S02]  /*b190*/  HADD2.F32 R4, -RZ, R47.H0_H0 ;  /* 0x2000002fff047230 */ /* 0x000fe40000004100 */
[CC--:B------:R-:W-:Y:S01]  /*b1a0*/  FMUL.FTZ R39, R33.reuse, R51.reuse ;  /* 0x0000003321277220 */ /* 0x0c0fe20000410000 */
[----:B------:R-:W-:Y:S01]  /*b1b0*/  FMUL.FTZ R38, R33, R52 ;  /* 0x0000003421267220 */ /* 0x000fe20000410000 */
[C---:B------:R-:W-:Y:S01]  /*b1c0*/  FMUL.FTZ R7, R5.reuse, R34 ;  /* 0x0000002205077220 */ /* 0x040fe20000410000 */
[----:B------:R-:W-:Y:S01]  /*b1d0*/  FMUL.FTZ R33, R5, R4 ;  /* 0x0000000405217220 */ /* 0x000fe20000410000 */
[C---:B------:R-:W-:Y:S01]  /*b1e0*/  FFMA.FTZ R39, R32.reuse, R52, -R39 ;  /* 0x0000003420277223 */ /* 0x040fe20000010827 */
[----:B------:R-:W-:Y:S01]  /*b1f0*/  FFMA.FTZ R38, R32, R51, R38 ;  /* 0x0000003320267223 */ /* 0x000fe20000010026 */
[C---:B------:R-:W-:Y:S01]  /*b200*/  FFMA.FTZ R5, R6.reuse, R4, -R7 ;  /* 0x0000000406057223 */ /* 0x040fe20000010807 */
[----:B------:R-:W-:Y:S01]  /*b210*/  FFMA.FTZ R34, R6, R34, R33 ;  /* 0x0000002206227223 */ /* 0x000fe20000010021 */
[----:B------:R-:W-:-:S02]  /*b220*/  F2FP.F16.F32.PACK_AB R7, R46, R43 ;  /* 0x0000002b2e07723e */ /* 0x000fc400000000ff */
[----:B------:R-:W-:Y:S02]  /*b230*/  F2FP.F16.F32.PACK_AB R6, R38, R39 ;  /* 0x000000272606723e */ /* 0x000fe400000000ff */
[----:B------:R-:W-:Y:S02]  /*b240*/  F2FP.F16.F32.PACK_AB R4, R35, R42 ;  /* 0x0000002a2304723e */ /* 0x000fe400000000ff */
[----:B------:R-:W-:-:S05]  /*b250*/  F2FP.F16.F32.PACK_AB R5, R34, R5 ;  /* 0x000000052205723e */ /* 0x000fca00000000ff */
[----:B------:R1:W-:Y:S02]  /*b260*/  STS.128 [R212+0x5000], R4 ;  /* 0x00500004d4007388 */ /* 0x0003e40000000c00 */
.L_x_1835:
[----:B------:R-:W-:Y:S05]  /*b270*/  BSYNC B1 ;  /* 0x0000000000017941 */ /* 0x000fea0003800000 */
.L_x_1834:
        /* <DEDUP_REMOVED lines=38> */
[C---:B------:R-:W-:Y:S01]  /*b4e0*/  FMUL.FTZ R33, R29.reuse, R53 ;  /* 0x000000351d217220 */ /* 0x040fe20000410000 */
[-C--:B------:R-:W-:Y:S01]  /*b4f0*/  FMUL.FTZ R32, R29, R55.reuse ;  /* 0x000000371d207220 */ /* 0x080fe20000410000 */
[C---:B------:R-:W-:Y:S01]  /*b500*/  FMUL.FTZ R7, R5.reuse, R30 ;  /* 0x0000001e05077220 */ /* 0x040fe20000410000 */
[-C--:B------:R-:W-:Y:S01]  /*b510*/  FMUL.FTZ R29, R5, R4.reuse ;  /* 0x00000004051d7220 */ /* 0x080fe20000410000 */
        /* <DEDUP_REMOVED lines=9> */
.L_x_1841:
[----:B------:R-:W-:Y:S05]  /*b5b0*/  BSYNC B2 ;  /* 0x0000000000027941 */ /* 0x000fea0003800000 */
.L_x_1840:
[----:B------:R-:W-:Y:S05]  /*b5c0*/  @P1 BRA `(.L_x_1839) ;  /* 0x0000000000a81947 */ /* 0x000fea0003800000 */
[----:B0-----:R-:W0:Y:S01]  /*b5d0*/  LDS.128 R4, [R212+0x6000] ;  /* 0x00600000d4047984 */ /* 0x001e220000000c00 */
[----:B------:R-:W-:Y:S01]  /*b5e0*/  SHF.R.U32.HI R29, RZ, 0x10, R25 ;  /* 0x00000010ff1d7819 */ /* 0x000fe20000011619 */
[----:B------:R-:W-:Y:S01]  /*b5f0*/  HADD2.F32 R28, -RZ, R50.H0_H0 ;  /* 0x20000032ff1c7230 */ /* 0x000fe20000004100 */
[----:B------:R-:W-:Y:S01]  /*b600*/  SHF.R.U32.HI R31, RZ, 0x10, R21 ;  /* 0x00000010ff1f7819 */ /* 0x000fe20000011615 */
        /* <DEDUP_REMOVED lines=38> */
.L_x_1839:
[----:B------:R-:W-:Y:S05]  /*b870*/  BSYNC B1 ;  /* 0x0000000000017941 */ /* 0x000fea0003800000 */
.L_x_1838:
        /* <DEDUP_REMOVED lines=9> */
[--C-:B------:R-:W-:Y:S01]  /*b910*/  SHF.R.U64 R29, R26, 0x10, R27.reuse ;  /* 0x000000101a1d7819 */ /* 0x100fe2000000121b */
[--C-:B------:R-:W-:Y:S01]  /*b920*/  HADD2.F32 R25, -RZ, R15.reuse.H0_H0 ;  /* 0x2000000fff197230 */ /* 0x100fe20000004100 */
[----:B------:R-:W-:Y:S01]  /*b930*/  SHF.R.U32.HI R26, RZ, 0x10, R27 ;  /* 0x00000010ff1a7819 */ /* 0x000fe2000001161b */
[----:B------:R-:W-:Y:S01]  /*b940*/  HADD2.F32 R21, -RZ, R54.H0_H0 ;  /* 0x20000036ff157230 */ /* 0x000fe20000004100 */
[--C-:B------:R-:W-:Y:S01]  /*b950*/  SHF.R.U32.HI R24, RZ, 0x10, R13.reuse ;  /* 0x00000010ff187819 */ /* 0x100fe2000001160d */
[----:B------:R-:W-:Y:S01]  /*b960*/  HADD2.F32 R15, -RZ, R15.H1_H1 ;  /* 0x3000000fff0f7230 */ /* 0x000fe20000004100 */
[----:B------:R-:W-:Y:S01]  /*b970*/  SHF.R.U64 R30, R12, 0x10, R13 ;  /* 0x000000100c1e7819 */ /* 0x000fe2000000120d */
[----:B------:R-:W-:Y:S02]  /*b980*/  HADD2.F32 R26, -RZ, R26.H0_H0 ;  /* 0x2000001aff1a7230 */ /* 0x000fe40000004100 */
[----:B------:R-:W-:-:S02]  /*b990*/  HADD2.F32 R24, -RZ, R24.H0_H0 ;  /* 0x20000018ff187230 */ /* 0x000fc40000004100 */
[----:B------:R-:W-:Y:S02]  /*b9a0*/  HADD2.F32 R54, -RZ, R54.H1_H1 ;  /* 0x30000036ff367230 */ /* 0x000fe40000004100 */
[--C-:B0-----:R-:W-:Y:S02]  /*b9b0*/  HADD2.F32 R20, -RZ, R7.reuse.H1_H1 ;  /* 0x30000007ff147230 */ /* 0x101fe40000004100 */
[--C-:B------:R-:W-:Y:S02]  /*b9c0*/  HADD2.F32 R3, -RZ, R4.reuse.H0_H0 ;  /* 0x20000004ff037230 */ /* 0x100fe40000004100 */
[----:B------:R-:W-:Y:S02]  /*b9d0*/  HADD2.F32 R13, -RZ, R7.H0_H0 ;  /* 0x20000007ff0d7230 */ /* 0x000fe40000004100 */
[C---:B------:R-:W-:Y:S01]  /*b9e0*/  FMUL.FTZ R28, R20.reuse, R26 ;  /* 0x0000001a141c7220 */ /* 0x040fe20000410000 */
[----:B------:R-:W-:Y:S02]  /*b9f0*/  HADD2.F32 R4, -RZ, R4.H1_H1 ;  /* 0x30000004ff047230 */ /* 0x000fe40000004100 */
[----:B------:R-:W-:Y:S01]  /*ba00*/  FMUL.FTZ R27, R20, R24 ;  /* 0x00000018141b7220 */ /* 0x000fe20000410000 */
[----:B------:R-:W-:-:S02]  /*ba10*/  HADD2.F32 R7, -RZ, R6.H0_H0 ;  /* 0x20000006ff077230 */ /* 0x000fc40000004100 */
[C---:B------:R-:W-:Y:S01]  /*ba20*/  FFMA.FTZ R28, R13.reuse, R24, -R28 ;  /* 0x000000180d1c7223 */ /* 0x040fe2000001081c */
[----:B------:R-:W-:Y:S02]  /*ba30*/  HADD2.F32 R12, -RZ, R6.H1_H1 ;  /* 0x30000006ff0c7230 */ /* 0x000fe40000004100 */
[C---:B------:R-:W-:Y:S01]  /*ba40*/  FMUL.FTZ R20, R4.reuse, R25 ;  /* 0x0000001904147220 */ /* 0x040fe20000410000 */
[--C-:B------:R-:W-:Y:S02]  /*ba50*/  HADD2.F32 R6, -RZ, R5.reuse.H0_H0 ;  /* 0x20000005ff067230 */ /* 0x100fe40000004100 */
[----:B------:R-:W-:Y:S01]  /*ba60*/  FFMA.FTZ R27, R13, R26, R27 ;  /* 0x0000001a0d1b7223 */ /* 0x000fe2000001001b */
[-C--:B------:R-:W-:Y:S01]  /*ba70*/  FMUL.FTZ R24, R4, R21.reuse ;  /* 0x0000001504187220 */ /* 0x080fe20000410000 */
[----:B------:R-:W-:Y:S02]  /*ba80*/  HADD2.F32 R5, -RZ, R5.H1_H1 ;  /* 0x30000005ff057230 */ /* 0x000fe40000004100 */
[----:B------:R-:W-:Y:S01]  /*ba90*/  FFMA.FTZ R20, R3, R21, -R20 ;  /* 0x0000001503147223 */ /* 0x000fe20000010814 */
[----:B------:R-:W-:-:S02]  /*baa0*/  HADD2.F32 R13, -RZ, R29.H0_H0 ;  /* 0x2000001dff0d7230 */ /* 0x000fc40000004100 */
[----:B------:R-:W-:Y:S01]  /*bab0*/  FFMA.FTZ R3, R3, R25, R24 ;  /* 0x0000001903037223 */ /* 0x000fe20000010018 */
[----:B------:R-:W-:Y:S02]  /*bac0*/  HADD2.F32 R4, -RZ, R30.H0_H0 ;  /* 0x2000001eff047230 */ /* 0x000fe40000004100 */
[C---:B------:R-:W-:Y:S01]  /*bad0*/  FMUL.FTZ R24, R12.reuse, R15 ;  /* 0x0000000f0c187220 */ /* 0x040fe20000410000 */
        /* <DEDUP_REMOVED lines=12> */
.L_x_1844:
[----:B------:R-:W-:Y:S05]  /*bba0*/  BSYNC B1 ;  /* 0x0000000000017941 */ /* 0x000fea0003800000 */
.L_x_1843:
[----:B------:R-:W-:Y:S05]  /*bbb0*/  @P1 BRA `(.L_x_1842) ;  /* 0x0000002800001947 */ /* 0x000fea0003800000 */
[----:B0-----:R-:W0:Y:S01]  /*bbc0*/  LDS.128 R4, [R212+0x7000] ;  /* 0x00700000d4047984 */ /* 0x001e220000000c00 */
[----:B------:R-:W-:Y:S01]  /*bbd0*/  SHF.R.U32.HI R15, RZ, 0x10, R9 ;  /* 0x00000010ff0f7819 */ /* 0x000fe20000011609 */
[----:B------:R-:W-:Y:S01]  /*bbe0*/  HADD2.F32 R13, -RZ, R0.H0_H0 ;  /* 0x20000000ff0d7230 */ /* 0x000fe20000004100 */
[--C-:B------:R-:W-:Y:S02]  /*bbf0*/  SHF.R.U32.HI R12, RZ, 0x10, R11.reuse ;  /* 0x00000010ff0c7819 */ /* 0x100fe4000001160b */
[----:B------:R-:W-:Y:S01]  /*bc00*/  SHF.R.U64 R25, R10, 0x10, R11 ;  /* 0x000000100a197819 */ /* 0x000fe2000000120b */
[----:B------:R-:W-:Y:S01]  /*bc10*/  HADD2.F32 R15, -RZ, R15.H0_H0 ;  /* 0x2000000fff0f7230 */ /* 0x000fe20000004100 */
[----:B------:R-:W-:Y:S01]  /*bc20*/  SHF.R.U64 R21, R8, 0x10, R9 ;  /* 0x0000001008157819 */ /* 0x000fe20000001209 */
[----:B------:R-:W-:Y:S02]  /*bc30*/  HADD2.F32 R12, -RZ, R12.H0_H0 ;  /* 0x2000000cff0c7230 */ /* 0x000fe40000004100 */
[----:B------:R-:W-:-:S02]  /*bc40*/  HADD2.F32 R11, -RZ, R14.H0_H0 ;  /* 0x2000000eff0b7230 */ /* 0x000fc40000004100 */
        /* <DEDUP_REMOVED lines=16> */
[----:B------:R-:W-:-:S02]  /*bd50*/  HADD2.F32 R9, -RZ, R0.H1_H1 ;  /* 0x30000000ff097230 */ /* 0x000fc40000004100 */
[----:B------:R-:W-:Y:S01]  /*bd60*/  FFMA.FTZ R3, R3, R13, R12 ;  /* 0x0000000d03037223 */ /* 0x000fe2000001000c */
[----:B------:R-:W-:Y:S02]  /*bd70*/  HADD2.F32 R4, -RZ, R21.H0_H0 ;  /* 0x20000015ff047230 */ /* 0x000fe40000004100 */
[----:B------:R-:W-:Y:S02]  /*bd80*/  HADD2.F32 R0, -RZ, R25.H0_H0 ;  /* 0x20000019ff007230 */ /* 0x000fe40000004100 */
[CC--:B------:R-:W-:Y:S01]  /*bd90*/  FMUL.FTZ R12, R8.reuse, R9.reuse ;  /* 0x00000009080c7220 */ /* 0x0c0fe20000410000 */
[----:B------:R-:W-:Y:S01]  /*bda0*/  FMUL.FTZ R8, R8, R14 ;  /* 0x0000000e08087220 */ /* 0x000fe20000410000 */
[C---:B------:R-:W-:Y:S01]  /*bdb0*/  FMUL.FTZ R11, R5.reuse, R4 ;  /* 0x00000004050b7220 */ /* 0x040fe20000410000 */
[----:B------:R-:W-:Y:S01]  /*bdc0*/  FMUL.FTZ R13, R5, R0 ;  /* 0x00000000050d7220 */ /* 0x000fe20000410000 */
[C---:B------:R-:W-:Y:S02]  /*bdd0*/  FFMA.FTZ R12, R7.reuse, R14, -R12 ;  /* 0x0000000e070c7223 */ /* 0x040fe4000001080c */
[C---:B------:R-:W-:Y:S01]  /*bde0*/  FFMA.FTZ R5, R6.reuse, R0, -R11 ;  /* 0x0000000006057223 */ /* 0x040fe2000001080b */
[----:B------:R-:W-:Y:S01]  /*bdf0*/  FFMA.FTZ R9, R7, R9, R8 ;  /* 0x0000000907097223 */ /* 0x000fe20000010008 */
[----:B------:R-:W-:Y:S01]  /*be00*/  FFMA.FTZ R0, R6, R4, R13 ;  /* 0x0000000406007223 */ /* 0x000fe2000001000d */
[----:B------:R-:W-:-:S02]  /*be10*/  F2FP.F16.F32.PACK_AB R7, R15, R20 ;  /* 0x000000140f07723e */ /* 0x000fc400000000ff */
[----:B------:R-:W-:Y:S02]  /*be20*/  F2FP.F16.F32.PACK_AB R4, R3, R10 ;  /* 0x0000000a0304723e */ /* 0x000fe400000000ff */
[----:B------:R-:W-:Y:S02]  /*be30*/  F2FP.F16.F32.PACK_AB R6, R9, R12 ;  /* 0x0000000c0906723e */ /* 0x000fe400000000ff */
[----:B------:R-:W-:-:S05]  /*be40*/  F2FP.F16.F32.PACK_AB R5, R0, R5 ;  /* 0x000000050005723e */ /* 0x000fca00000000ff */
[----:B------:R0:W-:Y:S01]  /*be50*/  STS.128 [R212+0x7000], R4 ;  /* 0x00700004d4007388 */ /* 0x0001e20000000c00 */
[----:B------:R-:W-:Y:S05]  /*be60*/  BRA `(.L_x_1842) ;  /* 0x0000002400547947 */ /* 0x000fea0003800000 */
.L_x_1815:
[----:B------:R-:W0:Y:S01]  /*be70*/  LDC R5, c[0x0][0x448] ;  /* 0x00011200ff057b82 */ /* 0x000e220000000800 */
[----:B------:R-:W-:Y:S01]  /*be80*/  ULDC.64 UR4, c[0x0][0x3f8] ;  /* 0x0000fe0000047ab9 */ /* 0x000fe20000000a00 */
[----:B------:R-:W-:Y:S01]  /*be90*/  ULDC.64 UR6, c[0x0][0x408] ;  /* 0x0001020000067ab9 */ /* 0x000fe20000000a00 */
        /* <DEDUP_REMOVED lines=11> */
[C---:B------:R-:W-:Y:S01]  /*bf50*/  IMAD R7, R3.reuse, UR5, R4 ;  /* 0x0000000503077c24 */ /* 0x040fe2000f8e0204 */
        /* <DEDUP_REMOVED lines=12> */
[----:B------:R-:W0:Y:S01]  /*c020*/  LDC R53, c[0x0][0x3f4] ;  /* 0x0000fd00ff357b82 */ /* 0x000e220000000800 */
[----:B------:R-:W3:Y:S01]  /*c030*/  SHFL.IDX PT, R4, R32, RZ, 0x181f ;  /* 0x00181fff20047589 */ /* 0x000ee200000e0000 */
[----:B------:R-:W-:-:S03]  /*c040*/  IMAD R3, R194, R5, RZ ;  /* 0x00000005c2037224 */ /* 0x000fc600078e02ff */
[----:B------:R-:W5:Y:S04]  /*c050*/  SHFL.IDX PT, R0, R35, RZ, 0x181f ;  /* 0x00181fff23007589 */ /* 0x000f6800000e0000 */
[----:B------:R-:W1:Y:S04]  /*c060*/  SHFL.IDX PT, R14, R34, RZ, 0x181f ;  /* 0x00181fff220e7589 */ /* 0x000e6800000e0000 */
[----:B------:R-:W2:Y:S01]  /*c070*/  SHFL.IDX PT, R5, R33, RZ, 0x181f ;  /* 0x00181fff21057589 */ /* 0x000ea200000e0000 */
[----:B0-----:R-:W-:-:S04]  /*c080*/  ISETP.GE.AND P0, PT, R16, R53, PT ;  /* 0x000000351000720c */ /* 0x001fc80003f06270 */
[----:B------:R-:W-:-:S13]  /*c090*/  ISETP.GE.OR P1, PT, R54, R3, P0 ;  /* 0x000000033600720c */ /* 0x000fda0000726670 */
[C---:B------:R-:W-:Y:S02]  /*c0a0*/  @!P1 SHF.L.U32 R21, R16.reuse, 0x1, RZ ;  /* 0x0000000110159819 */ /* 0x040fe400000006ff */
[----:B------:R-:W-:Y:S02]  /*c0b0*/  @!P1 SHF.L.U64.HI R6, R16, 0x1, R17 ;  /* 0x0000000110069819 */ /* 0x000fe40000010211 */
[----:B---3--:R-:W-:-:S05]  /*c0c0*/  @!P1 IADD3 R4, P2, R4, R21, RZ ;  /* 0x0000001504049210 */ /* 0x008fca0007f5e0ff */
[----:B-----5:R-:W-:Y:S02]  /*c0d0*/  @!P1 IMAD.X R7, R0, 0x1, R6, P2 ;  /* 0x0000000100079824 */ /* 0x020fe400010e0606 */
[----:B------:R-:W-:Y:S02]  /*c0e0*/  @!P1 IMAD.MOV.U32 R8, RZ, RZ, R4 ;  /* 0x000000ffff089224 */ /* 0x000fe400078e0004 */
[----:B------:R-:W-:-:S06]  /*c0f0*/  @!P1 IMAD.MOV.U32 R9, RZ, RZ, R7 ;  /* 0x000000ffff099224 */ /* 0x000fcc00078e0007 */
[----:B------:R-:W3:Y:S01]  /*c100*/  @!P1 LD.E.128 R8, desc[UR54][R8.64] ;  /* 0x0000003608089980 */ /* 0x000ee2000c101d00 */
[----:B-1----:R-:W-:-:S05]  /*c110*/  @!P1 IADD3 R14, P2, R14, R21, RZ ;  /* 0x000000150e0e9210 */ /* 0x002fca0007f5e0ff */
[----:B--2---:R-:W-:Y:S02]  /*c120*/  @!P1 IMAD.X R5, R5, 0x1, R6, P2 ;  /* 0x0000000105059824 */ /* 0x004fe400010e0606 */
[----:B------:R-:W-:-:S06]  /*c130*/  @!P1 IMAD.MOV.U32 R4, RZ, RZ, R14 ;  /* 0x000000ffff049224 */ /* 0x000fcc00078e000e */
[----:B------:R-:W2:Y:S01]  /*c140*/  @!P1 LD.E.128 R4, desc[UR54][R4.64] ;  /* 0x0000003604049980 */ /* 0x000ea2000c101d00 */
[----:B------:R-:W-:Y:S02]  /*c150*/  CS2R R46, SRZ ;  /* 0x00000000002e7805 */ /* 0x000fe4000001ff00 */
[----:B------:R-:W-:Y:S02]  /*c160*/  CS2R R50, SRZ ;  /* 0x0000000000327805 */ /* 0x000fe4000001ff00 */
[----:B------:R-:W-:Y:S01]  /*c170*/  CS2R R38, SRZ ;  /* 0x0000000000267805 */ /* 0x000fe2000001ff00 */
[----:B------:R0:W1:Y:S01]  /*c180*/  SHFL.IDX PT, R14, R34, 0x1, 0x181f ;  /* 0x00381f00220e7f89 */ /* 0x00006200000e0000 */
[----:B------:R-:W-:Y:S02]  /*c190*/  CS2R R20, SRZ ;  /* 0x0000000000147805 */ /* 0x000fe4000001ff00 */
[----:B------:R-:W-:Y:S02]  /*c1a0*/  CS2R R24, SRZ ;  /* 0x0000000000187805 */ /* 0x000fe4000001ff00 */
[----:B---3--:R-:W-:Y:S01]  /*c1b0*/  @!P1 MOV R46, R8 ;  /* 0x00000008002e9202 */ /* 0x008fe20000000f00 */
[----:B------:R-:W-:Y:S01]  /*c1c0*/  @!P1 IMAD.MOV.U32 R47, RZ, RZ, R9 ;  /* 0x000000ffff2f9224 */ /* 0x000fe200078e0009 */
[----:B------:R0:W3:Y:S01]  /*c1d0*/  SHFL.IDX PT, R8, R32, 0x1, 0x181f ;  /* 0x00381f0020087f89 */ /* 0x0000e200000e0000 */
[----:B------:R-:W-:-:S02]  /*c1e0*/  @!P1 IMAD.MOV.U32 R50, RZ, RZ, R10 ;  /* 0x000000ffff329224 */ /* 0x000fc400078e000a */
[----:B------:R-:W-:Y:S01]  /*c1f0*/  IMAD.MOV.U32 R0, RZ, RZ, R46 ;  /* 0x000000ffff007224 */ /* 0x000fe200078e002e */
[----:B------:R0:W0:Y:S01]  /*c200*/  SHFL.IDX PT, R9, R33, 0x1, 0x181f ;  /* 0x00381f0021097f89 */ /* 0x00002200000e0000 */
[----:B------:R-:W-:Y:S01]  /*c210*/  IMAD.MOV.U32 R12, RZ, RZ, R47 ;  /* 0x000000ffff0c7224 */ /* 0x000fe200078e002f */
[----:B------:R-:W-:Y:S01]  /*c220*/  MOV R10, R50 ;  /* 0x00000032000a7202 */ /* 0x000fe20000000f00 */
[----:B------:R-:W-:Y:S01]  /*c230*/  @!P1 IMAD.MOV.U32 R51, RZ, RZ, R11 ;  /* 0x000000ffff339224 */ /* 0x000fe200078e000b */
[----:B------:R-:W-:Y:S02]  /*c240*/  PRMT R64, R64, 0x5410, R0 ;  /* 0x0000541040407816 */ /* 0x000fe40000000000 */
[----:B------:R0:W0:Y:S01]  /*c250*/  SHFL.IDX PT, R0, R35, 0x1, 0x181f ;  /* 0x00381f0023007f89 */ /* 0x00002200000e0000 */
[----:B------:R-:W-:Y:S01]  /*c260*/  IMAD.MOV.U32 R11, RZ, RZ, R51 ;  /* 0x000000ffff0b7224 */ /* 0x000fe200078e0033 */
[----:B------:R-:W-:Y:S01]  /*c270*/  PRMT R66, R12, 0x7610, R66 ;  /* 0x000076100c427816 */ /* 0x000fe20000000042 */
[----:B--2---:R-:W-:-:S02]  /*c280*/  @!P1 IMAD.MOV.U32 R38, RZ, RZ, R4 ;  /* 0x000000ffff269224 */ /* 0x004fc400078e0004 */
[----:B------:R-:W-:Y:S01]  /*c290*/  @!P1 IMAD.MOV.U32 R39, RZ, RZ, R5 ;  /* 0x000000ffff279224 */ /* 0x000fe200078e0005 */
[----:B------:R-:W-:Y:S01]  /*c2a0*/  PRMT R37, R10, 0x5410, R11 ;  /* 0x000054100a257816 */ /* 0x000fe2000000000b */
[----:B------:R-:W-:Y:S01]  /*c2b0*/  @!P1 IMAD.MOV.U32 R20, RZ, RZ, R6 ;  /* 0x000000ffff149224 */ /* 0x000fe200078e0006 */
[----:B------:R-:W-:Y:S01]  /*c2c0*/  MOV R4, R38 ;  /* 0x0000002600047202 */ /* 0x000fe20000000f00 */
[----:B------:R-:W-:Y:S02]  /*c2d0*/  @!P1 IMAD.MOV.U32 R21, RZ, RZ, R7 ;  /* 0x000000ffff159224 */ /* 0x000fe400078e0007 */
[----:B------:R-:W-:Y:S02]  /*c2e0*/  IMAD.MOV.U32 R5, RZ, RZ, R39 ;  /* 0x000000ffff057224 */ /* 0x000fe400078e0027 */
[----:B------:R-:W-:Y:S02]  /*c2f0*/  IMAD.MOV.U32 R6, RZ, RZ, R20 ;  /* 0x000000ffff067224 */ /* 0x000fe400078e0014 */
[----:B------:R-:W-:Y:S01]  /*c300*/  IMAD.MOV.U32 R7, RZ, RZ, R21 ;  /* 0x000000ffff077224 */ /* 0x000fe200078e0015 */
[----:B------:R-:W-:-:S02]  /*c310*/  PRMT R66, R66, 0x5410, R5 ;  /* 0x0000541042427816 */ /* 0x000fc40000000005 */
[----:B------:R-:W-:Y:S02]  /*c320*/  PRMT R65, R6, 0x5410, R4 ;  /* 0x0000541006417816 */ /* 0x000fe40000000004 */
[----:B-1-3--:R-:W-:-:S07]  /*c330*/  PRMT R64, R7, 0x7610, R64 ;  /* 0x0000761007407816 */ /* 0x00afce0000000040 */
.L_x_2202:
[----:B------:R-:W-:Y:S01]  /*c340*/  VIADD R4, R54, 0x20 ;  /* 0x0000002036047836 */ /* 0x000fe20000000000 */
[----:B------:R-:W-:Y:S01]  /*c350*/  BSSY B1, `(.L_x_1846) ;  /* 0x0000012000017945 */ /* 0x000fe20003800000 */
[----:B------:R-:W-:Y:S02]  /*c360*/  CS2R R26, SRZ ;  /* 0x00000000001a7805 */ /* 0x000fe4000001ff00 */
[----:B------:R-:W-:Y:S02]  /*c370*/  CS2R R6, SRZ ;  /* 0x0000000000067805 */ /* 0x000fe4000001ff00 */
[----:B------:R-:W-:Y:S02]  /*c380*/  ISETP.GE.AND P1, PT, R4, R3, PT ;  /* 0x000000030400720c */ /* 0x000fe40003f26270 */
[----:B------:R-:W-:-:S11]  /*c390*/  CS2R R4, SRZ ;  /* 0x0000000000047805 */ /* 0x000fd6000001ff00 */
[----:B------:R-:W-:Y:S05]  /*c3a0*/  @P1 BRA `(.L_x_1847) ;  /* 0x0000000000301947 */ /* 0x000fea0003800000 */
[----:B------:R-:W-:Y:S02]  /*c3b0*/  CS2R R26, SRZ ;  /* 0x00000000001a7805 */ /* 0x000fe4000001ff00 */
[----:B------:R-:W-:Y:S02]  /*c3c0*/  CS2R R4, SRZ ;  /* 0x0000000000047805 */ /* 0x000fe4000001ff00 */
[----:B------:R-:W-:Y:S01]  /*c3d0*/  CS2R R6, SRZ ;  /* 0x0000000000067805 */ /* 0x000fe2000001ff00 */
[----:B------:R-:W-:Y:S06]  /*c3e0*/  @P0 BRA `(.L_x_1847) ;  /* 0x0000000000200947 */ /* 0x000fec0003800000 */
[C---:B------:R-:W-:Y:S01]  /*c3f0*/  IMAD.SHL.U32 R15, R16.reuse, 0x2, RZ ;  /* 0x00000002100f7824 */ /* 0x040fe200078e00ff */
[----:B------:R-:W-:-:S04]  /*c400*/  SHF.L.U64.HI R6, R16, 0x1, R17 ;  /* 0x0000000110067819 */ /* 0x000fc80000010211 */
[-C--:B------:R-:W-:Y:S02]  /*c410*/  IADD3 R4, P1, R8, R15.reuse, RZ ;  /* 0x0000000f08047210 */ /* 0x080fe40007f3e0ff */
[----:B------:R-:W-:Y:S02]  /*c420*/  IADD3 R14, P2, R14, R15, RZ ;  /* 0x0000000f0e0e7210 */ /* 0x000fe40007f5e0ff */
[----:B0-----:R-:W-:-:S03]  /*c430*/  IADD3.X R5, R0, R6, RZ, P1, !PT ;  /* 0x0000000600057210 */ /* 0x001fc60000ffe4ff */
[----:B------:R-:W-:-:S03]  /*c440*/  IMAD.X R15, R9, 0x1, R6, P2 ;  /* 0x00000001090f7824 */ /* 0x000fc600010e0606 */
[----:B------:R-:W5:Y:S04]  /*c450*/  LD.E.128 R4, desc[UR54][R4.64] ;  /* 0x0000003604047980 */ /* 0x000f68000c101d00 */
[----:B------:R1:W5:Y:S02]  /*c460*/  LD.E.128 R24, desc[UR54][R14.64] ;  /* 0x000000360e187980 */ /* 0x000364000c101d00 */
.L_x_1847:
[----:B------:R-:W-:Y:S05]  /*c470*/  BSYNC B1 ;  /* 0x0000000000017941 */ /* 0x000fea0003800000 */
.L_x_1846:
[----:B0----5:R-:W-:Y:S01]  /*c480*/  IMAD.MOV.U32 R0, RZ, RZ, R24 ;  /* 0x000000ffff007224 */ /* 0x021fe200078e0018 */
[----:B------:R-:W-:Y:S01]  /*c490*/  UMOV UR4, 0xffffffff ;  /* 0xffffffff00047882 */ /* 0x000fe20000000000 */
[----:B------:R-:W-:Y:S02]  /*c4a0*/  IMAD.MOV.U32 R8, RZ, RZ, R25 ;  /* 0x000000ffff087224 */ /* 0x000fe400078e0019 */
[----:B------:R-:W-:Y:S02]  /*c4b0*/  IMAD.MOV.U32 R9, RZ, RZ, R26 ;  /* 0x000000ffff097224 */ /* 0x000fe400078e001a */
[----:B------:R-:W-:Y:S01]  /*c4c0*/  IMAD.MOV.U32 R10, RZ, RZ, R27 ;  /* 0x000000ffff0a7224 */ /* 0x000fe200078e001b */
[----:B------:R-:W-:Y:S01]  /*c4d0*/  PRMT R55, R0, 0x5410, R8 ;  /* 0x0000541000377816 */ /* 0x000fe20000000008 */
[----:B------:R-:W-:Y:S01]  /*c4e0*/  IMAD.MOV.U32 R8, RZ, RZ, R5 ;  /* 0x000000ffff087224 */ /* 0x000fe200078e0005 */
[----:B------:R-:W-:Y:S02]  /*c4f0*/  MOV R0, R4 ;  /* 0x0000000400007202 */ /* 0x000fe40000000f00 */
[----:B------:R-:W-:Y:S01]  /*c500*/  PRMT R56, R9, 0x5410, R10 ;  /* 0x0000541009387816 */ /* 0x000fe2000000000a */
[----:B------:R-:W-:Y:S01]  /*c510*/  IMAD.MOV.U32 R9, RZ, RZ, R6 ;  /* 0x000000ffff097224 */ /* 0x000fe200078e0006 */
[----:B------:R-:W-:Y:S01]  /*c520*/  PRMT R57, R0, 0x5410, R8 ;  /* 0x0000541000397816 */ /* 0x000fe20000000008 */
[----:B------:R-:W-:-:S05]  /*c530*/  IMAD.MOV.U32 R10, RZ, RZ, R7 ;  /* 0x000000ffff0a7224 */ /* 0x000fca00078e0007 */
[----:B------:R-:W-:Y:S01]  /*c540*/  PRMT R58, R9, 0x5410, R10 ;  /* 0x00005410093a7816 */ /* 0x000fe2000000000a */
[----:B------:R-:W-:Y:S06]  /*c550*/  BRA.DIV UR4, `(.L_x_1848) ;  /* 0x000001da04247947 */ /* 0x000fec000b800000 */
[----:B------:R-:W0:Y:S01]  /*c560*/  SHFL.IDX PT, R8, R32, 0x2, 0x181f ;  /* 0x00581f0020087f89 */ /* 0x000e2200000e0000 */
[----:B------:R-:W-:-:S03]  /*c570*/  VIADD R10, R54, 0x40 ;  /* 0x00000040360a7836 */ /* 0x000fc60000000000 */
[----:B------:R-:W2:Y:S02]  /*c580*/  SHFL.IDX PT, R0, R35, 0x2, 0x181f ;  /* 0x00581f0023007f89 */ /* 0x000ea400000e0000 */
[----:B------:R-:W-:Y:S02]  /*c590*/  ISETP.GE.OR P1, PT, R10, R3, P0 ;  /* 0x000000030a00720c */ /* 0x000fe40000726670 */
[----:B-1----:R-:W1:Y:S04]  /*c5a0*/  SHFL.IDX PT, R14, R34, 0x2, 0x181f ;  /* 0x00581f00220e7f89 */ /* 0x002e6800000e0000 */
[----:B------:R-:W3:Y:S07]  /*c5b0*/  SHFL.IDX PT, R28, R33, 0x2, 0x181f ;  /* 0x00581f00211c7f89 */ /* 0x000eee00000e0000 */
[C---:B------:R-:W-:Y:S01]  /*c5c0*/  @!P1 IMAD.SHL.U32 R31, R16.reuse, 0x2, RZ ;  /* 0x00000002101f9824 */ /* 0x040fe200078e00ff */
[----:B------:R-:W-:-:S04]  /*c5d0*/  @!P1 SHF.L.U64.HI R29, R16, 0x1, R17 ;  /* 0x00000001101d9819 */ /* 0x000fc80000010211 */
[----:B0-----:R-:W-:-:S04]  /*c5e0*/  @!P1 IADD3 R8, P2, R8, R31, RZ ;  /* 0x0000001f08089210 */ /* 0x001fc80007f5e0ff */
[----:B--2---:R-:W-:-:S06]  /*c5f0*/  @!P1 IADD3.X R9, R0, R29, RZ, P2, !PT ;  /* 0x0000001d00099210 */ /* 0x004fcc00017fe4ff */
[----:B------:R-:W2:Y:S01]  /*c600*/  @!P1 LD.E.128 R8, desc[UR54][R8.64] ;  /* 0x0000003608089980 */ /* 0x000ea2000c101d00 */
[----:B-1----:R-:W-:-:S05]  /*c610*/  @!P1 IADD3 R14, P2, R14, R31, RZ ;  /* 0x0000001f0e0e9210 */ /* 0x002fca0007f5e0ff */
[----:B---3--:R-:W-:-:S04]  /*c620*/  @!P1 IMAD.X R29, R28, 0x1, R29, P2 ;  /* 0x000000011c1d9824 */ /* 0x008fc800010e061d */
[----:B------:R-:W-:-:S05]  /*c630*/  @!P1 IMAD.MOV.U32 R15, RZ, RZ, R29 ;  /* 0x000000ffff0f9224 */ /* 0x000fca00078e001d */
[----:B------:R-:W3:Y:S01]  /*c640*/  @!P1 LD.E.128 R28, desc[UR54][R14.64] ;  /* 0x000000360e1c9980 */ /* 0x000ee2000c101d00 */
[----:B------:R-:W-:Y:S02]  /*c650*/  CS2R R44, SRZ ;  /* 0x00000000002c7805 */ /* 0x000fe4000001ff00 */
[----:B------:R-:W-:Y:S02]  /*c660*/  CS2R R48, SRZ ;  /* 0x0000000000307805 */ /* 0x000fe4000001ff00 */
[----:B------:R-:W-:Y:S01]  /*c670*/  CS2R R40, SRZ ;  /* 0x0000000000287805 */ /* 0x000fe2000001ff00 */
[----:B------:R-:W0:Y:S01]  /*c680*/  SHFL.IDX PT, R32, R32, 0x3, 0x181f ;  /* 0x00781f0020207f89 */ /* 0x000e2200000e0000 */
[----:B------:R-:W-:-:S03]  /*c690*/  CS2R R42, SRZ ;  /* 0x00000000002a7805 */ /* 0x000fc6000001ff00 */
[----:B------:R-:W1:Y:S04]  /*c6a0*/  SHFL.IDX PT, R34, R34, 0x3, 0x181f ;  /* 0x00781f0022227f89 */ /* 0x000e6800000e0000 */
[----:B------:R-:W0:Y:S01]  /*c6b0*/  SHFL.IDX PT, R33, R33, 0x3, 0x181f ;  /* 0x00781f0021217f89 */ /* 0x000e2200000e0000 */
[----:B--2---:R-:W-:Y:S02]  /*c6c0*/  @!P1 IMAD.MOV.U32 R44, RZ, RZ, R8 ;  /* 0x000000ffff2c9224 */ /* 0x004fe400078e0008 */
[----:B------:R-:W-:Y:S02]  /*c6d0*/  @!P1 IMAD.MOV.U32 R45, RZ, RZ, R9 ;  /* 0x000000ffff2d9224 */ /* 0x000fe400078e0009 */
[----:B------:R-:W-:Y:S02]  /*c6e0*/  IMAD.MOV.U32 R0, RZ, RZ, R44 ;  /* 0x000000ffff007224 */ /* 0x000fe400078e002c */
[----:B------:R-:W-:Y:S01]  /*c6f0*/  @!P1 IMAD.MOV.U32 R48, RZ, RZ, R10 ;  /* 0x000000ffff309224 */ /* 0x000fe200078e000a */
[----:B------:R-:W-:Y:S01]  /*c700*/  MOV R12, R45 ;  /* 0x0000002d000c7202 */ /* 0x000fe20000000f00 */
[----:B------:R-:W-:-:S02]  /*c710*/  @!P1 IMAD.MOV.U32 R49, RZ, RZ, R11 ;  /* 0x000000ffff319224 */ /* 0x000fc400078e000b */
[----:B------:R-:W-:Y:S01]  /*c720*/  IMAD.MOV.U32 R8, RZ, RZ, R48 ;  /* 0x000000ffff087224 */ /* 0x000fe200078e0030 */
[----:B------:R-:W-:Y:S01]  /*c730*/  PRMT R59, R0, 0x5410, R12 ;  /* 0x00005410003b7816 */ /* 0x000fe2000000000c */
[----:B------:R-:W-:Y:S01]  /*c740*/  IMAD.MOV.U32 R9, RZ, RZ, R49 ;  /* 0x000000ffff097224 */ /* 0x000fe200078e0031 */
[----:B------:R2:W0:Y:S01]  /*c750*/  SHFL.IDX PT, R0, R35, 0x3, 0x181f ;  /* 0x00781f0023007f89 */ /* 0x00042200000e0000 */
[----:B---3--:R-:W-:Y:S01]  /*c760*/  @!P1 MOV R41, R29 ;  /* 0x0000001d00299202 */ /* 0x008fe20000000f00 */
[----:B------:R-:W-:Y:S02]  /*c770*/  @!P1 IMAD.MOV.U32 R40, RZ, RZ, R28 ;  /* 0x000000ffff289224 */ /* 0x000fe400078e001c */
[----:B------:R-:W-:Y:S01]  /*c780*/  PRMT R52, R8, 0x5410, R9 ;  /* 0x0000541008347816 */ /* 0x000fe20000000009 */
[----:B------:R-:W-:Y:S02]  /*c790*/  @!P1 IMAD.MOV.U32 R42, RZ, RZ, R30 ;  /* 0x000000ffff2a9224 */ /* 0x000fe400078e001e */
[----:B------:R-:W-:-:S02]  /*c7a0*/  @!P1 IMAD.MOV.U32 R43, RZ, RZ, R31 ;  /* 0x000000ffff2b9224 */ /* 0x000fc400078e001f */
[----:B------:R-:W-:Y:S02]  /*c7b0*/  IMAD.MOV.U32 R8, RZ, RZ, R40 ;  /* 0x000000ffff087224 */ /* 0x000fe400078e0028 */
[----:B------:R-:W-:Y:S01]  /*c7c0*/  IMAD.MOV.U32 R9, RZ, RZ, R41 ;  /* 0x000000ffff097224 */ /* 0x000fe200078e0029 */
[----:B------:R-:W-:Y:S01]  /*c7d0*/  MOV R11, R43 ;  /* 0x0000002b000b7202 */ /* 0x000fe20000000f00 */
[----:B------:R-:W-:-:S03]  /*c7e0*/  IMAD.MOV.U32 R10, RZ, RZ, R42 ;  /* 0x000000ffff0a7224 */ /* 0x000fc600078e002a */
[----:B------:R-:W-:Y:S02]  /*c7f0*/  PRMT R62, R8, 0x5410, R9 ;  /* 0x00005410083e7816 */ /* 0x000fe40000000009 */
[----:B------:R-:W-:Y:S02]  /*c800*/  CS2R R8, SRZ ;  /* 0x0000000000087805 */ /* 0x000fe4000001ff00 */
[----:B-12---:R-:W-:-:S07]  /*c810*/  PRMT R63, R10, 0x5410, R11 ;  /* 0x000054100a3f7816 */ /* 0x006fce000000000b */
.L_x_2212:
[----:B------:R-:W-:Y:S01]  /*c820*/  VIADD R54, R54, 0x60 ;  /* 0x0000006036367836 */ /* 0x000fe20000000000 */
[----:B------:R-:W-:Y:S01]  /*c830*/  BSSY B1, `(.L_x_1849) ;  /* 0x0000012000017945 */ /* 0x000fe20003800000 */
[----:B------:R-:W-:Y:S02]  /*c840*/  CS2R R10, SRZ ;  /* 0x00000000000a7805 */ /* 0x000fe4000001ff00 */
[----:B------:R-:W-:Y:S02]  /*c850*/  CS2R R12, SRZ ;  /* 0x00000000000c7805 */ /* 0x000fe4000001ff00 */
[----:B------:R-:W-:Y:S02]  /*c860*/  CS2R R14, SRZ ;  /* 0x00000000000e7805 */ /* 0x000fe4000001ff00 */
[----:B------:R-:W-:-:S13]  /*c870*/  ISETP.GE.AND P1, PT, R54, R3, PT ;  /* 0x000000033600720c */ /* 0x000fda0003f26270 */
[----:B------:R-:W-:Y:S05]  /*c880*/  @P1 BRA `(.L_x_1850) ;  /* 0x0000000000301947 */ /* 0x000fea0003800000 */
[----:B------:R-:W-:Y:S02]  /*c890*/  CS2R R10, SRZ ;  /* 0x00000000000a7805 */ /* 0x000fe4000001ff00 */
[----:B------:R-:W-:Y:S02]  /*c8a0*/  CS2R R12, SRZ ;  /* 0x00000000000c7805 */ /* 0x000fe4000001ff00 */
[----:B------:R-:W-:Y:S01]  /*c8b0*/  CS2R R14, SRZ ;  /* 0x00000000000e7805 */ /* 0x000fe2000001ff00 */
[----:B------:R-:W-:Y:S06]  /*c8c0*/  @P0 BRA `(.L_x_1850) ;  /* 0x0000000000200947 */ /* 0x000fec0003800000 */
[C---:B------:R-:W-:Y:S01]  /*c8d0*/  IMAD.SHL.U32 R11, R16.reuse, 0x2, RZ ;  /* 0x00000002100b7824 */ /* 0x040fe200078e00ff */
[----:B------:R-:W-:-:S04]  /*c8e0*/  SHF.L.U64.HI R9, R16, 0x1, R17 ;  /* 0x0000000110097819 */ /* 0x000fc80000010211 */
[-C--:B0-----:R-:W-:Y:S02]  /*c8f0*/  IADD3 R12, P1, R32, R11.reuse, RZ ;  /* 0x0000000b200c7210 */ /* 0x081fe40007f3e0ff */
[----:B------:R-:W-:-:S03]  /*c900*/  IADD3 R8, P2, R34, R11, RZ ;  /* 0x0000000b22087210 */ /* 0x000fc60007f5e0ff */
[--C-:B------:R-:W-:Y:S02]  /*c910*/  IMAD.X R13, R0, 0x1, R9.reuse, P1 ;  /* 0x00000001000d7824 */ /* 0x100fe400008e0609 */
[----:B------:R-:W-:-:S04]  /*c920*/  IMAD.X R9, R33, 0x1, R9, P2 ;  /* 0x0000000121097824 */ /* 0x000fc800010e0609 */
[----:B------:R-:W5:Y:S04]  /*c930*/  LD.E.128 R12, desc[UR54][R12.64] ;  /* 0x000000360c0c7980 */ /* 0x000f68000c101d00 */
[----:B------:R-:W5:Y:S02]  /*c940*/  LD.E.128 R8, desc[UR54][R8.64] ;  /* 0x0000003608087980 */ /* 0x000f64000c101d00 */
.L_x_1850:
[----:B------:R-:W-:Y:S05]  /*c950*/  BSYNC B1 ;  /* 0x0000000000017941 */ /* 0x000fea0003800000 */
.L_x_1849:
[----:B------:R-:W-:Y:S01]  /*c960*/  ULEA.HI UR4, UR37, UR37, URZ, 0x1 ;  /* 0x0000002525047291 */ /* 0x000fe2000f8f083f */
[C---:B0-----:R-:W-:Y:S01]  /*c970*/  IADD3 R0, R188.reuse, 0x20, RZ ;  /* 0x00000020bc007810 */ /* 0x041fe20007ffe0ff */
[----:B------:R-:W-:Y:S01]  /*c980*/  VIADD R31, R188, 0x40 ;  /* 0x00000040bc1f7836 */ /* 0x000fe20000000000 */
[----:B------:R-:W-:Y:S01]  /*c990*/  VIADDMNMX R3, R3, -R198, 0x80, PT ;  /* 0x0000008003037446 */ /* 0x000fe200038009c6 */
[----:B------:R-:W-:Y:S01]  /*c9a0*/  ULOP3.LUT UR4, UR4, 0xfffffffe, URZ, 0xc0, !UPT ;  /* 0xfffffffe04047892 */ /* 0x000fe2000f8ec03f */
[----:B-----5:R-:W-:Y:S01]  /*c9b0*/  IMAD.MOV.U32 R28, RZ, RZ, R9 ;  /* 0x000000ffff1c7224 */ /* 0x020fe200078e0009 */
[----:B------:R-:W-:Y:S01]  /*c9c0*/  BSSY B1, `(.L_x_1851) ;  /* 0x0000015000017945 */ /* 0x000fe20003800000 */
[-C--:B------:R-:W-:Y:S01]  /*c9d0*/  ISETP.GE.OR P2, PT, R0, R3.reuse, P0 ;  /* 0x000000030000720c */ /* 0x080fe20000746670 */
[----:B------:R-:W-:Y:S01]  /*c9e0*/  UIADD3 UR4, UR37, -UR4, URZ ;  /* 0x8000000425047290 */ /* 0x000fe2000fffe03f */
[----:B------:R-:W-:Y:S01]  /*c9f0*/  IMAD.MOV.U32 R0, RZ, RZ, R8 ;  /* 0x000000ffff007224 */ /* 0x000fe200078e0008 */
[CC--:B------:R-:W-:Y:S01]  /*ca00*/  ISETP.GE.OR P3, PT, R188.reuse, R3.reuse, P0 ;  /* 0x00000003bc00720c */ /* 0x0c0fe20000766670 */
[----:B------:R-:W-:Y:S01]  /*ca10*/  VIADD R30, R188, 0x60 ;  /* 0x00000060bc1e7836 */ /* 0x000fe20000000000 */
[----:B------:R-:W-:-:S02]  /*ca20*/  ISETP.GE.OR P1, PT, R31, R3, P0 ;  /* 0x000000031f00720c */ /* 0x000fc40000726670 */
[----:B------:R-:W-:Y:S01]  /*ca30*/  IMAD.U32 R29, RZ, RZ, UR4 ;  /* 0x00000004ff1d7e24 */ /* 0x000fe2000f8e00ff */
[----:B------:R-:W-:Y:S01]  /*ca40*/  PRMT R54, R0, 0x5410, R28 ;  /* 0x0000541000367816 */ /* 0x000fe2000000001c */
[----:B------:R-:W-:Y:S01]  /*ca50*/  IMAD.MOV.U32 R0, RZ, RZ, R10 ;  /* 0x000000ffff007224 */ /* 0x000fe200078e000a */
[----:B------:R-:W-:Y:S01]  /*ca60*/  ISETP.GE.OR P0, PT, R30, R3, P0 ;  /* 0x000000031e00720c */ /* 0x000fe20000706670 */
[----:B------:R-:W-:Y:S01]  /*ca70*/  IMAD.MOV.U32 R28, RZ, RZ, R12 ;  /* 0x000000ffff1c7224 */ /* 0x000fe200078e000c */
[----:B------:R-:W-:Y:S01]  /*ca80*/  SHF.L.U32 R29, R29, 0x1f, RZ ;  /* 0x0000001f1d1d7819 */ /* 0x000fe200000006ff */
[----:B------:R-:W-:Y:S01]  /*ca90*/  IMAD.MOV.U32 R30, RZ, RZ, R13 ;  /* 0x000000ffff1e7224 */ /* 0x000fe200078e000d */
[----:B------:R-:W-:Y:S02]  /*caa0*/  MOV R3, R11 ;  /* 0x0000000b00037202 */ /* 0x000fe40000000f00 */
[----:B------:R-:W0:Y:S02]  /*cab0*/  SYNCS.PHASECHK.TRANS64.TRYWAIT P4, [R18+URZ+0x28800], R29 ;  /* 0x0288001d120075a7 */ /* 0x000e24000808017f */
[----:B------:R-:W-:Y:S01]  /*cac0*/  PRMT R60, R0, 0x5410, R3 ;  /* 0x00005410003c7816 */ /* 0x000fe20000000003 */
[----:B------:R-:W-:Y:S01]  /*cad0*/  IMAD.MOV.U32 R0, RZ, RZ, R14 ;  /* 0x000000ffff007224 */ /* 0x000fe200078e000e */
[----:B------:R-:W-:Y:S01]  /*cae0*/  PRMT R61, R28, 0x5410, R30 ;  /* 0x000054101c3d7816 */ /* 0x000fe2000000001e */
[----:B------:R-:W-:Y:S01]  /*caf0*/  IMAD.MOV.U32 R3, RZ, RZ, R15 ;  /* 0x000000ffff037224 */ /* 0x000fe200078e000f */
[----:B0-----:R-:W-:Y:S06]  /*cb00*/  @!P4 BRA `(.L_x_1852) ;  /* 0x000001d80014c947 */ /* 0x001fec0003800000 */
.L_x_2213:
[----:B------:R-:W-:Y:S05]  /*cb10*/  BSYNC B1 ;  /* 0x0000000000017941 */ /* 0x000fea0003800000 */
.L_x_1851:
[----:B------:R-:W-:Y:S04]  /*cb20*/  BSSY B1, `(.L_x_1853) ;  /* 0x0000061000017945 */ /* 0x000fe80003800000 */
[----:B------:R-:W-:Y:S05]  /*cb30*/  @P3 BRA `(.L_x_1854) ;  /* 0x00000004007c3947 */ /* 0x000fea0003800000 */
[----:B------:R-:W-:Y:S01]  /*cb40*/  LEA.HI R28, R53, R220, RZ, 0x1d ;  /* 0x000000dc351c7211 */ /* 0x000fe200078fe8ff */
[--C-:B------:R-:W-:Y:S01]  /*cb50*/  HADD2.F32 R69, -RZ, R66.reuse.H1_H1 ;  /* 0x30000042ff457230 */ /* 0x100fe20000004100 */
[----:B------:R-:W-:Y:S01]  /*cb60*/  SHF.R.U32.HI R31, RZ, 0x3, R207 ;  /* 0x00000003ff1f7819 */ /* 0x000fe200000116cf */
[----:B------:R-:W-:Y:S01]  /*cb70*/  HADD2.F32 R68, -RZ, R66.H0_H0 ;  /* 0x20000042ff447230 */ /* 0x000fe20000004100 */
[----:B0-----:R-:W-:Y:S01]  /*cb80*/  SHF.R.S32.HI R29, RZ, 0x1f, R28 ;  /* 0x0000001fff1d7819 */ /* 0x001fe2000001141c */
[----:B------:R-:W-:Y:S01]  /*cb90*/  IMAD.SHL.U32 R30, R28, 0x8, RZ ;  /* 0x000000081c1e7824 */ /* 0x000fe200078e00ff */
[----:B------:R-:W-:Y:S02]  /*cba0*/  SHF.R.U64 R80, R46, 0x10, R47 ;  /* 0x000000102e507819 */ /* 0x000fe4000000122f */
[----:B------:R-:W-:Y:S02]  /*cbb0*/  LEA.HI R29, R29, R28, RZ, 0x3 ;  /* 0x0000001c1d1d7211 */ /* 0x000fe400078f18ff */
[----:B------:R-:W-:-:S02]  /*cbc0*/  LOP3.LUT R30, R207, 0x38, R30, 0xf8, !PT ;  /* 0x00000038cf1e7812 */ /* 0x000fc400078ef81e */
[----:B------:R-:W-:Y:S02]  /*cbd0*/  SHF.L.U32 R29, R29, 0xa, RZ ;  /* 0x0000000a1d1d7819 */ /* 0x000fe400000006ff */
[----:B------:R-:W-:Y:S02]  /*cbe0*/  LOP3.LUT R33, R30, R31, RZ, 0x3c, !PT ;  /* 0x0000001f1e217212 */ /* 0x000fe400078e3cff */
[----:B------:R-:W-:Y:S02]  /*cbf0*/  LOP3.LUT R32, R29, 0x7fffe000, RZ, 0xc0, !PT ;  /* 0x7fffe0001d207812 */ /* 0x000fe400078ec0ff */
[----:B------:R-:W0:Y:S01]  /*cc00*/  LDS.128 R28, [R212] ;  /* 0x00000000d41c7984 */ /* 0x000e220000000c00 */
[----:B------:R-:W-:Y:S02]  /*cc10*/  SHF.R.U64 R75, R20, 0x10, R21 ;  /* 0x00000010144b7819 */ /* 0x000fe40000001215 */
[----:B------:R-:W-:Y:S02]  /*cc20*/  IADD3 R33, R33, R32, R211 ;  /* 0x0000002021217210 */ /* 0x000fe40007ffe0d3 */
[----:B------:R-:W-:-:S02]  /*cc30*/  SHF.R.U32.HI R73, RZ, 0x10, R21 ;  /* 0x00000010ff497819 */ /* 0x000fc40000011615 */
[----:B------:R-:W-:Y:S01]  /*cc40*/  SHF.R.U32.HI R71, RZ, 0x10, R47 ;  /* 0x00000010ff477819 */ /* 0x000fe2000001162f */
[----:B------:R-:W-:Y:S01]  /*cc50*/  IMAD R67, R33, 0x2, R18 ;  /* 0x0000000221437824 */ /* 0x000fe200078e0212 */
[----:B------:R-:W-:Y:S02]  /*cc60*/  SHF.R.U32.HI R70, RZ, 0x10, R39 ;  /* 0x00000010ff467819 */ /* 0x000fe40000011627 */
[--C-:B------:R-:W-:Y:S02]  /*cc70*/  SHF.R.U64 R79, R50, 0x10, R51.reuse ;  /* 0x00000010324f7819 */ /* 0x100fe40000001233 */
[----:B------:R-:W1:Y:S01]  /*cc80*/  LDS.128 R32, [R67+0x10400] ;  /* 0x0104000043207984 */ /* 0x000e620000000c00 */
[----:B------:R-:W-:Y:S01]  /*cc90*/  HADD2.F32 R70, -RZ, R70.H0_H0 ;  /* 0x20000046ff467230 */ /* 0x000fe20000004100 */
[----:B------:R-:W-:Y:S02]  /*cca0*/  SHF.R.U32.HI R78, RZ, 0x10, R51 ;  /* 0x00000010ff4e7819 */ /* 0x000fe40000011633 */
[----:B------:R-:W-:Y:S01]  /*ccb0*/  SHF.R.U64 R77, R38, 0x10, R39 ;  /* 0x00000010264d7819 */ /* 0x000fe20000001227 */
[----:B0-----:R-:W-:-:S02]  /*ccc0*/  HADD2.F32 R21, -RZ, R29.H0_H0 ;  /* 0x2000001dff157230 */ /* 0x001fc40000004100 */
[----:B------:R-:W-:Y:S02]  /*ccd0*/  HADD2.F32 R20, -RZ, R28.H0_H0 ;  /* 0x2000001cff147230 */ /* 0x000fe40000004100 */
[----:B------:R-:W-:Y:S02]  /*cce0*/  HADD2.F32 R29, -RZ, R29.H1_H1 ;  /* 0x3000001dff1d7230 */ /* 0x000fe40000004100 */
[----:B------:R-:W-:Y:S02]  /*ccf0*/  HADD2.F32 R38, -RZ, R30.H0_H0 ;  /* 0x2000001eff267230 */ /* 0x000fe40000004100 */
[--C-:B------:R-:W-:Y:S02]  /*cd00*/  HADD2.F32 R39, -RZ, R31.reuse.H0_H0 ;  /* 0x2000001fff277230 */ /* 0x100fe40000004100 */
[----:B------:R-:W-:Y:S02]  /*cd10*/  HADD2.F32 R31, -RZ, R31.H1_H1 ;  /* 0x3000001fff1f7230 */ /* 0x000fe40000004100 */
[----:B------:R-:W-:-:S02]  /*cd20*/  HADD2.F32 R28, -RZ, R28.H1_H1 ;  /* 0x3000001cff1c7230 */ /* 0x000fc40000004100 */
[--C-:B-1----:R-:W-:Y:S02]  /*cd30*/  HADD2.F32 R46, -RZ, R33.reuse.H0_H0 ;  /* 0x20000021ff2e7230 */ /* 0x102fe40000004100 */
[----:B------:R-:W-:Y:S02]  /*cd40*/  HADD2.F32 R47, -RZ, R33.H1_H1 ;  /* 0x30000021ff2f7230 */ /* 0x000fe40000004100 */
[----:B------:R-:W-:Y:S02]  /*cd50*/  HADD2.F32 R33, -RZ, R32.H0_H0 ;  /* 0x20000020ff217230 */ /* 0x000fe40000004100 */
[C---:B------:R-:W-:Y:S01]  /*cd60*/  FMUL.FTZ R66, R46.reuse, R69 ;  /* 0x000000452e427220 */ /* 0x040fe20000410000 */
[----:B------:R-:W-:Y:S01]  /*cd70*/  FMUL.FTZ R72, R46, R68 ;  /* 0x000000442e487220 */ /* 0x000fe20000410000 */
[----:B------:R-:W-:Y:S02]  /*cd80*/  HADD2.F32 R46, -RZ, R71.H0_H0 ;  /* 0x20000047ff2e7230 */ /* 0x000fe40000004100 */
[----:B------:R-:W-:Y:S01]  /*cd90*/  FMUL.FTZ R74, R47, R70 ;  /* 0x000000462f4a7220 */ /* 0x000fe20000410000 */
[----:B------:R-:W-:Y:S01]  /*cda0*/  FFMA.FTZ R68, R21, R68, -R66 ;  /* 0x0000004415447223 */ /* 0x000fe20000010842 */
[----:B------:R-:W-:-:S02]  /*cdb0*/  HADD2.F32 R66, -RZ, R65.H1_H1 ;  /* 0x30000041ff427230 */ /* 0x000fc40000004100 */
[----:B------:R-:W-:Y:S01]  /*cdc0*/  FFMA.FTZ R72, R21, R69, R72 ;  /* 0x0000004515487223 */ /* 0x000fe20000010048 */
[----:B------:R-:W-:Y:S02]  /*cdd0*/  HADD2.F32 R21, -RZ, R64.H1_H1 ;  /* 0x30000040ff157230 */ /* 0x000fe40000004100 */
[----:B------:R-:W-:Y:S01]  /*cde0*/  FMUL.FTZ R76, R47, R46 ;  /* 0x0000002e2f4c7220 */ /* 0x000fe20000410000 */
[----:B------:R-:W-:Y:S02]  /*cdf0*/  HADD2.F32 R50, -RZ, R34.H0_H0 ;  /* 0x20000022ff327230 */ /* 0x000fe40000004100 */
[C---:B------:R-:W-:Y:S01]  /*ce00*/  FMUL.FTZ R47, R33.reuse, R66 ;  /* 0x00000042212f7220 */ /* 0x040fe20000410000 */
[----:B------:R-:W-:Y:S02]  /*ce10*/  HADD2.F32 R65, -RZ, R65.H0_H0 ;  /* 0x20000041ff417230 */ /* 0x000fe40000004100 */
[----:B------:R-:W-:Y:S01]  /*ce20*/  FMUL.FTZ R33, R33, R21 ;  /* 0x0000001521217220 */ /* 0x000fe20000410000 */
[----:B------:R-:W-:-:S02]  /*ce30*/  HADD2.F32 R51, -RZ, R35.H0_H0 ;  /* 0x20000023ff337230 */ /* 0x000fc40000004100 */
[C---:B------:R-:W-:Y:S01]  /*ce40*/  FFMA.FTZ R47, R20.reuse, R21, -R47 ;  /* 0x00000015142f7223 */ /* 0x040fe2000001082f */
[--C-:B------:R-:W-:Y:S02]  /*ce50*/  HADD2.F32 R21, -RZ, R37.reuse.H0_H0 ;  /* 0x20000025ff157230 */ /* 0x100fe40000004100 */
[C---:B------:R-:W-:Y:S01]  /*ce60*/  FFMA.FTZ R69, R29.reuse, R46, -R74 ;  /* 0x0000002e1d457223 */ /* 0x040fe2000001084a */
[----:B------:R-:W-:Y:S02]  /*ce70*/  HADD2.F32 R64, -RZ, R64.H0_H0 ;  /* 0x20000040ff407230 */ /* 0x000fe40000004100 */
[----:B------:R-:W-:Y:S01]  /*ce80*/  FFMA.FTZ R71, R29, R70, R76 ;  /* 0x000000461d477223 */ /* 0x000fe2000001004c */
[----:B------:R-:W-:Y:S01]  /*ce90*/  FFMA.FTZ R66, R20, R66, R33 ;  /* 0x0000004214427223 */ /* 0x000fe20000010021 */
[C---:B------:R-:W-:Y:S01]  /*cea0*/  FMUL.FTZ R29, R50.reuse, R65 ;  /* 0x00000041321d7220 */ /* 0x040fe20000410000 */
[----:B------:R-:W-:Y:S02]  /*ceb0*/  HADD2.F32 R20, -RZ, R37.H1_H1 ;  /* 0x30000025ff147230 */ /* 0x000fe40000004100 */
[----:B------:R-:W-:Y:S01]  /*cec0*/  FMUL.FTZ R33, R50, R21 ;  /* 0x0000001532217220 */ /* 0x000fe20000410000 */
[----:B------:R-:W-:-:S02]  /*ced0*/  HADD2.F32 R35, -RZ, R35.H1_H1 ;  /* 0x30000023ff237230 */ /* 0x000fc40000004100 */
[C---:B------:R-:W-:Y:S01]  /*cee0*/  FMUL.FTZ R70, R51.reuse, R64 ;  /* 0x0000004033467220 */ /* 0x040fe20000410000 */
[----:B------:R-:W-:Y:S02]  /*cef0*/  HADD2.F32 R50, -RZ, R73.H0_H0 ;  /* 0x20000049ff327230 */ /* 0x000fe40000004100 */
[C---:B------:R-:W-:Y:S01]  /*cf00*/  FFMA.FTZ R37, R38.reuse, R21, -R29 ;  /* 0x0000001526257223 */ /* 0x040fe2000001081d */
[----:B------:R-:W-:Y:S02]  /*cf10*/  HADD2.F32 R46, -RZ, R78.H0_H0 ;  /* 0x2000004eff2e7230 */ /* 0x000fe40000004100 */
[-C--:B------:R-:W-:Y:S01]  /*cf20*/  FMUL.FTZ R51, R51, R20.reuse ;  /* 0x0000001433337220 */ /* 0x080fe20000410000 */
[----:B------:R-:W-:Y:S01]  /*cf30*/  FFMA.FTZ R70, R39, R20, -R70 ;  /* 0x0000001427467223 */ /* 0x000fe20000010846 */
[----:B------:R-:W-:Y:S01]  /*cf40*/  FFMA.FTZ R38, R38, R65, R33 ;  /* 0x0000004126267223 */ /* 0x000fe20000010021 */
[C---:B------:R-:W-:Y:S01]  /*cf50*/  FMUL.FTZ R74, R35.reuse, R50 ;  /* 0x00000032234a7220 */ /* 0x040fe20000410000 */
[----:B------:R-:W-:Y:S01]  /*cf60*/  FMUL.FTZ R20, R35, R46 ;  /* 0x0000002e23147220 */ /* 0x000fe20000410000 */
[----:B------:R-:W-:-:S02]  /*cf70*/  HADD2.F32 R32, -RZ, R32.H1_H1 ;  /* 0x30000020ff207230 */ /* 0x000fc40000004100 */
[----:B------:R-:W-:Y:S01]  /*cf80*/  FFMA.FTZ R51, R39, R64, R51 ;  /* 0x0000004027337223 */ /* 0x000fe20000010033 */
[----:B------:R-:W-:Y:S02]  /*cf90*/  HADD2.F32 R34, -RZ, R34.H1_H1 ;  /* 0x30000022ff227230 */ /* 0x000fe40000004100 */
[C---:B------:R-:W-:Y:S01]  /*cfa0*/  FFMA.FTZ R65, R31.reuse, R46, -R74 ;  /* 0x0000002e1f417223 */ /* 0x040fe2000001084a */
[----:B------:R-:W-:Y:S02]  /*cfb0*/  HADD2.F32 R33, -RZ, R77.H0_H0 ;  /* 0x2000004dff217230 */ /* 0x000fe40000004100 */
[----:B------:R-:W-:Y:S01]  /*cfc0*/  FFMA.FTZ R50, R31, R50, R20 ;  /* 0x000000321f327223 */ /* 0x000fe20000010014 */
[----:B------:R-:W-:Y:S02]  /*cfd0*/  HADD2.F32 R35, -RZ, R75.H0_H0 ;  /* 0x2000004bff237230 */ /* 0x000fe40000004100 */
[----:B------:R-:W-:Y:S02]  /*cfe0*/  HADD2.F32 R21, -RZ, R80.H0_H0 ;  /* 0x20000050ff157230 */ /* 0x000fe40000004100 */
[----:B------:R-:W-:Y:S01]  /*cff0*/  FMUL.FTZ R31, R32, R33 ;  /* 0x00000021201f7220 */ /* 0x000fe20000410000 */
[----:B------:R-:W-:-:S02]  /*d000*/  HADD2.F32 R29, -RZ, R79.H0_H0 ;  /* 0x2000004fff1d7230 */ /* 0x000fc40000004100 */
[----:B------:R-:W-:Y:S01]  /*d010*/  FMUL.FTZ R39, R34, R35 ;  /* 0x0000002322277220 */ /* 0x000fe20000410000 */
[----:B------:R-:W-:Y:S02]  /*d020*/  HADD2.F32 R30, -RZ, R30.H1_H1 ;  /* 0x3000001eff1e7230 */ /* 0x000fe40000004100 */
[-C--:B------:R-:W-:Y:S01]  /*d030*/  FMUL.FTZ R32, R32, R21.reuse ;  /* 0x0000001520207220 */ /* 0x080fe20000410000 */
[----:B------:R-:W-:Y:S01]  /*d040*/  FFMA.FTZ R20, R28, R21, -R31 ;  /* 0x000000151c147223 */ /* 0x000fe2000001081f */
[-C--:B------:R-:W-:Y:S01]  /*d050*/  FMUL.FTZ R46, R34, R29.reuse ;  /* 0x0000001d222e7220 */ /* 0x080fe20000410000 */
[----:B------:R-:W-:Y:S01]  /*d060*/  F2FP.F16.F32.PACK_AB R31, R65, R70 ;  /* 0x00000046411f723e */ /* 0x000fe200000000ff */
[----:B------:R-:W-:Y:S01]  /*d070*/  FFMA.FTZ R34, R30, R29, -R39 ;  /* 0x0000001d1e227223 */ /* 0x000fe20000010827 */
[----:B------:R-:W-:Y:S01]  /*d080*/  FFMA.FTZ R21, R28, R33, R32 ;  /* 0x000000211c157223 */ /* 0x000fe20000010020 */
[----:B------:R-:W-:Y:S01]  /*d090*/  FFMA.FTZ R39, R30, R35, R46 ;  /* 0x000000231e277223 */ /* 0x000fe2000001002e */
        /* <DEDUP_REMOVED lines=9> */
.L_x_1854:
[----:B------:R-:W-:Y:S05]  /*d130*/  BSYNC B1 ;  /* 0x0000000000017941 */ /* 0x000fea0003800000 */
.L_x_1853:
[----:B------:R-:W-:Y:S04]  /*d140*/  BSSY B1, `(.L_x_1855) ;  /* 0x0000062000017945 */ /* 0x000fe80003800000 */
[----:B------:R-:W-:Y:S05]  /*d150*/  @P2 BRA `(.L_x_1856) ;  /* 0x0000000400802947 */ /* 0x000fea0003800000 */
[----:B------:R-:W2:Y:S01]  /*d160*/  LDL R69, [R1+0x30] ;  /* 0x0000300001457983 */ /* 0x000ea20000100800 */
[----:B------:R-:W-:Y:S01]  /*d170*/  LEA.HI R20, R53, R220, RZ, 0x1d ;  /* 0x000000dc35147211 */ /* 0x000fe200078fe8ff */
[--C-:B------:R-:W-:Y:S01]  /*d180*/  HADD2.F32 R37, -RZ, R55.reuse.H1_H1 ;  /* 0x30000037ff257230 */ /* 0x100fe20000004100 */
[----:B01----:R-:W-:Y:S01]  /*d190*/  SHF.R.U32.HI R29, RZ, 0x3, R203 ;  /* 0x00000003ff1d7819 */ /* 0x003fe200000116cb */
[----:B------:R-:W-:Y:S01]  /*d1a0*/  HADD2.F32 R55, -RZ, R55.H0_H0 ;  /* 0x20000037ff377230 */ /* 0x000fe20000004100 */
[----:B------:R-:W-:Y:S01]  /*d1b0*/  SHF.R.S32.HI R21, RZ, 0x1f, R20 ;  /* 0x0000001fff157819 */ /* 0x000fe20000011414 */
[----:B------:R-:W-:Y:S01]  /*d1c0*/  IMAD.SHL.U32 R28, R20, 0x8, RZ ;  /* 0x00000008141c7824 */ /* 0x000fe200078e00ff */
[--C-:B------:R-:W-:Y:S02]  /*d1d0*/  SHF.R.U32.HI R38, RZ, 0x10, R25.reuse ;  /* 0x00000010ff267819 */ /* 0x100fe40000011619 */
[----:B------:R-:W-:Y:S02]  /*d1e0*/  LEA.HI R21, R21, R20, RZ, 0x3 ;  /* 0x0000001415157211 */ /* 0x000fe400078f18ff */
[----:B------:R-:W-:Y:S01]  /*d1f0*/  LOP3.LUT R20, R203, 0x38, R28, 0xf8, !PT ;  /* 0x00000038cb147812 */ /* 0x000fe200078ef81c */
[----:B------:R-:W-:Y:S01]  /*d200*/  HADD2.F32 R38, -RZ, R38.H0_H0 ;  /* 0x20000026ff267230 */ /* 0x000fe20000004100 */
[----:B------:R-:W-:Y:S01]  /*d210*/  SHF.R.U64 R51, R24, 0x10, R25 ;  /* 0x0000001018337819 */ /* 0x000fe20000001219 */
[----:B------:R-:W-:Y:S01]  /*d220*/  IMAD.SHL.U32 R28, R21, 0x400, RZ ;  /* 0x00000400151c7824 */ /* 0x000fe200078e00ff */
[----:B------:R-:W-:-:S02]  /*d230*/  LOP3.LUT R21, R20, R29, RZ, 0x3c, !PT ;  /* 0x0000001d14157212 */ /* 0x000fc400078e3cff */
[--C-:B------:R-:W-:Y:S02]  /*d240*/  SHF.R.U64 R47, R26, 0x10, R27.reuse ;  /* 0x000000101a2f7819 */ /* 0x100fe4000000121b */
[----:B------:R-:W-:Y:S02]  /*d250*/  LOP3.LUT R20, R28, 0x7fffe000, RZ, 0xc0, !PT ;  /* 0x7fffe0001c147812 */ /* 0x000fe400078ec0ff */
[----:B------:R-:W-:Y:S01]  /*d260*/  SHF.R.U32.HI R39, RZ, 0x10, R27 ;  /* 0x00000010ff277819 */ /* 0x000fe2000001161b */
[--C-:B------:R-:W-:Y:S01]  /*d270*/  HADD2.F32 R27, -RZ, R57.reuse.H1_H1 ;  /* 0x30000039ff1b7230 */ /* 0x100fe20000004100 */
[----:B------:R-:W-:Y:S01]  /*d280*/  IADD3 R21, R21, R20, R210 ;  /* 0x0000001415157210 */ /* 0x000fe20007ffe0d2 */
[----:B------:R-:W-:Y:S01]  /*d290*/  HADD2.F32 R57, -RZ, R57.H0_H0 ;  /* 0x20000039ff397230 */ /* 0x000fe20000004100 */
[--C-:B------:R-:W-:Y:S02]  /*d2a0*/  SHF.R.U32.HI R64, RZ, 0x10, R5.reuse ;  /* 0x00000010ff407819 */ /* 0x100fe40000011605 */
[----:B------:R-:W-:Y:S01]  /*d2b0*/  SHF.R.U64 R68, R4, 0x10, R5 ;  /* 0x0000001004447819 */ /* 0x000fe20000001205 */
[----:B------:R-:W-:Y:S01]  /*d2c0*/  IMAD R21, R21, 0x2, R18 ;  /* 0x0000000215157824 */ /* 0x000fe200078e0212 */
[----:B------:R-:W-:-:S02]  /*d2d0*/  SHF.R.U64 R67, R6, 0x10, R7 ;  /* 0x0000001006437819 */ /* 0x000fc40000001207 */
[----:B------:R-:W-:Y:S02]  /*d2e0*/  SHF.R.U32.HI R65, RZ, 0x10, R7 ;  /* 0x00000010ff417819 */ /* 0x000fe40000011607 */
[----:B------:R-:W0:Y:S02]  /*d2f0*/  LDS.128 R32, [R21+0x10400] ;  /* 0x0104000015207984 */ /* 0x000e240000000c00 */
[--C-:B0-----:R-:W-:Y:S02]  /*d300*/  HADD2.F32 R24, -RZ, R33.reuse.H0_H0 ;  /* 0x20000021ff187230 */ /* 0x101fe40000004100 */
[----:B------:R-:W-:Y:S02]  /*d310*/  HADD2.F32 R33, -RZ, R33.H1_H1 ;  /* 0x30000021ff217230 */ /* 0x000fe40000004100 */
[----:B------:R-:W-:Y:S02]  /*d320*/  HADD2.F32 R20, -RZ, R32.H0_H0 ;  /* 0x20000020ff147230 */ /* 0x000fe40000004100 */
[C---:B------:R-:W-:Y:S01]  /*d330*/  FMUL.FTZ R46, R24.reuse, R37 ;  /* 0x00000025182e7220 */ /* 0x040fe20000410000 */
[----:B------:R-:W-:Y:S01]  /*d340*/  FMUL.FTZ R50, R24, R27 ;  /* 0x0000001b18327220 */ /* 0x000fe20000410000 */
[----:B------:R-:W-:-:S02]  /*d350*/  HADD2.F32 R24, -RZ, R64.H0_H0 ;  /* 0x20000040ff187230 */ /* 0x000fc40000004100 */
[C---:B------:R-:W-:Y:S01]  /*d360*/  FMUL.FTZ R64, R33.reuse, R38 ;  /* 0x0000002621407220 */ /* 0x040fe20000410000 */
[----:B------:R-:W-:Y:S02]  /*d370*/  HADD2.F32 R25, -RZ, R34.H0_H0 ;  /* 0x20000022ff197230 */ /* 0x000fe40000004100 */
[--C-:B------:R-:W-:Y:S02]  /*d380*/  HADD2.F32 R26, -RZ, R35.reuse.H0_H0 ;  /* 0x20000023ff1a7230 */ /* 0x100fe40000004100 */
[----:B------:R-:W-:Y:S01]  /*d390*/  FMUL.FTZ R66, R33, R24 ;  /* 0x0000001821427220 */ /* 0x000fe20000410000 */
[----:B------:R-:W-:Y:S02]  /*d3a0*/  HADD2.F32 R35, -RZ, R35.H1_H1 ;  /* 0x30000023ff237230 */ /* 0x000fe40000004100 */
[----:B------:R-:W-:Y:S02]  /*d3b0*/  HADD2.F32 R32, -RZ, R32.H1_H1 ;  /* 0x30000020ff207230 */ /* 0x000fe40000004100 */
[----:B------:R-:W-:Y:S01]  /*d3c0*/  HADD2.F32 R34, -RZ, R34.H1_H1 ;  /* 0x30000022ff227230 */ /* 0x000fe20000004100 */
[----:B--2---:R-:W0:Y:S02]  /*d3d0*/  LDS.128 R28, [R69] ;  /* 0x00000000451c7984 */ /* 0x004e240000000c00 */
[----:B0-----:R-:W-:-:S02]  /*d3e0*/  HADD2.F32 R5, -RZ, R29.H0_H0 ;  /* 0x2000001dff057230 */ /* 0x001fc40000004100 */
[----:B------:R-:W-:Y:S02]  /*d3f0*/  HADD2.F32 R29, -RZ, R29.H1_H1 ;  /* 0x3000001dff1d7230 */ /* 0x000fe40000004100 */
[----:B------:R-:W-:Y:S02]  /*d400*/  HADD2.F32 R4, -RZ, R28.H0_H0 ;  /* 0x2000001cff047230 */ /* 0x000fe40000004100 */
[C---:B------:R-:W-:Y:S01]  /*d410*/  FFMA.FTZ R46, R5.reuse, R27, -R46 ;  /* 0x0000001b052e7223 */ /* 0x040fe2000001082e */
[----:B------:R-:W-:Y:S01]  /*d420*/  FFMA.FTZ R50, R5, R37, R50 ;  /* 0x0000002505327223 */ /* 0x000fe20000010032 */
[----:B------:R-:W-:Y:S01]  /*d430*/  FFMA.FTZ R33, R29, R24, -R64 ;  /* 0x000000181d217223 */ /* 0x000fe20000010840 */
[C---:B------:R-:W-:Y:S01]  /*d440*/  FMUL.FTZ R5, R20.reuse, R55 ;  /* 0x0000003714057220 */ /* 0x040fe20000410000 */
[----:B------:R-:W-:Y:S02]  /*d450*/  HADD2.F32 R24, -RZ, R56.H0_H0 ;  /* 0x20000038ff187230 */ /* 0x000fe40000004100 */
[----:B------:R-:W-:Y:S01]  /*d460*/  FMUL.FTZ R20, R20, R57 ;  /* 0x0000003914147220 */ /* 0x000fe20000410000 */
[----:B------:R-:W-:-:S02]  /*d470*/  HADD2.F32 R6, -RZ, R30.H0_H0 ;  /* 0x2000001eff067230 */ /* 0x000fc40000004100 */
[C---:B------:R-:W-:Y:S01]  /*d480*/  FFMA.FTZ R57, R4.reuse, R57, -R5 ;  /* 0x0000003904397223 */ /* 0x040fe20000010805 */
[--C-:B------:R-:W-:Y:S02]  /*d490*/  HADD2.F32 R5, -RZ, R58.reuse.H0_H0 ;  /* 0x2000003aff057230 */ /* 0x100fe40000004100 */
[----:B------:R-:W-:Y:S01]  /*d4a0*/  FMUL.FTZ R27, R25, R24 ;  /* 0x00000018191b7220 */ /* 0x000fe20000410000 */
[----:B------:R-:W-:Y:S02]  /*d4b0*/  HADD2.F32 R58, -RZ, R58.H1_H1 ;  /* 0x3000003aff3a7230 */ /* 0x000fe40000004100 */
[----:B------:R-:W-:Y:S01]  /*d4c0*/  FFMA.FTZ R37, R29, R38, R66 ;  /* 0x000000261d257223 */ /* 0x000fe20000010042 */
[----:B------:R-:W-:Y:S02]  /*d4d0*/  HADD2.F32 R56, -RZ, R56.H1_H1 ;  /* 0x30000038ff387230 */ /* 0x000fe40000004100 */
[----:B------:R-:W-:Y:S01]  /*d4e0*/  FFMA.FTZ R55, R4, R55, R20 ;  /* 0x0000003704377223 */ /* 0x000fe20000010014 */
[----:B------:R-:W-:-:S02]  /*d4f0*/  HADD2.F32 R7, -RZ, R31.H0_H0 ;  /* 0x2000001fff077230 */ /* 0x000fc40000004100 */
[-C--:B------:R-:W-:Y:S01]  /*d500*/  FMUL.FTZ R25, R25, R5.reuse ;  /* 0x0000000519197220 */ /* 0x080fe20000410000 */
[----:B------:R-:W-:Y:S01]  /*d510*/  FFMA.FTZ R38, R6, R5, -R27 ;  /* 0x0000000506267223 */ /* 0x000fe2000001081b */
[----:B------:R-:W-:Y:S02]  /*d520*/  HADD2.F32 R20, -RZ, R39.H0_H0 ;  /* 0x20000027ff147230 */ /* 0x000fe40000004100 */
[C---:B------:R-:W-:Y:S01]  /*d530*/  FMUL.FTZ R64, R26.reuse, R56 ;  /* 0x000000381a407220 */ /* 0x040fe20000410000 */
[----:B------:R-:W-:Y:S02]  /*d540*/  HADD2.F32 R4, -RZ, R65.H0_H0 ;  /* 0x20000041ff047230 */ /* 0x000fe40000004100 */
[----:B------:R-:W-:Y:S01]  /*d550*/  FMUL.FTZ R5, R26, R58 ;  /* 0x0000003a1a057220 */ /* 0x000fe20000410000 */
[----:B------:R-:W-:Y:S02]  /*d560*/  HADD2.F32 R31, -RZ, R31.H1_H1 ;  /* 0x3000001fff1f7230 */ /* 0x000fe40000004100 */
[----:B------:R-:W-:Y:S01]  /*d570*/  FFMA.FTZ R26, R6, R24, R25 ;  /* 0x00000018061a7223 */ /* 0x000fe20000010019 */
[----:B------:R-:W-:Y:S01]  /*d580*/  FMUL.FTZ R6, R35, R20 ;  /* 0x0000001423067220 */ /* 0x000fe20000410000 */
[C---:B------:R-:W-:Y:S01]  /*d590*/  FFMA.FTZ R64, R7.reuse, R58, -R64 ;  /* 0x0000003a07407223 */ /* 0x040fe20000010840 */
[----:B------:R-:W-:Y:S01]  /*d5a0*/  FFMA.FTZ R56, R7, R56, R5 ;  /* 0x0000003807387223 */ /* 0x000fe20000010005 */
[----:B------:R-:W-:Y:S01]  /*d5b0*/  FMUL.FTZ R24, R35, R4 ;  /* 0x0000000423187220 */ /* 0x000fe20000410000 */
[----:B------:R-:W-:-:S02]  /*d5c0*/  HADD2.F32 R25, -RZ, R51.H0_H0 ;  /* 0x20000033ff197230 */ /* 0x000fc40000004100 */
[C---:B------:R-:W-:Y:S01]  /*d5d0*/  FFMA.FTZ R35, R31.reuse, R4, -R6 ;  /* 0x000000041f237223 */ /* 0x040fe20000010806 */
[----:B------:R-:W-:Y:S02]  /*d5e0*/  HADD2.F32 R27, -RZ, R47.H0_H0 ;  /* 0x2000002fff1b7230 */ /* 0x000fe40000004100 */
[----:B------:R-:W-:Y:S01]  /*d5f0*/  FFMA.FTZ R39, R31, R20, R24 ;  /* 0x000000141f277223 */ /* 0x000fe20000010018 */
[----:B------:R-:W-:Y:S02]  /*d600*/  HADD2.F32 R5, -RZ, R68.H0_H0 ;  /* 0x20000044ff057230 */ /* 0x000fe40000004100 */
[----:B------:R-:W-:Y:S01]  /*d610*/  FMUL.FTZ R29, R32, R25 ;  /* 0x00000019201d7220 */ /* 0x000fe20000410000 */
[----:B------:R-:W-:Y:S02]  /*d620*/  HADD2.F32 R7, -RZ, R67.H0_H0 ;  /* 0x20000043ff077230 */ /* 0x000fe40000004100 */
[----:B------:R-:W-:Y:S01]  /*d630*/  FMUL.FTZ R31, R34, R27 ;  /* 0x0000001b221f7220 */ /* 0x000fe20000410000 */
[----:B------:R-:W-:-:S02]  /*d640*/  HADD2.F32 R28, -RZ, R28.H1_H1 ;  /* 0x3000001cff1c7230 */ /* 0x000fc40000004100 */
[----:B------:R-:W-:Y:S01]  /*d650*/  FMUL.FTZ R32, R32, R5 ;  /* 0x0000000520207220 */ /* 0x000fe20000410000 */
[----:B------:R-:W-:Y:S02]  /*d660*/  HADD2.F32 R30, -RZ, R30.H1_H1 ;  /* 0x3000001eff1e7230 */ /* 0x000fe40000004100 */
[----:B------:R-:W-:Y:S01]  /*d670*/  FMUL.FTZ R34, R34, R7 ;  /* 0x0000000722227220 */ /* 0x000fe20000410000 */
[C---:B------:R-:W-:Y:S01]  /*d680*/  FFMA.FTZ R4, R28.reuse, R5, -R29 ;  /* 0x000000051c047223 */ /* 0x040fe2000001081d */
[----:B------:R-:W-:Y:S01]  /*d690*/  FFMA.FTZ R24, R28, R25, R32 ;  /* 0x000000191c187223 */ /* 0x000fe20000010020 */
[C---:B------:R-:W-:Y:S01]  /*d6a0*/  FFMA.FTZ R31, R30.reuse, R7, -R31 ;  /* 0x000000071e1f7223 */ /* 0x040fe2000001081f */
        /* <DEDUP_REMOVED lines=11> */
.L_x_1856:
[----:B------:R-:W-:Y:S05]  /*d760*/  BSYNC B1 ;  /* 0x0000000000017941 */ /* 0x000fea0003800000 */
.L_x_1855:
[----:B------:R-:W-:Y:S04]  /*d770*/  BSSY B1, `(.L_x_1857) ;  /* 0x0000062000017945 */ /* 0x000fe80003800000 */
[----:B------:R-:W-:Y:S05]  /*d780*/  @P1 BRA `(.L_x_1858) ;  /* 0x0000000400801947 */ /* 0x000fea0003800000 */
[----:B------:R-:W3:Y:S01]  /*d790*/  LDL R56, [R1+0x2c] ;  /* 0x00002c0001387983 */ /* 0x000ee20000100800 */
[----:B--2---:R-:W-:Y:S01]  /*d7a0*/  LEA.HI R4, R53, R220, RZ, 0x1d ;  /* 0x000000dc35047211 */ /* 0x004fe200078fe8ff */
[----:B-1----:R-:W-:Y:S01]  /*d7b0*/  HADD2.F32 R35, -RZ, R59.H1_H1 ;  /* 0x3000003bff237230 */ /* 0x002fe20000004100 */
[----:B------:R-:W-:Y:S01]  /*d7c0*/  SHF.R.U32.HI R6, RZ, 0x3, R202 ;  /* 0x00000003ff067819 */ /* 0x000fe200000116ca */
[--C-:B------:R-:W-:Y:S01]  /*d7d0*/  HADD2.F32 R37, -RZ, R62.reuse.H1_H1 ;  /* 0x3000003eff257230 */ /* 0x100fe20000004100 */
[----:B------:R-:W-:Y:S01]  /*d7e0*/  SHF.R.S32.HI R7, RZ, 0x1f, R4 ;  /* 0x0000001fff077819 */ /* 0x000fe20000011404 */
[----:B------:R-:W-:Y:S01]  /*d7f0*/  IMAD.SHL.U32 R5, R4, 0x8, RZ ;  /* 0x0000000804057824 */ /* 0x000fe200078e00ff */
[----:B------:R-:W-:Y:S01]  /*d800*/  SHF.R.U64 R55, R44, 0x10, R45 ;  /* 0x000000102c377819 */ /* 0x000fe2000000122d */
[----:B------:R-:W-:Y:S01]  /*d810*/  HADD2.F32 R62, -RZ, R62.H0_H0 ;  /* 0x2000003eff3e7230 */ /* 0x000fe20000004100 */
[----:B------:R-:W-:Y:S02]  /*d820*/  LEA.HI R7, R7, R4, RZ, 0x3 ;  /* 0x0000000407077211 */ /* 0x000fe400078f18ff */
[----:B------:R-:W-:-:S02]  /*d830*/  LOP3.LUT R4, R202, 0x38, R5, 0xf8, !PT ;  /* 0x00000038ca047812 */ /* 0x000fc400078ef805 */
[----:B------:R-:W-:Y:S02]  /*d840*/  SHF.L.U32 R7, R7, 0xa, RZ ;  /* 0x0000000a07077819 */ /* 0x000fe400000006ff */
[----:B------:R-:W-:Y:S02]  /*d850*/  LOP3.LUT R20, R4, R6, RZ, 0x3c, !PT ;  /* 0x0000000604147212 */ /* 0x000fe400078e3cff */
[----:B------:R-:W-:Y:S02]  /*d860*/  LOP3.LUT R21, R7, 0x7fffe000, RZ, 0xc0, !PT ;  /* 0x7fffe00007157812 */ /* 0x000fe400078ec0ff */
[----:B------:R-:W-:Y:S02]  /*d870*/  SHF.R.U32.HI R44, RZ, 0x10, R45 ;  /* 0x00000010ff2c7819 */ /* 0x000fe4000001162d */
[----:B------:R-:W-:Y:S02]  /*d880*/  IADD3 R21, R20, R21, R209 ;  /* 0x0000001514157210 */ /* 0x000fe40007ffe0d1 */
[----:B------:R-:W-:-:S02]  /*d890*/  SHF.R.U64 R50, R40, 0x10, R41 ;  /* 0x0000001028327819 */ /* 0x000fc40000001229 */
[----:B------:R-:W-:Y:S01]  /*d8a0*/  SHF.R.U32.HI R39, RZ, 0x10, R41 ;  /* 0x00000010ff277819 */ /* 0x000fe20000011629 */
[----:B------:R-:W-:Y:S01]  /*d8b0*/  IMAD R21, R21, 0x2, R18 ;  /* 0x0000000215157824 */ /* 0x000fe200078e0212 */
[--C-:B------:R-:W-:Y:S02]  /*d8c0*/  SHF.R.U64 R47, R42, 0x10, R43.reuse ;  /* 0x000000102a2f7819 */ /* 0x100fe4000000122b */
[----:B------:R-:W-:Y:S01]  /*d8d0*/  SHF.R.U32.HI R45, RZ, 0x10, R43 ;  /* 0x00000010ff2d7819 */ /* 0x000fe2000001162b */
[----:B------:R-:W-:Y:S01]  /*d8e0*/  HADD2.F32 R39, -RZ, R39.H0_H0 ;  /* 0x20000027ff277230 */ /* 0x000fe20000004100 */
[----:B------:R-:W1:Y:S01]  /*d8f0*/  LDS.128 R24, [R21+0x10400] ;  /* 0x0104000015187984 */ /* 0x000e620000000c00 */
[--C-:B------:R-:W-:Y:S02]  /*d900*/  SHF.R.U64 R51, R48, 0x10, R49.reuse ;  /* 0x0000001030337819 */ /* 0x100fe40000001231 */
[----:B------:R-:W-:Y:S01]  /*d910*/  SHF.R.U32.HI R48, RZ, 0x10, R49 ;  /* 0x00000010ff307819 */ /* 0x000fe20000011631 */
[----:B-1----:R-:W-:-:S02]  /*d920*/  HADD2.F32 R31, -RZ, R25.H0_H0 ;  /* 0x20000019ff1f7230 */ /* 0x002fc40000004100 */
[----:B------:R-:W-:Y:S02]  /*d930*/  HADD2.F32 R32, -RZ, R25.H1_H1 ;  /* 0x30000019ff207230 */ /* 0x000fe40000004100 */
[----:B------:R-:W-:Y:S02]  /*d940*/  HADD2.F32 R25, -RZ, R24.H0_H0 ;  /* 0x20000018ff197230 */ /* 0x000fe40000004100 */
[C---:B------:R-:W-:Y:S01]  /*d950*/  FMUL.FTZ R41, R31.reuse, R37 ;  /* 0x000000251f297220 */ /* 0x040fe20000410000 */
[----:B------:R-:W-:Y:S01]  /*d960*/  FMUL.FTZ R43, R31, R35 ;  /* 0x000000231f2b7220 */ /* 0x000fe20000410000 */
[----:B------:R-:W-:Y:S02]  /*d970*/  HADD2.F32 R31, -RZ, R44.H0_H0 ;  /* 0x2000002cff1f7230 */ /* 0x000fe40000004100 */
[----:B------:R-:W-:Y:S01]  /*d980*/  FMUL.FTZ R38, R25, R62 ;  /* 0x0000003e19267220 */ /* 0x000fe20000410000 */
[----:B------:R-:W-:Y:S02]  /*d990*/  HADD2.F32 R33, -RZ, R26.H0_H0 ;  /* 0x2000001aff217230 */ /* 0x000fe40000004100 */
[----:B------:R-:W-:-:S02]  /*d9a0*/  HADD2.F32 R34, -RZ, R27.H0_H0 ;  /* 0x2000001bff227230 */ /* 0x000fc40000004100 */
[----:B------:R-:W-:Y:S02]  /*d9b0*/  HADD2.F32 R27, -RZ, R27.H1_H1 ;  /* 0x3000001bff1b7230 */ /* 0x000fe40000004100 */
[----:B------:R-:W-:Y:S02]  /*d9c0*/  HADD2.F32 R24, -RZ, R24.H1_H1 ;  /* 0x30000018ff187230 */ /* 0x000fe40000004100 */
[----:B------:R-:W-:Y:S01]  /*d9d0*/  HADD2.F32 R26, -RZ, R26.H1_H1 ;  /* 0x3000001aff1a7230 */ /* 0x000fe20000004100 */
[----:B---3--:R-:W1:Y:S02]  /*d9e0*/  LDS.128 R4, [R56] ;  /* 0x0000000038047984 */ /* 0x008e640000000c00 */
[--C-:B-1----:R-:W-:Y:S02]  /*d9f0*/  HADD2.F32 R20, -RZ, R5.reuse.H0_H0 ;  /* 0x20000005ff147230 */ /* 0x102fe40000004100 */
[----:B------:R-:W-:Y:S02]  /*da00*/  HADD2.F32 R28, -RZ, R5.H1_H1 ;  /* 0x30000005ff1c7230 */ /* 0x000fe40000004100 */
[----:B------:R-:W-:-:S02]  /*da10*/  HADD2.F32 R5, -RZ, R4.H0_H0 ;  /* 0x20000004ff057230 */ /* 0x000fc40000004100 */
[C---:B------:R-:W-:Y:S01]  /*da20*/  FFMA.FTZ R41, R20.reuse, R35, -R41 ;  /* 0x0000002314297223 */ /* 0x040fe20000010829 */
[----:B------:R-:W-:Y:S01]  /*da30*/  FFMA.FTZ R43, R20, R37, R43 ;  /* 0x00000025142b7223 */ /* 0x000fe2000001002b */
[----:B------:R-:W-:Y:S02]  /*da40*/  HADD2.F32 R20, -RZ, R59.H0_H0 ;  /* 0x2000003bff147230 */ /* 0x000fe40000004100 */
[C---:B------:R-:W-:Y:S01]  /*da50*/  FMUL.FTZ R35, R32.reuse, R39 ;  /* 0x0000002720237220 */ /* 0x040fe20000410000 */
[----:B------:R-:W-:Y:S01]  /*da60*/  FMUL.FTZ R37, R32, R31 ;  /* 0x0000001f20257220 */ /* 0x000fe20000410000 */
[----:B------:R-:W-:Y:S02]  /*da70*/  HADD2.F32 R32, -RZ, R63.H0_H0 ;  /* 0x2000003fff207230 */ /* 0x000fe40000004100 */
[-C--:B------:R-:W-:Y:S01]  /*da80*/  FMUL.FTZ R25, R25, R20.reuse ;  /* 0x0000001419197220 */ /* 0x080fe20000410000 */
[----:B------:R-:W-:Y:S01]  /*da90*/  FFMA.FTZ R38, R5, R20, -R38 ;  /* 0x0000001405267223 */ /* 0x000fe20000010826 */
[----:B0-----:R-:W-:-:S02]  /*daa0*/  HADD2.F32 R29, -RZ, R6.H0_H0 ;  /* 0x20000006ff1d7230 */ /* 0x001fc40000004100 */
[C---:B------:R-:W-:Y:S01]  /*dab0*/  FFMA.FTZ R40, R28.reuse, R31, -R35 ;  /* 0x0000001f1c287223 */ /* 0x040fe20000010823 */
[----:B------:R-:W-:Y:S01]  /*dac0*/  FFMA.FTZ R42, R28, R39, R37 ;  /* 0x000000271c2a7223 */ /* 0x000fe20000010025 */
[--C-:B------:R-:W-:Y:S02]  /*dad0*/  HADD2.F32 R20, -RZ, R52.reuse.H0_H0 ;  /* 0x20000034ff147230 */ /* 0x100fe40000004100 */
[----:B------:R-:W-:Y:S01]  /*dae0*/  FFMA.FTZ R62, R5, R62, R25 ;  /* 0x0000003e053e7223 */ /* 0x000fe20000010019 */
[----:B------:R-:W-:Y:S02]  /*daf0*/  HADD2.F32 R63, -RZ, R63.H1_H1 ;  /* 0x3000003fff3f7230 */ /* 0x000fe40000004100 */
[C---:B------:R-:W-:Y:S01]  /*db00*/  FMUL.FTZ R28, R33.reuse, R32 ;  /* 0x00000020211c7220 */ /* 0x040fe20000410000 */
[----:B------:R-:W-:Y:S02]  /*db10*/  HADD2.F32 R5, -RZ, R52.H1_H1 ;  /* 0x30000034ff057230 */ /* 0x000fe40000004100 */
[----:B------:R-:W-:Y:S01]  /*db20*/  FMUL.FTZ R44, R33, R20 ;  /* 0x00000014212c7220 */ /* 0x000fe20000410000 */
[----:B------:R-:W-:-:S02]  /*db30*/  HADD2.F32 R30, -RZ, R7.H0_H0 ;  /* 0x20000007ff1e7230 */ /* 0x000fc40000004100 */
[C---:B------:R-:W-:Y:S01]  /*db40*/  FFMA.FTZ R35, R29.reuse, R20, -R28 ;  /* 0x000000141d237223 */ /* 0x040fe2000001081c */
[C---:B------:R-:W-:Y:S01]  /*db50*/  FMUL.FTZ R25, R34.reuse, R63 ;  /* 0x0000003f22197220 */ /* 0x040fe20000410000 */
[----:B------:R-:W-:Y:S02]  /*db60*/  HADD2.F32 R28, -RZ, R45.H0_H0 ;  /* 0x2000002dff1c7230 */ /* 0x000fe40000004100 */
[-C--:B------:R-:W-:Y:S01]  /*db70*/  FMUL.FTZ R34, R34, R5.reuse ;  /* 0x0000000522227220 */ /* 0x080fe20000410000 */
[----:B------:R-:W-:Y:S02]  /*db80*/  HADD2.F32 R20, -RZ, R48.H0_H0 ;  /* 0x20000030ff147230 */ /* 0x000fe40000004100 */
[----:B------:R-:W-:Y:S01]  /*db90*/  FFMA.FTZ R44, R29, R32, R44 ;  /* 0x000000201d2c7223 */ /* 0x000fe2000001002c */
[C---:B------:R-:W-:Y:S01]  /*dba0*/  FFMA.FTZ R32, R30.reuse, R5, -R25 ;  /* 0x000000051e207223 */ /* 0x040fe20000010819 */
[----:B------:R-:W-:Y:S01]  /*dbb0*/  FFMA.FTZ R34, R30, R63, R34 ;  /* 0x0000003f1e227223 */ /* 0x000fe20000010022 */
[----:B------:R-:W-:-:S02]  /*dbc0*/  HADD2.F32 R7, -RZ, R7.H1_H1 ;  /* 0x30000007ff077230 */ /* 0x000fc40000004100 */
[C---:B------:R-:W-:Y:S01]  /*dbd0*/  FMUL.FTZ R46, R27.reuse, R28 ;  /* 0x0000001c1b2e7220 */ /* 0x040fe20000410000 */
[-C--:B------:R-:W-:Y:S01]  /*dbe0*/  FMUL.FTZ R30, R27, R20.reuse ;  /* 0x000000141b1e7220 */ /* 0x080fe20000410000 */
[----:B------:R-:W-:Y:S02]  /*dbf0*/  HADD2.F32 R27, -RZ, R50.H0_H0 ;  /* 0x20000032ff1b7230 */ /* 0x000fe40000004100 */
[----:B------:R-:W-:Y:S02]  /*dc00*/  HADD2.F32 R29, -RZ, R47.H0_H0 ;  /* 0x2000002fff1d7230 */ /* 0x000fe40000004100 */
[C---:B------:R-:W-:Y:S01]  /*dc10*/  FFMA.FTZ R39, R7.reuse, R20, -R46 ;  /* 0x0000001407277223 */ /* 0x040fe2000001082e */
[----:B------:R-:W-:Y:S02]  /*dc20*/  HADD2.F32 R5, -RZ, R55.H0_H0 ;  /* 0x20000037ff057230 */ /* 0x000fe40000004100 */
[----:B------:R-:W-:Y:S01]  /*dc30*/  FFMA.FTZ R45, R7, R28, R30 ;  /* 0x0000001c072d7223 */ /* 0x000fe2000001001e */
[----:B------:R-:W-:-:S02]  /*dc40*/  HADD2.F32 R25, -RZ, R51.H0_H0 ;  /* 0x20000033ff197230 */ /* 0x000fc40000004100 */
[----:B------:R-:W-:Y:S01]  /*dc50*/  FMUL.FTZ R7, R24, R27 ;  /* 0x0000001b18077220 */ /* 0x000fe20000410000 */
[----:B------:R-:W-:Y:S02]  /*dc60*/  HADD2.F32 R4, -RZ, R4.H1_H1 ;  /* 0x30000004ff047230 */ /* 0x000fe40000004100 */
[----:B------:R-:W-:Y:S01]  /*dc70*/  FMUL.FTZ R37, R26, R29 ;  /* 0x0000001d1a257220 */ /* 0x000fe20000410000 */
[----:B------:R-:W-:Y:S02]  /*dc80*/  HADD2.F32 R6, -RZ, R6.H1_H1 ;  /* 0x30000006ff067230 */ /* 0x000fe40000004100 */
[----:B------:R-:W-:Y:S01]  /*dc90*/  FMUL.FTZ R24, R24, R5 ;  /* 0x0000000518187220 */ /* 0x000fe20000410000 */
[----:B------:R-:W-:Y:S01]  /*dca0*/  FMUL.FTZ R26, R26, R25 ;  /* 0x000000191a1a7220 */ /* 0x000fe20000410000 */
[----:B------:R-:W-:Y:S01]  /*dcb0*/  FFMA.FTZ R31, R4, R5, -R7 ;  /* 0x00000005041f7223 */ /* 0x000fe20000010807 */
        /* <DEDUP_REMOVED lines=13> */
.L_x_1858:
[----:B------:R-:W-:Y:S05]  /*dd90*/  BSYNC B1 ;  /* 0x0000000000017941 */ /* 0x000fea0003800000 */
.L_x_1857:
[----:B-1----:R-:W-:Y:S01]  /*dda0*/  PRMT R30, R0, 0x5410, R3 ;  /* 0x00005410001e7816 */ /* 0x002fe20000000003 */
[----:B------:R-:W-:Y:S06]  /*ddb0*/  @P0 BRA `(.L_x_1842) ;  /* 0x0000000400800947 */ /* 0x000fec0003800000 */
[----:B------:R-:W5:Y:S01]  /*ddc0*/  LDL R39, [R1+0x28] ;  /* 0x0000280001277983 */ /* 0x000f620000100800 */
[----:B------:R-:W-:Y:S01]  /*ddd0*/  LEA.HI R53, R53, R220, RZ, 0x1d ;  /* 0x000000dc35357211 */ /* 0x000fe200078fe8ff */
[--C-:B--23--:R-:W-:Y:S01]  /*dde0*/  HADD2.F32 R21, -RZ, R54.reuse.H1_H1 ;  /* 0x30000036ff157230 */ /* 0x10cfe20000004100 */
[----:B------:R-:W-:Y:S01]  /*ddf0*/  SHF.R.U32.HI R5, RZ, 0x3, R201 ;  /* 0x00000003ff057819 */ /* 0x000fe200000116c9 */
[----:B------:R-:W-:Y:S01]  /*de00*/  HADD2.F32 R54, -RZ, R54.H0_H0 ;  /* 0x20000036ff367230 */ /* 0x000fe20000004100 */
[----:B------:R-:W-:Y:S01]  /*de10*/  SHF.R.S32.HI R4, RZ, 0x1f, R53 ;  /* 0x0000001fff047819 */ /* 0x000fe20000011435 */
[----:B------:R-:W-:Y:S01]  /*de20*/  IMAD.SHL.U32 R0, R53, 0x8, RZ ;  /* 0x0000000835007824 */ /* 0x000fe200078e00ff */
[----:B------:R-:W-:Y:S02]  /*de30*/  SHF.R.U32.HI R20, RZ, 0x10, R9 ;  /* 0x00000010ff147819 */ /* 0x000fe40000011609 */
        /* <DEDUP_REMOVED lines=12> */
[----:B------:R-:W-:Y:S02]  /*df00*/  SHF.R.U32.HI R28, RZ, 0x10, R13 ;  /* 0x00000010ff1c7819 */ /* 0x000fe4000001160d */
[----:B------:R-:W-:Y:S01]  /*df10*/  SHF.R.U64 R35, R8, 0x10, R9 ;  /* 0x0000001008237819 */ /* 0x000fe20000001209 */
[----:B------:R-:W-:Y:S01]  /*df20*/  IMAD R3, R3, 0x2, R18 ;  /* 0x0000000203037824 */ /* 0x000fe200078e0212 */
[----:B------:R-:W-:-:S02]  /*df30*/  SHF.R.U64 R34, R10, 0x10, R11 ;  /* 0x000000100a227819 */ /* 0x000fc4000000120b */
[----:B------:R-:W-:Y:S02]  /*df40*/  SHF.R.U32.HI R32, RZ, 0x10, R11 ;  /* 0x00000010ff207819 */ /* 0x000fe4000001160b */
[----:B------:R-:W1:Y:S02]  /*df50*/  LDS.128 R24, [R3+0x10400] ;  /* 0x0104000003187984 */ /* 0x000e640000000c00 */
[--C-:B-1----:R-:W-:Y:S02]  /*df60*/  HADD2.F32 R12, -RZ, R25.reuse.H0_H0 ;  /* 0x20000019ff0c7230 */ /* 0x102fe40000004100 */
[----:B------:R-:W-:Y:S02]  /*df70*/  HADD2.F32 R25, -RZ, R25.H1_H1 ;  /* 0x30000019ff197230 */ /* 0x000fe40000004100 */
[----:B------:R-:W-:Y:S02]  /*df80*/  HADD2.F32 R11, -RZ, R24.H0_H0 ;  /* 0x20000018ff0b7230 */ /* 0x000fe40000004100 */
[C---:B0-----:R-:W-:Y:S01]  /*df90*/  FMUL.FTZ R29, R12.reuse, R21 ;  /* 0x000000150c1d7220 */ /* 0x041fe20000410000 */
[----:B------:R-:W-:Y:S01]  /*dfa0*/  FMUL.FTZ R31, R12, R15 ;  /* 0x0000000f0c1f7220 */ /* 0x000fe20000410000 */
[----:B------:R-:W-:-:S02]  /*dfb0*/  HADD2.F32 R12, -RZ, R28.H0_H0 ;  /* 0x2000001cff0c7230 */ /* 0x000fc40000004100 */
[----:B------:R-:W-:Y:S01]  /*dfc0*/  FMUL.FTZ R28, R25, R20 ;  /* 0x00000014191c7220 */ /* 0x000fe20000410000 */
[----:B------:R-:W-:Y:S02]  /*dfd0*/  HADD2.F32 R13, -RZ, R26.H0_H0 ;  /* 0x2000001aff0d7230 */ /* 0x000fe40000004100 */
[--C-:B------:R-:W-:Y:S02]  /*dfe0*/  HADD2.F32 R14, -RZ, R27.reuse.H0_H0 ;  /* 0x2000001bff0e7230 */ /* 0x100fe40000004100 */
[----:B------:R-:W-:Y:S02]  /*dff0*/  HADD2.F32 R27, -RZ, R27.H1_H1 ;  /* 0x3000001bff1b7230 */ /* 0x000fe40000004100 */
[----:B------:R-:W-:Y:S02]  /*e000*/  HADD2.F32 R24, -RZ, R24.H1_H1 ;  /* 0x30000018ff187230 */ /* 0x000fe40000004100 */
[----:B------:R-:W-:Y:S01]  /*e010*/  HADD2.F32 R26, -RZ, R26.H1_H1 ;  /* 0x3000001aff1a7230 */ /* 0x000fe20000004100 */
[----:B-----5:R-:W0:Y:S02]  /*e020*/  LDS.128 R4, [R39] ;  /* 0x0000000027047984 */ /* 0x020e240000000c00 */
[----:B0-----:R-:W-:-:S02]  /*e030*/  HADD2.F32 R8, -RZ, R5.H0_H0 ;  /* 0x20000005ff087230 */ /* 0x001fc40000004100 */
[----:B------:R-:W-:Y:S02]  /*e040*/  HADD2.F32 R5, -RZ, R5.H1_H1 ;  /* 0x30000005ff057230 */ /* 0x000fe40000004100 */
[----:B------:R-:W-:Y:S02]  /*e050*/  HADD2.F32 R0, -RZ, R4.H0_H0 ;  /* 0x20000004ff007230 */ /* 0x000fe40000004100 */
[C---:B------:R-:W-:Y:S01]  /*e060*/  FFMA.FTZ R29, R8.reuse, R15, -R29 ;  /* 0x0000000f081d7223 */ /* 0x040fe2000001081d */
[----:B------:R-:W-:Y:S01]  /*e070*/  FFMA.FTZ R31, R8, R21, R31 ;  /* 0x00000015081f7223 */ /* 0x000fe2000001001f */
[----:B------:R-:W-:Y:S01]  /*e080*/  FMUL.FTZ R8, R25, R12 ;  /* 0x0000000c19087220 */ /* 0x000fe20000410000 */
[----:B------:R-:W-:Y:S01]  /*e090*/  FMUL.FTZ R15, R11, R54 ;  /* 0x000000360b0f7220 */ /* 0x000fe20000410000 */
[----:B------:R-:W-:Y:S01]  /*e0a0*/  FFMA.FTZ R28, R5, R12, -R28 ;  /* 0x0000000c051c7223 */ /* 0x000fe2000001081c */
[----:B------:R-:W-:Y:S01]  /*e0b0*/  FMUL.FTZ R11, R11, R61 ;  /* 0x0000003d0b0b7220 */ /* 0x000fe20000410000 */
[----:B------:R-:W-:-:S02]  /*e0c0*/  HADD2.F32 R12, -RZ, R60.H0_H0 ;  /* 0x2000003cff0c7230 */ /* 0x000fc40000004100 */
[----:B------:R-:W-:Y:S01]  /*e0d0*/  FFMA.FTZ R20, R5, R20, R8 ;  /* 0x0000001405147223 */ /* 0x000fe20000010008 */
[----:B------:R-:W-:Y:S02]  /*e0e0*/  HADD2.F32 R8, -RZ, R30.H0_H0 ;  /* 0x2000001eff087230 */ /* 0x000fe40000004100 */
[C---:B------:R-:W-:Y:S01]  /*e0f0*/  FFMA.FTZ R54, R0.reuse, R54, R11 ;  /* 0x0000003600367223 */ /* 0x040fe2000001000b */
[----:B------:R-:W-:Y:S02]  /*e100*/  HADD2.F32 R9, -RZ, R6.H0_H0 ;  /* 0x20000006ff097230 */ /* 0x000fe40000004100 */
[----:B------:R-:W-:Y:S01]  /*e110*/  FFMA.FTZ R15, R0, R61, -R15 ;  /* 0x0000003d000f7223 */ /* 0x000fe2000001080f */
[----:B------:R-:W-:Y:S02]  /*e120*/  HADD2.F32 R11, -RZ, R60.H1_H1 ;  /* 0x3000003cff0b7230 */ /* 0x000fe40000004100 */
[----:B------:R-:W-:Y:S01]  /*e130*/  FMUL.FTZ R0, R13, R12 ;  /* 0x0000000c0d007220 */ /* 0x000fe20000410000 */
[----:B------:R-:W-:-:S02]  /*e140*/  HADD2.F32 R5, -RZ, R30.H1_H1 ;  /* 0x3000001eff057230 */ /* 0x000fc40000004100 */
[-C--:B------:R-:W-:Y:S01]  /*e150*/  FMUL.FTZ R30, R13, R8.reuse ;  /* 0x000000080d1e7220 */ /* 0x080fe20000410000 */
[----:B------:R-:W-:Y:S02]  /*e160*/  HADD2.F32 R10, -RZ, R7.H0_H0 ;  /* 0x20000007ff0a7230 */ /* 0x000fe40000004100 */
[C---:B------:R-:W-:Y:S01]  /*e170*/  FFMA.FTZ R25, R9.reuse, R8, -R0 ;  /* 0x0000000809197223 */ /* 0x040fe20000010800 */
[C---:B------:R-:W-:Y:S01]  /*e180*/  FMUL.FTZ R13, R14.reuse, R11 ;  /* 0x0000000b0e0d7220 */ /* 0x040fe20000410000 */
[----:B------:R-:W-:Y:S02]  /*e190*/  HADD2.F32 R8, -RZ, R32.H0_H0 ;  /* 0x20000020ff087230 */ /* 0x000fe40000004100 */
[----:B------:R-:W-:Y:S01]  /*e1a0*/  FMUL.FTZ R14, R14, R5 ;  /* 0x000000050e0e7220 */ /* 0x000fe20000410000 */
[----:B------:R-:W-:Y:S02]  /*e1b0*/  HADD2.F32 R0, -RZ, R33.H0_H0 ;  /* 0x20000021ff007230 */ /* 0x000fe40000004100 */
[----:B------:R-:W-:Y:S01]  /*e1c0*/  FFMA.FTZ R30, R9, R12, R30 ;  /* 0x0000000c091e7223 */ /* 0x000fe2000001001e */
[----:B------:R-:W-:-:S02]  /*e1d0*/  HADD2.F32 R7, -RZ, R7.H1_H1 ;  /* 0x30000007ff077230 */ /* 0x000fc40000004100 */
[C---:B------:R-:W-:Y:S01]  /*e1e0*/  FFMA.FTZ R12, R10.reuse, R5, -R13 ;  /* 0x000000050a0c7223 */ /* 0x040fe2000001080d */
[----:B------:R-:W-:Y:S01]  /*e1f0*/  FFMA.FTZ R14, R10, R11, R14 ;  /* 0x0000000b0a0e7223 */ /* 0x000fe2000001000e */
        /* <DEDUP_REMOVED lines=28> */
.L_x_1842:
[----:B------:R-:W-:Y:S05]  /*e3c0*/  BSYNC B0 ;  /* 0x0000000000007941 */ /* 0x000fea0003800000 */
.L_x_1814:
        /* <DEDUP_REMOVED lines=8> */
.L_x_1811:
[----:B------:R-:W-:-:S05]  /*e450*/  IMAD.U32 R0, RZ, RZ, UR39 ;  /* 0x00000027ff007e24 */ /* 0x000fca000f8e00ff */
[----:B------:R-:W-:-:S13]  /*e460*/  ISETP.NE.AND P0, PT, R0, 0x3, PT ;  /* 0x000000030000780c */ /* 0x000fda0003f05270 */
[----:B------:R-:W-:Y:S05]  /*e470*/  @!P0 BRA `(.L_x_1859) ;  /* 0x0000000000048947 */ /* 0x000fea0003800000 */
[----:B------:R-:W-:Y:S01]  /*e480*/  BPT.TRAP 0x1 ;  /* 0x000000040000795c */ /* 0x000fe20000300000 */
.L_x_1859:
[----:B------:R-:W-:Y:S02]  /*e490*/  LEA R90, R184, R18, 0x3 ;  /* 0x00000012b85a7211 */ /* 0x000fe400078e18ff */
[----:B01-3--:R-:W-:-:S04]  /*e4a0*/  SHF.L.U32 R3, R187, 0x1f, RZ ;  /* 0x0000001fbb037819 */ /* 0x00bfc800000006ff */
[----:B------:R0:W1:Y:S01]  /*e4b0*/  SYNCS.PHASECHK.TRANS64.TRYWAIT P1, [R90+URZ+0x28830], R3 ;  /* 0x028830035a0075a7 */ /* 0x000062000802017f */
[----:B------:R-:W-:Y:S05]  /*e4c0*/  @!P0 BRA `(.L_x_1860) ;  /* 0x0000000000048947 */ /* 0x000fea0003800000 */
[----:B------:R-:W-:Y:S01]  /*e4d0*/  BPT.TRAP 0x1 ;  /* 0x000000040000795c */ /* 0x000fe20000300000 */
.L_x_1860:
[----:B------:R-:W-:Y:S01]  /*e4e0*/  VIADD R0, R18, 0x18400 ;  /* 0x0001840012007836 */ /* 0x000fe20000000000 */
[----:B--2---:R-:W-:Y:S01]  /*e4f0*/  LOP3.LUT R4, R36, 0x10000, RZ, 0xfc, !PT ;  /* 0x0001000024047812 */ /* 0x004fe200078efcff */
[----:B------:R-:W-:-:S03]  /*e500*/  IMAD.MOV.U32 R5, RZ, RZ, 0x40000040 ;  /* 0x40000040ff057424 */ /* 0x000fc600078e00ff */
[----:B------:R-:W-:-:S04]  /*e510*/  SHF.R.U32.HI R0, RZ, 0x4, R0 ;  /* 0x00000004ff007819 */ /* 0x000fc80000011600 */
[----:B------:R-:W-:-:S04]  /*e520*/  LOP3.LUT R0, R0, 0x3fff, RZ, 0xc0, !PT ;  /* 0x00003fff00007812 */ /* 0x000fc800078ec0ff */
[----:B------:R-:W-:Y:S01]  /*e530*/  LOP3.LUT R7, R0, 0x10000, RZ, 0xfc, !PT ;  /* 0x0001000000077812 */ /* 0x000fe200078efcff */
[----:B-1----:R-:W-:Y:S06]  /*e540*/  @P1 BRA `(.L_x_1861) ;  /* 0x0000000000081947 */ /* 0x002fec0003800000 */
[----:B------:R-:W1:Y:S02]  /*e550*/  SYNCS.PHASECHK.TRANS64.TRYWAIT P1, [R90+URZ+0x28830], R3 ;  /* 0x028830035a0075a7 */ /* 0x000e64000802017f */
[----:B-1----:R-:W-:Y:S05]  /*e560*/  @!P1 BRA `(.L_x_1862) ;  /* 0x000001bc00909947 */ /* 0x002fea0003800000 */
.L_x_1861:
[----:B------:R-:W-:Y:S01]  /*e570*/  IMAD R94, R184, 0x800, R7 ;  /* 0x00000800b85e7824 */ /* 0x000fe200078e0207 */
[----:B------:R-:W-:Y:S05]  /*e580*/  WARPSYNC.ALL ;  /* 0x0000000000007948 */ /* 0x000fea0003800000 */
[----:B------:R-:W-:Y:S01]  /*e590*/  IMAD.MOV.U32 R95, RZ, RZ, 0x40000040 ;  /* 0x40000040ff5f7424 */ /* 0x000fe200078e00ff */
[C---:B------:R-:W-:Y:S01]  /*e5a0*/  R2UR UR4, R4.reuse ;  /* 0x00000000040472ca */ /* 0x040fe200000e0000 */
[----:B-----5:R-:W-:Y:S01]  /*e5b0*/  WARPGROUP.ARRIVE ;  /* 0x00000000000079c5 */ /* 0x020fe20000000000 */
[----:B------:R-:W-:Y:S01]  /*e5c0*/  R2UR UR5, R5 ;  /* 0x00000000050572ca */ /* 0x000fe200000e0000 */
[----:B------:R-:W-:Y:S01]  /*e5d0*/  VIADD R192, R4, 0x2 ;  /* 0x0000000204c07836 */ /* 0x000fe20000000000 */
[C---:B------:R-:W-:Y:S01]  /*e5e0*/  R2UR UR6, R94.reuse ;  /* 0x000000005e0672ca */ /* 0x040fe200000e0000 */
[----:B------:R-:W-:Y:S01]  /*e5f0*/  IMAD.MOV.U32 R193, RZ, RZ, 0x40000040 ;  /* 0x40000040ffc17424 */ /* 0x000fe200078e00ff */
[----:B------:R-:W-:Y:S01]  /*e600*/  R2UR UR7, R95 ;  /* 0x000000005f0772ca */ /* 0x000fe200000e0000 */
[----:B------:R-:W-:Y:S01]  /*e610*/  IMAD.MOV.U32 R9, RZ, RZ, 0x40000040 ;  /* 0x40000040ff097424 */ /* 0x000fe200078e00ff */
[----:B------:R-:W-:Y:S01]  /*e620*/  IADD3 R8, R94, 0x2, RZ ;  /* 0x000000025e087810 */ /* 0x000fe20007ffe0ff */
[----:B------:R-:W-:-:S02]  /*e630*/  VIADD R190, R4, 0x4 ;  /* 0x0000000404be7836 */ /* 0x000fc40000000000 */
[----:B------:R-:W-:Y:S02]  /*e640*/  IMAD.MOV.U32 R191, RZ, RZ, 0x40000040 ;  /* 0x40000040ffbf7424 */ /* 0x000fe400078e00ff */
[C---:B------:R-:W-:Y:S02]  /*e650*/  VIADD R20, R4.reuse, 0x6 ;  /* 0x0000000604147836 */ /* 0x040fe40000000000 */
[----:B------:R-:W-:Y:S02]  /*e660*/  IMAD.MOV.U32 R21, RZ, RZ, 0x40000040 ;  /* 0x40000040ff157424 */ /* 0x000fe400078e00ff */
[----:B------:R-:W-:Y:S02]  /*e670*/  VIADD R14, R4, 0x400 ;  /* 0x00000400040e7836 */ /* 0x000fe40000000000 */
[----:B------:R-:W-:Y:S01]  /*e680*/  HGMMA.64x128x16.F32 R24, gdesc[UR4], RZ, !UPT, gsb0 ;  /* 0x01e00000041879f0 */ /* 0x000fe2000c0008ff */
[----:B------:R-:W-:Y:S01]  /*e690*/  R2UR UR4, R192 ;  /* 0x00000000c00472ca */ /* 0x000fe200000e0000 */
[----:B------:R-:W-:Y:S01]  /*e6a0*/  IMAD.MOV.U32 R15, RZ, RZ, 0x40000040 ;  /* 0x40000040ff0f7424 */ /* 0x000fe200078e00ff */
[----:B------:R-:W-:Y:S01]  /*e6b0*/  R2UR UR5, R193 ;  /* 0x00000000c10572ca */ /* 0x000fe200000e0000 */
[----:B------:R-:W-:Y:S01]  /*e6c0*/  VIADD R12, R4, 0x402 ;  /* 0x00000402040c7836 */ /* 0x000fe20000000000 */
[----:B------:R-:W-:Y:S01]  /*e6d0*/  R2UR UR6, R8 ;  /* 0x00000000080672ca */ /* 0x000fe200000e0000 */
[----:B------:R-:W-:Y:S01]  /*e6e0*/  VIADD R8, R94, 0x4 ;  /* 0x000000045e087836 */ /* 0x000fe20000000000 */
[----:B------:R-:W-:Y:S01]  /*e6f0*/  R2UR UR7, R9 ;  /* 0x00000000090772ca */ /* 0x000fe200000e0000 */
[----:B------:R-:W-:Y:S01]  /*e700*/  IMAD.MOV.U32 R13, RZ, RZ, 0x40000040 ;  /* 0x40000040ff0d7424 */ /* 0x000fe200078e00ff */
[----:B------:R-:W-:Y:S01]  /*e710*/  MOV R9, 0x40000040 ;  /* 0x4000004000097802 */ /* 0x000fe20000000f00 */
[----:B------:R-:W-:-:S02]  /*e720*/  VIADD R10, R4, 0x404 ;  /* 0x00000404040a7836 */ /* 0x000fc40000000000 */
[----:B------:R-:W-:Y:S02]  /*e730*/  IMAD.MOV.U32 R11, RZ, RZ, 0x40000040 ;  /* 0x40000040ff0b7424 */ /* 0x000fe400078e00ff */
[----:B------:R-:W-:Y:S01]  /*e740*/  IMAD.MOV.U32 R95, RZ, RZ, 0x40000040 ;  /* 0x40000040ff5f7424 */ /* 0x000fe200078e00ff */
[----:B------:R-:W-:Y:S02]  /*e750*/  WARPGROUP.DEPBAR.LE gsb0, 0x0 ;  /* 0x00008000000079c5 */ /* 0x000fe40000010000 */
[----:B------:R-:W-:-:S06]  /*e760*/  WARPGROUP.ARRIVE ;  /* 0x00000000000079c5 */ /* 0x000fcc0000000000 */
[----:B------:R-:W-:Y:S01]  /*e770*/  HGMMA.64x128x16.F32 R24, gdesc[UR4], R24, gsb0 ;  /* 0x01e00000041879f0 */ /* 0x000fe20008000818 */
[----:B------:R-:W-:Y:S02]  /*e780*/  R2UR UR4, R190 ;  /* 0x00000000be0472ca */ /* 0x000fe400000e0000 */
[----:B------:R-:W-:Y:S02]  /*e790*/  R2UR UR5, R191 ;  /* 0x00000000bf0572ca */ /* 0x000fe400000e0000 */
[----:B------:R-:W-:Y:S01]  /*e7a0*/  R2UR UR6, R8 ;  /* 0x00000000080672ca */ /* 0x000fe200000e0000 */
[----:B------:R-:W-:Y:S01]  /*e7b0*/  VIADD R8, R94, 0x6 ;  /* 0x000000065e087836 */ /* 0x000fe20000000000 */
[----:B------:R-:W-:Y:S01]  /*e7c0*/  R2UR UR7, R9 ;  /* 0x00000000090772ca */ /* 0x000fe200000e0000 */
[----:B------:R-:W-:Y:S01]  /*e7d0*/  IMAD.MOV.U32 R9, RZ, RZ, 0x40000040 ;  /* 0x40000040ff097424 */ /* 0x000fe200078e00ff */
[----:B------:R-:W-:Y:S02]  /*e7e0*/  WARPGROUP.DEPBAR.LE gsb0, 0x0 ;  /* 0x00008000000079c5 */ /* 0x000fe40000010000 */
[----:B------:R-:W-:-:S09]  /*e7f0*/  WARPGROUP.ARRIVE ;  /* 0x00000000000079c5 */ /* 0x000fd20000000000 */
[----:B------:R-:W-:Y:S01]  /*e800*/  HGMMA.64x128x16.F32 R24, gdesc[UR4], R24, gsb0 ;  /* 0x01e00000041879f0 */ /* 0x000fe20008000818 */
[----:B------:R-:W-:Y:S02]  /*e810*/  R2UR UR4, R20 ;  /* 0x00000000140472ca */ /* 0x000fe400000e0000 */
[----:B------:R-:W-:Y:S02]  /*e820*/  R2UR UR5, R21 ;  /* 0x00000000150572ca */ /* 0x000fe400000e0000 */
[----:B------:R-:W-:Y:S02]  /*e830*/  R2UR UR6, R8 ;  /* 0x00000000080672ca */ /* 0x000fe400000e0000 */
[----:B------:R-:W-:Y:S01]  /*e840*/  R2UR UR7, R9 ;  /* 0x00000000090772ca */ /* 0x000fe200000e0000 */
[----:B------:R-:W-:Y:S01]  /*e850*/  IMAD.MOV.U32 R9, RZ, RZ, 0x40000040 ;  /* 0x40000040ff097424 */ /* 0x000fe200078e00ff */
[----:B------:R-:W-:Y:S01]  /*e860*/  IADD3 R8, R94, 0x400, RZ ;  /* 0x000004005e087810 */ /* 0x000fe20007ffe0ff */
[----:B------:R-:W-:-:S02]  /*e870*/  WARPGROUP.DEPBAR.LE gsb0, 0x0 ;  /* 0x00008000000079c5 */ /* 0x000fc40000010000 */
[----:B------:R-:W-:-:S08]  /*e880*/  WARPGROUP.ARRIVE ;  /* 0x00000000000079c5 */ /* 0x000fd00000000000 */
[----:B------:R-:W-:Y:S01]  /*e890*/  HGMMA.64x128x16.F32 R24, gdesc[UR4], R24, gsb0 ;  /* 0x01e00000041879f0 */ /* 0x000fe20008000818 */
[----:B------:R-:W-:Y:S02]  /*e8a0*/  R2UR UR4, R14 ;  /* 0x000000000e0472ca */ /* 0x000fe400000e0000 */
[----:B------:R-:W-:Y:S02]  /*e8b0*/  R2UR UR5, R15 ;  /* 0x000000000f0572ca */ /* 0x000fe400000e0000 */
[----:B------:R-:W-:Y:S01]  /*e8c0*/  R2UR UR6, R8 ;  /* 0x00000000080672ca */ /* 0x000fe200000e0000 */
[----:B------:R-:W-:Y:S01]  /*e8d0*/  VIADD R8, R94, 0x402 ;  /* 0x000004025e087836 */ /* 0x000fe20000000000 */
[----:B------:R-:W-:Y:S02]  /*e8e0*/  R2UR UR7, R9 ;  /* 0x00000000090772ca */ /* 0x000fe400000e0000 */
[----:B------:R-:W-:Y:S01]  /*e8f0*/  MOV R9, 0x40000040 ;  /* 0x4000004000097802 */ /* 0x000fe20000000f00 */
[----:B------:R-:W-:-:S02]  /*e900*/  WARPGROUP.DEPBAR.LE gsb0, 0x0 ;  /* 0x00008000000079c5 */ /* 0x000fc40000010000 */
[----:B------:R-:W-:-:S08]  /*e910*/  WARPGROUP.ARRIVE ;  /* 0x00000000000079c5 */ /* 0x000fd00000000000 */
[----:B------:R-:W-:Y:S01]  /*e920*/  HGMMA.64x128x16.F32 R24, gdesc[UR4], R24, gsb0 ;  /* 0x01e00000041879f0 */ /* 0x000fe20008000818 */
[----:B------:R-:W-:Y:S02]  /*e930*/  R2UR UR4, R12 ;  /* 0x000000000c0472ca */ /* 0x000fe400000e0000 */
[----:B------:R-:W-:Y:S02]  /*e940*/  R2UR UR5, R13 ;  /* 0x000000000d0572ca */ /* 0x000fe400000e0000 */
[----:B------:R-:W-:Y:S01]  /*e950*/  R2UR UR6, R8 ;  /* 0x00000000080672ca */ /* 0x000fe200000e0000 */
[C---:B------:R-:W-:Y:S01]  /*e960*/  VIADD R8, R94.reuse, 0x404 ;  /* 0x000004045e087836 */ /* 0x040fe20000000000 */
        /* <DEDUP_REMOVED lines=19> */
[----:B------:R-:W-:Y:S02]  /*eaa0*/  WARPGROUP.DEPBAR.LE gsb0, 0x0 ;  /* 0x00008000000079c5 */ /* 0x000fe40000010000 */
[----:B------:R-:W-:-:S10]  /*eab0*/  WARPGROUP.ARRIVE ;  /* 0x00000000000079c5 */ /* 0x000fd40000000000 */
[----:B------:R-:W-:Y:S03]  /*eac0*/  HGMMA.64x128x16.F32 R24, gdesc[UR4], R24, gsb0 ;  /* 0x01e00000041879f0 */ /* 0x000fe60008000818 */
[----:B------:R-:W-:Y:S02]  /*ead0*/  WARPGROUP.DEPBAR.LE gsb0, 0x0 ;  /* 0x00008000000079c5 */ /* 0x000fe40000010000 */
[----:B------:R-:W-:Y:S05]  /*eae0*/  @!P0 BRA `(.L_x_1863) ;  /* 0x0000000000048947 */ /* 0x000fea0003800000 */
[----:B------:R-:W-:Y:S01]  /*eaf0*/  BPT.TRAP 0x1 ;  /* 0x000000040000795c */ /* 0x000fe20000300000 */
.L_x_1863:
[----:B------:R-:W-:Y:S01]  /*eb00*/  ULDC UR4, c[0x0][0x9d8] ;  /* 0x0002760000047ab9 */ /* 0x000fe20000000800 */
[----:B01----:R-:W-:Y:S02]  /*eb10*/  VIADD R90, R90, 0x28840 ;  /* 0x000288405a5a7836 */ /* 0x003fe40000000000 */
[----:B------:R-:W-:Y:S01]  /*eb20*/  FMUL.FTZ R6, R24, UR4 ;  /* 0x0000000418067c20 */ /* 0x000fe20008410000 */
[----:B----4-:R-:W-:Y:S01]  /*eb30*/  FMUL.FTZ R89, R25, UR4 ;  /* 0x0000000419597c20 */ /* 0x010fe20008410000 */
[----:B------:R-:W0:Y:S01]  /*eb40*/  LDC R24, c[0x0][0x448] ;  /* 0x00011200ff187b82 */ /* 0x000e220000000800 */
[----:B------:R-:W-:Y:S01]  /*eb50*/  FMUL.FTZ R95, R33, UR4 ;  /* 0x00000004215f7c20 */ /* 0x000fe20008410000 */
[----:B------:R-:W-:Y:S01]  /*eb60*/  FMUL.FTZ R33, R39, UR4 ;  /* 0x0000000427217c20 */ /* 0x000fe20008410000 */
[----:B------:R-:W-:Y:S01]  /*eb70*/  FMUL.FTZ R39, R50, UR4 ;  /* 0x0000000432277c20 */ /* 0x000fe20008410000 */
[----:B------:R-:W-:Y:S01]  /*eb80*/  FMUL.FTZ R50, R66, UR4 ;  /* 0x0000000442327c20 */ /* 0x000fe20008410000 */
[----:B------:R-:W-:Y:S01]  /*eb90*/  FMUL.FTZ R66, R73, UR4 ;  /* 0x0000000449427c20 */ /* 0x000fe20008410000 */
[----:B------:R-:W-:-:S02]  /*eba0*/  IMAD.IADD R73, R200, 0x1, R198 ;  /* 0x00000001c8497824 */ /* 0x000fc400078e02c6 */
[----:B------:R-:W-:Y:S01]  /*ebb0*/  FMUL.FTZ R104, R52, UR4 ;  /* 0x0000000434687c20 */ /* 0x000fe20008410000 */
[----:B------:R-:W-:Y:S01]  /*ebc0*/  FMUL.FTZ R52, R70, UR4 ;  /* 0x0000000446347c20 */ /* 0x000fe20008410000 */
[----:B------:R-:W-:Y:S01]  /*ebd0*/  FMUL.FTZ R3, R27, UR4 ;  /* 0x000000041b037c20 */ /* 0x000fe20008410000 */
[----:B------:R-:W-:Y:S01]  /*ebe0*/  FMUL.FTZ R70, R81, UR4 ;  /* 0x0000000451467c20 */ /* 0x000fe20008410000 */
[----:B------:R-:W-:Y:S01]  /*ebf0*/  FMUL.FTZ R97, R37, UR4 ;  /* 0x0000000425617c20 */ /* 0x000fe20008410000 */
[----:B------:R-:W-:Y:S01]  /*ec00*/  MOV R27, 0xffffff80 ;  /* 0xffffff80001b7802 */ /* 0x000fe20000000f00 */
        /* <DEDUP_REMOVED lines=11> */
[----:B0-----:R-:W-:Y:S01]  /*ecc0*/  ISETP.NE.AND P1, PT, R24, 0x1, PT ;  /* 0x000000011800780c */ /* 0x001fe20003f25270 */
        /* <DEDUP_REMOVED lines=12> */
[----:B------:R-:W0:Y:S01]  /*ed90*/  @P1 LDC R24, c[0x0][0x44c] ;  /* 0x00011300ff181b82 */ /* 0x000e220000000800 */
[----:B------:R-:W-:Y:S01]  /*eda0*/  FMUL.FTZ R61, R65, UR4 ;  /* 0x00000004413d7c20 */ /* 0x000fe20008410000 */
[----:B------:R-:W-:Y:S01]  /*edb0*/  FMUL.FTZ R56, R78, UR4 ;  /* 0x000000044e387c20 */ /* 0x000fe20008410000 */
[----:B------:R-:W-:Y:S01]  /*edc0*/  FMUL.FTZ R35, R42, UR4 ;  /* 0x000000042a237c20 */ /* 0x000fe20008410000 */
[----:B------:R-:W-:Y:S01]  /*edd0*/  FMUL.FTZ R34, R43, UR4 ;  /* 0x000000042b227c20 */ /* 0x000fe20008410000 */
[----:B------:R-:W-:Y:S01]  /*ede0*/  FMUL.FTZ R100, R44, UR4 ;  /* 0x000000042c647c20 */ /* 0x000fe20008410000 */
[----:B------:R-:W-:Y:S01]  /*edf0*/  FMUL.FTZ R102, R48, UR4 ;  /* 0x0000000430667c20 */ /* 0x000fe20008410000 */
[----:B------:R-:W-:Y:S01]  /*ee00*/  FMUL.FTZ R105, R53, UR4 ;  /* 0x0000000435697c20 */ /* 0x000fe20008410000 */
[----:B------:R-:W1:Y:S01]  /*ee10*/  @P1 LDC R25, c[0x0][0x450] ;  /* 0x00011400ff191b82 */ /* 0x000e620000000800 */
        /* <DEDUP_REMOVED lines=15> */
[----:B0-----:R-:W-:-:S04]  /*ef10*/  @P1 IMAD.HI.U32 R24, R73, R24, RZ ;  /* 0x0000001849181227 */ /* 0x001fc800078e00ff */
[----:B------:R-:W-:Y:S01]  /*ef20*/  FMUL.FTZ R55, R79, UR4 ;  /* 0x000000044f377c20 */ /* 0x000fe20008410000 */
[----:B------:R-:W-:Y:S01]  /*ef30*/  FMUL.FTZ R69, R80, UR4 ;  /* 0x0000000450457c20 */ /* 0x000fe20008410000 */
[----:B------:R-:W-:Y:S01]  /*ef40*/  FMUL.FTZ R57, R82, UR4 ;  /* 0x0000000452397c20 */ /* 0x000fe20008410000 */
[----:B------:R-:W-:Y:S01]  /*ef50*/  FMUL.FTZ R42, R83, UR4 ;  /* 0x00000004532a7c20 */ /* 0x000fe20008410000 */
[----:B------:R-:W-:Y:S01]  /*ef60*/  FMUL.FTZ R71, R84, UR4 ;  /* 0x0000000454477c20 */ /* 0x000fe20008410000 */
[----:B------:R-:W-:Y:S01]  /*ef70*/  FMUL.FTZ R72, R85, UR4 ;  /* 0x0000000455487c20 */ /* 0x000fe20008410000 */
[----:B------:R-:W-:Y:S01]  /*ef80*/  FMUL.FTZ R43, R86, UR4 ;  /* 0x00000004562b7c20 */ /* 0x000fe20008410000 */
[----:B-1----:R-:W-:Y:S01]  /*ef90*/  @P1 SHF.R.U32.HI R73, RZ, R25, R24 ;  /* 0x00000019ff491219 */ /* 0x002fe20000011618 */
[----:B------:R-:W-:Y:S01]  /*efa0*/  FMUL.FTZ R44, R87, UR4 ;  /* 0x00000004572c7c20 */ /* 0x000fe20008410000 */
[----:B------:R-:W0:Y:S01]  /*efb0*/  LDC.64 R24, c[0x0][0x9e0] ;  /* 0x00027800ff187b82 */ /* 0x000e220000000a00 */
[C---:B------:R-:W-:Y:S01]  /*efc0*/  IADD3 R27, -R189.reuse, 0x1, R78 ;  /* 0x00000001bd1b7810 */ /* 0x040fe20007ffe14e */
[----:B------:R-:W1:Y:S01]  /*efd0*/  MUFU.TANH R6, R6 ;  /* 0x0000000600067308 */ /* 0x000e620000002400 */
[----:B------:R-:W2:Y:S01]  /*efe0*/  SHFL.IDX PT, R81, R73, RZ, 0x1c1f ;  /* 0x001c1fff49517589 */ /* 0x000ea200000e0000 */
[----:B------:R-:W-:Y:S01]  /*eff0*/  IMAD.U32 R75, RZ, RZ, UR38 ;  /* 0x00000026ff4b7e24 */ /* 0x000fe2000f8e00ff */
[----:B------:R-:W-:Y:S01]  /*f000*/  ULDC UR52, c[0x0][0x9dc] ;  /* 0x0002770000347ab9 */ /* 0x000fe20000000800 */
[----:B------:R-:W-:Y:S01]  /*f010*/  IADD3 R27, -R194, R27, R196 ;  /* 0x0000001bc21b7210 */ /* 0x000fe20007ffe1c4 */
[----:B------:R-:W-:Y:S01]  /*f020*/  ULOP3.LUT UR52, URZ, UR52, URZ, 0x33, !UPT ;  /* 0x000000343f347292 */ /* 0x000fe2000f8e333f */
[----:B------:R-:W-:-:S02]  /*f030*/  IADD3 R77, -R189, R196, R78 ;  /* 0x000000c4bd4d7210 */ /* 0x000fc40007ffe14e */
[----:B------:R-:W3:Y:S01]  /*f040*/  MUFU.TANH R89, R89 ;  /* 0x0000005900597308 */ /* 0x000ee20000002400 */
[----:B------:R-:W-:Y:S02]  /*f050*/  PRMT R90, R75, 0x654, R90 ;  /* 0x000006544b5a7816 */ /* 0x000fe4000000005a */
[----:B------:R-:W-:Y:S01]  /*f060*/  VIADD R75, R27, UR52 ;  /* 0x000000341b4b7c36 */ /* 0x000fe20008000000 */
[----:B------:R-:W-:Y:S01]  /*f070*/  LEA R76, R88, 0xffffff80, 0x7 ;  /* 0xffffff80584c7811 */ /* 0x000fe200078e38ff */
[----:B------:R4:W-:Y:S03]  /*f080*/  SYNCS.ARRIVE.TRANS64.RED.A1T0 RZ, [R90+URZ], RZ ;  /* 0x000000ff5aff79a7 */ /* 0x0009e6000810043f */
[----:B------:R-:W0:Y:S02]  /*f090*/  MUFU.TANH R0, R0 ;  /* 0x0000000000007308 */ /* 0x000e240000002400 */
[----:B0-----:R-:W-:Y:S01]  /*f0a0*/  ISETP.GE.AND P2, PT, R25, 0x1, PT ;  /* 0x000000011900780c */ /* 0x001fe20003f46270 */
[----:B------:R-:W-:-:S05]  /*f0b0*/  IMAD.IADD R80, R27, 0x1, R24 ;  /* 0x000000011b507824 */ /* 0x000fca00078e0218 */
[----:B------:R-:W0:Y:S01]  /*f0c0*/  MUFU.TANH R3, R3 ;  /* 0x0000000300037308 */ /* 0x000e220000002400 */
[----:B--2---:R-:W-:Y:S01]  /*f0d0*/  IMAD.IADD R79, R75, 0x1, R81 ;  /* 0x000000014b4f7824 */ /* 0x004fe200078e0251 */
[----:B------:R-:W-:-:S06]  /*f0e0*/  VIADDMNMX R82, R81, R80, R77, PT ;  /* 0x0000005051527246 */ /* 0x000fcc000380014d */
[----:B------:R-:W2:Y:S08]  /*f0f0*/  MUFU.TANH R91, R91 ;  /* 0x0000005b005b7308 */ /* 0x000eb00000002400 */
        /* <DEDUP_REMOVED lines=59> */
[----:B-1234-:R-:W-:Y:S05]  /*f4b0*/  @!P2 BRA `(.L_x_1864) ;  /* 0x000000000050a947 */ /* 0x01efea0003800000 */
[----:B------:R-:W-:Y:S01]  /*f4c0*/  IADD3 R81, -R194, R196, R81 ;  /* 0x000000c4c2517210 */ /* 0x000fe20007ffe151 */
[----:B------:R-:W-:Y:S03]  /*f4d0*/  BSSY B0, `(.L_x_1865) ;  /* 0x000000e000007945 */ /* 0x000fe60003800000 */
[----:B------:R-:W-:-:S13]  /*f4e0*/  ISETP.GT.AND P3, PT, R81, -0x1, PT ;  /* 0xffffffff5100780c */ /* 0x000fda0003f64270 */
[----:B------:R-:W-:Y:S05]  /*f4f0*/  @P3 BRA `(.L_x_1866) ;  /* 0x00000000001c3947 */ /* 0x000fea0003800000 */
[----:B------:R-:W-:Y:S02]  /*f500*/  ISETP.NE.AND P3, PT, R25, 0x1, PT ;  /* 0x000000011900780c */ /* 0x000fe40003f65270 */
[----:B------:R-:W-:-:S11]  /*f510*/  LOP3.LUT R81, RZ, R81, RZ, 0x33, !PT ;  /* 0x00000051ff517212 */ /* 0x000fd600078e33ff */
[----:B------:R-:W1:Y:S02]  /*f520*/  @P3 LDC.64 R26, c[0x0][0x9e8] ;  /* 0x00027a00ff1a3b82 */ /* 0x000e640000000a00 */
[----:B-1----:R-:W-:-:S05]  /*f530*/  @P3 IMAD.HI.U32 R26, R81, R26, RZ ;  /* 0x0000001a511a3227 */ /* 0x002fca00078e00ff */
[----:B------:R-:W-:-:S04]  /*f540*/  @P3 SHF.R.U32.HI R81, RZ, R27, R26 ;  /* 0x0000001bff513219 */ /* 0x000fc8000001161a */
[----:B------:R-:W-:Y:S01]  /*f550*/  LOP3.LUT R81, RZ, R81, RZ, 0x33, !PT ;  /* 0x00000051ff517212 */ /* 0x000fe200078e33ff */
[----:B------:R-:W-:Y:S06]  /*f560*/  BRA `(.L_x_1867) ;  /* 0x0000000000107947 */ /* 0x000fec0003800000 */
.L_x_1866:
[----:B------:R-:W-:-:S13]  /*f570*/  ISETP.NE.AND P3, PT, R25, 0x1, PT ;  /* 0x000000011900780c */ /* 0x000fda0003f65270 */
[----:B------:R-:W1:Y:S02]  /*f580*/  @P3 LDC.64 R26, c[0x0][0x9e8] ;  /* 0x00027a00ff1a3b82 */ /* 0x000e640000000a00 */
[----:B-1----:R-:W-:-:S05]  /*f590*/  @P3 IMAD.HI.U32 R26, R81, R26, RZ ;  /* 0x0000001a511a3227 */ /* 0x002fca00078e00ff */
[----:B------:R-:W-:-:S07]  /*f5a0*/  @P3 SHF.R.U32.HI R81, RZ, R27, R26 ;  /* 0x0000001bff513219 */ /* 0x000fce000001161a */
.L_x_1867:
[----:B------:R-:W-:Y:S05]  /*f5b0*/  BSYNC B0 ;  /* 0x0000000000007941 */ /* 0x000fea0003800000 */
.L_x_1865:
[----:B------:R-:W-:-:S04]  /*f5c0*/  IMAD R26, R81, R25, -R76 ;  /* 0x00000019511a7224 */ /* 0x000fc800078e0a4c */
[----:B------:R-:W-:-:S05]  /*f5d0*/  IMAD.IADD R26, R26, 0x1, -R189 ;  /* 0x000000011a1a7824 */ /* 0x000fca00078e0abd */
[----:B------:R-:W-:Y:S02]  /*f5e0*/  VIMNMX R79, R79, R26, !PT ;  /* 0x0000001a4f4f7248 */ /* 0x000fe40007fe0100 */
[----:B------:R-:W-:-:S07]  /*f5f0*/  VIADDMNMX R82, R26, R25, R82, PT ;  /* 0x000000191a527246 */ /* 0x000fce0003800152 */
.L_x_1864:
[C---:B------:R-:W-:Y:S01]  /*f600*/  ISETP.GE.AND P3, PT, R78.reuse, 0x2, PT ;  /* 0x000000024e00780c */ /* 0x040fe20003f66270 */
[----:B------:R-:W1:Y:S01]  /*f610*/  SHFL.IDX PT, R73, R73, 0x1, 0x1c1f ;  /* 0x003c1f0049497f89 */ /* 0x000e6200000e0000 */
[----:B------:R-:W-:Y:S02]  /*f620*/  ISETP.GE.AND P5, PT, R78, 0x9, PT ;  /* 0x000000094e00780c */ /* 0x000fe40003fa6270 */
[----:B------:R-:W-:Y:S02]  /*f630*/  ISETP.GT.AND P4, PT, R79, 0x1, !P3 ;  /* 0x000000014f00780c */ /* 0x000fe40005f84270 */
[----:B------:R-:W-:Y:S02]  /*f640*/  P2R R81, PR, RZ, 0x20 ;  /* 0x00000020ff517803 */ /* 0x000fe40000000000 */
[----:B------:R-:W-:-:S04]  /*f650*/  ISETP.LT.OR P4, PT, R82, 0x2, P4 ;  /* 0x000000025200780c */ /* 0x000fc80002781670 */
[----:B------:R-:W-:Y:S02]  /*f660*/  FSEL R89, R89, -INF , !P4 ;  /* 0xff80000059597808 */ /* 0x000fe40006000000 */
[----:B------:R-:W-:Y:S02]  /*f670*/  ISETP.GT.AND P4, PT, R79, 0x8, !P5 ;  /* 0x000000084f00780c */ /* 0x000fe40006f84270 */
[----:B------:R-:W-:Y:S02]  /*f680*/  ISETP.GE.AND P5, PT, R78, 0xa, PT ;  /* 0x0000000a4e00780c */ /* 0x000fe40003fa6270 */
[----:B------:R-:W-:Y:S02]  /*f690*/  ISETP.LT.OR P4, PT, R82, 0x9, P4 ;  /* 0x000000095200780c */ /* 0x000fe40002781670 */
[----:B------:R-:W-:Y:S02]  /*f6a0*/  P2R R83, PR, RZ, 0x20 ;  /* 0x00000020ff537803 */ /* 0x000fe40000000000 */
[----:B------:R-:W-:-:S02]  /*f6b0*/  FSEL R91, R91, -INF , !P4 ;  /* 0xff8000005b5b7808 */ /* 0x000fc40006000000 */
[C---:B------:R-:W-:Y:S02]  /*f6c0*/  ISETP.GT.AND P4, PT, R79.reuse, 0x9, !P5 ;  /* 0x000000094f00780c */ /* 0x040fe40006f84270 */
[----:B------:R-:W-:Y:S02]  /*f6d0*/  ISETP.GE.AND P5, PT, R78, 0x11, PT ;  /* 0x000000114e00780c */ /* 0x000fe40003fa6270 */
[----:B------:R-:W-:Y:S02]  /*f6e0*/  ISETP.LT.OR P4, PT, R82, 0xa, P4 ;  /* 0x0000000a5200780c */ /* 0x000fe40002781670 */
[----:B------:R-:W-:Y:S02]  /*f6f0*/  P2R R84, PR, RZ, 0x20 ;  /* 0x00000020ff547803 */ /* 0x000fe40000000000 */
[----:B0-----:R-:W-:Y:S02]  /*f700*/  FSEL R92, R92, -INF , !P4 ;  /* 0xff8000005c5c7808 */ /* 0x001fe40006000000 */
[----:B------:R-:W-:-:S02]  /*f710*/  ISETP.GT.AND P4, PT, R79, 0x10, !P5 ;  /* 0x000000104f00780c */ /* 0x000fc40006f84270 */
[----:B------:R-:W-:Y:S02]  /*f720*/  ISETP.GE.AND P5, PT, R78, 0x12, PT ;  /* 0x000000124e00780c */ /* 0x000fe40003fa6270 */
[----:B------:R-:W-:Y:S02]  /*f730*/  ISETP.LT.OR P4, PT, R82, 0x11, P4 ;  /* 0x000000115200780c */ /* 0x000fe40002781670 */
[----:B------:R-:W-:Y:S02]  /*f740*/  P2R R85, PR, RZ, 0x20 ;  /* 0x00000020ff557803 */ /* 0x000fe40000000000 */
[----:B------:R-:W-:Y:S02]  /*f750*/  FSEL R94, R94, -INF , !P4 ;  /* 0xff8000005e5e7808 */ /* 0x000fe40006000000 */
[----:B------:R-:W-:Y:S02]  /*f760*/  ISETP.GT.AND P4, PT, R79, 0x11, !P5 ;  /* 0x000000114f00780c */ /* 0x000fe40006f84270 */
[----:B------:R-:W-:-:S02]  /*f770*/  ISETP.GE.AND P5, PT, R78, 0x19, PT ;  /* 0x000000194e00780c */ /* 0x000fc40003fa6270 */
[----:B------:R-:W-:Y:S02]  /*f780*/  ISETP.LT.OR P4, PT, R82, 0x12, P4 ;  /* 0x000000125200780c */ /* 0x000fe40002781670 */
[----:B------:R-:W-:Y:S02]  /*f790*/  P2R R126, PR, RZ, 0x20 ;  /* 0x00000020ff7e7803 */ /* 0x000fe40000000000 */
[----:B------:R-:W-:Y:S02]  /*f7a0*/  FSEL R95, R95, -INF , !P4 ;  /* 0xff8000005f5f7808 */ /* 0x000fe40006000000 */
[----:B------:R-:W-:Y:S02]  /*f7b0*/  ISETP.GT.AND P4, PT, R79, 0x18, !P5 ;  /* 0x000000184f00780c */ /* 0x000fe40006f84270 */
[----:B------:R-:W-:Y:S02]  /*f7c0*/  ISETP.GE.AND P5, PT, R78, 0x1a, PT ;  /* 0x0000001a4e00780c */ /* 0x000fe40003fa6270 */
[----:B------:R-:W-:-:S02]  /*f7d0*/  ISETP.LT.OR P4, PT, R82, 0x19, P4 ;  /* 0x000000195200780c */ /* 0x000fc40002781670 */
[----:B------:R-:W-:Y:S02]  /*f7e0*/  P2R R86, PR, RZ, 0x20 ;  /* 0x00000020ff567803 */ /* 0x000fe40000000000 */
[----:B------:R-:W-:Y:S02]  /*f7f0*/  FSEL R96, R96, -INF , !P4 ;  /* 0xff80000060607808 */ /* 0x000fe40006000000 */
[----:B------:R-:W-:Y:S02]  /*f800*/  ISETP.GT.AND P4, PT, R79, 0x19, !P5 ;  /* 0x000000194f00780c */ /* 0x000fe40006f84270 */
[----:B------:R-:W-:Y:S02]  /*f810*/  ISETP.GE.AND P5, PT, R78, 0x21, PT ;  /* 0x000000214e00780c */ /* 0x000fe40003fa6270 */
[----:B------:R-:W-:Y:S02]  /*f820*/  ISETP.LT.OR P4, PT, R82, 0x1a, P4 ;  /* 0x0000001a5200780c */ /* 0x000fe40002781670 */
[----:B------:R-:W-:-:S02]  /*f830*/  P2R R87, PR, RZ, 0x20 ;  /* 0x00000020ff577803 */ /* 0x000fc40000000000 */
[----:B------:R-:W-:Y:S02]  /*f840*/  FSEL R97, R97, -INF , !P4 ;  /* 0xff80000061617808 */ /* 0x000fe40006000000 */
[----:B------:R-:W-:Y:S02]  /*f850*/  ISETP.GT.AND P4, PT, R79, 0x20, !P5 ;  /* 0x000000204f00780c */ /* 0x000fe40006f84270 */
[----:B------:R-:W-:Y:S02]  /*f860*/  ISETP.GE.AND P5, PT, R78, 0x22, PT ;  /* 0x000000224e00780c */ /* 0x000fe40003fa6270 */
[----:B------:R-:W-:Y:S02]  /*f870*/  ISETP.LT.OR P4, PT, R82, 0x21, P4 ;  /* 0x000000215200780c */ /* 0x000fe40002781670 */
[----:B------:R-:W-:Y:S02]  /*f880*/  P2R R90, PR, RZ, 0x20 ;  /* 0x00000020ff5a7803 */ /* 0x000fe40000000000 */
[----:B------:R-:W-:-:S02]  /*f890*/  FSEL R98, R98, -INF , !P4 ;  /* 0xff80000062627808 */ /* 0x000fc40006000000 */
[----:B------:R-:W-:Y:S02]  /*f8a0*/  ISETP.GT.AND P4, PT, R79, 0x21, !P5 ;  /* 0x000000214f00780c */ /* 0x000fe40006f84270 */
[----:B------:R-:W-:Y:S02]  /*f8b0*/  ISETP.GE.AND P5, PT, R78, 0x29, PT ;  /* 0x000000294e00780c */ /* 0x000fe40003fa6270 */
[----:B------:R-:W-:Y:S02]  /*f8c0*/  ISETP.LT.OR P4, PT, R82, 0x22, P4 ;  /* 0x000000225200780c */ /* 0x000fe40002781670 */
[----:B------:R-:W-:Y:S02]  /*f8d0*/  P2R R108, PR, RZ, 0x20 ;  /* 0x00000020ff6c7803 */ /* 0x000fe40000000000 */
[----:B------:R-:W-:Y:S02]  /*f8e0*/  FSEL R99, R99, -INF , !P4 ;  /* 0xff80000063637808 */ /* 0x000fe40006000000 */
        /* <DEDUP_REMOVED lines=89> */
[----:B------:R-:W-:Y:S02]  /*fe80*/  FSEL R68, R68, -INF , !P4 ;  /* 0xff80000044447808 */ /* 0x000fe40006000000 */
        /* <DEDUP_REMOVED lines=10> */
[----:B------:R-:W-:Y:S01]  /*ff30*/  FSEL R58, R71, -INF , !P6 ;  /* 0xff800000473a7808 */ /* 0x000fe20007000000 */
[----:B-1----:R-:W-:Y:S01]  /*ff40*/  IMAD.IADD R71, R75, 0x1, R73 ;  /* 0x000000014b477824 */ /* 0x002fe200078e0249 */
[----:B------:R-:W-:-:S04]  /*ff50*/  ISETP.GE.AND P6, PT, R78, 0x1, PT ;  /* 0x000000014e00780c */ /* 0x000fc80003fc6270 */
[----:B------:R-:W-:Y:S02]  /*ff60*/  P2R R125, PR, RZ, 0x40 ;  /* 0x00000040ff7d7803 */ /* 0x000fe40000000000 */
[----:B------:R-:W-:-:S04]  /*ff70*/  ISETP.GT.AND P6, PT, R79, RZ, !P6 ;  /* 0x000000ff4f00720c */ /* 0x000fc800077c4270 */
[----:B------:R-:W-:-:S04]  /*ff80*/  ISETP.LT.OR P6, PT, R82, 0x1, P6 ;  /* 0x000000015200780c */ /* 0x000fc800037c1670 */
[----:B------:R-:W-:Y:S02]  /*ff90*/  FSEL R74, R6, -INF , !P6 ;  /* 0xff800000064a7808 */ /* 0x000fe40007000000 */
[----:B------:R-:W-:-:S04]  /*ffa0*/  ISETP.GE.AND P6, PT, R78, 0x7a, PT ;  /* 0x0000007a4e00780c */ /* 0x000fc80003fc6270 */
[----:B------:R-:W-:Y:S02]  /*ffb0*/  P2R R78, PR, RZ, 0x40 ;  /* 0x00000040ff4e7803 */ /* 0x000fe40000000000 */
[----:B------:R-:W-:-:S04]  /*ffc0*/  ISETP.GT.AND P6, PT, R79, 0x79, !P6 ;  /* 0x000000794f00780c */ /* 0x000fc800077c4270 */
[----:B------:R-:W-:-:S04]  /*ffd0*/  ISETP.LT.OR P6, PT, R82, 0x7a, P6 ;  /* 0x0000007a5200780c */ /* 0x000fc800037c1670 */
[----:B------:R-:W-:Y:S02]  /*ffe0*/  FSEL R6, R72, -INF , !P6 ;  /* 0xff80000048067808 */ /* 0x000fe40007000000 */
[----:B------:R-:W-:Y:S01]  /*fff0*/  VIADDMNMX R72, R73, R80, R77, PT ;  /* 0x0000005049487246 */ /* 0x000fe2000380014d */
[----:B------:R-:W-:Y:S06]  /*10000*/  @!P2 BRA `(.L_x_1868) ;  /* 0x000000000050a947 */ /* 0x000fec0003800000 */
[----:B------:R-:W-:Y:S01]  /*10010*/  IADD3 R73, -R194, R196, R73 ;  /* 0x000000c4c2497210 */ /* 0x000fe20007ffe149 */
[----:B------:R-:W-:Y:S03]  /*10020*/  BSSY B0, `(.L_x_1869) ;  /* 0x000000e000007945 */ /* 0x000fe60003800000 */
        /* <DEDUP_REMOVED lines=9> */
.L_x_1870:
[----:B------:R-:W-:-:S13]  /*100c0*/  ISETP.NE.AND P6, PT, R25, 0x1, PT ;  /* 0x000000011900780c */ /* 0x000fda0003fc5270 */
[----:B------:R-:W0:Y:S02]  /*100d0*/  @P6 LDC.64 R26, c[0x0][0x9e8] ;  /* 0x00027a00ff1a6b82 */ /* 0x000e240000000a00 */
[----:B0-----:R-:W-:-:S05]  /*100e0*/  @P6 IMAD.HI.U32 R26, R73, R26, RZ ;  /* 0x0000001a491a6227 */ /* 0x001fca00078e00ff */
[----:B------:R-:W-:-:S07]  /*100f0*/  @P6 SHF.R.U32.HI R73, RZ, R27, R26 ;  /* 0x0000001bff496219 */ /* 0x000fce000001161a */
.L_x_1871:
[----:B------:R-:W-:Y:S05]  /*10100*/  BSYNC B0 ;  /* 0x0000000000007941 */ /* 0x000fea0003800000 */
.L_x_1869:
[----:B------:R-:W-:-:S05]  /*10110*/  IMAD R76, R73, R25, -R76 ;  /* 0x00000019494c7224 */ /* 0x000fca00078e0a4c */
[----:B------:R-:W-:-:S04]  /*10120*/  IADD3 R76, -R189, R76, RZ ;  /* 0x0000004cbd4c7210 */ /* 0x000fc80007ffe1ff */
[----:B------:R-:W-:Y:S02]  /*10130*/  VIMNMX R71, R71, R76, !PT ;  /* 0x0000004c47477248 */ /* 0x000fe40007fe0100 */
[----:B------:R-:W-:-:S07]  /*10140*/  VIADDMNMX R72, R76, R25, R72, PT ;  /* 0x000000194c487246 */ /* 0x000fce0003800148 */
.L_x_1868:
[----:B------:R-:W-:Y:S01]  /*10150*/  ISETP.GT.AND P3, PT, R71, 0x1, !P3 ;  /* 0x000000014700780c */ /* 0x000fe20005f64270 */
[----:B------:R-:W-:Y:S01]  /*10160*/  ULDC UR51, c[0x0][0x988] ;  /* 0x0002620000337ab9 */ /* 0x000fe20000000800 */
        /* <DEDUP_REMOVED lines=29> */
[C---:B------:R-:W-:Y:S02]  /*10340*/  ISETP.LT.OR P3, PT, R72.reuse, 0x12, P3 ;  /* 0x000000124800780c */ /* 0x040fe40001f61670 */
[----:B------:R-:W-:Y:S02]  /*10350*/  FMNMX.FTZ R27, R103, R26, !PT ;  /* 0x0000001a671b7209 */ /* 0x000fe40007810000 */
[----:B------:R-:W-:Y:S02]  /*10360*/  FSEL R31, R31, -INF , !P3 ;  /* 0xff8000001f1f7808 */ /* 0x000fe40005800000 */
        /* <DEDUP_REMOVED lines=45> */
[----:B------:R-:W-:Y:S01]  /*10640*/  ISETP.GT.AND P4, PT, R71, 0x71, !P4 ;  /* 0x000000714700780c */ /* 0x000fe20006784270 */
[----:B------:R-:W0:Y:S01]  /*10650*/  SHFL.BFLY PT, R26, R27, 0x2, 0x1f ;  /* 0x0c401f001b1a7f89 */ /* 0x000e2200000e0000 */
[----:B------:R-:W-:Y:S02]  /*10660*/  FSEL R39, R39, -INF , !P3 ;  /* 0xff80000027277808 */ /* 0x000fe40005800000 */
[----:B------:R-:W-:Y:S02]  /*10670*/  ISETP.NE.AND P3, PT, R111, RZ, PT ;  /* 0x000000ff6f00720c */ /* 0x000fe40003f65270 */
[C---:B------:R-:W-:Y:S02]  /*10680*/  ISETP.GT.AND P5, PT, R71.reuse, 0x78, !P5 ;  /* 0x000000784700780c */ /* 0x040fe40006fa4270 */
[----:B------:R-:W-:Y:S02]  /*10690*/  ISETP.GT.AND P3, PT, R71, 0x31, !P3 ;  /* 0x000000314700780c */ /* 0x000fe40005f64270 */
[----:B------:R-:W-:-:S02]  /*106a0*/  ISETP.LT.OR P4, PT, R72, 0x72, P4 ;  /* 0x000000724800780c */ /* 0x000fc40002781670 */
[C---:B------:R-:W-:Y:S02]  /*106b0*/  ISETP.LT.OR P3, PT, R72.reuse, 0x32, P3 ;  /* 0x000000324800780c */ /* 0x040fe40001f61670 */
[----:B------:R-:W-:Y:S02]  /*106c0*/  ISETP.LT.OR P5, PT, R72, 0x79, P5 ;  /* 0x000000794800780c */ /* 0x000fe40002fa1670 */
[----:B------:R-:W-:Y:S02]  /*106d0*/  FSEL R38, R38, -INF , !P3 ;  /* 0xff80000026267808 */ /* 0x000fe40005800000 */
[----:B------:R-:W-:Y:S02]  /*106e0*/  ISETP.NE.AND P3, PT, R112, RZ, PT ;  /* 0x000000ff7000720c */ /* 0x000fe40003f65270 */
[----:B------:R-:W-:Y:S02]  /*106f0*/  FSEL R42, R42, -INF , !P4 ;  /* 0xff8000002a2a7808 */ /* 0x000fe40006000000 */
[----:B------:R-:W-:-:S02]  /*10700*/  ISETP.GT.AND P3, PT, R71, 0x38, !P3 ;  /* 0x000000384700780c */ /* 0x000fc40005f64270 */
[----:B0-----:R-:W-:Y:S02]  /*10710*/  FMNMX.FTZ R26, R27, R26, !PT ;  /* 0x0000001a1b1a7209 */ /* 0x001fe40007810000 */
[----:B------:R-:W-:-:S03]  /*10720*/  ISETP.LT.OR P3, PT, R72, 0x39, P3 ;  /* 0x000000394800780c */ /* 0x000fc60001f61670 */
[----:B------:R-:W0:Y:S01]  /*10730*/  SHFL.BFLY PT, R217, R26, 0x1, 0x1f ;  /* 0x0c201f001ad97f89 */ /* 0x000e2200000e0000 */
[----:B------:R-:W-:Y:S02]  /*10740*/  FSEL R41, R41, -INF , !P3 ;  /* 0xff80000029297808 */ /* 0x000fe40005800000 */
[----:B------:R-:W-:-:S04]  /*10750*/  ISETP.NE.AND P3, PT, R113, RZ, PT ;  /* 0x000000ff7100720c */ /* 0x000fc80003f65270 */
[----:B------:R-:W-:-:S04]  /*10760*/  ISETP.GT.AND P3, PT, R71, 0x39, !P3 ;  /* 0x000000394700780c */ /* 0x000fc80005f64270 */
[----:B------:R-:W-:-:S04]  /*10770*/  ISETP.LT.OR P3, PT, R72, 0x3a, P3 ;  /* 0x0000003a4800780c */ /* 0x000fc80001f61670 */
[----:B------:R-:W-:Y:S02]  /*10780*/  FSEL R40, R40, -INF , !P3 ;  /* 0xff80000028287808 */ /* 0x000fe40005800000 */
[----:B------:R-:W-:-:S04]  /*10790*/  ISETP.NE.AND P3, PT, R114, RZ, PT ;  /* 0x000000ff7200720c */ /* 0x000fc80003f65270 */
[----:B------:R-:W-:Y:S02]  /*107a0*/  ISETP.GT.AND P3, PT, R71, 0x40, !P3 ;  /* 0x000000404700780c */ /* 0x000fe40005f64270 */
[----:B0-----:R-:W-:Y:S02]  /*107b0*/  FMNMX.FTZ R217, R26, R217, !PT ;  /* 0x000000d91ad97209 */ /* 0x001fe40007810000 */
[----:B------:R-:W-:-:S03]  /*107c0*/  ISETP.LT.OR P3, PT, R72, 0x41, P3 ;  /* 0x000000414800780c */ /* 0x000fc60001f61670 */
[----:B------:R-:W-:Y:S01]  /*107d0*/  FMUL.FTZ R81, R217, UR51 ;  /* 0x00000033d9517c20 */ /* 0x000fe20008410000 */
[----:B------:R-:W-:Y:S02]  /*107e0*/  FSEL R46, R46, -INF , !P3 ;  /* 0xff8000002e2e7808 */ /* 0x000fe40005800000 */
[----:B------:R-:W-:Y:S02]  /*107f0*/  ISETP.GT.AND P3, PT, R71, 0x41, !P6 ;  /* 0x000000414700780c */ /* 0x000fe40007764270 */
[----:B------:R-:W-:Y:S02]  /*10800*/  ISETP.NE.AND P6, PT, R128, RZ, PT ;  /* 0x000000ff8000720c */ /* 0x000fe40003fc5270 */
        /* <DEDUP_REMOVED lines=44> */
[----:B------:R-:W-:-:S04]  /*10ad0*/  ISETP.LT.OR P3, PT, R72, 0x71, P3 ;  /* 0x000000714800780c */ /* 0x000fc80001f61670 */
[----:B------:R-:W-:Y:S02]  /*10ae0*/  FSEL R57, R57, -INF , !P3 ;  /* 0xff80000039397808 */ /* 0x000fe40005800000 */
[----:B------:R-:W-:-:S04]  /*10af0*/  FSETP.NEU.FTZ.AND P3, PT, R217, -INF , PT ;  /* 0xff800000d900780b */ /* 0x000fc80003f7d000 */
[----:B------:R-:W-:Y:S02]  /*10b00*/  FSEL R81, R81, RZ, P3 ;  /* 0x000000ff51517208 */ /* 0x000fe40001800000 */
[----:B------:R-:W-:Y:S02]  /*10b10*/  ISETP.GT.AND P3, PT, R71, RZ, !P6 ;  /* 0x000000ff4700720c */ /* 0x000fe40007764270 */
[----:B------:R-:W-:Y:S01]  /*10b20*/  ISETP.NE.AND P6, PT, R78, RZ, PT ;  /* 0x000000ff4e00720c */ /* 0x000fe20003fc5270 */
[--C-:B------:R-:W-:Y:S01]  /*10b30*/  FFMA.FTZ R27, R89, UR51, -R81.reuse ;  /* 0x00000033591b7c23 */ /* 0x100fe20008010851 */
[----:B------:R-:W-:Y:S01]  /*10b40*/  ISETP.LT.OR P3, PT, R72, 0x1, P3 ;  /* 0x000000014800780c */ /* 0x000fe20001f61670 */
[--C-:B------:R-:W-:Y:S01]  /*10b50*/  FFMA.FTZ R166, R62, UR51, -R81.reuse ;  /* 0x000000333ea67c23 */ /* 0x100fe20008010851 */
[--C-:B------:R-:W-:Y:S01]  /*10b60*/  FFMA.FTZ R180, R74, UR51, -R81.reuse ;  /* 0x000000334ab47c23 */ /* 0x100fe20008010851 */
[--C-:B------:R-:W-:Y:S01]  /*10b70*/  FFMA.FTZ R182, R91, UR51, -R81.reuse ;  /* 0x000000335bb67c23 */ /* 0x100fe20008010851 */
[----:B------:R-:W-:Y:S01]  /*10b80*/  FSEL R0, R0, -INF , !P3 ;  /* 0xff80000000007808 */ /* 0x000fe20005800000 */
[----:B------:R-:W-:Y:S01]  /*10b90*/  MUFU.EX2 R27, R27 ;  /* 0x0000001b001b7308 */ /* 0x000fe20000000800 */
[----:B------:R-:W-:Y:S01]  /*10ba0*/  ISETP.GT.AND P3, PT, R71, 0x79, !P6 ;  /* 0x000000794700780c */ /* 0x000fe20007764270 */
[--C-:B------:R-:W-:Y:S01]  /*10bb0*/  FFMA.FTZ R73, R92, UR51, -R81.reuse ;  /* 0x000000335c497c23 */ /* 0x100fe20008010851 */
[----:B------:R-:W-:Y:S01]  /*10bc0*/  FMNMX.FTZ R75, R0, R3, !PT ;  /* 0x00000003004b7209 */ /* 0x000fe20007810000 */
[--C-:B------:R-:W-:Y:S01]  /*10bd0*/  FFMA.FTZ R154, R58, UR51, -R81.reuse ;  /* 0x000000333a9a7c23 */ /* 0x100fe20008010851 */
[----:B------:R-:W-:Y:S01]  /*10be0*/  ISETP.LT.OR P3, PT, R72, 0x7a, P3 ;  /* 0x0000007a4800780c */ /* 0x000fe20001f61670 */
[--C-:B------:R-:W-:Y:S01]  /*10bf0*/  FFMA.FTZ R176, R94, UR51, -R81.reuse ;  /* 0x000000335eb07c23 */ /* 0x100fe20008010851 */
[----:B------:R-:W-:Y:S01]  /*10c00*/  FMNMX.FTZ R26, R28, R75, !PT ;  /* 0x0000004b1c1a7209 */ /* 0x000fe20007810000 */
[----:B------:R-:W0:Y:S01]  /*10c10*/  MUFU.EX2 R180, R180 ;  /* 0x000000b400b47308 */ /* 0x000e220000000800 */
[----:B------:R-:W-:Y:S01]  /*10c20*/  FSEL R44, R44, -INF , !P3 ;  /* 0xff8000002c2c7808 */ /* 0x000fe20005800000 */
[--C-:B------:R-:W-:Y:S01]  /*10c30*/  FFMA.FTZ R162, R63, UR51, -R81.reuse ;  /* 0x000000333fa27c23 */ /* 0x100fe20008010851 */
[----:B------:R-:W-:Y:S01]  /*10c40*/  FMNMX.FTZ R75, R29, R26, !PT ;  /* 0x0000001a1d4b7209 */ /* 0x000fe20007810000 */
[--C-:B------:R-:W-:Y:S01]  /*10c50*/  FFMA.FTZ R156, R65, UR51, -R81.reuse ;  /* 0x00000033419c7c23 */ /* 0x100fe20008010851 */
[--C-:B------:R-:W-:Y:S01]  /*10c60*/  FFMA.FTZ R158, R67, UR51, -R81.reuse ;  /* 0x00000033439e7c23 */ /* 0x100fe20008010851 */
[--C-:B------:R-:W-:Y:S01]  /*10c70*/  FFMA.FTZ R152, R69, UR51, -R81.reuse ;  /* 0x0000003345987c23 */ /* 0x100fe20008010851 */
[----:B------:R-:W-:Y:S01]  /*10c80*/  FMNMX.FTZ R26, R30, R75, !PT ;  /* 0x0000004b1e1a7209 */ /* 0x000fe20007810000 */
[----:B------:R-:W1:Y:S01]  /*10c90*/  MUFU.EX2 R182, R182 ;  /* 0x000000b600b67308 */ /* 0x000e620000000800 */
[--C-:B------:R-:W-:Y:S01]  /*10ca0*/  FFMA.FTZ R95, R95, UR51, -R81.reuse ;  /* 0x000000335f5f7c23 */ /* 0x100fe20008010851 */
        /* <DEDUP_REMOVED lines=26> */
[----:B------:R-:W-:Y:S01]  /*10e50*/  FFMA.FTZ R79, R99, UR51, -R81 ;  /* 0x00000033634f7c23 */ /* 0x000fe20008010851 */
[----:B------:R-:W3:Y:S01]  /*10e60*/  MUFU.EX2 R176, R176 ;  /* 0x000000b000b07308 */ /* 0x000ee20000000800 */
[----:B------:R-:W-:Y:S01]  /*10e70*/  IMAD.MOV.U32 R60, RZ, RZ, R198 ;  /* 0x000000ffff3c7224 */ /* 0x000fe200078e00c6 */
[----:B------:R-:W-:-:S04]  /*10e80*/  FMNMX.FTZ R83, R39, R26, !PT ;  /* 0x0000001a27537209 */ /* 0x000fc80007810000 */
[----:B------:R-:W-:Y:S02]  /*10e90*/  FMNMX.FTZ R26, R38, R83, !PT ;  /* 0x00000053261a7209 */ /* 0x000fe40007810000 */
[----:B------:R-:W4:Y:S02]  /*10ea0*/  MUFU.EX2 R75, R95 ;  /* 0x0000005f004b7308 */ /* 0x000f240000000800 */
[----:B------:R-:W-:-:S04]  /*10eb0*/  FMNMX.FTZ R83, R41, R26, !PT ;  /* 0x0000001a29537209 */ /* 0x000fc80007810000 */
[----:B------:R-:W-:Y:S02]  /*10ec0*/  FMNMX.FTZ R83, R40, R83, !PT ;  /* 0x0000005328537209 */ /* 0x000fe40007810000 */
[----:B------:R-:W5:Y:S02]  /*10ed0*/  MUFU.EX2 R178, R178 ;  /* 0x000000b200b27308 */ /* 0x000f640000000800 */
[----:B------:R-:W-:-:S04]  /*10ee0*/  FMNMX.FTZ R26, R46, R83, !PT ;  /* 0x000000532e1a7209 */ /* 0x000fc80007810000 */
[----:B------:R-:W-:Y:S02]  /*10ef0*/  FMNMX.FTZ R85, R45, R26, !PT ;  /* 0x0000001a2d557209 */ /* 0x000fe40007810000 */
[----:B------:R-:W5:Y:S02]  /*10f00*/  MUFU.EX2 R77, R77 ;  /* 0x0000004d004d7308 */ /* 0x000f640000000800 */
[----:B------:R-:W-:-:S04]  /*10f10*/  FMNMX.FTZ R26, R48, R85, !PT ;  /* 0x00000055301a7209 */ /* 0x000fc80007810000 */
[----:B------:R-:W-:Y:S02]  /*10f20*/  FMNMX.FTZ R85, R47, R26, !PT ;  /* 0x0000001a2f557209 */ /* 0x000fe40007810000 */
[----:B------:R-:W-:Y:S02]  /*10f30*/  MUFU.EX2 R172, R172 ;  /* 0x000000ac00ac7308 */ /* 0x000fe40000000800 */
        /* <DEDUP_REMOVED lines=12> */
[----:B------:R-:W-:Y:S02]  /*11000*/  FMNMX.FTZ R71, R57, R26, !PT ;  /* 0x0000001a39477209 */ /* 0x000fe40007810000 */
[----:B------:R-:W-:Y:S02]  /*11010*/  FSEL R26, R43, -INF , !P5 ;  /* 0xff8000002b1a7808 */ /* 0x000fe40006800000 */
[----:B------:R-:W-:Y:S02]  /*11020*/  FMNMX.FTZ R71, R42, R71, !PT ;  /* 0x000000472a477209 */ /* 0x000fe40007810000 */
[----:B------:R-:W-:Y:S02]  /*11030*/  MUFU.EX2 R85, R103 ;  /* 0x0000006700557308 */ /* 0x000fe40000000800 */
[----:B------:R-:W-:-:S04]  /*11040*/  FMNMX.FTZ R71, R26, R71, !PT ;  /* 0x000000471a477209 */ /* 0x000fc80007810000 */
[----:B------:R-:W-:Y:S02]  /*11050*/  FMNMX.FTZ R71, R44, R71, !PT ;  /* 0x000000472c477209 */ /* 0x000fe40007810000 */
[----:B------:R-:W-:Y:S03]  /*11060*/  MUFU.EX2 R170, R170 ;  /* 0x000000aa00aa7308 */ /* 0x000fe60000000800 */
[----:B------:R-:W0:Y:S05]  /*11070*/  SHFL.BFLY PT, R62, R71, 0x2, 0x1f ;  /* 0x0c401f00473e7f89 */ /* 0x000e2a00000e0000 */
[----:B------:R-:W-:Y:S08]  /*11080*/  MUFU.EX2 R87, R105 ;  /* 0x0000006900577308 */ /* 0x000ff00000000800 */
[----:B------:R-:W-:Y:S08]  /*11090*/  MUFU.EX2 R164, R164 ;  /* 0x000000a400a47308 */ /* 0x000ff00000000800 */
[----:B------:R-:W-:Y:S01]  /*110a0*/  MUFU.EX2 R43, R107 ;  /* 0x0000006b002b7308 */ /* 0x000fe20000000800 */
[----:B0-----:R-:W-:-:S05]  /*110b0*/  FMNMX.FTZ R62, R71, R62, !PT ;  /* 0x0000003e473e7209 */ /* 0x001fca0007810000 */
[----:B------:R-:W0:Y:S02]  /*110c0*/  SHFL.BFLY PT, R71, R62, 0x1, 0x1f ;  /* 0x0c201f003e477f89 */ /* 0x000e2400000e0000 */
[----:B------:R-:W-:Y:S08]  /*110d0*/  MUFU.EX2 R166, R166 ;  /* 0x000000a600a67308 */ /* 0x000ff00000000800 */
[----:B------:R-:W-:Y:S08]  /*110e0*/  MUFU.EX2 R59, R59 ;  /* 0x0000003b003b7308 */ /* 0x000ff00000000800 */
[----:B------:R-:W-:Y:S01]  /*110f0*/  MUFU.EX2 R160, R160 ;  /* 0x000000a000a07308 */ /* 0x000fe20000000800 */
[----:B0-----:R-:W-:Y:S01]  /*11100*/  FMNMX.FTZ R218, R62, R71, !PT ;  /* 0x000000473eda7209 */ /* 0x001fe20007810000 */
[----:B------:R-:W-:-:S06]  /*11110*/  FFMA.FTZ R71, R6, UR51, -R81 ;  /* 0x0000003306477c23 */ /* 0x000fcc0008010851 */
[----:B------:R-:W-:Y:S01]  /*11120*/  MUFU.EX2 R61, R61 ;  /* 0x0000003d003d7308 */ /* 0x000fe20000000800 */
[----:B------:R-:W0:Y:S01]  /*11130*/  @P1 LDC R62, c[0x0][0x450] ;  /* 0x00011400ff3e1b82 */ /* 0x000e220000000800 */
[C---:B------:R-:W-:Y:S01]  /*11140*/  FSETP.NEU.FTZ.AND P3, PT, R218.reuse, -INF , PT ;  /* 0xff800000da00780b */ /* 0x040fe20003f7d000 */
[----:B------:R-:W-:-:S05]  /*11150*/  FMUL.FTZ R58, R218, UR51 ;  /* 0x00000033da3a7c20 */ /* 0x000fca0008410000 */
[----:B------:R-:W-:Y:S01]  /*11160*/  FSEL R81, R58, RZ, P3 ;  /* 0x000000ff3a517208 */ /* 0x000fe20001800000 */
[----:B------:R-:W-:Y:S04]  /*11170*/  MUFU.EX2 R162, R162 ;  /* 0x000000a200a27308 */ /* 0x000fe80000000800 */
[--C-:B------:R-:W-:Y:S01]  /*11180*/  FFMA.FTZ R181, R0, UR51, -R81.reuse ;  /* 0x0000003300b57c23 */ /* 0x100fe20008010851 */
[----:B------:R-:W-:Y:S01]  /*11190*/  FFMA.FTZ R0, R3, UR51, -R81 ;  /* 0x0000003303007c23 */ /* 0x000fe20008010851 */
[----:B------:R-:W-:Y:S01]  /*111a0*/  FADD.FTZ R3, R180, R27 ;  /* 0x0000001bb4037221 */ /* 0x000fe20000010000 */
[--C-:B------:R-:W-:Y:S01]  /*111b0*/  FFMA.FTZ R183, R28, UR51, -R81.reuse ;  /* 0x000000331cb77c23 */ /* 0x100fe20008010851 */
        /* <DEDUP_REMOVED lines=10> */
[----:B------:R-:W1:Y:S01]  /*11260*/  MUFU.EX2 R0, R0 ;  /* 0x0000000000007308 */ /* 0x000e620000000800 */
[----:B---3--:R-:W-:Y:S01]  /*11270*/  FADD.FTZ R6, R176, R3 ;  /* 0x00000003b0067221 */ /* 0x008fe20000010000 */
[--C-:B------:R-:W-:Y:S01]  /*11280*/  FFMA.FTZ R34, R34, UR51, -R81.reuse ;  /* 0x0000003322227c23 */ /* 0x100fe20008010851 */
[--C-:B------:R-:W-:Y:S01]  /*11290*/  FFMA.FTZ R175, R37, UR51, -R81.reuse ;  /* 0x0000003325af7c23 */ /* 0x100fe20008010851 */
[--C-:B------:R-:W-:Y:S01]  /*112a0*/  FFMA.FTZ R161, R50, UR51, -R81.reuse ;  /* 0x0000003332a17c23 */ /* 0x100fe20008010851 */
[----:B----4-:R-:W-:Y:S01]  /*112b0*/  FADD.FTZ R3, R75, R6 ;  /* 0x000000064b037221 */ /* 0x010fe20000010000 */
[--C-:B------:R-:W-:Y:S01]  /*112c0*/  FFMA.FTZ R36, R36, UR51, -R81.reuse ;  /* 0x0000003324247c23 */ /* 0x100fe20008010851 */
[----:B------:R-:W-:Y:S01]  /*112d0*/  FFMA.FTZ R169, R39, UR51, -R81 ;  /* 0x0000003327a97c23 */ /* 0x000fe20008010851 */
[----:B------:R-:W2:Y:S01]  /*112e0*/  MUFU.EX2 R183, R183 ;  /* 0x000000b700b77308 */ /* 0x000ea20000000800 */
[----:B-----5:R-:W-:Y:S01]  /*112f0*/  FADD.FTZ R48, R178, R3 ;  /* 0x00000003b2307221 */ /* 0x020fe20000010000 */
[--C-:B------:R-:W-:Y:S01]  /*11300*/  FFMA.FTZ R38, R38, UR51, -R81.reuse ;  /* 0x0000003326267c23 */ /* 0x100fe20008010851 */
[--C-:B------:R-:W-:Y:S01]  /*11310*/  FFMA.FTZ R171, R41, UR51, -R81.reuse ;  /* 0x0000003329ab7c23 */ /* 0x100fe20008010851 */
[--C-:B------:R-:W-:Y:S01]  /*11320*/  FFMA.FTZ R40, R40, UR51, -R81.reuse ;  /* 0x0000003328287c23 */ /* 0x100fe20008010851 */
[----:B------:R-:W-:Y:S01]  /*11330*/  FADD.FTZ R29, R77, R48 ;  /* 0x000000304d1d7221 */ /* 0x000fe20000010000 */
[--C-:B------:R-:W-:Y:S01]  /*11340*/  FFMA.FTZ R165, R46, UR51, -R81.reuse ;  /* 0x000000332ea57c23 */ /* 0x100fe20008010851 */
[----:B------:R-:W-:Y:S01]  /*11350*/  FFMA.FTZ R46, R45, UR51, -R81 ;  /* 0x000000332d2e7c23 */ /* 0x000fe20008010851 */
[----:B------:R-:W3:Y:S01]  /*11360*/  MUFU.EX2 R28, R28 ;  /* 0x0000001c001c7308 */ /* 0x000ee20000000800 */
[----:B-1----:R-:W-:Y:S01]  /*11370*/  FADD.FTZ R6, R181, R0 ;  /* 0x00000000b5067221 */ /* 0x002fe20000010000 */
[----:B------:R-:W-:Y:S01]  /*11380*/  FADD.FTZ R58, R172, R29 ;  /* 0x0000001dac3a7221 */ /* 0x000fe20000010000 */
[--C-:B------:R-:W-:Y:S01]  /*11390*/  FFMA.FTZ R48, R47, UR51, -R81.reuse ;  /* 0x000000332f307c23 */ /* 0x100fe20008010851 */
[--C-:B------:R-:W-:Y:S01]  /*113a0*/  FFMA.FTZ R163, R52, UR51, -R81.reuse ;  /* 0x0000003334a37c23 */ /* 0x100fe20008010851 */
[----:B------:R-:W-:Y:S01]  /*113b0*/  FFMA.FTZ R52, R51, UR51, -R81 ;  /* 0x0000003333347c23 */ /* 0x000fe20008010851 */
[----:B------:R-:W-:Y:S01]  /*113c0*/  FADD.FTZ R29, R79, R58 ;  /* 0x0000003a4f1d7221 */ /* 0x000fe20000010000 */
[----:B------:R-:W-:Y:S01]  /*113d0*/  F2FP.F16.F32.PACK_AB R180, R27, R180 ;  /* 0x000000b41bb4723e */ /* 0x000fe200000000ff */
        /* <DEDUP_REMOVED lines=9> */
[----:B---3--:R-:W-:Y:S01]  /*11470*/  FADD.FTZ R6, R28, R3 ;  /* 0x000000031c067221 */ /* 0x008fe20000010000 */
[----:B------:R-:W-:Y:S01]  /*11480*/  FADD.FTZ R58, R168, R29 ;  /* 0x0000001da83a7221 */ /* 0x000fe20000010000 */
[--C-:B------:R-:W-:Y:S01]  /*11490*/  FFMA.FTZ R55, R55, UR51, -R81.reuse ;  /* 0x0000003337377c23 */ /* 0x100fe20008010851 */
[----:B------:R-:W3:Y:S01]  /*114a0*/  @P1 LDC R31, c[0x0][0x44c] ;  /* 0x00011300ff1f1b82 */ /* 0x000ee20000000800 */
[--C-:B------:R-:W-:Y:S01]  /*114b0*/  FFMA.FTZ R57, R57, UR51, -R81.reuse ;  /* 0x0000003339397c23 */ /* 0x100fe20008010851 */
[----:B------:R-:W-:Y:S01]  /*114c0*/  FADD.FTZ R29, R85, R58 ;  /* 0x0000003a551d7221 */ /* 0x000fe20000010000 */
[----:B------:R-:W-:Y:S01]  /*114d0*/  FFMA.FTZ R42, R42, UR51, -R81 ;  /* 0x000000332a2a7c23 */ /* 0x000fe20008010851 */
[----:B------:R-:W4:Y:S01]  /*114e0*/  MUFU.EX2 R179, R179 ;  /* 0x000000b300b37308 */ /* 0x000f220000000800 */
[----:B-1----:R-:W-:Y:S01]  /*114f0*/  FADD.FTZ R3, R177, R6 ;  /* 0x00000006b1037221 */ /* 0x002fe20000010000 */
[----:B------:R-:W-:Y:S01]  /*11500*/  FADD.FTZ R58, R170, R29 ;  /* 0x0000001daa3a7221 */ /* 0x000fe20000010000 */
[--C-:B------:R-:W-:Y:S01]  /*11510*/  FFMA.FTZ R26, R26, UR51, -R81.reuse ;  /* 0x000000331a1a7c23 */ /* 0x100fe20008010851 */
[----:B------:R-:W-:Y:S01]  /*11520*/  FFMA.FTZ R44, R44, UR51, -R81 ;  /* 0x000000332c2c7c23 */ /* 0x000fe20008010851 */
[----:B------:R-:W-:Y:S01]  /*11530*/  F2FP.F16.F32.PACK_AB R181, R0, R181 ;  /* 0x000000b500b5723e */ /* 0x000fe200000000ff */
[----:B------:R-:W-:Y:S01]  /*11540*/  FADD.FTZ R29, R87, R58 ;  /* 0x0000003a571d7221 */ /* 0x000fe20000010000 */
[----:B------:R-:W-:Y:S01]  /*11550*/  F2FP.F16.F32.PACK_AB R182, R73, R182 ;  /* 0x000000b649b6723e */ /* 0x000fe200000000ff */
[----:B------:R-:W1:Y:S01]  /*11560*/  MUFU.EX2 R32, R32 ;  /* 0x0000002000207308 */ /* 0x000e620000000800 */
[----:B--2---:R-:W-:Y:S01]  /*11570*/  FADD.FTZ R6, R30, R3 ;  /* 0x000000031e067221 */ /* 0x004fe20000010000 */
[----:B------:R-:W-:Y:S01]  /*11580*/  FADD.FTZ R58, R164, R29 ;  /* 0x0000001da43a7221 */ /* 0x000fe20000010000 */
[----:B------:R-:W-:-:S02]  /*11590*/  F2FP.F16.F32.PACK_AB R176, R75, R176 ;  /* 0x000000b04bb0723e */ /* 0x000fc400000000ff */
[----:B------:R-:W-:Y:S01]  /*115a0*/  F2FP.F16.F32.PACK_AB R178, R77, R178 ;  /* 0x000000b24db2723e */ /* 0x000fe200000000ff */
[----:B------:R-:W-:Y:S01]  /*115b0*/  FADD.FTZ R29, R43, R58 ;  /* 0x0000003a2b1d7221 */ /* 0x000fe20000010000 */
[----:B------:R-:W-:Y:S01]  /*115c0*/  F2FP.F16.F32.PACK_AB R172, R79, R172 ;  /* 0x000000ac4fac723e */ /* 0x000fe200000000ff */
[----:B------:R-:W2:Y:S01]  /*115d0*/  MUFU.EX2 R173, R173 ;  /* 0x000000ad00ad7308 */ /* 0x000ea20000000800 */
[----:B----4-:R-:W-:Y:S01]  /*115e0*/  FADD.FTZ R3, R179, R6 ;  /* 0x00000006b3037221 */ /* 0x010fe20000010000 */
[----:B------:R-:W-:Y:S01]  /*115f0*/  FADD.FTZ R58, R166, R29 ;  /* 0x0000001da63a7221 */ /* 0x000fe20000010000 */
[----:B------:R-:W-:Y:S01]  /*11600*/  F2FP.F16.F32.PACK_AB R174, R83, R174 ;  /* 0x000000ae53ae723e */ /* 0x000fe200000000ff */
[----:B---3--:R-:W-:Y:S01]  /*11610*/  @P1 IMAD.HI.U32 R31, R198, R31, RZ ;  /* 0x0000001fc61f1227 */ /* 0x008fe200078e00ff */
[----:B------:R-:W-:-:S03]  /*11620*/  F2FP.F16.F32.PACK_AB R168, R85, R168 ;  /* 0x000000a855a8723e */ /* 0x000fc600000000ff */
[----:B------:R-:W-:Y:S01]  /*11630*/  FADD.FTZ R29, R59, R58 ;  /* 0x0000003a3b1d7221 */ /* 0x000fe20000010000 */
[----:B------:R-:W-:Y:S01]  /*11640*/  F2FP.F16.F32.PACK_AB R170, R87, R170 ;  /* 0x000000aa57aa723e */ /* 0x000fe200000000ff */
[----:B------:R-:W3:Y:S01]  /*11650*/  MUFU.EX2 R34, R34 ;  /* 0x0000002200227308 */ /* 0x000ee20000000800 */
[----:B-1----:R-:W-:Y:S01]  /*11660*/  FADD.FTZ R6, R32, R3 ;  /* 0x0000000320067221 */ /* 0x002fe20000010000 */
[----:B------:R-:W-:Y:S01]  /*11670*/  FADD.FTZ R58, R160, R29 ;  /* 0x0000001da03a7221 */ /* 0x000fe20000010000 */
[----:B0-----:R-:W-:Y:S02]  /*11680*/  @P1 SHF.R.U32.HI R60, RZ, R62, R31 ;  /* 0x0000003eff3c1219 */ /* 0x001fe4000001161f */
[----:B------:R-:W-:Y:S01]  /*11690*/  F2FP.F16.F32.PACK_AB R164, R43, R164 ;  /* 0x000000a42ba4723e */ /* 0x000fe200000000ff */
[----:B------:R-:W-:Y:S01]  /*116a0*/  FADD.FTZ R29, R61, R58 ;  /* 0x0000003a3d1d7221 */ /* 0x000fe20000010000 */
[----:B------:R-:W-:Y:S01]  /*116b0*/  F2FP.F16.F32.PACK_AB R166, R59, R166 ;  /* 0x000000a63ba6723e */ /* 0x000fe200000000ff */
[----:B------:R-:W0:Y:S01]  /*116c0*/  MUFU.EX2 R175, R175 ;  /* 0x000000af00af7308 */ /* 0x000e220000000800 */
[----:B--2---:R-:W-:Y:S01]  /*116d0*/  FADD.FTZ R3, R173, R6 ;  /* 0x00000006ad037221 */ /* 0x004fe20000010000 */
[----:B------:R-:W-:Y:S01]  /*116e0*/  FADD.FTZ R58, R162, R29 ;  /* 0x0000001da23a7221 */ /* 0x000fe20000010000 */
[----:B------:R-:W-:Y:S01]  /*116f0*/  IMAD.IADD R93, R93, 0x1, R60 ;  /* 0x000000015d5d7824 */ /* 0x000fe200078e023c */
[----:B------:R-:W-:-:S02]  /*11700*/  F2FP.F16.F32.PACK_AB R160, R61, R160 ;  /* 0x000000a03da0723e */ /* 0x000fc400000000ff */
[----:B------:R-:W-:Y:S01]  /*11710*/  F2FP.F16.F32.PACK_AB R183, R28, R183 ;  /* 0x000000b71cb7723e */ /* 0x000fe200000000ff */
[----:B------:R-:W-:Y:S01]  /*11720*/  IMAD.IADD R24, R93, 0x1, R24 ;  /* 0x000000015d187824 */ /* 0x000fe200078e0218 */
[----:B------:R-:W1:Y:S01]  /*11730*/  MUFU.EX2 R36, R36 ;  /* 0x0000002400247308 */ /* 0x000e620000000800 */
[----:B---3--:R-:W-:Y:S01]  /*11740*/  FADD.FTZ R6, R34, R3 ;  /* 0x0000000322067221 */ /* 0x008fe20000010000 */
[----:B------:R-:W-:Y:S02]  /*11750*/  F2FP.F16.F32.PACK_AB R177, R30, R177 ;  /* 0x000000b11eb1723e */ /* 0x000fe400000000ff */
[----:B------:R-:W-:Y:S02]  /*11760*/  F2FP.F16.F32.PACK_AB R179, R32, R179 ;  /* 0x000000b320b3723e */ /* 0x000fe400000000ff */
[----:B------:R-:W-:Y:S02]  /*11770*/  F2FP.F16.F32.PACK_AB R173, R34, R173 ;  /* 0x000000ad22ad723e */ /* 0x000fe400000000ff */
        /* <DEDUP_REMOVED lines=71> */
[----:B-1----:R-:W-:Y:S01]  /*11bf0*/  FADD.FTZ R58, R154, R27 ;  /* 0x0000001b9a3a7221 */ /* 0x002fe20000010000 */
[C---:B--2---:R-:W-:Y:S01]  /*11c00*/  FADD.FTZ R3, R155.reuse, R0 ;  /* 0x000000009b037221 */ /* 0x044fe20000010000 */
[----:B------:R-:W-:Y:S01]  /*11c10*/  F2FP.F16.F32.PACK_AB R155, R155, R26 ;  /* 0x0000001a9b9b723e */ /* 0x000fe200000000ff */
[----:B------:R-:W-:Y:S02]  /*11c20*/  VIADD R0, R88, 0xfffffffe ;  /* 0xfffffffe58007836 */ /* 0x000fe40000000000 */
[C---:B0-----:R-:W-:Y:S01]  /*11c30*/  FADD.FTZ R6, R71.reuse, R58 ;  /* 0x0000003a47067221 */ /* 0x041fe20000010000 */
[----:B------:R-:W-:Y:S01]  /*11c40*/  F2FP.F16.F32.PACK_AB R154, R71, R154 ;  /* 0x0000009a479a723e */ /* 0x000fe200000000ff */
[----:B------:R-:W-:Y:S06]  /*11c50*/  @!P2 BRA `(.L_x_1872) ;  /* 0x000000000048a947 */ /* 0x000fec0003800000 */
[C---:B------:R-:W-:Y:S01]  /*11c60*/  ISETP.GT.AND P3, PT, R93.reuse, RZ, PT ;  /* 0x000000ff5d00720c */ /* 0x040fe20003f64270 */
[----:B------:R-:W-:Y:S01]  /*11c70*/  BSSY B0, `(.L_x_1873) ;  /* 0x000000e000007945 */ /* 0x000fe20003800000 */
[----:B------:R-:W-:-:S11]  /*11c80*/  VIADD R26, R93, 0xffffffff ;  /* 0xffffffff5d1a7836 */ /* 0x000fd60000000000 */
[----:B------:R-:W-:Y:S05]  /*11c90*/  @P3 BRA `(.L_x_1874) ;  /* 0x00000000001c3947 */ /* 0x000fea0003800000 */
[----:B------:R-:W-:Y:S02]  /*11ca0*/  ISETP.NE.AND P3, PT, R25, 0x1, PT ;  /* 0x000000011900780c */ /* 0x000fe40003f65270 */
[----:B------:R-:W-:-:S11]  /*11cb0*/  IADD3 R27, -R93, RZ, RZ ;  /* 0x000000ff5d1b7210 */ /* 0x000fd60007ffe1ff */
[----:B------:R-:W0:Y:S02]  /*11cc0*/  @P3 LDC.64 R28, c[0x0][0x9e8] ;  /* 0x00027a00ff1c3b82 */ /* 0x000e240000000a00 */
[----:B0-----:R-:W-:-:S05]  /*11cd0*/  @P3 IMAD.HI.U32 R26, R27, R28, RZ ;  /* 0x0000001c1b1a3227 */ /* 0x001fca00078e00ff */
[----:B------:R-:W-:-:S04]  /*11ce0*/  @P3 SHF.R.U32.HI R27, RZ, R29, R26 ;  /* 0x0000001dff1b3219 */ /* 0x000fc8000001161a */
[----:B------:R-:W-:Y:S01]  /*11cf0*/  LOP3.LUT R26, RZ, R27, RZ, 0x33, !PT ;  /* 0x0000001bff1a7212 */ /* 0x000fe200078e33ff */
[----:B------:R-:W-:Y:S06]  /*11d00*/  BRA `(.L_x_1875) ;  /* 0x0000000000107947 */ /* 0x000fec0003800000 */
.L_x_1874:
[----:B------:R-:W-:-:S13]  /*11d10*/  ISETP.NE.AND P3, PT, R25, 0x1, PT ;  /* 0x000000011900780c */ /* 0x000fda0003f65270 */
[----:B------:R-:W0:Y:S02]  /*11d20*/  @P3 LDC.64 R28, c[0x0][0x9e8] ;  /* 0x00027a00ff1c3b82 */ /* 0x000e240000000a00 */
[----:B0-----:R-:W-:-:S05]  /*11d30*/  @P3 IMAD.HI.U32 R28, R26, R28, RZ ;  /* 0x0000001c1a1c3227 */ /* 0x001fca00078e00ff */
[----:B------:R-:W-:-:S07]  /*11d40*/  @P3 SHF.R.U32.HI R26, RZ, R29, R28 ;  /* 0x0000001dff1a3219 */ /* 0x000fce000001161c */
.L_x_1875:
[----:B------:R-:W-:Y:S05]  /*11d50*/  BSYNC B0 ;  /* 0x0000000000007941 */ /* 0x000fea0003800000 */
.L_x_1873:
[----:B------:R-:W-:-:S05]  /*11d60*/  IMAD R25, R26, R25, R25 ;  /* 0x000000191a197224 */ /* 0x000fca00078e0219 */
[----:B------:R-:W-:-:S07]  /*11d70*/  VIMNMX R24, R24, R25, PT ;  /* 0x0000001918187248 */ /* 0x000fce0003fe0100 */
.L_x_1872:
[----:B------:R-:W-:Y:S01]  /*11d80*/  SHF.R.S32.HI R25, RZ, 0x1f, R24 ;  /* 0x0000001fff197819 */ /* 0x000fe20000011418 */
[----:B------:R-:W-:Y:S01]  /*11d90*/  ULDC UR41, c[0x0][0x9e4] ;  /* 0x0002790000297ab9 */ /* 0x000fe20000000800 */
[----:B------:R-:W-:Y:S01]  /*11da0*/  ULDC UR5, c[0x0][0x9e4] ;  /* 0x0002790000057ab9 */ /* 0x000fe20000000800 */
[----:B------:R-:W-:Y:S01]  /*11db0*/  ULDC UR43, c[0x0][0x9d8] ;  /* 0x00027600002b7ab9 */ /* 0x000fe20000000800 */
[----:B------:R-:W-:Y:S01]  /*11dc0*/  LEA.HI R25, R25, R24, RZ, 0x7 ;  /* 0x0000001819197211 */ /* 0x000fe200078f38ff */
[----:B------:R-:W-:Y:S01]  /*11dd0*/  ULDC UR50, c[0x0][0x9d8] ;  /* 0x0002760000327ab9 */ /* 0x000fe20000000800 */
[----:B------:R-:W-:Y:S01]  /*11de0*/  ULDC UR48, c[0x0][0x9d8] ;  /* 0x0002760000307ab9 */ /* 0x000fe20000000800 */
[----:B------:R-:W-:Y:S01]  /*11df0*/  ULDC UR4, c[0x0][0x988] ;  /* 0x0002620000047ab9 */ /* 0x000fe20000000800 */
[----:B------:R-:W-:Y:S01]  /*11e00*/  SHF.R.S32.HI R25, RZ, 0x7, R25 ;  /* 0x00000007ff197819 */ /* 0x000fe20000011419 */
[----:B------:R-:W-:Y:S01]  /*11e10*/  ULDC UR7, c[0x0][0x988] ;  /* 0x0002620000077ab9 */ /* 0x000fe20000000800 */
[----:B------:R-:W-:Y:S01]  /*11e20*/  ULDC UR6, c[0x0][0x988] ;  /* 0x0002620000067ab9 */ /* 0x000fe20000000800 */
[----:B------:R-:W-:Y:S01]  /*11e30*/  ULDC UR49, c[0x0][0x9e0] ;  /* 0x0002780000317ab9 */ /* 0x000fe20000000800 */
[----:B------:R-:W-:Y:S01]  /*11e40*/  VIMNMX R213, R206, R25, !PT ;  /* 0x00000019ced57248 */ /* 0x000fe20007fe0100 */
[----:B------:R-:W-:Y:S01]  /*11e50*/  ULDC UR42, c[0x0][0x9e0] ;  /* 0x00027800002a7ab9 */ /* 0x000fe20000000800 */
[----:B------:R-:W-:-:S02]  /*11e60*/  CS2R R150, SRZ ;  /* 0x0000000000967805 */ /* 0x000fc4000001ff00 */
[----:B------:R-:W-:Y:S02]  /*11e70*/  CS2R R148, SRZ ;  /* 0x0000000000947805 */ /* 0x000fe4000001ff00 */
[----:B------:R-:W-:Y:S02]  /*11e80*/  ISETP.GE.AND P3, PT, R0, R213, PT ;  /* 0x000000d50000720c */ /* 0x000fe40003f66270 */
        /* <DEDUP_REMOVED lines=31> */
[----:B------:R-:W-:-:S07]  /*12080*/  IMAD.MOV.U32 R151, RZ, RZ, RZ ;  /* 0x000000ffff977224 */ /* 0x000fce00078e00ff */
.L_x_1896:
[----:B------:R-:W-:Y:S01]  /*12090*/  ISETP.NE.AND P3, PT, R199, RZ, PT ;  /* 0x000000ffc700720c */ /* 0x000fe20003f65270 */
[----:B------:R-:W-:Y:S01]  /*120a0*/  VIADD R214, R184, 0x1 ;  /* 0x00000001b8d67836 */ /* 0x000fe20000000000 */
[----:B------:R-:W-:Y:S05]  /*120b0*/  YIELD ;  /* 0x0000000000007946 */ /* 0x000fea0003800000 */
[----:B------:R-:W-:-:S04]  /*120c0*/  ISETP.NE.AND P4, PT, R214, 0x2, PT ;  /* 0x00000002d600780c */ /* 0x000fc80003f85270 */
[----:B------:R-:W-:Y:S02]  /*120d0*/  SEL R24, RZ, 0x1, P4 ;  /* 0x00000001ff187807 */ /* 0x000fe40002000000 */
[----:B------:R-:W-:Y:S02]  /*120e0*/  SEL R214, R214, RZ, P4 ;  /* 0x000000ffd6d67207 */ /* 0x000fe40002000000 */
[----:B------:R-:W-:Y:S01]  /*120f0*/  LOP3.LUT R215, R187, R24, RZ, 0x3c, !PT ;  /* 0x00000018bbd77212 */ /* 0x000fe200078e3cff */
[----:B------:R-:W-:Y:S06]  /*12100*/  @P3 BRA `(.L_x_1877) ;  /* 0x0000000000303947 */ /* 0x000fec0003800000 */
[----:B------:R-:W-:Y:S05]  /*12110*/  @!P0 BRA `(.L_x_1878) ;  /* 0x0000000000048947 */ /* 0x000fea0003800000 */
[----:B------:R-:W-:Y:S01]  /*12120*/  BPT.TRAP 0x1 ;  /* 0x000000040000795c */ /* 0x000fe20000300000 */
.L_x_1878:
[----:B------:R-:W-:Y:S01]  /*12130*/  IMAD R25, R214, 0x8, R18 ;  /* 0x00000008d6197824 */ /* 0x000fe200078e0212 */
[----:B------:R-:W-:-:S04]  /*12140*/  SHF.L.U32 R24, R215, 0x1f, RZ ;  /* 0x0000001fd7187819 */ /* 0x000fc800000006ff */
[----:B------:R0:W1:Y:S01]  /*12150*/  SYNCS.PHASECHK.TRANS64.TRYWAIT P4, [R25+URZ+0x28830], R24 ;  /* 0x02883018190075a7 */ /* 0x000062000808017f */
[----:B------:R-:W-:Y:S05]  /*12160*/  @!P0 BRA `(.L_x_1879) ;  /* 0x0000000000048947 */ /* 0x000fea0003800000 */
[----:B------:R-:W-:Y:S01]  /*12170*/  BPT.TRAP 0x1 ;  /* 0x000000040000795c */ /* 0x000fe20000300000 */
.L_x_1879:
[----:B------:R-:W-:Y:S04]  /*12180*/  BSSY B0, `(.L_x_1877) ;  /* 0x0000004000007945 */ /* 0x000fe80003800000 */
[----:B-1----:R-:W-:Y:S05]  /*12190*/  @P4 BRA `(.L_x_1880) ;  /* 0x0000000000084947 */ /* 0x002fea0003800000 */
[----:B------:R-:W1:Y:S02]  /*121a0*/  SYNCS.PHASECHK.TRANS64.TRYWAIT P4, [R25+URZ+0x28830], R24 ;  /* 0x02883018190075a7 */ /* 0x000e64000808017f */
[----:B-1----:R-:W-:Y:S05]  /*121b0*/  @!P4 BRA `(.L_x_1881) ;  /* 0x000001800090c947 */ /* 0x002fea0003800000 */
.L_x_1880:
[----:B------:R-:W-:Y:S05]  /*121c0*/  BSYNC B0 ;  /* 0x0000000000007941 */ /* 0x000fea0003800000 */
.L_x_1877:
[----:B------:R-:W2:Y:S01]  /*121d0*/  S2R R26, SR_TID.X ;  /* 0x00000000001a7919 */ /* 0x000ea20000002100 */
[----:B------:R-:W-:Y:S05]  /*121e0*/  WARPSYNC.ALL ;  /* 0x0000000000007948 */ /* 0x000fea0003800000 */
[----:B01----:R-:W-:Y:S01]  /*121f0*/  IMAD R24, R214, 0x800, R7 ;  /* 0x00000800d6187824 */ /* 0x003fe200078e0207 */
[----:B------:R-:W-:Y:S01]  /*12200*/  R2UR UR8, R4 ;  /* 0x00000000040872ca */ /* 0x000fe200000e0000 */
[----:B------:R-:W-:Y:S01]  /*12210*/  IMAD.MOV.U32 R25, RZ, RZ, 0x40000040 ;  /* 0x40000040ff197424 */ /* 0x000fe200078e00ff */
[----:B------:R-:W-:Y:S01]  /*12220*/  R2UR UR9, R5 ;  /* 0x00000000050972ca */ /* 0x000fe200000e0000 */
[----:B------:R-:W-:Y:S01]  /*12230*/  IMAD.MOV.U32 R29, RZ, RZ, 0x40000040 ;  /* 0x40000040ff1d7424 */ /* 0x000fe200078e00ff */
[C---:B------:R-:W-:Y:S01]  /*12240*/  IADD3 R28, R24.reuse, 0x2, RZ ;  /* 0x00000002181c7810 */ /* 0x040fe20007ffe0ff */
[----:B------:R-:W-:Y:S01]  /*12250*/  IMAD.MOV.U32 R27, RZ, RZ, 0x40000040 ;  /* 0x40000040ff1b7424 */ /* 0x000fe200078e00ff */
[----:B------:R-:W-:Y:S01]  /*12260*/  R2UR UR10, R24 ;  /* 0x00000000180a72ca */ /* 0x000fe200000e0000 */
[----:B------:R-:W-:Y:S01]  /*12270*/  IMAD.MOV.U32 R31, RZ, RZ, 0x40000040 ;  /* 0x40000040ff1f7424 */ /* 0x000fe200078e00ff */
[----:B------:R-:W-:Y:S01]  /*12280*/  R2UR UR14, R28 ;  /* 0x000000001c0e72ca */ /* 0x000fe200000e0000 */
[----:B------:R-:W-:Y:S01]  /*12290*/  VIADD R28, R24, 0x6 ;  /* 0x00000006181c7836 */ /* 0x000fe20000000000 */
[----:B------:R-:W-:-:S02]  /*122a0*/  R2UR UR11, R25 ;  /* 0x00000000190b72ca */ /* 0x000fc400000e0000 */
[----:B------:R-:W-:Y:S02]  /*122b0*/  R2UR UR15, R29 ;  /* 0x000000001d0f72ca */ /* 0x000fe400000e0000 */
[----:B------:R-:W-:Y:S01]  /*122c0*/  R2UR UR22, R28 ;  /* 0x000000001c1672ca */ /* 0x000fe200000e0000 */
[----:B------:R-:W-:Y:S01]  /*122d0*/  VIADD R28, R24, 0x402 ;  /* 0x00000402181c7836 */ /* 0x000fe20000000000 */
[----:B------:R-:W-:Y:S02]  /*122e0*/  R2UR UR19, R27 ;  /* 0x000000001b1372ca */ /* 0x000fe400000e0000 */
[----:B------:R-:W-:Y:S02]  /*122f0*/  R2UR UR23, R29 ;  /* 0x000000001d1772ca */ /* 0x000fe400000e0000 */
[----:B------:R-:W-:Y:S02]  /*12300*/  R2UR UR27, R27 ;  /* 0x000000001b1b72ca */ /* 0x000fe400000e0000 */
[----:B------:R-:W-:-:S02]  /*12310*/  R2UR UR30, R28 ;  /* 0x000000001c1e72ca */ /* 0x000fc400000e0000 */
[----:B------:R-:W-:Y:S02]  /*12320*/  R2UR UR31, R29 ;  /* 0x000000001d1f72ca */ /* 0x000fe400000e0000 */
[----:B--2---:R-:W-:Y:S02]  /*12330*/  SHF.R.U32.HI R26, RZ, 0x7, R26 ;  /* 0x00000007ff1a7819 */ /* 0x004fe4000001161a */
[----:B------:R-:W-:Y:S02]  /*12340*/  R2UR UR35, R31 ;  /* 0x000000001f2372ca */ /* 0x000fe400000e0000 */
[----:B------:R-:W-:Y:S01]  /*12350*/  R2UR UR47, R25 ;  /* 0x00000000192f72ca */ /* 0x000fe200000e0000 */
[----:B------:R-:W-:Y:S01]  /*12360*/  VIADD R30, R26, 0x8 ;  /* 0x000000081a1e7836 */ /* 0x000fe20000000000 */
[----:B------:R-:W-:Y:S01]  /*12370*/  R2UR UR12, R192 ;  /* 0x00000000c00c72ca */ /* 0x000fe200000e0000 */
[----:B------:R-:W-:Y:S01]  /*12380*/  VIADD R26, R24, 0x4 ;  /* 0x00000004181a7836 */ /* 0x000fe20000000000 */
[----:B------:R-:W-:-:S02]  /*12390*/  R2UR UR13, R193 ;  /* 0x00000000c10d72ca */ /* 0x000fc400000e0000 */
[----:B------:R0:W-:Y:S01]  /*123a0*/  BAR.SYNC.DEFER_BLOCKING R30, 0x100 ;  /* 0x0004001e0000751d */ /* 0x0001e20000010000 */
[----:B------:R-:W-:Y:S02]  /*123b0*/  R2UR UR16, R190 ;  /* 0x00000000be1072ca */ /* 0x000fe400000e0000 */
[----:B------:R-:W-:Y:S02]  /*123c0*/  R2UR UR18, R26 ;  /* 0x000000001a1272ca */ /* 0x000fe400000e0000 */
[C---:B------:R-:W-:Y:S02]  /*123d0*/  IADD3 R26, R24.reuse, 0x400, RZ ;  /* 0x00000400181a7810 */ /* 0x040fe40007ffe0ff */
[----:B------:R-:W-:Y:S01]  /*123e0*/  R2UR UR17, R191 ;  /* 0x00000000bf1172ca */ /* 0x000fe200000e0000 */
[----:B0-----:R-:W-:Y:S01]  /*123f0*/  VIADD R30, R24, 0x404 ;  /* 0x00000404181e7836 */ /* 0x001fe20000000000 */
[----:B------:R-:W-:Y:S01]  /*12400*/  R2UR UR26, R26 ;  /* 0x000000001a1a72ca */ /* 0x000fe200000e0000 */
[----:B------:R-:W-:Y:S01]  /*12410*/  VIADD R24, R24, 0x406 ;  /* 0x0000040618187836 */ /* 0x000fe20000000000 */
[----:B------:R-:W-:-:S02]  /*12420*/  R2UR UR20, R20 ;  /* 0x00000000141472ca */ /* 0x000fc400000e0000 */
[----:B------:R-:W-:Y:S02]  /*12430*/  R2UR UR34, R30 ;  /* 0x000000001e2272ca */ /* 0x000fe400000e0000 */
[----:B------:R-:W-:Y:S02]  /*12440*/  R2UR UR46, R24 ;  /* 0x00000000182e72ca */ /* 0x000fe400000e0000 */
[----:B------:R-:W-:Y:S02]  /*12450*/  R2UR UR21, R21 ;  /* 0x00000000151572ca */ /* 0x000fe400000e0000 */
[----:B------:R-:W-:Y:S02]  /*12460*/  R2UR UR24, R14 ;  /* 0x000000000e1872ca */ /* 0x000fe400000e0000 */
[----:B------:R-:W-:Y:S02]  /*12470*/  R2UR UR25, R15 ;  /* 0x000000000f1972ca */ /* 0x000fe400000e0000 */
[----:B------:R-:W-:Y:S01]  /*12480*/  R2UR UR28, R12 ;  /* 0x000000000c1c72ca */ /* 0x000fe200000e0000 */
[----:B------:R-:W-:Y:S01]  /*12490*/  WARPGROUP.ARRIVE ;  /* 0x00000000000079c5 */ /* 0x000fe20000000000 */
[----:B------:R-:W-:-:S02]  /*124a0*/  R2UR UR29, R13 ;  /* 0x000000000d1d72ca */ /* 0x000fc400000e0000 */
[----:B------:R-:W-:Y:S02]  /*124b0*/  R2UR UR32, R10 ;  /* 0x000000000a2072ca */ /* 0x000fe400000e0000 */
[----:B------:R-:W-:Y:S01]  /*124c0*/  R2UR UR33, R11 ;  /* 0x000000000b2172ca */ /* 0x000fe200000e0000 */
[----:B------:R-:W-:Y:S01]  /*124d0*/  HGMMA.64x128x16.F32 R24, gdesc[UR8], RZ, !UPT, gsb0 ;  /* 0x01e00000081879f0 */ /* 0x000fe2000c0008ff */
        /* <DEDUP_REMOVED lines=27> */
.L_x_1883:
[----:B------:R-:W-:Y:S01]  /*12690*/  SHF.L.U32 R187, R187, 0x1f, RZ ;  /* 0x0000001fbbbb7819 */ /* 0x000fe200000006ff */
[----:B------:R-:W-:-:S04]  /*126a0*/  IMAD R204, R184, 0x8, R18 ;  /* 0x00000008b8cc7824 */ /* 0x000fc800078e0212 */
[----:B------:R0:W1:Y:S01]  /*126b0*/  SYNCS.PHASECHK.TRANS64.TRYWAIT P3, [R204+URZ+0x28850], R187 ;  /* 0x028850bbcc0075a7 */ /* 0x000062000806017f */
[----:B------:R-:W-:Y:S05]  /*126c0*/  @!P0 BRA `(.L_x_1884) ;  /* 0x0000000000048947 */ /* 0x000fea0003800000 */
[----:B------:R-:W-:Y:S01]  /*126d0*/  BPT.TRAP 0x1 ;  /* 0x000000040000795c */ /* 0x000fe20000300000 */
.L_x_1884:
[----:B-1----:R-:W-:Y:S05]  /*126e0*/  @P3 BRA `(.L_x_1882) ;  /* 0x0000000000083947 */ /* 0x002fea0003800000 */
[----:B------:R-:W1:Y:S02]  /*126f0*/  SYNCS.PHASECHK.TRANS64.TRYWAIT P3, [R204+URZ+0x28850], R187 ;  /* 0x028850bbcc0075a7 */ /* 0x000e64000806017f */
[----:B-1----:R-:W-:Y:S05]  /*12700*/  @!P3 BRA `(.L_x_1885) ;  /* 0x0000017c0050b947 */ /* 0x002fea0003800000 */
.L_x_1882:
[----:B01----:R-:W-:Y:S01]  /*12710*/  IADD3 R187, R18, 0x400, RZ ;  /* 0x0000040012bb7810 */ /* 0x003fe20007ffe0ff */
[----:B------:R-:W-:Y:S01]  /*12720*/  IMAD.MOV.U32 R205, RZ, RZ, 0x40000040 ;  /* 0x40000040ffcd7424 */ /* 0x000fe200078e00ff */
[----:B------:R-:W-:Y:S05]  /*12730*/  WARPSYNC.ALL ;  /* 0x0000000000007948 */ /* 0x000fea0003800000 */
[----:B------:R-:W-:Y:S01]  /*12740*/  SHF.R.U32.HI R187, RZ, 0x4, R187 ;  /* 0x00000004ffbb7819 */ /* 0x000fe200000116bb */
[----:B------:R-:W-:Y:S01]  /*12750*/  WARPGROUP.ARRIVE ;  /* 0x00000000000079c5 */ /* 0x000fe20000000000 */
[----:B------:R-:W-:Y:S01]  /*12760*/  R2UR UR11, R205 ;  /* 0x00000000cd0b72ca */ /* 0x000fe200000e0000 */
[----:B------:R-:W-:Y:S01]  /*12770*/  IMAD.MOV.U32 R205, RZ, RZ, 0x40000040 ;  /* 0x40000040ffcd7424 */ /* 0x000fe200078e00ff */
[----:B------:R-:W-:-:S03]  /*12780*/  LOP3.LUT R187, R187, 0x3fff, RZ, 0xc0, !PT ;  /* 0x00003fffbbbb7812 */ /* 0x000fc600078ec0ff */
[----:B------:R-:W0:Y:S01]  /*12790*/  S2R R216, SR_TID.X ;  /* 0x0000000000d87919 */ /* 0x000e220000002100 */
[----:B------:R-:W-:-:S05]  /*127a0*/  LOP3.LUT R187, R187, 0x4000000, RZ, 0xfc, !PT ;  /* 0x04000000bbbb7812 */ /* 0x000fca00078efcff */
[----:B------:R-:W-:-:S05]  /*127b0*/  IMAD R204, R184, 0x800, R187 ;  /* 0x00000800b8cc7824 */ /* 0x000fca00078e02bb */
[----:B------:R-:W-:-:S13]  /*127c0*/  R2UR UR10, R204 ;  /* 0x00000000cc0a72ca */ /* 0x000fda00000e0000 */
[----:B------:R-:W-:Y:S01]  /*127d0*/  HGMMA.64x128x16.F32 R88, R180, gdesc[UR8].tnspB, R88, gsb0 ;  /* 0x41e00008b4587df0 */ /* 0x000fe20008000858 */
[----:B0-----:R-:W-:Y:S02]  /*127e0*/  SHF.R.U32.HI R216, RZ, 0x7, R216 ;  /* 0x00000007ffd87819 */ /* 0x001fe400000116d8 */
[----:B------:R-:W-:Y:S02]  /*127f0*/  WARPGROUP.DEPBAR.LE gsb0, 0x0 ;  /* 0x00008000000079c5 */ /* 0x000fe40000010000 */
[----:B------:R-:W-:Y:S01]  /*12800*/  VIADD R180, R204, 0x80 ;  /* 0x00000080ccb47836 */ /* 0x000fe20000000000 */
[----:B------:R-:W-:Y:S01]  /*12810*/  WARPGROUP.ARRIVE ;  /* 0x00000000000079c5 */ /* 0x000fe20000000000 */
[----:B------:R-:W-:-:S03]  /*12820*/  IMAD.MOV.U32 R181, RZ, RZ, 0x40000040 ;  /* 0x40000040ffb57424 */ /* 0x000fc600078e00ff */
[----:B------:R-:W-:Y:S02]  /*12830*/  R2UR UR10, R180 ;  /* 0x00000000b40a72ca */ /* 0x000fe400000e0000 */
[----:B------:R-:W-:-:S13]  /*12840*/  R2UR UR11, R181 ;  /* 0x00000000b50b72ca */ /* 0x000fda00000e0000 */
[----:B------:R-:W-:Y:S03]  /*12850*/  HGMMA.64x128x16.F32 R88, R176, gdesc[UR8].tnspB, R88, gsb0 ;  /* 0x41e00008b0587df0 */ /* 0x000fe60008000858 */
[----:B------:R-:W-:Y:S02]  /*12860*/  WARPGROUP.DEPBAR.LE gsb0, 0x0 ;  /* 0x00008000000079c5 */ /* 0x000fe40000010000 */
[----:B------:R-:W-:Y:S01]  /*12870*/  VIADD R176, R204, 0x100 ;  /* 0x00000100ccb07836 */ /* 0x000fe20000000000 */
[----:B------:R-:W-:Y:S01]  /*12880*/  MOV R177, 0x40000040 ;  /* 0x4000004000b17802 */ /* 0x000fe20000000f00 */
[----:B------:R-:W-:-:S03]  /*12890*/  WARPGROUP.ARRIVE ;  /* 0x00000000000079c5 */ /* 0x000fc60000000000 */
[----:B------:R-:W-:Y:S02]  /*128a0*/  R2UR UR10, R176 ;  /* 0x00000000b00a72ca */ /* 0x000fe400000e0000 */
[----:B------:R-:W-:-:S13]  /*128b0*/  R2UR UR11, R177 ;  /* 0x00000000b10b72ca */ /* 0x000fda00000e0000 */
[----:B------:R-:W-:Y:S03]  /*128c0*/  HGMMA.64x128x16.F32 R88, R172, gdesc[UR8].tnspB, R88, gsb0 ;  /* 0x41e00008ac587df0 */ /* 0x000fe60008000858 */
        /* <DEDUP_REMOVED lines=22> */
[C---:B------:R-:W-:Y:S01]  /*12a30*/  VIADD R160, R204.reuse, 0x300 ;  /* 0x00000300cca07836 */ /* 0x040fe20000000000 */
[----:B------:R-:W-:Y:S01]  /*12a40*/  WARPGROUP.ARRIVE ;  /* 0x00000000000079c5 */ /* 0x000fe20000000000 */
[----:B------:R-:W-:Y:S02]  /*12a50*/  IMAD.MOV.U32 R161, RZ, RZ, 0x40000040 ;  /* 0x40000040ffa17424 */ /* 0x000fe400078e00ff */
[----:B------:R-:W-:Y:S01]  /*12a60*/  VIADD R204, R204, 0x380 ;  /* 0x00000380cccc7836 */ /* 0x000fe20000000000 */
[----:B------:R-:W-:-:S02]  /*12a70*/  R2UR UR10, R160 ;  /* 0x00000000a00a72ca */ /* 0x000fc400000e0000 */
[----:B------:R-:W-:-:S13]  /*12a80*/  R2UR UR11, R161 ;  /* 0x00000000a10b72ca */ /* 0x000fda00000e0000 */
[----:B------:R-:W-:Y:S01]  /*12a90*/  HGMMA.64x128x16.F32 R88, R156, gdesc[UR8].tnspB, R88, gsb0 ;  /* 0x41e000089c587df0 */ /* 0x000fe20008000858 */
[----:B------:R-:W-:Y:S02]  /*12aa0*/  R2UR UR10, R204 ;  /* 0x00000000cc0a72ca */ /* 0x000fe400000e0000 */
[----:B------:R-:W-:Y:S01]  /*12ab0*/  R2UR UR11, R205 ;  /* 0x00000000cd0b72ca */ /* 0x000fe200000e0000 */
[----:B------:R-:W-:Y:S02]  /*12ac0*/  WARPGROUP.DEPBAR.LE gsb0, 0x0 ;  /* 0x00008000000079c5 */ /* 0x000fe40000010000 */
[----:B------:R-:W-:-:S10]  /*12ad0*/  WARPGROUP.ARRIVE ;  /* 0x00000000000079c5 */ /* 0x000fd40000000000 */
[----:B------:R-:W-:Y:S03]  /*12ae0*/  HGMMA.64x128x16.F32 R88, R152, gdesc[UR8].tnspB, R88, gsb0 ;  /* 0x41e0000898587df0 */ /* 0x000fe60008000858 */
[----:B------:R-:W-:Y:S02]  /*12af0*/  WARPGROUP.DEPBAR.LE gsb0, 0x0 ;  /* 0x00008000000079c5 */ /* 0x000fe40000010000 */
[----:B------:R-:W-:-:S05]  /*12b00*/  IADD3 R152, -R216, 0xb, RZ ;  /* 0x0000000bd8987810 */ /* 0x000fca0007ffe1ff */
[----:B------:R0:W-:Y:S06]  /*12b10*/  BAR.ARV R152, 0x100 ;  /* 0x000400980000751d */ /* 0x0001ec0000002000 */
[----:B------:R-:W-:Y:S05]  /*12b20*/  @!P0 BRA `(.L_x_1886) ;  /* 0x0000000000048947 */ /* 0x000fea0003800000 */
[----:B------:R-:W-:Y:S01]  /*12b30*/  BPT.TRAP 0x1 ;  /* 0x000000040000795c */ /* 0x000fe20000300000 */
.L_x_1886:
[----:B------:R-:W1:Y:S01]  /*12b40*/  @P1 LDC R153, c[0x0][0x44c] ;  /* 0x00011300ff991b82 */ /* 0x000e620000000800 */
[----:B0-----:R-:W-:Y:S02]  /*12b50*/  IMAD.IADD R152, R200, 0x1, R198 ;  /* 0x00000001c8987824 */ /* 0x001fe400078e02c6 */
        /* <DEDUP_REMOVED lines=16> */
[----:B------:R-:W-:Y:S01]  /*12c60*/  FMUL.FTZ R25, R25, UR50 ;  /* 0x0000003219197c20 */ /* 0x000fe20008410000 */
[----:B------:R-:W-:Y:S01]  /*12c70*/  FMUL.FTZ R26, R26, UR50 ;  /* 0x000000321a1a7c20 */ /* 0x000fe20008410000 */
[----:B------:R-:W-:Y:S01]  /*12c80*/  FMUL.FTZ R27, R27, UR50 ;  /* 0x000000321b1b7c20 */ /* 0x000fe20008410000 */
[----:B------:R-:W-:Y:S01]  /*12c90*/  FMUL.FTZ R28, R28, UR50 ;  /* 0x000000321c1c7c20 */ /* 0x000fe20008410000 */
[----:B------:R-:W-:Y:S01]  /*12ca0*/  FMUL.FTZ R29, R29, UR50 ;  /* 0x000000321d1d7c20 */ /* 0x000fe20008410000 */
[----:B------:R-:W-:Y:S01]  /*12cb0*/  FMUL.FTZ R30, R30, UR50 ;  /* 0x000000321e1e7c20 */ /* 0x000fe20008410000 */
[----:B-1----:R-:W-:-:S04]  /*12cc0*/  @P1 IMAD.HI.U32 R153, R152, R153, RZ ;  /* 0x0000009998991227 */ /* 0x002fc800078e00ff */
[----:B------:R-:W-:Y:S01]  /*12cd0*/  FMUL.FTZ R31, R31, UR50 ;  /* 0x000000321f1f7c20 */ /* 0x000fe20008410000 */
[----:B------:R-:W-:Y:S01]  /*12ce0*/  FMUL.FTZ R32, R32, UR50 ;  /* 0x0000003220207c20 */ /* 0x000fe20008410000 */
[----:B------:R-:W-:Y:S01]  /*12cf0*/  FMUL.FTZ R33, R33, UR50 ;  /* 0x0000003221217c20 */ /* 0x000fe20008410000 */
[----:B------:R-:W-:Y:S01]  /*12d00*/  FMUL.FTZ R34, R34, UR50 ;  /* 0x0000003222227c20 */ /* 0x000fe20008410000 */
[----:B------:R-:W-:Y:S01]  /*12d10*/  FMUL.FTZ R35, R35, UR50 ;  /* 0x0000003223237c20 */ /* 0x000fe20008410000 */
[----:B------:R-:W-:Y:S01]  /*12d20*/  FMUL.FTZ R36, R36, UR50 ;  /* 0x0000003224247c20 */ /* 0x000fe20008410000 */
[----:B------:R-:W-:Y:S01]  /*12d30*/  FMUL.FTZ R37, R37, UR50 ;  /* 0x0000003225257c20 */ /* 0x000fe20008410000 */
[----:B0-----:R-:W-:Y:S01]  /*12d40*/  @P1 SHF.R.U32.HI R152, RZ, R154, R153 ;  /* 0x0000009aff981219 */ /* 0x001fe20000011699 */
[----:B------:R-:W-:Y:S01]  /*12d50*/  FMUL.FTZ R153, R44, UR50 ;  /* 0x000000322c997c20 */ /* 0x000fe20008410000 */
[----:B------:R-:W-:Y:S01]  /*12d60*/  LEA R44, R214, R18, 0x3 ;  /* 0x00000012d62c7211 */ /* 0x000fe200078e18ff */
[----:B------:R-:W-:Y:S01]  /*12d70*/  FMUL.FTZ R154, R45, UR50 ;  /* 0x000000322d9a7c20 */ /* 0x000fe20008410000 */
[----:B------:R-:W-:-:S02]  /*12d80*/  IMAD.U32 R45, RZ, RZ, UR38 ;  /* 0x00000026ff2d7e24 */ /* 0x000fc4000f8e00ff */
[----:B------:R-:W-:Y:S01]  /*12d90*/  FMUL.FTZ R38, R38, UR50 ;  /* 0x0000003226267c20 */ /* 0x000fe20008410000 */
[----:B------:R-:W-:Y:S01]  /*12da0*/  FMUL.FTZ R39, R39, UR50 ;  /* 0x0000003227277c20 */ /* 0x000fe20008410000 */
[----:B------:R-:W-:Y:S02]  /*12db0*/  VIADD R44, R44, 0x28840 ;  /* 0x000288402c2c7836 */ /* 0x000fe40000000000 */
[----:B------:R-:W-:Y:S01]  /*12dc0*/  FMUL.FTZ R40, R40, UR50 ;  /* 0x0000003228287c20 */ /* 0x000fe20008410000 */
[----:B------:R-:W-:Y:S01]  /*12dd0*/  FMUL.FTZ R41, R41, UR50 ;  /* 0x0000003229297c20 */ /* 0x000fe20008410000 */
[----:B------:R-:W-:Y:S01]  /*12de0*/  FMUL.FTZ R42, R42, UR50 ;  /* 0x000000322a2a7c20 */ /* 0x000fe20008410000 */
[----:B------:R-:W-:Y:S01]  /*12df0*/  FMUL.FTZ R43, R43, UR50 ;  /* 0x000000322b2b7c20 */ /* 0x000fe20008410000 */
[----:B------:R-:W-:Y:S01]  /*12e00*/  PRMT R44, R45, 0x654, R44 ;  /* 0x000006542d2c7816 */ /* 0x000fe2000000002c */
        /* <DEDUP_REMOVED lines=30> */
[----:B------:R-:W-:Y:S01]  /*12ff0*/  IADD3 R87, -R189, 0x1, -R83 ;  /* 0x00000001bd577810 */ /* 0x000fe20007ffe953 */
[----:B------:R-:W1:Y:S01]  /*13000*/  MUFU.TANH R24, R24 ;  /* 0x0000001800187308 */ /* 0x000e620000002400 */
[----:B------:R2:W-:Y:S02]  /*13010*/  SYNCS.ARRIVE.TRANS64.RED.A1T0 RZ, [R44+URZ], RZ ;  /* 0x000000ff2cff79a7 */ /* 0x0005e4000810043f */
[----:B------:R-:W-:-:S05]  /*13020*/  IADD3 R87, -R194, R87, R196 ;  /* 0x00000057c2577210 */ /* 0x000fca0007ffe1c4 */
[----:B------:R-:W3:Y:S01]  /*13030*/  MUFU.TANH R25, R25 ;  /* 0x0000001900197308 */ /* 0x000ee20000002400 */
[C---:B------:R-:W-:Y:S02]  /*13040*/  VIADD R159, R87.reuse, UR49 ;  /* 0x00000031579f7c36 */ /* 0x040fe40008000000 */
[----:B------:R-:W-:-:S03]  /*13050*/  VIADD R158, R87, UR52 ;  /* 0x00000034579e7c36 */ /* 0x000fc60008000000 */
[----:B0-----:R-:W-:Y:S01]  /*13060*/  IADD3 R87, R159, R45, RZ ;  /* 0x0000002d9f577210 */ /* 0x001fe20007ffe0ff */
[----:B------:R-:W-:Y:S01]  /*13070*/  IMAD.IADD R86, R158, 0x1, R45 ;  /* 0x000000019e567824 */ /* 0x000fe200078e022d */
        /* <DEDUP_REMOVED lines=75> */
.L_x_1889:
[----:B------:R-:W-:-:S05]  /*13530*/  IMAD.U32 R162, RZ, RZ, UR41 ;  /* 0x00000029ffa27e24 */ /* 0x000fca000f8e00ff */
[----:B------:R-:W-:-:S13]  /*13540*/  ISETP.NE.AND P3, PT, R162, 0x1, PT ;  /* 0x00000001a200780c */ /* 0x000fda0003f65270 */
[----:B------:R-:W1:Y:S02]  /*13550*/  @P3 LDC.64 R44, c[0x0][0x9e8] ;  /* 0x00027a00ff2c3b82 */ /* 0x000e640000000a00 */
[----:B-1----:R-:W-:-:S05]  /*13560*/  @P3 IMAD.HI.U32 R44, R160, R44, RZ ;  /* 0x0000002ca02c3227 */ /* 0x002fca00078e00ff */
[----:B------:R-:W-:-:S07]  /*13570*/  @P3 SHF.R.U32.HI R160, RZ, R45, R44 ;  /* 0x0000002dffa03219 */ /* 0x000fce000001162c */
.L_x_1890:
[----:B------:R-:W-:Y:S05]  /*13580*/  BSYNC B0 ;  /* 0x0000000000007941 */ /* 0x000fea0003800000 */
.L_x_1888:
[----:B------:R-:W-:-:S04]  /*13590*/  IMAD R160, R160, R162, -R83 ;  /* 0x000000a2a0a07224 */ /* 0x000fc800078e0a53 */
[----:B------:R-:W-:-:S05]  /*135a0*/  IMAD.IADD R45, R160, 0x1, -R189 ;  /* 0x00000001a02d7824 */ /* 0x000fca00078e0abd */
[----:B------:R-:W-:Y:S02]  /*135b0*/  VIADDMNMX R87, R45, R162, R87, PT ;  /* 0x000000a22d577246 */ /* 0x000fe40003800157 */
[----:B------:R-:W-:-:S07]  /*135c0*/  VIMNMX R86, R86, R45, !PT ;  /* 0x0000002d56567248 */ /* 0x000fce0007fe0100 */
.L_x_1887:
[----:B------:R-:W-:Y:S01]  /*135d0*/  ISETP.GT.AND P3, PT, R0, -0x1, PT ;  /* 0xffffffff0000780c */ /* 0x000fe20003f64270 */
[----:B------:R-:W1:Y:S03]  /*135e0*/  SHFL.IDX PT, R152, R152, 0x1, 0x1c1f ;  /* 0x003c1f0098987f89 */ /* 0x000e6600000e0000 */
[C---:B------:R-:W-:Y:S02]  /*135f0*/  ISETP.GT.AND P5, PT, R86.reuse, RZ, P3 ;  /* 0x000000ff5600720c */ /* 0x040fe40001fa4270 */
[----:B------:R-:W-:Y:S02]  /*13600*/  ISETP.GT.AND P4, PT, R86, 0x1, P3 ;  /* 0x000000015600780c */ /* 0x000fe40001f84270 */
[C---:B------:R-:W-:Y:S02]  /*13610*/  ISETP.LT.OR P5, PT, R87.reuse, 0x1, P5 ;  /* 0x000000015700780c */ /* 0x040fe40002fa1670 */
[----:B------:R-:W-:-:S02]  /*13620*/  ISETP.LT.OR P4, PT, R87, 0x2, P4 ;  /* 0x000000025700780c */ /* 0x000fc40002781670 */
[----:B------:R-:W-:Y:S02]  /*13630*/  FSEL R44, R24, -INF , !P5 ;  /* 0xff800000182c7808 */ /* 0x000fe40006800000 */
[----:B------:R-:W-:Y:S02]  /*13640*/  FSEL R45, R25, -INF , !P4 ;  /* 0xff800000192d7808 */ /* 0x000fe40006000000 */
[C---:B------:R-:W-:Y:S02]  /*13650*/  ISETP.GT.AND P5, PT, R86.reuse, 0x8, P3 ;  /* 0x000000085600780c */ /* 0x040fe40001fa4270 */
[----:B------:R-:W-:Y:S02]  /*13660*/  ISETP.GT.AND P4, PT, R86, 0x9, P3 ;  /* 0x000000095600780c */ /* 0x000fe40001f84270 */
[C---:B------:R-:W-:Y:S02]  /*13670*/  ISETP.LT.OR P5, PT, R87.reuse, 0x9, P5 ;  /* 0x000000095700780c */ /* 0x040fe40002fa1670 */
[----:B------:R-:W-:-:S02]  /*13680*/  ISETP.LT.OR P4, PT, R87, 0xa, P4 ;  /* 0x0000000a5700780c */ /* 0x000fc40002781670 */
[----:B0-----:R-:W-:Y:S01]  /*13690*/  FSEL R28, R28, -INF , !P5 ;  /* 0xff8000001c1c7808 */ /* 0x001fe20006800000 */
[----:B-1----:R-:W-:Y:S01]  /*136a0*/  IMAD.IADD R159, R159, 0x1, R152 ;  /* 0x000000019f9f7824 */ /* 0x002fe200078e0298 */
[----:B------:R-:W-:Y:S02]  /*136b0*/  FSEL R29, R29, -INF , !P4 ;  /* 0xff8000001d1d7808 */ /* 0x000fe40006000000 */
[C---:B------:R-:W-:Y:S02]  /*136c0*/  ISETP.GT.AND P5, PT, R86.reuse, 0x10, P3 ;  /* 0x000000105600780c */ /* 0x040fe40001fa4270 */
        /* <DEDUP_REMOVED lines=81> */
[----:B------:R-:W-:Y:S02]  /*13be0*/  IADD3 R158, R158, R152, RZ ;  /* 0x000000989e9e7210 */ /* 0x000fe40007ffe0ff */
[----:B------:R-:W-:Y:S02]  /*13bf0*/  FSEL R157, R157, -INF , !P5 ;  /* 0xff8000009d9d7808 */ /* 0x000fe40006800000 */
[----:B------:R-:W-:Y:S01]  /*13c00*/  FSEL R85, R85, -INF , !P4 ;  /* 0xff80000055557808 */ /* 0x000fe20006000000 */
[----:B------:R-:W-:Y:S06]  /*13c10*/  @!P2 BRA `(.L_x_1891) ;  /* 0x000000000058a947 */ /* 0x000fec0003800000 */
[----:B------:R-:W-:Y:S01]  /*13c20*/  IADD3 R87, -R194, R196, R152 ;  /* 0x000000c4c2577210 */ /* 0x000fe20007ffe198 */
[----:B------:R-:W-:Y:S03]  /*13c30*/  BSSY B0, `(.L_x_1892) ;  /* 0x0000010000007945 */ /* 0x000fe60003800000 */
        /* <DEDUP_REMOVED lines=10> */
.L_x_1893:
[----:B------:R-:W-:-:S05]  /*13ce0*/  IMAD.U32 R86, RZ, RZ, UR41 ;  /* 0x00000029ff567e24 */ /* 0x000fca000f8e00ff */
[----:B------:R-:W-:-:S13]  /*13cf0*/  ISETP.NE.AND P4, PT, R86, 0x1, PT ;  /* 0x000000015600780c */ /* 0x000fda0003f85270 */
[----:B------:R-:W0:Y:S02]  /*13d00*/  @P4 LDC.64 R24, c[0x0][0x9e8] ;  /* 0x00027a00ff184b82 */ /* 0x000e240000000a00 */
[----:B0-----:R-:W-:-:S05]  /*13d10*/  @P4 IMAD.HI.U32 R24, R87, R24, RZ ;  /* 0x0000001857184227 */ /* 0x001fca00078e00ff */
[----:B------:R-:W-:-:S07]  /*13d20*/  @P4 SHF.R.U32.HI R87, RZ, R25, R24 ;  /* 0x00000019ff574219 */ /* 0x000fce0000011618 */
.L_x_1894:
[----:B------:R-:W-:Y:S05]  /*13d30*/  BSYNC B0 ;  /* 0x0000000000007941 */ /* 0x000fea0003800000 */
.L_x_1892:
[----:B------:R-:W-:-:S04]  /*13d40*/  IMAD R24, R87, R86, -R83 ;  /* 0x0000005657187224 */ /* 0x000fc800078e0a53 */
[----:B------:R-:W-:-:S05]  /*13d50*/  IMAD.IADD R25, R24, 0x1, -R189 ;  /* 0x0000000118197824 */ /* 0x000fca00078e0abd */
[----:B------:R-:W-:Y:S02]  /*13d60*/  VIADDMNMX R159, R25, R86, R159, PT ;  /* 0x00000056199f7246 */ /* 0x000fe4000380019f */
[----:B------:R-:W-:-:S07]  /*13d70*/  VIMNMX R158, R158, R25, !PT ;  /* 0x000000199e9e7248 */ /* 0x000fce0007fe0100 */
.L_x_1891:
[----:B------:R-:W-:Y:S01]  /*13d80*/  FMNMX.FTZ R24, R44, R217, !PT ;  /* 0x000000d92c187209 */ /* 0x000fe20007810000 */
[----:B------:R-:W-:Y:S01]  /*13d90*/  UMOV UR51, UR7 ;  /* 0x0000000700337c82 */ /* 0x000fe20008000000 */
[----:B------:R-:W-:Y:S02]  /*13da0*/  ISETP.GT.AND P5, PT, R158, 0x8, P3 ;  /* 0x000000089e00780c */ /* 0x000fe40001fa4270 */
[----:B------:R-:W-:Y:S02]  /*13db0*/  FMNMX.FTZ R25, R45, R24, !PT ;  /* 0x000000182d197209 */ /* 0x000fe40007810000 */
[----:B------:R-:W-:Y:S02]  /*13dc0*/  ISETP.LT.OR P5, PT, R159, 0x9, P5 ;  /* 0x000000099f00780c */ /* 0x000fe40002fa1670 */
        /* <DEDUP_REMOVED lines=44> */
[----:B------:R-:W-:Y:S02]  /*14090*/  ISETP.LT.OR P5, PT, R159, 0x29, P5 ;  /* 0x000000299f00780c */ /* 0x000fe40002fa1670 */
[----:B------:R-:W-:Y:S02]  /*140a0*/  FMNMX.FTZ R24, R72, R25, !PT ;  /* 0x0000001948187209 */ /* 0x000fe40007810000 */
[----:B------:R-:W-:Y:S02]  /*140b0*/  FSEL R39, R39, -INF , !P4 ;  /* 0xff80000027277808 */ /* 0x000fe40006000000 */
[----:B------:R-:W-:Y:S02]  /*140c0*/  ISETP.GT.AND P4, PT, R158, 0x21, P3 ;  /* 0x000000219e00780c */ /* 0x000fe40001f84270 */
[----:B------:R-:W-:Y:S02]  /*140d0*/  FSEL R46, R46, -INF , !P5 ;  /* 0xff8000002e2e7808 */ /* 0x000fe40006800000 */
[----:B------:R-:W-:-:S02]  /*140e0*/  FMNMX.FTZ R25, R73, R24, !PT ;  /* 0x0000001849197209 */ /* 0x000fc40007810000 */
[----:B------:R-:W-:Y:S02]  /*140f0*/  ISETP.GT.AND P5, PT, R158, 0x30, P3 ;  /* 0x000000309e00780c */ /* 0x000fe40001fa4270 */
[C---:B------:R-:W-:Y:S02]  /*14100*/  ISETP.LT.OR P4, PT, R159.reuse, 0x22, P4 ;  /* 0x000000229f00780c */ /* 0x040fe40002781670 */
[----:B------:R-:W-:Y:S02]  /*14110*/  FMNMX.FTZ R24, R76, R25, !PT ;  /* 0x000000194c187209 */ /* 0x000fe40007810000 */
[----:B------:R-:W-:Y:S02]  /*14120*/  ISETP.LT.OR P5, PT, R159, 0x31, P5 ;  /* 0x000000319f00780c */ /* 0x000fe40002fa1670 */
[----:B------:R-:W-:Y:S02]  /*14130*/  FSEL R43, R43, -INF , !P4 ;  /* 0xff8000002b2b7808 */ /* 0x000fe40006000000 */
[----:B------:R-:W-:-:S02]  /*14140*/  ISETP.GT.AND P4, PT, R158, 0x29, P3 ;  /* 0x000000299e00780c */ /* 0x000fc40001f84270 */
[----:B------:R-:W-:Y:S02]  /*14150*/  FMNMX.FTZ R25, R77, R24, !PT ;  /* 0x000000184d197209 */ /* 0x000fe40007810000 */
[----:B------:R-:W-:Y:S02]  /*14160*/  FSEL R50, R50, -INF , !P5 ;  /* 0xff80000032327808 */ /* 0x000fe40006800000 */
[----:B------:R-:W-:Y:S02]  /*14170*/  ISETP.GT.AND P5, PT, R158, 0x38, P3 ;  /* 0x000000389e00780c */ /* 0x000fe40001fa4270 */
[C---:B------:R-:W-:Y:S02]  /*14180*/  ISETP.LT.OR P4, PT, R159.reuse, 0x2a, P4 ;  /* 0x0000002a9f00780c */ /* 0x040fe40002781670 */
[----:B------:R-:W-:Y:S02]  /*14190*/  FMNMX.FTZ R24, R80, R25, !PT ;  /* 0x0000001950187209 */ /* 0x000fe40007810000 */
[----:B------:R-:W-:-:S02]  /*141a0*/  ISETP.LT.OR P5, PT, R159, 0x39, P5 ;  /* 0x000000399f00780c */ /* 0x000fc40002fa1670 */
[----:B------:R-:W-:Y:S02]  /*141b0*/  FSEL R47, R47, -INF , !P4 ;  /* 0xff8000002f2f7808 */ /* 0x000fe40006000000 */
[----:B------:R-:W-:Y:S02]  /*141c0*/  FMNMX.FTZ R24, R81, R24, !PT ;  /* 0x0000001851187209 */ /* 0x000fe40007810000 */
[----:B------:R-:W-:Y:S02]  /*141d0*/  ISETP.GT.AND P4, PT, R158, 0x31, P3 ;  /* 0x000000319e00780c */ /* 0x000fe40001f84270 */
[----:B------:R-:W-:Y:S02]  /*141e0*/  FSEL R54, R54, -INF , !P5 ;  /* 0xff80000036367808 */ /* 0x000fe40006800000 */
[----:B------:R-:W-:Y:S02]  /*141f0*/  ISETP.GT.AND P5, PT, R158, 0x40, P3 ;  /* 0x000000409e00780c */ /* 0x000fe40001fa4270 */
[----:B------:R-:W-:-:S02]  /*14200*/  FMNMX.FTZ R24, R157, R24, !PT ;  /* 0x000000189d187209 */ /* 0x000fc40007810000 */
[C---:B------:R-:W-:Y:S02]  /*14210*/  ISETP.LT.OR P4, PT, R159.reuse, 0x32, P4 ;  /* 0x000000329f00780c */ /* 0x040fe40002781670 */
[----:B------:R-:W-:Y:S02]  /*14220*/  ISETP.LT.OR P5, PT, R159, 0x41, P5 ;  /* 0x000000419f00780c */ /* 0x000fe40002fa1670 */
[----:B------:R-:W-:Y:S02]  /*14230*/  FMNMX.FTZ R25, R85, R24, !PT ;  /* 0x0000001855197209 */ /* 0x000fe40007810000 */
[----:B------:R-:W-:Y:S02]  /*14240*/  FSEL R51, R51, -INF , !P4 ;  /* 0xff80000033337808 */ /* 0x000fe40006000000 */
[----:B------:R-:W-:Y:S01]  /*14250*/  ISETP.GT.AND P4, PT, R158, 0x39, P3 ;  /* 0x000000399e00780c */ /* 0x000fe20001f84270 */
[----:B------:R-:W0:Y:S01]  /*14260*/  SHFL.BFLY PT, R24, R25, 0x2, 0x1f ;  /* 0x0c401f0019187f89 */ /* 0x000e2200000e0000 */
[----:B------:R-:W-:-:S02]  /*14270*/  FSEL R58, R58, -INF , !P5 ;  /* 0xff8000003a3a7808 */ /* 0x000fc40006800000 */
[C---:B------:R-:W-:Y:S02]  /*14280*/  ISETP.GT.AND P5, PT, R158.reuse, 0x48, P3 ;  /* 0x000000489e00780c */ /* 0x040fe40001fa4270 */
[C---:B------:R-:W-:Y:S02]  /*14290*/  ISETP.LT.OR P4, PT, R159.reuse, 0x3a, P4 ;  /* 0x0000003a9f00780c */ /* 0x040fe40002781670 */
[----:B------:R-:W-:Y:S02]  /*142a0*/  ISETP.LT.OR P5, PT, R159, 0x49, P5 ;  /* 0x000000499f00780c */ /* 0x000fe40002fa1670 */
[----:B------:R-:W-:Y:S02]  /*142b0*/  FSEL R55, R55, -INF , !P4 ;  /* 0xff80000037377808 */ /* 0x000fe40006000000 */
[----:B------:R-:W-:Y:S02]  /*142c0*/  ISETP.GT.AND P4, PT, R158, 0x41, P3 ;  /* 0x000000419e00780c */ /* 0x000fe40001f84270 */
        /* <DEDUP_REMOVED lines=12> */
[----:B0-----:R-:W-:-:S02]  /*14390*/  FMNMX.FTZ R83, R25, R24, !PT ;  /* 0x0000001819537209 */ /* 0x001fc40007810000 */
[----:B------:R-:W-:Y:S02]  /*143a0*/  FSEL R66, R66, -INF , !P5 ;  /* 0xff80000042427808 */ /* 0x000fe40006800000 */
[C---:B------:R-:W-:Y:S01]  /*143b0*/  ISETP.GT.AND P5, PT, R158.reuse, 0x60, P3 ;  /* 0x000000609e00780c */ /* 0x040fe20001fa4270 */
[----:B------:R-:W0:Y:S01]  /*143c0*/  SHFL.BFLY PT, R24, R83, 0x1, 0x1f ;  /* 0x0c201f0053187f89 */ /* 0x000e2200000e0000 */
[C---:B------:R-:W-:Y:S02]  /*143d0*/  ISETP.LT.OR P4, PT, R159.reuse, 0x52, P4 ;  /* 0x000000529f00780c */ /* 0x040fe40002781670 */
[----:B------:R-:W-:Y:S02]  /*143e0*/  ISETP.LT.OR P5, PT, R159, 0x61, P5 ;  /* 0x000000619f00780c */ /* 0x000fe40002fa1670 */
[----:B------:R-:W-:Y:S02]  /*143f0*/  FSEL R65, R65, -INF , !P4 ;  /* 0xff80000041417808 */ /* 0x000fe40006000000 */
[----:B------:R-:W-:-:S02]  /*14400*/  ISETP.GT.AND P4, PT, R158, 0x59, P3 ;  /* 0x000000599e00780c */ /* 0x000fc40001f84270 */
[----:B------:R-:W-:Y:S02]  /*14410*/  FSEL R70, R70, -INF , !P5 ;  /* 0xff80000046467808 */ /* 0x000fe40006800000 */
[C---:B------:R-:W-:Y:S02]  /*14420*/  ISETP.GT.AND P5, PT, R158.reuse, 0x68, P3 ;  /* 0x000000689e00780c */ /* 0x040fe40001fa4270 */
        /* <DEDUP_REMOVED lines=11> */
[----:B------:R-:W-:Y:S02]  /*144e0*/  ISETP.GT.AND P5, PT, R158, 0x71, P3 ;  /* 0x000000719e00780c */ /* 0x000fe40001fa4270 */
[----:B0-----:R-:W-:Y:S02]  /*144f0*/  FMNMX.FTZ R24, R83, R24, !PT ;  /* 0x0000001853187209 */ /* 0x001fe40007810000 */
[C---:B------:R-:W-:Y:S02]  /*14500*/  ISETP.LT.OR P4, PT, R159.reuse, 0x6a, P4 ;  /* 0x0000006a9f00780c */ /* 0x040fe40002781670 */
[----:B------:R-:W-:Y:S01]  /*14510*/  ISETP.LT.OR P5, PT, R159, 0x72, P5 ;  /* 0x000000729f00780c */ /* 0x000fe20002fa1670 */
[----:B------:R-:W-:Y:S01]  /*14520*/  FMUL.FTZ R86, R24, UR51 ;  /* 0x0000003318567c20 */ /* 0x000fe20008410000 */
[----:B------:R-:W-:-:S02]  /*14530*/  FSEL R75, R75, -INF , !P4 ;  /* 0xff8000004b4b7808 */ /* 0x000fc40006000000 */
[----:B------:R-:W-:Y:S02]  /*14540*/  FSETP.NEU.FTZ.AND P4, PT, R24, -INF , PT ;  /* 0xff8000001800780b */ /* 0x000fe40003f9d000 */
[----:B------:R-:W-:Y:S02]  /*14550*/  FSEL R79, R79, -INF , !P5 ;  /* 0xff8000004f4f7808 */ /* 0x000fe40006800000 */
[----:B------:R-:W-:Y:S02]  /*14560*/  ISETP.GT.AND P5, PT, R158, RZ, P3 ;  /* 0x000000ff9e00720c */ /* 0x000fe40001fa4270 */
[----:B------:R-:W-:Y:S02]  /*14570*/  FSEL R86, R86, RZ, P4 ;  /* 0x000000ff56567208 */ /* 0x000fe40002000000 */
[----:B------:R-:W-:-:S03]  /*14580*/  ISETP.LT.OR P5, PT, R159, 0x1, P5 ;  /* 0x000000019f00780c */ /* 0x000fc60002fa1670 */
[--C-:B------:R-:W-:Y:S01]  /*14590*/  FFMA.FTZ R182, R28, UR51, -R86.reuse ;  /* 0x000000331cb67c23 */ /* 0x100fe20008010856 */
[----:B------:R-:W-:Y:S01]  /*145a0*/  FSEL R28, R26, -INF , !P5 ;  /* 0xff8000001a1c7808 */ /* 0x000fe20006800000 */
        /* <DEDUP_REMOVED lines=9> */
[----:B------:R-:W-:Y:S01]  /*14640*/  ISETP.GT.AND P5, PT, R158, 0x78, P3 ;  /* 0x000000789e00780c */ /* 0x000fe20001fa4270 */
        /* <DEDUP_REMOVED lines=11> */
[----:B------:R-:W-:Y:S01]  /*14700*/  ISETP.LT.OR P3, PT, R159, 0x7a, P3 ;  /* 0x0000007a9f00780c */ /* 0x000fe20001f61670 */
[----:B------:R-:W-:Y:S01]  /*14710*/  MUFU.EX2 R180, R180 ;  /* 0x000000b400b47308 */ /* 0x000fe20000000800 */
[----:B------:R-:W-:Y:S01]  /*14720*/  FMNMX.FTZ R29, R35, R32, !PT ;  /* 0x00000020231d7209 */ /* 0x000fe20007810000 */
[--C-:B------:R-:W-:Y:S01]  /*14730*/  FFMA.FTZ R162, R68, UR51, -R86.reuse ;  /* 0x0000003344a27c23 */ /* 0x100fe20008010856 */
[----:B------:R-:W-:Y:S01]  /*14740*/  FSEL R82, R82, -INF , !P5 ;  /* 0xff80000052527808 */ /* 0x000fe20006800000 */
[--C-:B------:R-:W-:Y:S01]  /*14750*/  FFMA.FTZ R45, R33, UR51, -R86.reuse ;  /* 0x00000033212d7c23 */ /* 0x100fe20008010856 */
[----:B------:R-:W-:Y:S01]  /*14760*/  FMNMX.FTZ R32, R38, R29, !PT ;  /* 0x0000001d26207209 */ /* 0x000fe20007810000 */
[--C-:B------:R-:W-:Y:S01]  /*14770*/  FFMA.FTZ R178, R36, UR51, -R86.reuse ;  /* 0x0000003324b27c23 */ /* 0x100fe20008010856 */
[----:B------:R-:W-:Y:S01]  /*14780*/  FSEL R84, R84, -INF , !P3 ;  /* 0xff80000054547808 */ /* 0x000fe20005800000 */
[----:B------:R-:W-:Y:S01]  /*14790*/  MUFU.EX2 R25, R25 ;  /* 0x0000001900197308 */ /* 0x000fe20000000800 */
[----:B------:R-:W-:Y:S01]  /*147a0*/  FMNMX.FTZ R29, R39, R32, !PT ;  /* 0x00000020271d7209 */ /* 0x000fe20007810000 */
[--C-:B------:R-:W-:Y:S01]  /*147b0*/  FFMA.FTZ R174, R153, UR51, -R86.reuse ;  /* 0x0000003399ae7c23 */ /* 0x100fe20008010856 */
[----:B------:R-:W-:Y:S01]  /*147c0*/  FSEL R60, R24, RZ, P4 ;  /* 0x000000ff183c7208 */ /* 0x000fe20002000000 */
[--C-:B------:R-:W-:Y:S01]  /*147d0*/  FFMA.FTZ R36, R154, UR51, -R86.reuse ;  /* 0x000000339a247c23 */ /* 0x100fe20008010856 */
[----:B------:R-:W-:Y:S01]  /*147e0*/  FMNMX.FTZ R32, R42, R29, !PT ;  /* 0x0000001d2a207209 */ /* 0x000fe20007810000 */
[--C-:B------:R-:W-:Y:S01]  /*147f0*/  FFMA.FTZ R168, R48, UR51, -R86.reuse ;  /* 0x0000003330a87c23 */ /* 0x100fe20008010856 */
[--C-:B------:R-:W-:Y:S01]  /*14800*/  FFMA.FTZ R33, R49, UR51, -R86.reuse ;  /* 0x0000003331217c23 */ /* 0x100fe20008010856 */
[----:B------:R-:W-:Y:S01]  /*14810*/  MUFU.EX2 R182, R182 ;  /* 0x000000b600b67308 */ /* 0x000fe20000000800 */
[----:B------:R-:W-:Y:S01]  /*14820*/  FMNMX.FTZ R29, R43, R32, !PT ;  /* 0x000000202b1d7209 */ /* 0x000fe20007810000 */
[--C-:B------:R-:W-:Y:S01]  /*14830*/  FFMA.FTZ R160, R155, UR51, -R86.reuse ;  /* 0x000000339ba07c23 */ /* 0x100fe20008010856 */
[--C-:B------:R-:W-:Y:S01]  /*14840*/  FFMA.FTZ R154, R157, UR51, -R86.reuse ;  /* 0x000000339d9a7c23 */ /* 0x100fe20008010856 */
[--C-:B------:R-:W-:Y:S01]  /*14850*/  FFMA.FTZ R49, R73, UR51, -R86.reuse ;  /* 0x0000003349317c23 */ /* 0x100fe20008010856 */
[----:B------:R-:W-:Y:S01]  /*14860*/  FMNMX.FTZ R32, R46, R29, !PT ;  /* 0x0000001d2e207209 */ /* 0x000fe20007810000 */
[--C-:B------:R-:W-:Y:S01]  /*14870*/  FFMA.FTZ R158, R76, UR51, -R86.reuse ;  /* 0x000000334c9e7c23 */ /* 0x100fe20008010856 */
[--C-:B------:R-:W-:Y:S01]  /*14880*/  FFMA.FTZ R48, R77, UR51, -R86.reuse ;  /* 0x000000334d307c23 */ /* 0x100fe20008010856 */
[----:B------:R-:W-:Y:S01]  /*14890*/  MUFU.EX2 R26, R26 ;  /* 0x0000001a001a7308 */ /* 0x000fe20000000800 */
[----:B------:R-:W-:Y:S01]  /*148a0*/  FMNMX.FTZ R29, R47, R32, !PT ;  /* 0x000000202f1d7209 */ /* 0x000fe20007810000 */
[--C-:B------:R-:W-:Y:S01]  /*148b0*/  FFMA.FTZ R152, R80, UR51, -R86.reuse ;  /* 0x0000003350987c23 */ /* 0x100fe20008010856 */
[----:B------:R-:W-:-:S02]  /*148c0*/  FFMA.FTZ R85, R85, UR51, -R86 ;  /* 0x0000003355557c23 */ /* 0x000fc40008010856 */
        /* <DEDUP_REMOVED lines=14> */
[----:B------:R-:W-:Y:S01]  /*149b0*/  FMNMX.FTZ R29, R65, R32, !PT ;  /* 0x00000020411d7209 */ /* 0x000fe20007810000 */
[--C-:B------:R-:W-:Y:S01]  /*149c0*/  FFMA.FTZ R32, R53, UR51, -R86.reuse ;  /* 0x0000003335207c23 */ /* 0x100fe20008010856 */
[--C-:B------:R-:W-:Y:S01]  /*149d0*/  FFMA.FTZ R53, R156, UR51, -R86.reuse ;  /* 0x000000339c357c23 */ /* 0x100fe20008010856 */
[----:B------:R-:W-:Y:S01]  /*149e0*/  FFMA.FTZ R156, R72, UR51, -R86 ;  /* 0x00000033489c7c23 */ /* 0x000fe20008010856 */
[----:B------:R-:W-:-:S03]  /*149f0*/  FMNMX.FTZ R40, R66, R29, !PT ;  /* 0x0000001d42287209 */ /* 0x000fc60007810000 */
[----:B------:R-:W-:Y:S01]  /*14a00*/  MUFU.EX2 R37, R37 ;  /* 0x0000002500257308 */ /* 0x000fe20000000800 */
[----:B------:R-:W-:-:S04]  /*14a10*/  FMNMX.FTZ R29, R67, R40, !PT ;  /* 0x00000028431d7209 */ /* 0x000fc80007810000 */
[----:B------:R-:W-:-:S03]  /*14a20*/  FMNMX.FTZ R40, R70, R29, !PT ;  /* 0x0000001d46287209 */ /* 0x000fc60007810000 */
[----:B------:R-:W-:Y:S01]  /*14a30*/  MUFU.EX2 R174, R174 ;  /* 0x000000ae00ae7308 */ /* 0x000fe20000000800 */
[----:B------:R-:W-:-:S04]  /*14a40*/  FMNMX.FTZ R29, R71, R40, !PT ;  /* 0x00000028471d7209 */ /* 0x000fc80007810000 */
[----:B------:R-:W-:-:S03]  /*14a50*/  FMNMX.FTZ R40, R74, R29, !PT ;  /* 0x0000001d4a287209 */ /* 0x000fc60007810000 */
[----:B------:R0:W-:Y:S01]  /*14a60*/  MUFU.EX2 R29, R57 ;  /* 0x00000039001d7308 */ /* 0x0001e20000000800 */
[----:B------:R-:W-:-:S04]  /*14a70*/  FMNMX.FTZ R41, R75, R40, !PT ;  /* 0x000000284b297209 */ /* 0x000fc80007810000 */
[----:B------:R-:W-:-:S03]  /*14a80*/  FMNMX.FTZ R40, R78, R41, !PT ;  /* 0x000000294e287209 */ /* 0x000fc60007810000 */
[----:B------:R-:W-:Y:S01]  /*14a90*/  MUFU.EX2 R36, R36 ;  /* 0x0000002400247308 */ /* 0x000fe20000000800 */
[----:B------:R-:W-:-:S04]  /*14aa0*/  FMNMX.FTZ R41, R79, R40, !PT ;  /* 0x000000284f297209 */ /* 0x000fc80007810000 */
[----:B------:R-:W-:-:S03]  /*14ab0*/  FMNMX.FTZ R41, R82, R41, !PT ;  /* 0x0000002952297209 */ /* 0x000fc60007810000 */
[----:B------:R-:W-:Y:S01]  /*14ac0*/  MUFU.EX2 R168, R168 ;  /* 0x000000a800a87308 */ /* 0x000fe20000000800 */
[----:B------:R-:W-:Y:S01]  /*14ad0*/  FMNMX.FTZ R40, R84, R41, !PT ;  /* 0x0000002954287209 */ /* 0x000fe20007810000 */
[----:B------:R-:W-:-:S04]  /*14ae0*/  FFMA.FTZ R41, R81, UR51, -R86 ;  /* 0x0000003351297c23 */ /* 0x000fc80008010856 */
[----:B0-----:R-:W0:Y:S02]  /*14af0*/  SHFL.BFLY PT, R57, R40, 0x2, 0x1f ;  /* 0x0c401f0028397f89 */ /* 0x001e2400000e0000 */
        /* <DEDUP_REMOVED lines=9> */
[----:B0-----:R-:W-:Y:S01]  /*14b90*/  FMNMX.FTZ R40, R57, R40, !PT ;  /* 0x0000002839287209 */ /* 0x001fe20007810000 */
[----:B------:R-:W-:-:S03]  /*14ba0*/  FADD.FTZ R57, -R60, R217 ;  /* 0x000000d93c397221 */ /* 0x000fc60000010100 */
[C---:B------:R-:W-:Y:S01]  /*14bb0*/  FSETP.NEU.FTZ.AND P3, PT, R40.reuse, -INF , PT ;  /* 0xff8000002800780b */ /* 0x040fe20003f7d000 */
[----:B------:R-:W-:Y:S01]  /*14bc0*/  FMUL.FTZ R61, R40, UR51 ;  /* 0x00000033283d7c20 */ /* 0x000fe20008410000 */
[----:B------:R-:W-:Y:S01]  /*14bd0*/  FMUL.FTZ R57, R57, UR51 ;  /* 0x0000003339397c20 */ /* 0x000fe20008410000 */
[----:B------:R-:W-:Y:S03]  /*14be0*/  MUFU.EX2 R53, R53 ;  /* 0x0000003500357308 */ /* 0x000fe60000000800 */
[----:B------:R-:W-:-:S05]  /*14bf0*/  FSEL R61, R61, RZ, P3 ;  /* 0x000000ff3d3d7208 */ /* 0x000fca0001800000 */
[--C-:B------:R-:W-:Y:S01]  /*14c00*/  FFMA.FTZ R69, R27, UR51, -R61.reuse ;  /* 0x000000331b457c23 */ /* 0x100fe2000801083d */
[----:B------:R-:W-:Y:S01]  /*14c10*/  FSEL R27, R40, RZ, P3 ;  /* 0x000000ff281b7208 */ /* 0x000fe20001800000 */
[--C-:B------:R-:W-:Y:S01]  /*14c20*/  FFMA.FTZ R181, R28, UR51, -R61.reuse ;  /* 0x000000331cb57c23 */ /* 0x100fe2000801083d */
[----:B------:R-:W0:Y:S01]  /*14c30*/  MUFU.EX2 R57, R57 ;  /* 0x0000003900397308 */ /* 0x000e220000000800 */
[--C-:B------:R-:W-:Y:S01]  /*14c40*/  FFMA.FTZ R183, R30, UR51, -R61.reuse ;  /* 0x000000331eb77c23 */ /* 0x100fe2000801083d */
[--C-:B------:R-:W-:Y:S01]  /*14c50*/  FFMA.FTZ R68, R31, UR51, -R61.reuse ;  /* 0x000000331f447c23 */ /* 0x100fe2000801083d */
[----:B------:R-:W-:Y:S01]  /*14c60*/  FADD.FTZ R27, -R27, R218 ;  /* 0x000000da1b1b7221 */ /* 0x000fe20000010100 */
[--C-:B------:R-:W-:Y:S01]  /*14c70*/  FFMA.FTZ R177, R34, UR51, -R61.reuse ;  /* 0x0000003322b17c23 */ /* 0x100fe2000801083d */
[--C-:B------:R-:W-:Y:S01]  /*14c80*/  FFMA.FTZ R35, R35, UR51, -R61.reuse ;  /* 0x0000003323237c23 */ /* 0x100fe2000801083d */
[--C-:B------:R-:W-:Y:S01]  /*14c90*/  FFMA.FTZ R165, R58, UR51, -R61.reuse ;  /* 0x000000333aa57c23 */ /* 0x100fe2000801083d */
[----:B------:R-:W-:Y:S01]  /*14ca0*/  FMUL.FTZ R27, R27, UR51 ;  /* 0x000000331b1b7c20 */ /* 0x000fe20008410000 */
[----:B------:R-:W-:Y:S01]  /*14cb0*/  MUFU.EX2 R181, R181 ;  /* 0x000000b500b57308 */ /* 0x000fe20000000800 */
[--C-:B------:R-:W-:Y:S01]  /*14cc0*/  FFMA.FTZ R179, R38, UR51, -R61.reuse ;  /* 0x0000003326b37c23 */ /* 0x100fe2000801083d */
[--C-:B------:R-:W-:Y:S01]  /*14cd0*/  FFMA.FTZ R34, R39, UR51, -R61.reuse ;  /* 0x0000003327227c23 */ /* 0x100fe2000801083d */
[--C-:B------:R-:W-:Y:S01]  /*14ce0*/  FFMA.FTZ R38, R55, UR51, -R61.reuse ;  /* 0x0000003337267c23 */ /* 0x100fe2000801083d */
[--C-:B------:R-:W-:Y:S01]  /*14cf0*/  FFMA.FTZ R173, R42, UR51, -R61.reuse ;  /* 0x000000332aad7c23 */ /* 0x100fe2000801083d */
[--C-:B------:R-:W-:Y:S01]  /*14d00*/  FFMA.FTZ R31, R43, UR51, -R61.reuse ;  /* 0x000000332b1f7c23 */ /* 0x100fe2000801083d */
[--C-:B------:R-:W-:Y:S01]  /*14d10*/  FFMA.FTZ R175, R46, UR51, -R61.reuse ;  /* 0x000000332eaf7c23 */ /* 0x100fe2000801083d */
        /* <DEDUP_REMOVED lines=8> */
[--C-:B------:R-:W-:Y:S01]  /*14da0*/  FFMA.FTZ R54, R63, UR51, -R61.reuse ;  /* 0x000000333f367c23 */ /* 0x100fe2000801083d */
[----:B------:R-:W0:Y:S01]  /*14db0*/  MUFU.EX2 R69, R69 ;  /* 0x0000004500457308 */ /* 0x000e220000000800 */
[--C-:B------:R-:W-:Y:S01]  /*14dc0*/  FFMA.FTZ R161, R64, UR51, -R61.reuse ;  /* 0x0000003340a17c23 */ /* 0x100fe2000801083d */
[--C-:B------:R-:W-:Y:S01]  /*14dd0*/  FFMA.FTZ R51, R65, UR51, -R61.reuse ;  /* 0x0000003341337c23 */ /* 0x100fe2000801083d */
[--C-:B------:R-:W-:Y:S01]  /*14de0*/  FFMA.FTZ R163, R66, UR51, -R61.reuse ;  /* 0x0000003342a37c23 */ /* 0x100fe2000801083d */
[--C-:B------:R-:W-:Y:S01]  /*14df0*/  FFMA.FTZ R47, R67, UR51, -R61.reuse ;  /* 0x00000033432f7c23 */ /* 0x100fe2000801083d */
[--C-:B------:R-:W-:Y:S01]  /*14e00*/  FFMA.FTZ R157, R70, UR51, -R61.reuse ;  /* 0x00000033469d7c23 */ /* 0x100fe2000801083d */
[--C-:B------:R-:W-:Y:S01]  /*14e10*/  FFMA.FTZ R46, R71, UR51, -R61.reuse ;  /* 0x00000033472e7c23 */ /* 0x100fe2000801083d */
[----:B------:R-:W-:Y:S01]  /*14e20*/  FFMA.FTZ R159, R74, UR51, -R61 ;  /* 0x000000334a9f7c23 */ /* 0x000fe2000801083d */
[----:B------:R-:W2:Y:S01]  /*14e30*/  MUFU.EX2 R183, R183 ;  /* 0x000000b700b77308 */ /* 0x000ea20000000800 */
[----:B-1----:R-:W-:Y:S01]  /*14e40*/  FFMA.FTZ R58, R27, R3, R181 ;  /* 0x000000031b3a7223 */ /* 0x002fe200000100b5 */
[----:B------:R-:W-:Y:S01]  /*14e50*/  FADD.FTZ R3, R25, R6 ;  /* 0x0000000619037221 */ /* 0x000fe20000010000 */
[--C-:B------:R-:W-:Y:S01]  /*14e60*/  FFMA.FTZ R43, R75, UR51, -R61.reuse ;  /* 0x000000334b2b7c23 */ /* 0x100fe2000801083d */
[--C-:B------:R-:W-:Y:S01]  /*14e70*/  FFMA.FTZ R153, R78, UR51, -R61.reuse ;  /* 0x000000334e997c23 */ /* 0x100fe2000801083d */
[----:B------:R-:W-:Y:S01]  /*14e80*/  FFMA.FTZ R42, R79, UR51, -R61 ;  /* 0x000000334f2a7c23 */ /* 0x000fe2000801083d */
[----:B------:R-:W-:Y:S01]  /*14e90*/  FADD.FTZ R3, R182, R3 ;  /* 0x00000003b6037221 */ /* 0x000fe20000010000 */
[----:B------:R-:W-:Y:S01]  /*14ea0*/  FFMA.FTZ R155, R82, UR51, -R61 ;  /* 0x00000033529b7c23 */ /* 0x000fe2000801083d */
[----:B------:R-:W1:Y:S01]  /*14eb0*/  MUFU.EX2 R68, R68 ;  /* 0x0000004400447308 */ /* 0x000e620000000800 */
[----:B0-----:R-:W-:Y:S01]  /*14ec0*/  FADD.FTZ R58, R69, R58 ;  /* 0x0000003a453a7221 */ /* 0x001fe20000010000 */
[----:B------:R-:W-:Y:S01]  /*14ed0*/  FADD.FTZ R3, R26, R3 ;  /* 0x000000031a037221 */ /* 0x000fe20000010000 */
[----:B------:R-:W-:-:S05]  /*14ee0*/  FFMA.FTZ R39, R84, UR51, -R61 ;  /* 0x0000003354277c23 */ /* 0x000fca000801083d */
[----:B------:R-:W0:Y:S01]  /*14ef0*/  MUFU.EX2 R177, R177 ;  /* 0x000000b100b17308 */ /* 0x000e220000000800 */
[----:B--2---:R-:W-:Y:S01]  /*14f00*/  FADD.FTZ R55, R183, R58 ;  /* 0x0000003ab7377221 */ /* 0x004fe20000010000 */
[----:B------:R-:W-:-:S04]  /*14f10*/  FADD.FTZ R58, R176, R3 ;  /* 0x00000003b03a7221 */ /* 0x000fc80000010000 */
[----:B------:R-:W-:Y:S02]  /*14f20*/  FADD.FTZ R3, R45, R58 ;  /* 0x0000003a2d037221 */ /* 0x000fe40000010000 */
[----:B------:R-:W2:Y:S01]  /*14f30*/  MUFU.EX2 R35, R35 ;  /* 0x0000002300237308 */ /* 0x000ea20000000800 */
[----:B-1----:R-:W-:Y:S01]  /*14f40*/  FADD.FTZ R6, R68, R55 ;  /* 0x0000003744067221 */ /* 0x002fe20000010000 */
[----:B------:R-:W-:-:S04]  /*14f50*/  FADD.FTZ R3, R178, R3 ;  /* 0x00000003b2037221 */ /* 0x000fc80000010000 */
[----:B------:R-:W-:Y:S02]  /*14f60*/  FADD.FTZ R3, R44, R3 ;  /* 0x000000032c037221 */ /* 0x000fe40000010000 */
[----:B------:R-:W1:Y:S01]  /*14f70*/  MUFU.EX2 R179, R179 ;  /* 0x000000b300b37308 */ /* 0x000e620000000800 */
[----:B0-----:R-:W-:Y:S01]  /*14f80*/  FADD.FTZ R6, R177, R6 ;  /* 0x00000006b1067221 */ /* 0x001fe20000010000 */
[----:B------:R-:W-:-:S04]  /*14f90*/  FADD.FTZ R58, R172, R3 ;  /* 0x00000003ac3a7221 */ /* 0x000fc80000010000 */
[----:B------:R-:W-:Y:S02]  /*14fa0*/  FADD.FTZ R3, R37, R58 ;  /* 0x0000003a25037221 */ /* 0x000fe40000010000 */
[----:B------:R-:W0:Y:S01]  /*14fb0*/  MUFU.EX2 R34, R34 ;  /* 0x0000002200227308 */ /* 0x000e220000000800 */
[----:B--2---:R-:W-:Y:S01]  /*14fc0*/  FADD.FTZ R6, R35, R6 ;  /* 0x0000000623067221 */ /* 0x004fe20000010000 */
[----:B------:R-:W-:-:S04]  /*14fd0*/  FADD.FTZ R3, R174, R3 ;  /* 0x00000003ae037221 */ /* 0x000fc80000010000 */
[----:B------:R-:W-:Y:S02]  /*14fe0*/  FADD.FTZ R3, R36, R3 ;  /* 0x0000000324037221 */ /* 0x000fe40000010000 */
[----:B------:R-:W2:Y:S01]  /*14ff0*/  MUFU.EX2 R173, R173 ;  /* 0x000000ad00ad7308 */ /* 0x000ea20000000800 */
[----:B-1----:R-:W-:Y:S01]  /*15000*/  FADD.FTZ R55, R179, R6 ;  /* 0x00000006b3377221 */ /* 0x002fe20000010000 */
[----:B------:R-:W-:-:S06]  /*15010*/  FADD.FTZ R58, R168, R3 ;  /* 0x00000003a83a7221 */ /* 0x000fcc0000010000 */
        /* <DEDUP_REMOVED lines=33> */
[----:B0-----:R-:W-:Y:S01]  /*15230*/  FADD.FTZ R6, R54, R3 ;  /* 0x0000000336067221 */ /* 0x001fe20000010000 */
[----:B------:R-:W-:-:S06]  /*15240*/  FADD.FTZ R3, R53, R58 ;  /* 0x0000003a35037221 */ /* 0x000fcc0000010000 */
        /* <DEDUP_REMOVED lines=44> */
.L_x_1895:
[----:B------:R-:W-:Y:S01]  /*15510*/  IMAD R55, R184, 0x8, R18 ;  /* 0x00000008b8377824 */ /* 0x000fe200078e0212 */
[----:B------:R-:W-:Y:S01]  /*15520*/  ISETP.GT.AND P3, PT, R0, R213, PT ;  /* 0x000000d50000720c */ /* 0x000fe20003f64270 */
[-C--:B------:R-:W-:Y:S01]  /*15530*/  FMUL.FTZ R88, R88, R57.reuse ;  /* 0x0000003958587220 */ /* 0x080fe20000410000 */
[----:B------:R-:W-:Y:S01]  /*15540*/  MOV R58, UR38 ;  /* 0x00000026003a7c02 */ /* 0x000fe20008000f00 */
[----:B------:R-:W-:Y:S01]  /*15550*/  VIADD R55, R55, 0x28860 ;  /* 0x0002886037377836 */ /* 0x000fe20000000000 */
[----:B------:R-:W-:Y:S01]  /*15560*/  F2FP.F16.F32.PACK_AB R180, R25, R180 ;  /* 0x000000b419b4723e */ /* 0x000fe200000000ff */
[----:B------:R-:W-:Y:S01]  /*15570*/  FMUL.FTZ R89, R89, R57 ;  /* 0x0000003959597220 */ /* 0x000fe20000410000 */
[----:B------:R-:W-:Y:S01]  /*15580*/  F2FP.F16.F32.PACK_AB R181, R69, R181 ;  /* 0x000000b545b5723e */ /* 0x000fe200000000ff */
[-C--:B------:R-:W-:Y:S01]  /*15590*/  FMUL.FTZ R92, R92, R57.reuse ;  /* 0x000000395c5c7220 */ /* 0x080fe20000410000 */
[----:B------:R-:W-:Y:S01]  /*155a0*/  PRMT R55, R58, 0x654, R55 ;  /* 0x000006543a377816 */ /* 0x000fe20000000037 */
[-C--:B------:R-:W-:Y:S01]  /*155b0*/  FMUL.FTZ R93, R93, R57.reuse ;  /* 0x000000395d5d7220 */ /* 0x080fe20000410000 */
[----:B------:R-:W-:Y:S01]  /*155c0*/  F2FP.F16.F32.PACK_AB R182, R26, R182 ;  /* 0x000000b61ab6723e */ /* 0x000fe200000000ff */
[----:B------:R-:W-:Y:S01]  /*155d0*/  FMUL.FTZ R96, R96, R57 ;  /* 0x0000003960607220 */ /* 0x000fe20000410000 */
[----:B------:R0:W-:Y:S01]  /*155e0*/  SYNCS.ARRIVE.TRANS64.RED.A1T0 RZ, [R55+URZ], RZ ;  /* 0x000000ff37ff79a7 */ /* 0x0001e2000810043f */
        /* <DEDUP_REMOVED lines=88> */
[----:B------:R-:W-:-:S02]  /*15b70*/  VIADD R0, R0, 0xffffffff ;  /* 0xffffffff00007836 */ /* 0x000fc40000000000 */
[----:B------:R-:W-:Y:S02]  /*15b80*/  IMAD.MOV.U32 R218, RZ, RZ, R40 ;  /* 0x000000ffffda7224 */ /* 0x000fe400078e0028 */
[----:B------:R-:W-:Y:S02]  /*15b90*/  IMAD.MOV.U32 R217, RZ, RZ, R24 ;  /* 0x000000ffffd97224 */ /* 0x000fe400078e0018 */
[----:B------:R-:W-:Y:S02]  /*15ba0*/  IMAD.MOV.U32 R187, RZ, RZ, R215 ;  /* 0x000000ffffbb7224 */ /* 0x000fe400078e00d7 */
[----:B------:R-:W-:Y:S01]  /*15bb0*/  IMAD.MOV.U32 R184, RZ, RZ, R214 ;  /* 0x000000ffffb87224 */ /* 0x000fe200078e00d6 */
[----:B0-----:R-:W-:Y:S06]  /*15bc0*/  @P3 BRA `(.L_x_1896) ;  /* 0xffffffc400303947 */ /* 0x001fec000383ffff */
[----:B------:R-:W-:Y:S01]  /*15bd0*/  MOV R218, R40 ;  /* 0x0000002800da7202 */ /* 0x000fe20000000f00 */
[----:B------:R-:W-:Y:S02]  /*15be0*/  IMAD.MOV.U32 R217, RZ, RZ, R24 ;  /* 0x000000ffffd97224 */ /* 0x000fe400078e0018 */
[----:B------:R-:W-:Y:S02]  /*15bf0*/  IMAD.MOV.U32 R184, RZ, RZ, R214 ;  /* 0x000000ffffb87224 */ /* 0x000fe400078e00d6 */
[----:B------:R-:W-:-:S07]  /*15c00*/  IMAD.MOV.U32 R187, RZ, RZ, R215 ;  /* 0x000000ffffbb7224 */ /* 0x000fce00078e00d7 */
.L_x_1876:
[----:B------:R-:W0:Y:S01]  /*15c10*/  LDC R24, c[0x0][0x448] ;  /* 0x00011200ff187b82 */ /* 0x000e220000000800 */
[----:B------:R-:W-:Y:S01]  /*15c20*/  IADD3 R27, R196, 0x1, -R194 ;  /* 0x00000001c41b7810 */ /* 0x000fe20007ffe8c2 */
[----:B------:R-:W-:-:S06]  /*15c30*/  ULDC UR8, c[0x0][0x9dc] ;  /* 0x0002770000087ab9 */ /* 0x000fcc0000000800 */
[----:B------:R-:W1:Y:S01]  /*15c40*/  LDC R28, c[0x0][0x9e4] ;  /* 0x00027900ff1c7b82 */ /* 0x000e620000000800 */
[----:B0-----:R-:W-:Y:S01]  /*15c50*/  ISETP.NE.AND P4, PT, R24, 0x1, PT ;  /* 0x000000011800780c */ /* 0x001fe20003f85270 */
[----:B------:R-:W-:Y:S01]  /*15c60*/  VIADD R24, R198, 0x7f ;  /* 0x0000007fc6187836 */ /* 0x000fe20000000000 */
[----:B-1----:R-:W-:-:S11]  /*15c70*/  ISETP.GE.AND P5, PT, R28, 0x1, PT ;  /* 0x000000011c00780c */ /* 0x002fd60003fa6270 */
[----:B------:R-:W0:Y:S08]  /*15c80*/  @P4 LDC R25, c[0x0][0x44c] ;  /* 0x00011300ff194b82 */ /* 0x000e300000000800 */
[----:B------:R-:W1:Y:S01]  /*15c90*/  @P4 LDC R26, c[0x0][0x450] ;  /* 0x00011400ff1a4b82 */ /* 0x000e620000000800 */
[----:B0-----:R-:W-:-:S05]  /*15ca0*/  @P4 IMAD.HI.U32 R25, R24, R25, RZ ;  /* 0x0000001918194227 */ /* 0x001fca00078e00ff */
[----:B-1----:R-:W-:-:S05]  /*15cb0*/  @P4 SHF.R.U32.HI R24, RZ, R26, R25 ;  /* 0x0000001aff184219 */ /* 0x002fca0000011619 */
[----:B------:R-:W-:-:S05]  /*15cc0*/  IMAD.IADD R24, R27, 0x1, R24 ;  /* 0x000000011b187824 */ /* 0x000fca00078e0218 */
[----:B------:R-:W-:Y:S01]  /*15cd0*/  IADD3 R26, R24, -UR8, RZ ;  /* 0x80000008181a7c10 */ /* 0x000fe2000fffe0ff */
        /* <DEDUP_REMOVED lines=12> */
.L_x_1899:
[----:B------:R-:W-:-:S13]  /*15da0*/  ISETP.NE.AND P1, PT, R28, 0x1, PT ;  /* 0x000000011c00780c */ /* 0x000fda0003f25270 */
[----:B------:R-:W0:Y:S02]  /*15db0*/  @P1 LDC.64 R24, c[0x0][0x9e8] ;  /* 0x00027a00ff181b82 */ /* 0x000e240000000a00 */
[----:B0-----:R-:W-:-:S05]  /*15dc0*/  @P1 IMAD.HI.U32 R24, R27, R24, RZ ;  /* 0x000000181b181227 */ /* 0x001fca00078e00ff */
[----:B------:R-:W-:-:S07]  /*15dd0*/  @P1 SHF.R.U32.HI R27, RZ, R25, R24 ;  /* 0x00000019ff1b1219 */ /* 0x000fce0000011618 */
.L_x_1900:
[----:B------:R-:W-:Y:S05]  /*15de0*/  BSYNC B0 ;  /* 0x0000000000007941 */ /* 0x000fea0003800000 */
.L_x_1898:
[----:B------:R-:W-:-:S05]  /*15df0*/  IMAD R27, R27, R28, RZ ;  /* 0x0000001c1b1b7224 */ /* 0x000fca00078e02ff */
[----:B------:R-:W-:-:S07]  /*15e00*/  VIMNMX R26, R26, R27, !PT ;  /* 0x0000001b1a1a7248 */ /* 0x000fce0007fe0100 */
.L_x_1897:
[----:B------:R-:W-:-:S05]  /*15e10*/  VIADD R26, R26, 0x7f ;  /* 0x0000007f1a1a7836 */ /* 0x000fca0000000000 */
[----:B------:R-:W-:-:S04]  /*15e20*/  SHF.R.S32.HI R25, RZ, 0x1f, R26 ;  /* 0x0000001fff197819 */ /* 0x000fc8000001141a */
[----:B------:R-:W-:-:S04]  /*15e30*/  LEA.HI R25, R25, R26, RZ, 0x7 ;  /* 0x0000001a19197211 */ /* 0x000fc800078f38ff */
[----:B------:R-:W-:-:S04]  /*15e40*/  SHF.R.S32.HI R25, RZ, 0x7, R25 ;  /* 0x00000007ff197819 */ /* 0x000fc80000011419 */
[----:B------:R-:W-:-:S04]  /*15e50*/  VIMNMX R213, R206, R25, !PT ;  /* 0x00000019ced57248 */ /* 0x000fc80007fe0100 */
[----:B------:R-:W-:-:S13]  /*15e60*/  ISETP.GE.AND P1, PT, R0, R213, PT ;  /* 0x000000d50000720c */ /* 0x000fda0003f26270 */
[----:B------:R-:W-:Y:S05]  /*15e70*/  @!P1 BRA `(.L_x_1901) ;  /* 0x0000002800dc9947 */ /* 0x000fea0003800000 */
[----:B------:R-:W-:Y:S01]  /*15e80*/  IMAD.MOV.U32 R214, RZ, RZ, R218 ;  /* 0x000000ffffd67224 */ /* 0x000fe200078e00da */
[----:B------:R-:W-:Y:S01]  /*15e90*/  MOV R216, R184 ;  /* 0x000000b800d87202 */ /* 0x000fe20000000f00 */
[----:B------:R-:W-:Y:S02]  /*15ea0*/  IMAD.MOV.U32 R215, RZ, RZ, R217 ;  /* 0x000000ffffd77224 */ /* 0x000fe400078e00d9 */
[----:B------:R-:W-:-:S07]  /*15eb0*/  IMAD.MOV.U32 R204, RZ, RZ, R187 ;  /* 0x000000ffffcc7224 */ /* 0x000fce00078e00bb */
.L_x_1913:
        /* <DEDUP_REMOVED lines=8> */
.L_x_1903:
[----:B------:R-:W-:-:S05]  /*15f40*/  VIADD R24, R216, 0x1 ;  /* 0x00000001d8187836 */ /* 0x000fca0000000000 */
[----:B------:R-:W-:-:S04]  /*15f50*/  ISETP.NE.AND P2, PT, R24, 0x2, PT ;  /* 0x000000021800780c */ /* 0x000fc80003f45270 */
[----:B------:R-:W-:Y:S02]  /*15f60*/  SEL R25, R24, RZ, P2 ;  /* 0x000000ff18197207 */ /* 0x000fe40001000000 */
[----:B------:R-:W-:-:S03]  /*15f70*/  SHF.L.U32 R24, R187, 0x1f, RZ ;  /* 0x0000001fbb187819 */ /* 0x000fc600000006ff */
[----:B------:R-:W-:-:S04]  /*15f80*/  IMAD R25, R25, 0x8, R18 ;  /* 0x0000000819197824 */ /* 0x000fc800078e0212 */
[----:B------:R0:W1:Y:S01]  /*15f90*/  SYNCS.PHASECHK.TRANS64.TRYWAIT P2, [R25+URZ+0x28830], R24 ;  /* 0x02883018190075a7 */ /* 0x000062000804017f */
[----:B------:R-:W-:Y:S05]  /*15fa0*/  @!P0 BRA `(.L_x_1904) ;  /* 0x0000000000048947 */ /* 0x000fea0003800000 */
[----:B------:R-:W-:Y:S01]  /*15fb0*/  BPT.TRAP 0x1 ;  /* 0x000000040000795c */ /* 0x000fe20000300000 */
.L_x_1904:
[----:B------:R-:W-:Y:S04]  /*15fc0*/  BSSY B0, `(.L_x_1902) ;  /* 0x0000004000007945 */ /* 0x000fe80003800000 */
[----:B-1----:R-:W-:Y:S05]  /*15fd0*/  @P2 BRA `(.L_x_1905) ;  /* 0x0000000000082947 */ /* 0x002fea0003800000 */
[----:B------:R-:W1:Y:S02]  /*15fe0*/  SYNCS.PHASECHK.TRANS64.TRYWAIT P2, [R25+URZ+0x28830], R24 ;  /* 0x02883018190075a7 */ /* 0x000e64000804017f */
[----:B-1----:R-:W-:Y:S05]  /*15ff0*/  @!P2 BRA `(.L_x_1906) ;  /* 0x000001440028a947 */ /* 0x002fea0003800000 */
.L_x_1905:
[----:B------:R-:W-:Y:S05]  /*16000*/  BSYNC B0 ;  /* 0x0000000000007941 */ /* 0x000fea0003800000 */
.L_x_1902:
[----:B01----:R-:W0:Y:S01]  /*16010*/  S2R R24, SR_TID.X ;  /* 0x0000000000187919 */ /* 0x003e220000002100 */
[----:B------:R-:W-:Y:S01]  /*16020*/  VIADD R184, R216, 0x1 ;  /* 0x00000001d8b87836 */ /* 0x000fe20000000000 */
[----:B------:R-:W-:Y:S05]  /*16030*/  WARPSYNC.ALL ;  /* 0x0000000000007948 */ /* 0x000fea0003800000 */
[----:B------:R-:W-:Y:S01]  /*16040*/  ISETP.NE.AND P2, PT, R184, 0x2, PT ;  /* 0x00000002b800780c */ /* 0x000fe20003f45270 */
[----:B------:R-:W-:Y:S01]  /*16050*/  IMAD.MOV.U32 R25, RZ, RZ, 0x40000040 ;  /* 0x40000040ff197424 */ /* 0x000fe200078e00ff */
[----:B------:R-:W-:Y:S01]  /*16060*/  R2UR UR8, R4 ;  /* 0x00000000040872ca */ /* 0x000fe200000e0000 */
[----:B------:R-:W-:Y:S01]  /*16070*/  IMAD.MOV.U32 R29, RZ, RZ, 0x40000040 ;  /* 0x40000040ff1d7424 */ /* 0x000fe200078e00ff */
[----:B------:R-:W-:Y:S01]  /*16080*/  SEL R184, R184, RZ, P2 ;  /* 0x000000ffb8b87207 */ /* 0x000fe20001000000 */
[----:B------:R-:W-:Y:S01]  /*16090*/  IMAD.MOV.U32 R27, RZ, RZ, 0x40000040 ;  /* 0x40000040ff1b7424 */ /* 0x000fe200078e00ff */
[----:B------:R-:W-:Y:S01]  /*160a0*/  R2UR UR11, R25 ;  /* 0x00000000190b72ca */ /* 0x000fe200000e0000 */
[----:B------:R-:W-:Y:S01]  /*160b0*/  IMAD.MOV.U32 R31, RZ, RZ, 0x40000040 ;  /* 0x40000040ff1f7424 */ /* 0x000fe200078e00ff */
[----:B------:R-:W-:-:S02]  /*160c0*/  R2UR UR9, R5 ;  /* 0x00000000050972ca */ /* 0x000fc400000e0000 */
[----:B------:R-:W-:Y:S02]  /*160d0*/  R2UR UR15, R29 ;  /* 0x000000001d0f72ca */ /* 0x000fe400000e0000 */
[----:B------:R-:W-:Y:S02]  /*160e0*/  R2UR UR19, R27 ;  /* 0x000000001b1372ca */ /* 0x000fe400000e0000 */
[----:B------:R-:W-:Y:S02]  /*160f0*/  R2UR UR23, R29 ;  /* 0x000000001d1772ca */ /* 0x000fe400000e0000 */
[----:B------:R-:W-:Y:S02]  /*16100*/  R2UR UR27, R27 ;  /* 0x000000001b1b72ca */ /* 0x000fe400000e0000 */
[----:B------:R-:W-:Y:S02]  /*16110*/  R2UR UR31, R29 ;  /* 0x000000001d1f72ca */ /* 0x000fe400000e0000 */
[----:B------:R-:W-:-:S02]  /*16120*/  R2UR UR35, R31 ;  /* 0x000000001f2372ca */ /* 0x000fc400000e0000 */
[----:B------:R-:W-:Y:S02]  /*16130*/  R2UR UR47, R25 ;  /* 0x00000000192f72ca */ /* 0x000fe400000e0000 */
[----:B------:R-:W-:Y:S02]  /*16140*/  R2UR UR12, R192 ;  /* 0x00000000c00c72ca */ /* 0x000fe400000e0000 */
[----:B0-----:R-:W-:Y:S02]  /*16150*/  SHF.R.U32.HI R24, RZ, 0x7, R24 ;  /* 0x00000007ff187819 */ /* 0x001fe40000011618 */
[----:B------:R-:W-:Y:S02]  /*16160*/  R2UR UR13, R193 ;  /* 0x00000000c10d72ca */ /* 0x000fe400000e0000 */
[----:B------:R-:W-:Y:S01]  /*16170*/  R2UR UR16, R190 ;  /* 0x00000000be1072ca */ /* 0x000fe200000e0000 */
[----:B------:R-:W-:Y:S01]  /*16180*/  VIADD R30, R24, 0x8 ;  /* 0x00000008181e7836 */ /* 0x000fe20000000000 */
[----:B------:R-:W-:Y:S01]  /*16190*/  R2UR UR17, R191 ;  /* 0x00000000bf1172ca */ /* 0x000fe200000e0000 */
[----:B------:R-:W-:Y:S01]  /*161a0*/  IMAD R24, R184, 0x800, R7 ;  /* 0x00000800b8187824 */ /* 0x000fe200078e0207 */
[----:B------:R-:W-:-:S02]  /*161b0*/  R2UR UR20, R20 ;  /* 0x00000000141472ca */ /* 0x000fc400000e0000 */
[----:B------:R0:W-:Y:S01]  /*161c0*/  BAR.SYNC.DEFER_BLOCKING R30, 0x100 ;  /* 0x0004001e0000751d */ /* 0x0001e20000010000 */
[C---:B------:R-:W-:Y:S01]  /*161d0*/  VIADD R26, R24.reuse, 0x4 ;  /* 0x00000004181a7836 */ /* 0x040fe20000000000 */
[C---:B------:R-:W-:Y:S02]  /*161e0*/  IADD3 R28, R24.reuse, 0x2, RZ ;  /* 0x00000002181c7810 */ /* 0x040fe40007ffe0ff */
[----:B------:R-:W-:Y:S02]  /*161f0*/  R2UR UR10, R24 ;  /* 0x00000000180a72ca */ /* 0x000fe400000e0000 */
[----:B------:R-:W-:Y:S01]  /*16200*/  R2UR UR14, R28 ;  /* 0x000000001c0e72ca */ /* 0x000fe200000e0000 */
[----:B------:R-:W-:Y:S01]  /*16210*/  VIADD R28, R24, 0x6 ;  /* 0x00000006181c7836 */ /* 0x000fe20000000000 */
[----:B------:R-:W-:Y:S01]  /*16220*/  R2UR UR18, R26 ;  /* 0x000000001a1272ca */ /* 0x000fe200000e0000 */
[C---:B0-----:R-:W-:Y:S01]  /*16230*/  VIADD R30, R24.reuse, 0x404 ;  /* 0x00000404181e7836 */ /* 0x041fe20000000000 */
[----:B------:R-:W-:-:S02]  /*16240*/  IADD3 R26, R24, 0x400, RZ ;  /* 0x00000400181a7810 */ /* 0x000fc40007ffe0ff */
[----:B------:R-:W-:Y:S01]  /*16250*/  R2UR UR22, R28 ;  /* 0x000000001c1672ca */ /* 0x000fe200000e0000 */
[----:B------:R-:W-:Y:S01]  /*16260*/  VIADD R28, R24, 0x402 ;  /* 0x00000402181c7836 */ /* 0x000fe20000000000 */
[----:B------:R-:W-:Y:S01]  /*16270*/  R2UR UR26, R26 ;  /* 0x000000001a1a72ca */ /* 0x000fe200000e0000 */
[----:B------:R-:W-:Y:S01]  /*16280*/  VIADD R24, R24, 0x406 ;  /* 0x0000040618187836 */ /* 0x000fe20000000000 */
        /* <DEDUP_REMOVED lines=10> */
[----:B------:R-:W-:Y:S02]  /*16330*/  R2UR UR32, R10 ;  /* 0x000000000a2072ca */ /* 0x000fe400000e0000 */
[----:B------:R-:W-:Y:S02]  /*16340*/  R2UR UR33, R11 ;  /* 0x000000000b2172ca */ /* 0x000fe400000e0000 */
[----:B------:R-:W-:-:S02]  /*16350*/  R2UR UR44, R8 ;  /* 0x00000000082c72ca */ /* 0x000fc400000e0000 */
        /* <DEDUP_REMOVED lines=26> */
.L_x_1908:
[----:B------:R-:W-:Y:S01]  /*16500*/  SHF.L.U32 R204, R204, 0x1f, RZ ;  /* 0x0000001fcccc7819 */ /* 0x000fe200000006ff */
[----:B------:R-:W-:-:S04]  /*16510*/  IMAD R205, R216, 0x8, R18 ;  /* 0x00000008d8cd7824 */ /* 0x000fc800078e0212 */
[----:B------:R0:W1:Y:S01]  /*16520*/  SYNCS.PHASECHK.TRANS64.TRYWAIT P1, [R205+URZ+0x28850], R204 ;  /* 0x028850cccd0075a7 */ /* 0x000062000802017f */
[----:B------:R-:W-:Y:S05]  /*16530*/  @!P0 BRA `(.L_x_1909) ;  /* 0x0000000000048947 */ /* 0x000fea0003800000 */
[----:B------:R-:W-:Y:S01]  /*16540*/  BPT.TRAP 0x1 ;  /* 0x000000040000795c */ /* 0x000fe20000300000 */
.L_x_1909:
[----:B-1----:R-:W-:Y:S05]  /*16550*/  @P1 BRA `(.L_x_1907) ;  /* 0x0000000000081947 */ /* 0x002fea0003800000 */
[----:B------:R-:W1:Y:S02]  /*16560*/  SYNCS.PHASECHK.TRANS64.TRYWAIT P1, [R205+URZ+0x28850], R204 ;  /* 0x028850cccd0075a7 */ /* 0x000e64000802017f */
[----:B-1----:R-:W-:Y:S05]  /*16570*/  @!P1 BRA `(.L_x_1910) ;  /* 0x0000013c00dc9947 */ /* 0x002fea0003800000 */
.L_x_1907:
        /* <DEDUP_REMOVED lines=67> */
.L_x_1911:
        /* <DEDUP_REMOVED lines=15> */
[----:B0-----:R-:W-:Y:S01]  /*16aa0*/  FMUL.FTZ R152, R57, UR48 ;  /* 0x0000003039987c20 */ /* 0x001fe20008410000 */
        /* <DEDUP_REMOVED lines=66> */
[----:B------:R-:W-:-:S04]  /*16ed0*/  UMOV UR51, UR6 ;  /* 0x0000000600337c82 */ /* 0x000fc80008000000 */
        /* <DEDUP_REMOVED lines=107> */
[----:B--2---:R-:W-:-:S05]  /*17590*/  FMNMX.FTZ R58, R85, R58, !PT ;  /* 0x0000003a553a7209 */ /* 0x004fca0007810000 */
[----:B------:R-:W2:Y:S01]  /*175a0*/  SHFL.BFLY PT, R57, R58, 0x2, 0x1f ;  /* 0x0c401f003a397f89 */ /* 0x000ea200000e0000 */
[----:B0-----:R-:W-:-:S04]  /*175b0*/  FMNMX.FTZ R154, R86, R155, !PT ;  /* 0x0000009b569a7209 */ /* 0x001fc80007810000 */
[----:B-1----:R-:W-:-:S05]  /*175c0*/  FMNMX.FTZ R154, R87, R154, !PT ;  /* 0x0000009a579a7209 */ /* 0x002fca0007810000 */
[----:B------:R-:W0:Y:S01]  /*175d0*/  SHFL.BFLY PT, R157, R154, 0x2, 0x1f ;  /* 0x0c401f009a9d7f89 */ /* 0x000e2200000e0000 */
[----:B--2---:R-:W-:-:S05]  /*175e0*/  FMNMX.FTZ R155, R58, R57, !PT ;  /* 0x000000393a9b7209 */ /* 0x004fca0007810000 */
[----:B------:R-:W1:Y:S01]  /*175f0*/  SHFL.BFLY PT, R156, R155, 0x1, 0x1f ;  /* 0x0c201f009b9c7f89 */ /* 0x000e6200000e0000 */
[----:B0-----:R-:W-:-:S05]  /*17600*/  FMNMX.FTZ R157, R154, R157, !PT ;  /* 0x0000009d9a9d7209 */ /* 0x001fca0007810000 */
[----:B------:R-:W0:Y:S01]  /*17610*/  SHFL.BFLY PT, R218, R157, 0x1, 0x1f ;  /* 0x0c201f009dda7f89 */ /* 0x000e2200000e0000 */
[----:B-1----:R-:W-:-:S05]  /*17620*/  FMNMX.FTZ R217, R155, R156, !PT ;  /* 0x0000009c9bd97209 */ /* 0x002fca0007810000 */
[C---:B------:R-:W-:Y:S01]  /*17630*/  FADD.FTZ R57, -R217.reuse, R215 ;  /* 0x000000d7d9397221 */ /* 0x040fe20000010100 */
[----:B------:R-:W-:-:S03]  /*17640*/  FMUL.FTZ R155, R217, UR51 ;  /* 0x00000033d99b7c20 */ /* 0x000fc60008410000 */
[----:B------:R-:W-:Y:S01]  /*17650*/  FMUL.FTZ R156, R57, UR51 ;  /* 0x00000033399c7c20 */ /* 0x000fe20008410000 */
[--C-:B------:R-:W-:Y:S01]  /*17660*/  FFMA.FTZ R164, R56, UR51, -R155.reuse ;  /* 0x0000003338a47c23 */ /* 0x100fe2000801089b */
[--C-:B------:R-:W-:Y:S01]  /*17670*/  FFMA.FTZ R180, R24, UR51, -R155.reuse ;  /* 0x0000003318b47c23 */ /* 0x100fe2000801089b */
[--C-:B------:R-:W-:Y:S01]  /*17680*/  FFMA.FTZ R165, R25, UR51, -R155.reuse ;  /* 0x0000003319a57c23 */ /* 0x100fe2000801089b */
[--C-:B------:R-:W-:Y:S01]  /*17690*/  FFMA.FTZ R168, R48, UR51, -R155.reuse ;  /* 0x0000003330a87c23 */ /* 0x100fe2000801089b */
[----:B------:R-:W-:Y:S01]  /*176a0*/  MUFU.EX2 R58, R156 ;  /* 0x0000009c003a7308 */ /* 0x000fe20000000800 */
[--C-:B------:R-:W-:Y:S01]  /*176b0*/  FFMA.FTZ R182, R28, UR51, -R155.reuse ;  /* 0x000000331cb67c23 */ /* 0x100fe2000801089b */
[----:B0-----:R-:W-:Y:S01]  /*176c0*/  FMNMX.FTZ R218, R157, R218, !PT ;  /* 0x000000da9dda7209 */ /* 0x001fe20007810000 */
[--C-:B------:R-:W-:Y:S01]  /*176d0*/  FFMA.FTZ R157, R41, UR51, -R155.reuse ;  /* 0x00000033299d7c23 */ /* 0x100fe2000801089b */
[--C-:B------:R-:W-:Y:S01]  /*176e0*/  FFMA.FTZ R163, R29, UR51, -R155.reuse ;  /* 0x000000331da37c23 */ /* 0x100fe2000801089b */
[--C-:B------:R-:W-:Y:S01]  /*176f0*/  FFMA.FTZ R41, R45, UR51, -R155.reuse ;  /* 0x000000332d297c23 */ /* 0x100fe2000801089b */
[--C-:B------:R-:W-:Y:S01]  /*17700*/  FFMA.FTZ R176, R32, UR51, -R155.reuse ;  /* 0x0000003320b07c23 */ /* 0x100fe2000801089b */
[C---:B------:R-:W-:Y:S01]  /*17710*/  FADD.FTZ R57, -R218.reuse, R214 ;  /* 0x000000d6da397221 */ /* 0x040fe20000010100 */
[----:B------:R-:W-:Y:S01]  /*17720*/  FMUL.FTZ R56, R218, UR51 ;  /* 0x00000033da387c20 */ /* 0x000fe20008410000 */
[----:B------:R-:W0:Y:S01]  /*17730*/  MUFU.EX2 R180, R180 ;  /* 0x000000b400b47308 */ /* 0x000e220000000800 */
[--C-:B------:R-:W-:Y:S01]  /*17740*/  FFMA.FTZ R161, R33, UR51, -R155.reuse ;  /* 0x0000003321a17c23 */ /* 0x100fe2000801089b */
[----:B------:R-:W-:Y:S01]  /*17750*/  FMUL.FTZ R57, R57, UR51 ;  /* 0x0000003339397c20 */ /* 0x000fe20008410000 */
[--C-:B------:R-:W-:Y:S01]  /*17760*/  FFMA.FTZ R181, R26, UR51, -R56.reuse ;  /* 0x000000331ab57c23 */ /* 0x100fe20008010838 */
[--C-:B------:R-:W-:Y:S01]  /*17770*/  FFMA.FTZ R48, R27, UR51, -R56.reuse ;  /* 0x000000331b307c23 */ /* 0x100fe20008010838 */
[--C-:B------:R-:W-:Y:S01]  /*17780*/  FFMA.FTZ R183, R30, UR51, -R56.reuse ;  /* 0x000000331eb77c23 */ /* 0x100fe20008010838 */
[----:B------:R-:W-:Y:S01]  /*17790*/  FFMA.FTZ R45, R31, UR51, -R56 ;  /* 0x000000331f2d7c23 */ /* 0x000fe20008010838 */
[----:B------:R-:W-:Y:S01]  /*177a0*/  IMAD R26, R184, 0x8, R18 ;  /* 0x00000008b81a7824 */ /* 0x000fe200078e0212 */
[----:B------:R-:W-:Y:S01]  /*177b0*/  MUFU.EX2 R57, R57 ;  /* 0x0000003900397308 */ /* 0x000fe20000000800 */
[--C-:B------:R-:W-:Y:S01]  /*177c0*/  FFMA.FTZ R177, R34, UR51, -R56.reuse ;  /* 0x0000003322b17c23 */ /* 0x100fe20008010838 */
[--C-:B------:R-:W-:Y:S01]  /*177d0*/  FFMA.FTZ R34, R39, UR51, -R56.reuse ;  /* 0x0000003327227c23 */ /* 0x100fe20008010838 */
[----:B------:R-:W-:Y:S01]  /*177e0*/  IMAD.U32 R39, RZ, RZ, UR38 ;  /* 0x00000026ff277e24 */ /* 0x000fe2000f8e00ff */
[----:B------:R-:W-:Y:S01]  /*177f0*/  IADD3 R26, R26, 0x28840, RZ ;  /* 0x000288401a1a7810 */ /* 0x000fe20007ffe0ff */
[--C-:B------:R-:W-:Y:S01]  /*17800*/  FFMA.FTZ R35, R35, UR51, -R56.reuse ;  /* 0x0000003323237c23 */ /* 0x100fe20008010838 */
[--C-:B------:R-:W-:Y:S01]  /*17810*/  FFMA.FTZ R178, R36, UR51, -R155.reuse ;  /* 0x0000003324b27c23 */ /* 0x100fe2000801089b */
[----:B------:R-:W-:Y:S01]  /*17820*/  FFMA.FTZ R179, R38, UR51, -R56 ;  /* 0x0000003326b37c23 */ /* 0x000fe20008010838 */
[----:B------:R-:W1:Y:S01]  /*17830*/  MUFU.EX2 R181, R181 ;  /* 0x000000b500b57308 */ /* 0x000e620000000800 */
[----:B------:R-:W-:Y:S01]  /*17840*/  PRMT R26, R39, 0x654, R26 ;  /* 0x00000654271a7816 */ /* 0x000fe2000000001a */
[----:B0-----:R-:W-:Y:S01]  /*17850*/  FFMA.FTZ R6, R58, R6, R180 ;  /* 0x000000063a067223 */ /* 0x001fe200000100b4 */
        /* <DEDUP_REMOVED lines=8> */
[----:B------:R-:W-:Y:S01]  /*178e0*/  FFMA.FTZ R173, R42, UR51, -R56 ;  /* 0x000000332aad7c23 */ /* 0x000fe20008010838 */
[----:B------:R2:W-:Y:S01]  /*178f0*/  SYNCS.ARRIVE.TRANS64.RED.A1T0 RZ, [R26+URZ], RZ ;  /* 0x000000ff1aff79a7 */ /* 0x0005e2000810043f */
[--C-:B------:R-:W-:Y:S01]  /*17900*/  FFMA.FTZ R40, R49, UR51, -R155.reuse ;  /* 0x0000003331287c23 */ /* 0x100fe2000801089b */
[--C-:B------:R-:W-:Y:S01]  /*17910*/  FFMA.FTZ R37, R53, UR51, -R155.reuse ;  /* 0x0000003335257c23 */ /* 0x100fe2000801089b */
[----:B------:R-:W-:Y:S01]  /*17920*/  FFMA.FTZ R166, R60, UR51, -R155 ;  /* 0x000000333ca67c23 */ /* 0x000fe2000801089b */
[----:B------:R-:W3:Y:S01]  /*17930*/  MUFU.EX2 R48, R48 ;  /* 0x0000003000307308 */ /* 0x000ee20000000800 */
[----:B-1----:R-:W-:Y:S01]  /*17940*/  FFMA.FTZ R3, R57, R3, R181 ;  /* 0x0000000339037223 */ /* 0x002fe200000100b5 */
[--C-:B------:R-:W-:Y:S01]  /*17950*/  FFMA.FTZ R33, R61, UR51, -R155.reuse ;  /* 0x000000333d217c23 */ /* 0x100fe2000801089b */
[--C-:B------:R-:W-:Y:S01]  /*17960*/  FFMA.FTZ R160, R64, UR51, -R155.reuse ;  /* 0x0000003340a07c23 */ /* 0x100fe2000801089b */
[--C-:B------:R-:W-:Y:S01]  /*17970*/  FFMA.FTZ R32, R65, UR51, -R155.reuse ;  /* 0x0000003341207c23 */ /* 0x100fe2000801089b */
[--C-:B------:R-:W-:Y:S01]  /*17980*/  FFMA.FTZ R162, R68, UR51, -R155.reuse ;  /* 0x0000003344a27c23 */ /* 0x100fe2000801089b */
[--C-:B------:R-:W-:Y:S01]  /*17990*/  FFMA.FTZ R29, R69, UR51, -R155.reuse ;  /* 0x00000033451d7c23 */ /* 0x100fe2000801089b */
[--C-:B------:R-:W-:Y:S01]  /*179a0*/  FFMA.FTZ R156, R72, UR51, -R155.reuse ;  /* 0x00000033489c7c23 */ /* 0x100fe2000801089b */
[----:B------:R-:W-:Y:S01]  /*179b0*/  MUFU.EX2 R182, R182 ;  /* 0x000000b600b67308 */ /* 0x000fe20000000800 */
[----:B0-----:R-:W-:Y:S01]  /*179c0*/  FADD.FTZ R59, R165, R6 ;  /* 0x00000006a53b7221 */ /* 0x001fe20000010000 */
[--C-:B------:R-:W-:Y:S01]  /*179d0*/  FFMA.FTZ R28, R73, UR51, -R155.reuse ;  /* 0x00000033491c7c23 */ /* 0x100fe2000801089b */
[--C-:B------:R-:W-:Y:S01]  /*179e0*/  FFMA.FTZ R158, R76, UR51, -R155.reuse ;  /* 0x000000334c9e7c23 */ /* 0x100fe2000801089b */
[--C-:B------:R-:W-:Y:S01]  /*179f0*/  FFMA.FTZ R25, R77, UR51, -R155.reuse ;  /* 0x000000334d197c23 */ /* 0x100fe2000801089b */
[--C-:B------:R-:W-:Y:S01]  /*17a00*/  FFMA.FTZ R152, R80, UR51, -R155.reuse ;  /* 0x0000003350987c23 */ /* 0x100fe2000801089b */
[--C-:B------:R-:W-:Y:S01]  /*17a10*/  FFMA.FTZ R24, R81, UR51, -R155.reuse ;  /* 0x0000003351187c23 */ /* 0x100fe2000801089b */
[----:B------:R-:W-:Y:S01]  /*17a20*/  FFMA.FTZ R154, R84, UR51, -R155 ;  /* 0x00000033549a7c23 */ /* 0x000fe2000801089b */
[----:B------:R-:W0:Y:S01]  /*17a30*/  MUFU.EX2 R183, R183 ;  /* 0x000000b700b77308 */ /* 0x000e220000000800 */
[----:B---3--:R-:W-:Y:S01]  /*17a40*/  FADD.FTZ R6, R48, R3 ;  /* 0x0000000330067221 */ /* 0x008fe20000010000 */
[----:B------:R-:W-:Y:S01]  /*17a50*/  FFMA.FTZ R44, R85, UR51, -R155 ;  /* 0x00000033552c7c23 */ /* 0x000fe2000801089b */
[--C-:B------:R-:W-:Y:S01]  /*17a60*/  FFMA.FTZ R31, R43, UR51, -R56.reuse ;  /* 0x000000332b1f7c23 */ /* 0x100fe20008010838 */
[--C-:B------:R-:W-:Y:S01]  /*17a70*/  FFMA.FTZ R175, R46, UR51, -R56.reuse ;  /* 0x000000332eaf7c23 */ /* 0x100fe20008010838 */
[--C-:B------:R-:W-:Y:S01]  /*17a80*/  FFMA.FTZ R30, R47, UR51, -R56.reuse ;  /* 0x000000332f1e7c23 */ /* 0x100fe20008010838 */
[--C-:B------:R-:W-:Y:S01]  /*17a90*/  FFMA.FTZ R169, R50, UR51, -R56.reuse ;  /* 0x0000003332a97c23 */ /* 0x100fe20008010838 */
[--C-:B------:R-:W-:Y:S01]  /*17aa0*/  FFMA.FTZ R27, R51, UR51, -R56.reuse ;  /* 0x00000033331b7c23 */ /* 0x100fe20008010838 */
        /* <DEDUP_REMOVED lines=9> */
[--C-:B------:R-:W-:Y:S01]  /*17b40*/  FFMA.FTZ R51, R71, UR51, -R56.reuse ;  /* 0x0000003347337c23 */ /* 0x100fe20008010838 */
[--C-:B------:R-:W-:Y:S01]  /*17b50*/  FFMA.FTZ R47, R74, UR51, -R56.reuse ;  /* 0x000000334a2f7c23 */ /* 0x100fe20008010838 */
[--C-:B------:R-:W-:Y:S01]  /*17b60*/  FFMA.FTZ R49, R75, UR51, -R56.reuse ;  /* 0x000000334b317c23 */ /* 0x100fe20008010838 */
[--C-:B------:R-:W-:Y:S01]  /*17b70*/  FFMA.FTZ R43, R78, UR51, -R56.reuse ;  /* 0x000000334e2b7c23 */ /* 0x100fe20008010838 */
[--C-:B------:R-:W-:Y:S01]  /*17b80*/  FFMA.FTZ R46, R79, UR51, -R56.reuse ;  /* 0x000000334f2e7c23 */ /* 0x100fe20008010838 */
[--C-:B------:R-:W-:Y:S01]  /*17b90*/  FFMA.FTZ R153, R82, UR51, -R56.reuse ;  /* 0x0000003352997c23 */ /* 0x100fe20008010838 */
[--C-:B------:R-:W-:Y:S01]  /*17ba0*/  FFMA.FTZ R39, R83, UR51, -R56.reuse ;  /* 0x0000003353277c23 */ /* 0x100fe20008010838 */
[----:B------:R-:W-:Y:S01]  /*17bb0*/  MUFU.EX2 R176, R176 ;  /* 0x000000b000b07308 */ /* 0x000fe20000000800 */
[----:B------:R-:W-:Y:S01]  /*17bc0*/  FFMA.FTZ R155, R86, UR51, -R56 ;  /* 0x00000033569b7c23 */ /* 0x000fe20008010838 */
[----:B0-----:R-:W-:-:S06]  /*17bd0*/  FADD.FTZ R6, R183, R6 ;  /* 0x00000006b7067221 */ /* 0x001fcc0000010000 */
[----:B------:R-:W0:Y:S01]  /*17be0*/  MUFU.EX2 R177, R177 ;  /* 0x000000b100b17308 */ /* 0x000e220000000800 */
[----:B-1----:R-:W-:-:S07]  /*17bf0*/  FADD.FTZ R6, R45, R6 ;  /* 0x000000062d067221 */ /* 0x002fce0000010000 */
[----:B------:R-:W-:Y:S08]  /*17c00*/  MUFU.EX2 R161, R161 ;  /* 0x000000a100a17308 */ /* 0x000ff00000000800 */
[----:B------:R-:W1:Y:S01]  /*17c10*/  MUFU.EX2 R35, R35 ;  /* 0x0000002300237308 */ /* 0x000e620000000800 */
[----:B0-----:R-:W-:-:S07]  /*17c20*/  FADD.FTZ R6, R177, R6 ;  /* 0x00000006b1067221 */ /* 0x001fce0000010000 */
[----:B--2---:R0:W-:Y:S08]  /*17c30*/  MUFU.EX2 R26, R38 ;  /* 0x00000026001a7308 */ /* 0x0041f00000000800 */
[----:B------:R-:W2:Y:S01]  /*17c40*/  MUFU.EX2 R178, R178 ;  /* 0x000000b200b27308 */ /* 0x000ea20000000800 */
[----:B0-----:R-:W-:Y:S01]  /*17c50*/  FFMA.FTZ R38, R87, UR51, -R56 ;  /* 0x0000003357267c23 */ /* 0x001fe20008010838 */
[----:B------:R-:W-:Y:S01]  /*17c60*/  FADD.FTZ R56, R182, R59 ;  /* 0x0000003bb6387221 */ /* 0x000fe20000010000 */
[----:B-1----:R-:W-:-:S03]  /*17c70*/  FADD.FTZ R6, R35, R6 ;  /* 0x0000000623067221 */ /* 0x002fc60000010000 */
[----:B------:R-:W-:Y:S02]  /*17c80*/  FADD.FTZ R3, R163, R56 ;  /* 0x00000038a3037221 */ /* 0x000fe40000010000 */
[----:B------:R-:W0:Y:S02]  /*17c90*/  MUFU.EX2 R179, R179 ;  /* 0x000000b300b37308 */ /* 0x000e240000000800 */
[----:B------:R-:W-:-:S04]  /*17ca0*/  FADD.FTZ R56, R176, R3 ;  /* 0x00000003b0387221 */ /* 0x000fc80000010000 */
[----:B------:R-:W-:Y:S02]  /*17cb0*/  FADD.FTZ R3, R161, R56 ;  /* 0x00000038a1037221 */ /* 0x000fe40000010000 */
[----:B------:R-:W1:Y:S02]  /*17cc0*/  MUFU.EX2 R159, R159 ;  /* 0x0000009f009f7308 */ /* 0x000e640000000800 */
[----:B--2---:R-:W-:-:S06]  /*17cd0*/  FADD.FTZ R56, R178, R3 ;  /* 0x00000003b2387221 */ /* 0x004fcc0000010000 */
        /* <DEDUP_REMOVED lines=33> */
[----:B-1----:R-:W-:-:S04]  /*17ef0*/  FADD.FTZ R3, R171, R6 ;  /* 0x00000006ab037221 */ /* 0x002fc80000010000 */
[----:B------:R-:W-:-:S03]  /*17f00*/  FADD.FTZ R3, R26, R3 ;  /* 0x000000031a037221 */ /* 0x000fc60000010000 */
        /* <DEDUP_REMOVED lines=66> */
.L_x_1912:
[----:B------:R-:W-:Y:S01]  /*18330*/  IMAD R56, R216, 0x8, R18 ;  /* 0x00000008d8387824 */ /* 0x000fe200078e0212 */
[----:B------:R-:W-:Y:S01]  /*18340*/  ISETP.GT.AND P1, PT, R0, R213, PT ;  /* 0x000000d50000720c */ /* 0x000fe20003f24270 */
[----:B------:R-:W-:Y:S01]  /*18350*/  IMAD.U32 R59, RZ, RZ, UR38 ;  /* 0x00000026ff3b7e24 */ /* 0x000fe2000f8e00ff */
[----:B------:R-:W-:Y:S01]  /*18360*/  F2FP.F16.F32.PACK_AB R180, R165, R180 ;  /* 0x000000b4a5b4723e */ /* 0x000fe200000000ff */
[----:B------:R-:W-:Y:S01]  /*18370*/  VIADD R56, R56, 0x28860 ;  /* 0x0002886038387836 */ /* 0x000fe20000000000 */
[----:B------:R-:W-:Y:S01]  /*18380*/  F2FP.F16.F32.PACK_AB R182, R163, R182 ;  /* 0x000000b6a3b6723e */ /* 0x000fe200000000ff */
[----:B------:R-:W-:Y:S01]  /*18390*/  FMUL.FTZ R88, R88, R58 ;  /* 0x0000003a58587220 */ /* 0x000fe20000410000 */
[----:B------:R-:W-:Y:S01]  /*183a0*/  F2FP.F16.F32.PACK_AB R176, R161, R176 ;  /* 0x000000b0a1b0723e */ /* 0x000fe200000000ff */
[-C--:B------:R-:W-:Y:S01]  /*183b0*/  FMUL.FTZ R89, R89, R58.reuse ;  /* 0x0000003a59597220 */ /* 0x080fe20000410000 */
[----:B------:R-:W-:Y:S01]  /*183c0*/  PRMT R56, R59, 0x654, R56 ;  /* 0x000006543b387816 */ /* 0x000fe20000000038 */
[----:B------:R-:W-:Y:S01]  /*183d0*/  FMUL.FTZ R92, R92, R58 ;  /* 0x0000003a5c5c7220 */ /* 0x000fe20000410000 */
[----:B------:R-:W-:Y:S01]  /*183e0*/  F2FP.F16.F32.PACK_AB R178, R159, R178 ;  /* 0x000000b29fb2723e */ /* 0x000fe200000000ff */
[----:B------:R-:W-:Y:S01]  /*183f0*/  FMUL.FTZ R93, R93, R58 ;  /* 0x0000003a5d5d7220 */ /* 0x000fe20000410000 */
[----:B------:R0:W-:Y:S01]  /*18400*/  SYNCS.ARRIVE.TRANS64.RED.A1T0 RZ, [R56+URZ], RZ ;  /* 0x000000ff38ff79a7 */ /* 0x0001e2000810043f */
        /* <DEDUP_REMOVED lines=89> */
[----:B------:R-:W-:Y:S01]  /*189a0*/  MOV R214, R218 ;  /* 0x000000da00d67202 */ /* 0x000fe20000000f00 */
[----:B------:R-:W-:-:S02]  /*189b0*/  IMAD.MOV.U32 R215, RZ, RZ, R217 ;  /* 0x000000ffffd77224 */ /* 0x000fc400078e00d9 */
[----:B------:R-:W-:Y:S02]  /*189c0*/  IMAD.MOV.U32 R204, RZ, RZ, R187 ;  /* 0x000000ffffcc7224 */ /* 0x000fe400078e00bb */
[----:B------:R-:W-:Y:S01]  /*189d0*/  IMAD.MOV.U32 R216, RZ, RZ, R184 ;  /* 0x000000ffffd87224 */ /* 0x000fe200078e00b8 */
[----:B0-----:R-:W-:Y:S06]  /*189e0*/  @P1 BRA `(.L_x_1913) ;  /* 0xffffffd400341947 */ /* 0x001fec000383ffff */
.L_x_1901:
[----:B------:R-:W-:-:S13]  /*189f0*/  ISETP.GE.AND P1, PT, R0, R206, PT ;  /* 0x000000ce0000720c */ /* 0x000fda0003f26270 */
[----:B------:R-:W-:Y:S05]  /*18a00*/  @!P1 BRA `(.L_x_1914) ;  /* 0x0000003800f09947 */ /* 0x000fea0003800000 */
[----:B------:R-:W-:Y:S01]  /*18a10*/  IMAD.MOV.U32 R213, RZ, RZ, R218 ;  /* 0x000000ffffd57224 */ /* 0x000fe200078e00da */
[----:B------:R-:W-:Y:S01]  /*18a20*/  MOV R204, R187 ;  /* 0x000000bb00cc7202 */ /* 0x000fe20000000f00 */
[----:B------:R-:W-:Y:S02]  /*18a30*/  IMAD.MOV.U32 R214, RZ, RZ, R217 ;  /* 0x000000ffffd67224 */ /* 0x000fe400078e00d9 */
[----:B------:R-:W-:-:S07]  /*18a40*/  IMAD.MOV.U32 R215, RZ, RZ, R184 ;  /* 0x000000ffffd77224 */ /* 0x000fce00078e00b8 */
.L_x_1934:
        /* <DEDUP_REMOVED lines=8> */
.L_x_1916:
        /* <DEDUP_REMOVED lines=8> */
.L_x_1917:
[----:B------:R-:W-:Y:S04]  /*18b50*/  BSSY B0, `(.L_x_1915) ;  /* 0x0000004000007945 */ /* 0x000fe80003800000 */
[----:B-1----:R-:W-:Y:S05]  /*18b60*/  @P2 BRA `(.L_x_1918) ;  /* 0x0000000000082947 */ /* 0x002fea0003800000 */
[----:B------:R-:W1:Y:S02]  /*18b70*/  SYNCS.PHASECHK.TRANS64.TRYWAIT P2, [R25+URZ+0x28830], R24 ;  /* 0x02883018190075a7 */ /* 0x000e64000804017f */
[----:B-1----:R-:W-:Y:S05]  /*18b80*/  @!P2 BRA `(.L_x_1919) ;  /* 0x00000118006ca947 */ /* 0x002fea0003800000 */
.L_x_1918:
[----:B------:R-:W-:Y:S05]  /*18b90*/  BSYNC B0 ;  /* 0x0000000000007941 */ /* 0x000fea0003800000 */
.L_x_1915:
        /* <DEDUP_REMOVED lines=9> */
[----:B------:R-:W-:-:S02]  /*18c30*/  R2UR UR11, R25 ;  /* 0x00000000190b72ca */ /* 0x000fc400000e0000 */
[----:B------:R-:W-:Y:S02]  /*18c40*/  R2UR UR9, R5 ;  /* 0x00000000050972ca */ /* 0x000fe400000e0000 */
[----:B------:R-:W-:Y:S02]  /*18c50*/  MOV R27, 0x40000040 ;  /* 0x40000040001b7802 */ /* 0x000fe40000000f00 */
[----:B------:R-:W-:Y:S02]  /*18c60*/  R2UR UR15, R29 ;  /* 0x000000001d0f72ca */ /* 0x000fe400000e0000 */
[----:B------:R-:W-:Y:S02]  /*18c70*/  R2UR UR19, R27 ;  /* 0x000000001b1372ca */ /* 0x000fe400000e0000 */
[----:B------:R-:W-:Y:S02]  /*18c80*/  R2UR UR23, R29 ;  /* 0x000000001d1772ca */ /* 0x000fe400000e0000 */
[----:B------:R-:W-:-:S02]  /*18c90*/  R2UR UR27, R27 ;  /* 0x000000001b1b72ca */ /* 0x000fc400000e0000 */
[----:B------:R-:W-:Y:S02]  /*18ca0*/  R2UR UR31, R29 ;  /* 0x000000001d1f72ca */ /* 0x000fe400000e0000 */
[----:B------:R-:W-:Y:S02]  /*18cb0*/  R2UR UR35, R31 ;  /* 0x000000001f2372ca */ /* 0x000fe400000e0000 */
[----:B------:R-:W-:Y:S02]  /*18cc0*/  R2UR UR47, R25 ;  /* 0x00000000192f72ca */ /* 0x000fe400000e0000 */
[----:B0-----:R-:W-:Y:S02]  /*18cd0*/  SHF.R.U32.HI R24, RZ, 0x7, R24 ;  /* 0x00000007ff187819 */ /* 0x001fe40000011618 */
[----:B------:R-:W-:Y:S02]  /*18ce0*/  R2UR UR12, R192 ;  /* 0x00000000c00c72ca */ /* 0x000fe400000e0000 */
[----:B------:R-:W-:Y:S01]  /*18cf0*/  R2UR UR13, R193 ;  /* 0x00000000c10d72ca */ /* 0x000fe200000e0000 */
[----:B------:R-:W-:Y:S01]  /*18d00*/  VIADD R30, R24, 0x8 ;  /* 0x00000008181e7836 */ /* 0x000fe20000000000 */
[----:B------:R-:W-:-:S02]  /*18d10*/  LEA R24, R184, R7, 0xb ;  /* 0x00000007b8187211 */ /* 0x000fc400078e58ff */
[----:B------:R-:W-:Y:S02]  /*18d20*/  R2UR UR16, R190 ;  /* 0x00000000be1072ca */ /* 0x000fe400000e0000 */
[----:B------:R0:W-:Y:S01]  /*18d30*/  BAR.SYNC.DEFER_BLOCKING R30, 0x100 ;  /* 0x0004001e0000751d */ /* 0x0001e20000010000 */
[C---:B------:R-:W-:Y:S01]  /*18d40*/  VIADD R28, R24.reuse, 0x2 ;  /* 0x00000002181c7836 */ /* 0x040fe20000000000 */
[C---:B------:R-:W-:Y:S01]  /*18d50*/  R2UR UR10, R24.reuse ;  /* 0x00000000180a72ca */ /* 0x040fe200000e0000 */
[----:B------:R-:W-:Y:S01]  /*18d60*/  VIADD R26, R24, 0x4 ;  /* 0x00000004181a7836 */ /* 0x000fe20000000000 */
[----:B------:R-:W-:Y:S02]  /*18d70*/  R2UR UR17, R191 ;  /* 0x00000000bf1172ca */ /* 0x000fe400000e0000 */
[----:B------:R-:W-:Y:S01]  /*18d80*/  R2UR UR14, R28 ;  /* 0x000000001c0e72ca */ /* 0x000fe200000e0000 */
[----:B------:R-:W-:Y:S01]  /*18d90*/  VIADD R28, R24, 0x6 ;  /* 0x00000006181c7836 */ /* 0x000fe20000000000 */
[----:B------:R-:W-:Y:S01]  /*18da0*/  R2UR UR18, R26 ;  /* 0x000000001a1272ca */ /* 0x000fe200000e0000 */
[----:B------:R-:W-:Y:S01]  /*18db0*/  VIADD R26, R24, 0x400 ;  /* 0x00000400181a7836 */ /* 0x000fe20000000000 */
[----:B------:R-:W-:Y:S01]  /*18dc0*/  R2UR UR20, R20 ;  /* 0x00000000141472ca */ /* 0x000fe200000e0000 */
[----:B0-----:R-:W-:Y:S01]  /*18dd0*/  VIADD R30, R24, 0x404 ;  /* 0x00000404181e7836 */ /* 0x001fe20000000000 */
[----:B------:R-:W-:Y:S01]  /*18de0*/  R2UR UR22, R28 ;  /* 0x000000001c1672ca */ /* 0x000fe200000e0000 */
[----:B------:R-:W-:Y:S01]  /*18df0*/  VIADD R28, R24, 0x402 ;  /* 0x00000402181c7836 */ /* 0x000fe20000000000 */
[----:B------:R-:W-:Y:S01]  /*18e00*/  R2UR UR26, R26 ;  /* 0x000000001a1a72ca */ /* 0x000fe200000e0000 */
[----:B------:R-:W-:Y:S01]  /*18e10*/  VIADD R24, R24, 0x406 ;  /* 0x0000040618187836 */ /* 0x000fe20000000000 */
[----:B------:R-:W-:-:S02]  /*18e20*/  R2UR UR34, R30 ;  /* 0x000000001e2272ca */ /* 0x000fc400000e0000 */
[----:B------:R-:W-:Y:S02]  /*18e30*/  R2UR UR30, R28 ;  /* 0x000000001c1e72ca */ /* 0x000fe400000e0000 */
[----:B------:R-:W-:Y:S02]  /*18e40*/  R2UR UR46, R24 ;  /* 0x00000000182e72ca */ /* 0x000fe400000e0000 */
[----:B------:R-:W-:Y:S01]  /*18e50*/  R2UR UR21, R21 ;  /* 0x00000000151572ca */ /* 0x000fe200000e0000 */
[----:B------:R-:W-:Y:S01]  /*18e60*/  WARPGROUP.ARRIVE ;  /* 0x00000000000079c5 */ /* 0x000fe20000000000 */
[----:B------:R-:W-:Y:S02]  /*18e70*/  R2UR UR24, R14 ;  /* 0x000000000e1872ca */ /* 0x000fe400000e0000 */
[----:B------:R-:W-:Y:S02]  /*18e80*/  R2UR UR25, R15 ;  /* 0x000000000f1972ca */ /* 0x000fe400000e0000 */
[----:B------:R-:W-:Y:S01]  /*18e90*/  R2UR UR28, R12 ;  /* 0x000000000c1c72ca */ /* 0x000fe200000e0000 */
[----:B------:R-:W-:Y:S01]  /*18ea0*/  HGMMA.64x128x16.F32 R24, gdesc[UR8], RZ, !UPT, gsb0 ;  /* 0x01e00000081879f0 */ /* 0x000fe2000c0008ff */
[----:B------:R-:W-:-:S02]  /*18eb0*/  R2UR UR29, R13 ;  /* 0x000000000d1d72ca */ /* 0x000fc400000e0000 */
[----:B------:R-:W-:Y:S02]  /*18ec0*/  R2UR UR32, R10 ;  /* 0x000000000a2072ca */ /* 0x000fe400000e0000 */
[----:B------:R-:W-:Y:S02]  /*18ed0*/  R2UR UR33, R11 ;  /* 0x000000000b2172ca */ /* 0x000fe400000e0000 */
        /* <DEDUP_REMOVED lines=27> */
.L_x_1921:
[----:B------:R-:W-:Y:S02]  /*19090*/  SHF.L.U32 R204, R204, 0x1f, RZ ;  /* 0x0000001fcccc7819 */ /* 0x000fe400000006ff */
[----:B------:R-:W-:-:S04]  /*190a0*/  LEA R205, R215, R18, 0x3 ;  /* 0x00000012d7cd7211 */ /* 0x000fc800078e18ff */
[----:B------:R0:W1:Y:S01]  /*190b0*/  SYNCS.PHASECHK.TRANS64.TRYWAIT P1, [R205+URZ+0x28850], R204 ;  /* 0x028850cccd0075a7 */ /* 0x000062000802017f */
[----:B------:R-:W-:Y:S05]  /*190c0*/  @!P0 BRA `(.L_x_1922) ;  /* 0x0000000000048947 */ /* 0x000fea0003800000 */
[----:B------:R-:W-:Y:S01]  /*190d0*/  BPT.TRAP 0x1 ;  /* 0x000000040000795c */ /* 0x000fe20000300000 */
.L_x_1922:
[----:B-1----:R-:W-:Y:S05]  /*190e0*/  @P1 BRA `(.L_x_1920) ;  /* 0x0000000000081947 */ /* 0x002fea0003800000 */
[----:B------:R-:W1:Y:S02]  /*190f0*/  SYNCS.PHASECHK.TRANS64.TRYWAIT P1, [R205+URZ+0x28850], R204 ;  /* 0x028850cccd0075a7 */ /* 0x000e64000802017f */
[----:B-1----:R-:W-:Y:S05]  /*19100*/  @!P1 BRA `(.L_x_1923) ;  /* 0x0000011400209947 */ /* 0x002fea0003800000 */
.L_x_1920:
[----:B01----:R-:W-:Y:S01]  /*19110*/  VIADD R204, R18, 0x400 ;  /* 0x0000040012cc7836 */ /* 0x003fe20000000000 */
[----:B------:R-:W-:Y:S05]  /*19120*/  WARPSYNC.ALL ;  /* 0x0000000000007948 */ /* 0x000fea0003800000 */
[----:B------:R-:W-:Y:S01]  /*19130*/  SHF.R.U32.HI R204, RZ, 0x4, R204 ;  /* 0x00000004ffcc7819 */ /* 0x000fe200000116cc */
[----:B------:R-:W-:Y:S01]  /*19140*/  IMAD.MOV.U32 R205, RZ, RZ, 0x40000040 ;  /* 0x40000040ffcd7424 */ /* 0x000fe200078e00ff */
[----:B------:R-:W-:-:S06]  /*19150*/  WARPGROUP.ARRIVE ;  /* 0x00000000000079c5 */ /* 0x000fcc0000000000 */
[----:B------:R-:W0:Y:S01]  /*19160*/  S2R R216, SR_TID.X ;  /* 0x0000000000d87919 */ /* 0x000e220000002100 */
[----:B------:R-:W-:Y:S02]  /*19170*/  LOP3.LUT R204, R204, 0x3fff, RZ, 0xc0, !PT ;  /* 0x00003fffcccc7812 */ /* 0x000fe400078ec0ff */
[----:B------:R-:W-:Y:S01]  /*19180*/  R2UR UR11, R205 ;  /* 0x00000000cd0b72ca */ /* 0x000fe200000e0000 */
[----:B------:R-:W-:Y:S01]  /*19190*/  IMAD.MOV.U32 R205, RZ, RZ, 0x40000040 ;  /* 0x40000040ffcd7424 */ /* 0x000fe200078e00ff */
        /* <DEDUP_REMOVED lines=13> */
[----:B------:R-:W-:Y:S01]  /*19270*/  IMAD.MOV.U32 R177, RZ, RZ, 0x40000040 ;  /* 0x40000040ffb17424 */ /* 0x000fe200078e00ff */
[----:B------:R-:W-:Y:S01]  /*19280*/  IADD3 R176, R204, 0x100, RZ ;  /* 0x00000100ccb07810 */ /* 0x000fe20007ffe0ff */
        /* <DEDUP_REMOVED lines=43> */
.L_x_1924:
[----:B------:R-:W1:Y:S01]  /*19540*/  @P4 LDC R153, c[0x0][0x44c] ;  /* 0x00011300ff994b82 */ /* 0x000e620000000800 */
[----:B0-----:R-:W-:Y:S01]  /*19550*/  IADD3 R152, R200, R198, RZ ;  /* 0x000000c6c8987210 */ /* 0x001fe20007ffe0ff */
        /* <DEDUP_REMOVED lines=45> */
[----:B------:R-:W-:-:S02]  /*19830*/  IMAD R42, R184, 0x8, R18 ;  /* 0x00000008b82a7824 */ /* 0x000fc400078e0212 */
[----:B------:R-:W-:Y:S01]  /*19840*/  FMUL.FTZ R154, R43, UR43 ;  /* 0x0000002b2b9a7c20 */ /* 0x000fe20008410000 */
[----:B------:R-:W-:Y:S02]  /*19850*/  IMAD.U32 R43, RZ, RZ, UR38 ;  /* 0x00000026ff2b7e24 */ /* 0x000fe4000f8e00ff */
        /* <DEDUP_REMOVED lines=25> */
[----:B------:R-:W1:Y:S01]  /*199f0*/  MUFU.TANH R24, R24 ;  /* 0x0000001800187308 */ /* 0x000e620000002400 */
[----:B------:R2:W-:Y:S01]  /*19a00*/  SYNCS.ARRIVE.TRANS64.RED.A1T0 RZ, [R42+URZ], RZ ;  /* 0x000000ff2aff79a7 */ /* 0x0005e2000810043f */
[----:B------:R-:W-:-:S04]  /*19a10*/  IADD3 R87, -R189, 0x1, -R83 ;  /* 0x00000001bd577810 */ /* 0x000fc80007ffe953 */
[----:B------:R-:W-:Y:S02]  /*19a20*/  IADD3 R87, -R194, R87, R196 ;  /* 0x00000057c2577210 */ /* 0x000fe40007ffe1c4 */
[----:B------:R-:W3:Y:S02]  /*19a30*/  MUFU.TANH R153, R153 ;  /* 0x0000009900997308 */ /* 0x000ee40000002400 */
[C---:B------:R-:W-:Y:S01]  /*19a40*/  IADD3 R158, R87.reuse, UR52, RZ ;  /* 0x00000034579e7c10 */ /* 0x040fe2000fffe0ff */
[----:B------:R-:W-:-:S05]  /*19a50*/  VIADD R159, R87, UR42 ;  /* 0x0000002a579f7c36 */ /* 0x000fca0008000000 */
[----:B------:R-:W4:Y:S01]  /*19a60*/  MUFU.TANH R25, R25 ;  /* 0x0000001900197308 */ /* 0x000f220000002400 */
[--C-:B0-----:R-:W-:Y:S02]  /*19a70*/  IMAD.IADD R87, R159, 0x1, R43.reuse ;  /* 0x000000019f577824 */ /* 0x101fe400078e022b */
[----:B------:R-:W-:-:S05]  /*19a80*/  IMAD.IADD R86, R158, 0x1, R43 ;  /* 0x000000019e567824 */ /* 0x000fca00078e022b */
        /* <DEDUP_REMOVED lines=74> */
.L_x_1927:
[----:B------:R-:W-:-:S05]  /*19f30*/  IMAD.U32 R160, RZ, RZ, UR5 ;  /* 0x00000005ffa07e24 */ /* 0x000fca000f8e00ff */
[----:B------:R-:W-:-:S13]  /*19f40*/  ISETP.NE.AND P1, PT, R160, 0x1, PT ;  /* 0x00000001a000780c */ /* 0x000fda0003f25270 */
[----:B------:R-:W1:Y:S02]  /*19f50*/  @P1 LDC.64 R42, c[0x0][0x9e8] ;  /* 0x00027a00ff2a1b82 */ /* 0x000e640000000a00 */
[----:B-1----:R-:W-:-:S05]  /*19f60*/  @P1 IMAD.HI.U32 R42, R161, R42, RZ ;  /* 0x0000002aa12a1227 */ /* 0x002fca00078e00ff */
[----:B------:R-:W-:-:S07]  /*19f70*/  @P1 SHF.R.U32.HI R161, RZ, R43, R42 ;  /* 0x0000002bffa11219 */ /* 0x000fce000001162a */
.L_x_1928:
[----:B------:R-:W-:Y:S05]  /*19f80*/  BSYNC B0 ;  /* 0x0000000000007941 */ /* 0x000fea0003800000 */
.L_x_1926:
[----:B------:R-:W-:-:S04]  /*19f90*/  IMAD R42, R161, R160, -R83 ;  /* 0x000000a0a12a7224 */ /* 0x000fc800078e0a53 */
[----:B------:R-:W-:-:S05]  /*19fa0*/  IMAD.IADD R43, R42, 0x1, -R189 ;  /* 0x000000012a2b7824 */ /* 0x000fca00078e0abd */
[----:B------:R-:W-:Y:S02]  /*19fb0*/  VIADDMNMX R87, R43, R160, R87, PT ;  /* 0x000000a02b577246 */ /* 0x000fe40003800157 */
[----:B------:R-:W-:-:S07]  /*19fc0*/  VIMNMX R86, R86, R43, !PT ;  /* 0x0000002b56567248 */ /* 0x000fce0007fe0100 */
.L_x_1925:
        /* <DEDUP_REMOVED lines=113> */
.L_x_1931:
[----:B------:R-:W-:-:S05]  /*1a6e0*/  IMAD.U32 R86, RZ, RZ, UR5 ;  /* 0x00000005ff567e24 */ /* 0x000fca000f8e00ff */
[----:B------:R-:W-:-:S13]  /*1a6f0*/  ISETP.NE.AND P2, PT, R86, 0x1, PT ;  /* 0x000000015600780c */ /* 0x000fda0003f45270 */
[----:B------:R-:W0:Y:S02]  /*1a700*/  @P2 LDC.64 R42, c[0x0][0x9e8] ;  /* 0x00027a00ff2a2b82 */ /* 0x000e240000000a00 */
[----:B0-----:R-:W-:-:S05]  /*1a710*/  @P2 IMAD.HI.U32 R42, R87, R42, RZ ;  /* 0x0000002a572a2227 */ /* 0x001fca00078e00ff */
[----:B------:R-:W-:-:S07]  /*1a720*/  @P2 SHF.R.U32.HI R87, RZ, R43, R42 ;  /* 0x0000002bff572219 */ /* 0x000fce000001162a */
.L_x_1932:
[----:B------:R-:W-:Y:S05]  /*1a730*/  BSYNC B0 ;  /* 0x0000000000007941 */ /* 0x000fea0003800000 */
.L_x_1930:
[----:B------:R-:W-:-:S04]  /*1a740*/  IMAD R42, R87, R86, -R83 ;  /* 0x00000056572a7224 */ /* 0x000fc800078e0a53 */
[----:B------:R-:W-:-:S05]  /*1a750*/  IMAD.IADD R43, R42, 0x1, -R189 ;  /* 0x000000012a2b7824 */ /* 0x000fca00078e0abd */
[----:B------:R-:W-:Y:S02]  /*1a760*/  VIADDMNMX R159, R43, R86, R159, PT ;  /* 0x000000562b9f7246 */ /* 0x000fe4000380019f */
[----:B------:R-:W-:-:S07]  /*1a770*/  VIMNMX R158, R158, R43, !PT ;  /* 0x0000002b9e9e7248 */ /* 0x000fce0007fe0100 */
.L_x_1929:
[----:B------:R-:W-:Y:S01]  /*1a780*/  FMNMX.FTZ R42, R24, R214, !PT ;  /* 0x000000d6182a7209 */ /* 0x000fe20007810000 */
[----:B------:R-:W-:Y:S01]  /*1a790*/  UMOV UR51, UR4 ;  /* 0x0000000400337c82 */ /* 0x000fe20008000000 */
[C---:B------:R-:W-:Y:S02]  /*1a7a0*/  ISETP.GT.AND P3, PT, R158.reuse, 0x8, P1 ;  /* 0x000000089e00780c */ /* 0x040fe40000f64270 */
        /* <DEDUP_REMOVED lines=53> */
[----:B------:R-:W-:Y:S02]  /*1ab00*/  ISETP.LT.OR P2, PT, R159, 0x22, P2 ;  /* 0x000000229f00780c */ /* 0x000fe40001741670 */
[----:B------:R-:W-:Y:S02]  /*1ab10*/  FMNMX.FTZ R42, R75, R42, !PT ;  /* 0x0000002a4b2a7209 */ /* 0x000fe40007810000 */
[----:B------:R-:W-:Y:S02]  /*1ab20*/  ISETP.LT.OR P3, PT, R159, 0x31, P3 ;  /* 0x000000319f00780c */ /* 0x000fe40001f61670 */
[----:B------:R-:W-:Y:S02]  /*1ab30*/  FSEL R154, R154, -INF , !P2 ;  /* 0xff8000009a9a7808 */ /* 0x000fe40005000000 */
[----:B------:R-:W-:-:S02]  /*1ab40*/  ISETP.GT.AND P2, PT, R158, 0x29, P1 ;  /* 0x000000299e00780c */ /* 0x000fc40000f44270 */
[----:B------:R-:W-:Y:S02]  /*1ab50*/  FMNMX.FTZ R42, R77, R42, !PT ;  /* 0x0000002a4d2a7209 */ /* 0x000fe40007810000 */
[----:B------:R-:W-:Y:S02]  /*1ab60*/  FSEL R48, R48, -INF , !P3 ;  /* 0xff80000030307808 */ /* 0x000fe40005800000 */
[----:B------:R-:W-:Y:S02]  /*1ab70*/  ISETP.GT.AND P3, PT, R158, 0x38, P1 ;  /* 0x000000389e00780c */ /* 0x000fe40000f64270 */
[----:B------:R-:W-:Y:S02]  /*1ab80*/  ISETP.LT.OR P2, PT, R159, 0x2a, P2 ;  /* 0x0000002a9f00780c */ /* 0x000fe40001741670 */
        /* <DEDUP_REMOVED lines=15> */
[----:B------:R-:W-:Y:S02]  /*1ac80*/  ISETP.GT.AND P3, PT, R158, 0x48, P1 ;  /* 0x000000489e00780c */ /* 0x000fe40000f64270 */
[C---:B------:R-:W-:Y:S02]  /*1ac90*/  ISETP.LT.OR P2, PT, R159.reuse, 0x3a, P2 ;  /* 0x0000003a9f00780c */ /* 0x040fe40001741670 */
[----:B------:R-:W-:Y:S02]  /*1aca0*/  ISETP.LT.OR P3, PT, R159, 0x49, P3 ;  /* 0x000000499f00780c */ /* 0x000fe40001f61670 */
[----:B------:R-:W-:Y:S02]  /*1acb0*/  FSEL R54, R54, -INF , !P2 ;  /* 0xff80000036367808 */ /* 0x000fe40005000000 */
[----:B------:R-:W-:Y:S02]  /*1acc0*/  ISETP.GT.AND P2, PT, R158, 0x41, P1 ;  /* 0x000000419e00780c */ /* 0x000fe40000f44270 */
[----:B------:R-:W-:-:S02]  /*1acd0*/  FSEL R60, R60, -INF , !P3 ;  /* 0xff8000003c3c7808 */ /* 0x000fc40005800000 */
[----:B------:R-:W-:Y:S02]  /*1ace0*/  ISETP.GT.AND P3, PT, R158, 0x50, P1 ;  /* 0x000000509e00780c */ /* 0x000fe40000f64270 */
        /* <DEDUP_REMOVED lines=19> */
[----:B------:R-:W-:Y:S02]  /*1ae20*/  ISETP.GT.AND P3, PT, R158, 0x68, P1 ;  /* 0x000000689e00780c */ /* 0x000fe40000f64270 */
        /* <DEDUP_REMOVED lines=49> */
[----:B------:R-:W-:Y:S01]  /*1b140*/  FSEL R82, R82, -INF , !P1 ;  /* 0xff80000052527808 */ /* 0x000fe20004800000 */
[--C-:B------:R-:W-:Y:S01]  /*1b150*/  FFMA.FTZ R168, R47, UR51, -R42.reuse ;  /* 0x000000332fa87c23 */ /* 0x100fe2000801082a */
[----:B------:R-:W-:Y:S01]  /*1b160*/  FMNMX.FTZ R29, R36, R29, !PT ;  /* 0x0000001d241d7209 */ /* 0x000fe20007810000 */
[--C-:B------:R-:W-:Y:S01]  /*1b170*/  FFMA.FTZ R33, R49, UR51, -R42.reuse ;  /* 0x0000003331217c23 */ /* 0x100fe2000801082a */
[----:B------:R-:W-:Y:S01]  /*1b180*/  FSEL R55, R217, RZ, P2 ;  /* 0x000000ffd9377208 */ /* 0x000fe20001000000 */
        /* <DEDUP_REMOVED lines=16> */
[----:B------:R-:W-:Y:S01]  /*1b290*/  FFMA.FTZ R85, R85, UR51, -R42 ;  /* 0x0000003355557c23 */ /* 0x000fe2000801082a */
        /* <DEDUP_REMOVED lines=25> */
[----:B------:R0:W-:Y:S03]  /*1b430*/  MUFU.EX2 R29, R57 ;  /* 0x00000039001d7308 */ /* 0x0001e60000000800 */
[----:B------:R-:W-:-:S04]  /*1b440*/  FMNMX.FTZ R39, R76, R39, !PT ;  /* 0x000000274c277209 */ /* 0x000fc80007810000 */
[----:B------:R-:W-:Y:S01]  /*1b450*/  FMNMX.FTZ R39, R78, R39, !PT ;  /* 0x000000274e277209 */ /* 0x000fe20007810000 */
[----:B------:R-:W-:Y:S03]  /*1b460*/  MUFU.EX2 R172, R172 ;  /* 0x000000ac00ac7308 */ /* 0x000fe60000000800 */
[----:B------:R-:W-:-:S04]  /*1b470*/  FMNMX.FTZ R39, R80, R39, !PT ;  /* 0x0000002750277209 */ /* 0x000fc80007810000 */
[----:B------:R-:W-:Y:S01]  /*1b480*/  FMNMX.FTZ R39, R82, R39, !PT ;  /* 0x0000002752277209 */ /* 0x000fe20007810000 */
[----:B------:R-:W-:Y:S04]  /*1b490*/  MUFU.EX2 R37, R37 ;  /* 0x0000002500257308 */ /* 0x000fe80000000800 */
[----:B------:R-:W1:Y:S04]  /*1b4a0*/  SHFL.BFLY PT, R44, R39, 0x2, 0x1f ;  /* 0x0c401f00272c7f89 */ /* 0x000e6800000e0000 */
[----:B------:R-:W-:Y:S08]  /*1b4b0*/  MUFU.EX2 R174, R174 ;  /* 0x000000ae00ae7308 */ /* 0x000ff00000000800 */
[----:B------:R-:W-:Y:S08]  /*1b4c0*/  MUFU.EX2 R35, R35 ;  /* 0x0000002300237308 */ /* 0x000ff00000000800 */
[----:B------:R-:W-:Y:S01]  /*1b4d0*/  MUFU.EX2 R168, R168 ;  /* 0x000000a800a87308 */ /* 0x000fe20000000800 */
[----:B-1----:R-:W-:Y:S01]  /*1b4e0*/  FMNMX.FTZ R53, R39, R44, !PT ;  /* 0x0000002c27357209 */ /* 0x002fe20007810000 */
[--C-:B------:R-:W-:Y:S01]  /*1b4f0*/  FFMA.FTZ R44, R73, UR51, -R42.reuse ;  /* 0x00000033492c7c23 */ /* 0x100fe2000801082a */
[----:B------:R-:W-:Y:S01]  /*1b500*/  FFMA.FTZ R39, R81, UR51, -R42 ;  /* 0x0000003351277c23 */ /* 0x000fe2000801082a */
[----:B------:R-:W-:-:S04]  /*1b510*/  FADD.FTZ R42, -R55, R214 ;  /* 0x000000d6372a7221 */ /* 0x000fc80000010100 */
[----:B------:R-:W-:Y:S01]  /*1b520*/  MUFU.EX2 R33, R33 ;  /* 0x0000002100217308 */ /* 0x000fe20000000800 */
[----:B------:R-:W1:Y:S01]  /*1b530*/  SHFL.BFLY PT, R218, R53, 0x1, 0x1f ;  /* 0x0c201f0035da7f89 */ /* 0x000e6200000e0000 */
[----:B------:R-:W-:-:S06]  /*1b540*/  FMUL.FTZ R42, R42, UR51 ;  /* 0x000000332a2a7c20 */ /* 0x000fcc0008410000 */
[----:B------:R-:W-:Y:S08]  /*1b550*/  MUFU.EX2 R170, R170 ;  /* 0x000000aa00aa7308 */ /* 0x000ff00000000800 */
[----:B------:R-:W2:Y:S08]  /*1b560*/  MUFU.EX2 R42, R42 ;  /* 0x0000002a002a7308 */ /* 0x000eb00000000800 */
[----:B------:R-:W-:Y:S01]  /*1b570*/  MUFU.EX2 R31, R31 ;  /* 0x0000001f001f7308 */ /* 0x000fe20000000800 */
[----:B-1----:R-:W-:-:S04]  /*1b580*/  FMNMX.FTZ R218, R53, R218, !PT ;  /* 0x000000da35da7209 */ /* 0x002fc80007810000 */
[C---:B------:R-:W-:Y:S01]  /*1b590*/  FSETP.NEU.FTZ.AND P1, PT, R218.reuse, -INF , PT ;  /* 0xff800000da00780b */ /* 0x040fe20003f3d000 */
[----:B0-----:R-:W-:Y:S02]  /*1b5a0*/  FMUL.FTZ R57, R218, UR51 ;  /* 0x00000033da397c20 */ /* 0x001fe40008410000 */
[----:B------:R-:W-:Y:S03]  /*1b5b0*/  MUFU.EX2 R164, R164 ;  /* 0x000000a400a47308 */ /* 0x000fe60000000800 */
[----:B------:R-:W-:-:S05]  /*1b5c0*/  FSEL R57, R57, RZ, P1 ;  /* 0x000000ff39397208 */ /* 0x000fca0000800000 */
[--C-:B------:R-:W-:Y:S01]  /*1b5d0*/  FFMA.FTZ R64, R26, UR51, -R57.reuse ;  /* 0x000000331a407c23 */ /* 0x100fe20008010839 */
[----:B------:R-:W-:Y:S01]  /*1b5e0*/  FSEL R26, R218, RZ, P1 ;  /* 0x000000ffda1a7208 */ /* 0x000fe20000800000 */
[--C-:B------:R-:W-:Y:S01]  /*1b5f0*/  FFMA.FTZ R181, R27, UR51, -R57.reuse ;  /* 0x000000331bb57c23 */ /* 0x100fe20008010839 */
[--C-:B------:R-:W-:Y:S01]  /*1b600*/  FFMA.FTZ R183, R28, UR51, -R57.reuse ;  /* 0x000000331cb77c23 */ /* 0x100fe20008010839 */
[--C-:B------:R-:W-:Y:S01]  /*1b610*/  FFMA.FTZ R59, R30, UR51, -R57.reuse ;  /* 0x000000331e3b7c23 */ /* 0x100fe20008010839 */
[----:B------:R-:W-:Y:S01]  /*1b620*/  FFMA.FTZ R177, R32, UR51, -R57 ;  /* 0x0000003320b17c23 */ /* 0x000fe20008010839 */
        /* <DEDUP_REMOVED lines=32> */
[----:B------:R-:W-:Y:S01]  /*1b830*/  FFMA.FTZ R38, R82, UR51, -R57 ;  /* 0x0000003352267c23 */ /* 0x000fe20008010839 */
[----:B------:R-:W3:Y:S01]  /*1b840*/  MUFU.EX2 R59, R59 ;  /* 0x0000003b003b7308 */ /* 0x000ee20000000800 */
[----:B--2---:R-:W-:Y:S01]  /*1b850*/  FFMA.FTZ R57, R42, R6, R180 ;  /* 0x000000062a397223 */ /* 0x004fe200000100b4 */
[----:B0-----:R-:W-:-:S03]  /*1b860*/  FFMA.FTZ R3, R26, R3, R181 ;  /* 0x000000031a037223 */ /* 0x001fc600000100b5 */
[----:B------:R-:W-:Y:S01]  /*1b870*/  FADD.FTZ R57, R24, R57 ;  /* 0x0000003918397221 */ /* 0x000fe20000010000 */
[----:B------:R-:W-:Y:S02]  /*1b880*/  FADD.FTZ R6, R64, R3 ;  /* 0x0000000340067221 */ /* 0x000fe40000010000 */
[----:B------:R-:W0:Y:S01]  /*1b890*/  MUFU.EX2 R177, R177 ;  /* 0x000000b100b17308 */ /* 0x000e220000000800 */
[----:B------:R-:W-:Y:S01]  /*1b8a0*/  FADD.FTZ R56, R182, R57 ;  /* 0x00000039b6387221 */ /* 0x000fe20000010000 */
[----:B-1----:R-:W-:-:S03]  /*1b8b0*/  FADD.FTZ R6, R183, R6 ;  /* 0x00000006b7067221 */ /* 0x002fc60000010000 */
[----:B------:R-:W-:-:S03]  /*1b8c0*/  FADD.FTZ R3, R25, R56 ;  /* 0x0000003819037221 */ /* 0x000fc60000010000 */
[----:B------:R-:W1:Y:S01]  /*1b8d0*/  MUFU.EX2 R34, R34 ;  /* 0x0000002200227308 */ /* 0x000e620000000800 */
[----:B---3--:R-:W-:Y:S01]  /*1b8e0*/  FADD.FTZ R6, R59, R6 ;  /* 0x000000063b067221 */ /* 0x008fe20000010000 */
        /* <DEDUP_REMOVED lines=16> */
[----:B------:R-:W-:-:S06]  /*1b9f0*/  FADD.FTZ R56, R168, R57 ;  /* 0x00000039a8387221 */ /* 0x000fcc0000010000 */
        /* <DEDUP_REMOVED lines=81> */
.L_x_1933:
[----:B------:R-:W-:Y:S01]  /*1bf10*/  IMAD R56, R215, 0x8, R18 ;  /* 0x00000008d7387824 */ /* 0x000fe200078e0212 */
[----:B------:R-:W-:Y:S01]  /*1bf20*/  ISETP.GT.AND P1, PT, R0, R206, PT ;  /* 0x000000ce0000720c */ /* 0x000fe20003f24270 */
[----:B------:R-:W-:Y:S01]  /*1bf30*/  IMAD.U32 R57, RZ, RZ, UR38 ;  /* 0x00000026ff397e24 */ /* 0x000fe2000f8e00ff */
[----:B------:R-:W-:Y:S01]  /*1bf40*/  F2FP.F16.F32.PACK_AB R180, R24, R180 ;  /* 0x000000b418b4723e */ /* 0x000fe200000000ff */
[-C--:B------:R-:W-:Y:S01]  /*1bf50*/  FMUL.FTZ R88, R88, R42.reuse ;  /* 0x0000002a58587220 */ /* 0x080fe20000410000 */
[----:B------:R-:W-:Y:S01]  /*1bf60*/  IADD3 R56, R56, 0x28860, RZ ;  /* 0x0002886038387810 */ /* 0x000fe20007ffe0ff */
[-C--:B------:R-:W-:Y:S01]  /*1bf70*/  FMUL.FTZ R89, R89, R42.reuse ;  /* 0x0000002a59597220 */ /* 0x080fe20000410000 */
[----:B------:R-:W-:Y:S01]  /*1bf80*/  F2FP.F16.F32.PACK_AB R181, R64, R181 ;  /* 0x000000b540b5723e */ /* 0x000fe200000000ff */
[-C--:B------:R-:W-:Y:S01]  /*1bf90*/  FMUL.FTZ R92, R92, R42.reuse ;  /* 0x0000002a5c5c7220 */ /* 0x080fe20000410000 */
[----:B------:R-:W-:Y:S01]  /*1bfa0*/  PRMT R56, R57, 0x654, R56 ;  /* 0x0000065439387816 */ /* 0x000fe20000000038 */
[----:B------:R-:W-:Y:S01]  /*1bfb0*/  FMUL.FTZ R93, R93, R42 ;  /* 0x0000002a5d5d7220 */ /* 0x000fe20000410000 */
[----:B------:R-:W-:Y:S01]  /*1bfc0*/  F2FP.F16.F32.PACK_AB R182, R25, R182 ;  /* 0x000000b619b6723e */ /* 0x000fe200000000ff */
[-C--:B------:R-:W-:Y:S01]  /*1bfd0*/  FMUL.FTZ R96, R96, R42.reuse ;  /* 0x0000002a60607220 */ /* 0x080fe20000410000 */
[----:B------:R0:W-:Y:S01]  /*1bfe0*/  SYNCS.ARRIVE.TRANS64.RED.A1T0 RZ, [R56+URZ], RZ ;  /* 0x000000ff38ff79a7 */ /* 0x0001e2000810043f */
        /* <DEDUP_REMOVED lines=94> */
.L_x_1914:
[----:B------:R-:W-:Y:S05]  /*1c5d0*/  WARPSYNC.ALL ;  /* 0x0000000000007948 */ /* 0x000fea0003800000 */
[----:B------:R-:W-:Y:S06]  /*1c5e0*/  BAR.ARV 0x8, 0x180 ;  /* 0x0206000000007b1d */ /* 0x000fec0000002000 */
[----:B------:R-:W-:Y:S05]  /*1c5f0*/  @!P0 BRA `(.L_x_1935) ;  /* 0x0000000000048947 */ /* 0x000fea0003800000 */
[----:B------:R-:W-:Y:S01]  /*1c600*/  BPT.TRAP 0x1 ;  /* 0x000000040000795c */ /* 0x000fe20000300000 */
.L_x_1935:
[----:B------:R-:W-:Y:S01]  /*1c610*/  IMAD R11, R184, 0x8, R18 ;  /* 0x00000008b80b7824 */ /* 0x000fe200078e0212 */
[----:B------:R-:W-:-:S04]  /*1c620*/  SHF.L.U32 R0, R187, 0x1f, RZ ;  /* 0x0000001fbb007819 */ /* 0x000fc800000006ff */
[----:B------:R0:W1:Y:S01]  /*1c630*/  SYNCS.PHASECHK.TRANS64.TRYWAIT P1, [R11+URZ+0x28850], R0 ;  /* 0x028850000b0075a7 */ /* 0x000062000802017f */
[----:B------:R-:W-:Y:S05]  /*1c640*/  @!P0 BRA `(.L_x_1936) ;  /* 0x0000000000048947 */ /* 0x000fea0003800000 */
[----:B------:R-:W-:Y:S01]  /*1c650*/  BPT.TRAP 0x1 ;  /* 0x000000040000795c */ /* 0x000fe20000300000 */
.L_x_1936:
[----:B------:R-:W-:-:S05]  /*1c660*/  VIADD R18, R18, 0x400 ;  /* 0x0000040012127836 */ /* 0x000fca0000000000 */
[----:B------:R-:W-:-:S04]  /*1c670*/  SHF.R.U32.HI R18, RZ, 0x4, R18 ;  /* 0x00000004ff127819 */ /* 0x000fc80000011612 */
[----:B------:R-:W-:-:S04]  /*1c680*/  LOP3.LUT R18, R18, 0x3fff, RZ, 0xc0, !PT ;  /* 0x00003fff12127812 */ /* 0x000fc800078ec0ff */
[----:B------:R-:W-:Y:S01]  /*1c690*/  LOP3.LUT R5, R18, 0x4000000, RZ, 0xfc, !PT ;  /* 0x0400000012057812 */ /* 0x000fe200078efcff */
[----:B-1----:R-:W-:Y:S06]  /*1c6a0*/  @P1 BRA `(.L_x_1937) ;  /* 0x0000000000081947 */ /* 0x002fec0003800000 */
[----:B------:R-:W1:Y:S02]  /*1c6b0*/  SYNCS.PHASECHK.TRANS64.TRYWAIT P1, [R11+URZ+0x28850], R0 ;  /* 0x028850000b0075a7 */ /* 0x000e64000802017f */
[----:B-1----:R-:W-:Y:S05]  /*1c6c0*/  @!P1 BRA `(.L_x_1938) ;  /* 0x000000dc00c49947 */ /* 0x002fea0003800000 */
.L_x_1937:
[----:B------:R-:W-:Y:S01]  /*1c6d0*/  IMAD R4, R184, 0x800, R5 ;  /* 0x00000800b8047824 */ /* 0x000fe200078e0205 */
[----:B------:R-:W-:Y:S05]  /*1c6e0*/  WARPSYNC.ALL ;  /* 0x0000000000007948 */ /* 0x000fea0003800000 */
[----:B------:R-:W-:Y:S01]  /*1c6f0*/  IMAD.MOV.U32 R5, RZ, RZ, 0x40000040 ;  /* 0x40000040ff057424 */ /* 0x000fe200078e00ff */
[C---:B------:R-:W-:Y:S01]  /*1c700*/  R2UR UR6, R4.reuse ;  /* 0x00000000040672ca */ /* 0x040fe200000e0000 */
[----:B------:R-:W-:Y:S01]  /*1c710*/  WARPGROUP.ARRIVE ;  /* 0x00000000000079c5 */ /* 0x000fe20000000000 */
[----:B------:R-:W-:Y:S01]  /*1c720*/  VIADD R8, R4, 0x80 ;  /* 0x0000008004087836 */ /* 0x000fe20000000000 */
[----:B------:R-:W-:Y:S01]  /*1c730*/  MOV R9, 0x40000040 ;  /* 0x4000004000097802 */ /* 0x000fe20000000f00 */
[----:B01----:R-:W0:Y:S01]  /*1c740*/  SHFL.BFLY PT, R0, R3, 0x2, 0x1f ;  /* 0x0c401f0003007f89 */ /* 0x003e2200000e0000 */
[----:B------:R-:W-:Y:S01]  /*1c750*/  R2UR UR7, R5 ;  /* 0x00000000050772ca */ /* 0x000fe200000e0000 */
[----:B------:R-:W-:Y:S01]  /*1c760*/  IMAD.U32 R14, RZ, RZ, UR51 ;  /* 0x00000033ff0e7e24 */ /* 0x000fe2000f8e00ff */
[----:B------:R-:W-:-:S11]  /*1c770*/  MOV R5, 0x40000040 ;  /* 0x4000004000057802 */ /* 0x000fd60000000f00 */
        /* <DEDUP_REMOVED lines=30> */
[C---:B------:R-:W-:Y:S01]  /*1c960*/  VIADD R8, R4.reuse, 0x300 ;  /* 0x0000030004087836 */ /* 0x040fe20000000000 */
[----:B------:R-:W-:Y:S01]  /*1c970*/  R2UR UR7, R9 ;  /* 0x00000000090772ca */ /* 0x000fe200000e0000 */
[----:B------:R-:W-:Y:S02]  /*1c980*/  IMAD.MOV.U32 R9, RZ, RZ, 0x40000040 ;  /* 0x40000040ff097424 */ /* 0x000fe400078e00ff */
        /* <DEDUP_REMOVED lines=10> */
[----:B------:R-:W-:Y:S01]  /*1ca30*/  R2UR UR6, R4 ;  /* 0x00000000040672ca */ /* 0x000fe200000e0000 */
[----:B0-----:R-:W-:Y:S01]  /*1ca40*/  FADD.FTZ R4, R0, R3 ;  /* 0x0000000300047221 */ /* 0x001fe20000010000 */
[----:B------:R-:W-:Y:S01]  /*1ca50*/  R2UR UR7, R5 ;  /* 0x00000000050772ca */ /* 0x000fe200000e0000 */
[----:B------:R-:W-:Y:S01]  /*1ca60*/  IMAD.MOV.U32 R3, RZ, RZ, -0x800000 ;  /* 0xff800000ff037424 */ /* 0x000fe200078e00ff */
[----:B------:R-:W0:Y:S04]  /*1ca70*/  SHFL.BFLY PT, R5, R6, 0x2, 0x1f ;  /* 0x0c401f0006057f89 */ /* 0x000e2800000e0000 */
[----:B------:R-:W1:Y:S01]  /*1ca80*/  SHFL.BFLY PT, R7, R4, 0x1, 0x1f ;  /* 0x0c201f0004077f89 */ /* 0x000e6200000e0000 */
[----:B0-----:R-:W-:Y:S01]  /*1ca90*/  FADD.FTZ R5, R5, R6 ;  /* 0x0000000605057221 */ /* 0x001fe20000010000 */
[----:B------:R-:W-:-:S02]  /*1caa0*/  IMAD.MOV.U32 R6, RZ, RZ, RZ ;  /* 0x000000ffff067224 */ /* 0x000fc400078e00ff */
[----:B-1----:R-:W-:Y:S02]  /*1cab0*/  FADD.FTZ R12, R4, R7 ;  /* 0x00000007040c7221 */ /* 0x002fe40000010000 */
[----:B------:R-:W0:Y:S03]  /*1cac0*/  SHFL.BFLY PT, R0, R5, 0x1, 0x1f ;  /* 0x0c201f0005007f89 */ /* 0x000e2600000e0000 */
[----:B------:R-:W-:-:S13]  /*1cad0*/  FSETP.NE.FTZ.AND P2, PT, R12, RZ, PT ;  /* 0x000000ff0c00720b */ /* 0x000fda0003f55000 */
[----:B------:R-:W1:Y:S01]  /*1cae0*/  @P2 MUFU.LG2 R9, R12 ;  /* 0x0000000c00092308 */ /* 0x000e620000000c00 */
[----:B------:R-:W-:Y:S01]  /*1caf0*/  @P2 FMUL.FTZ R14, R14, 0.69314718246459960938 ;  /* 0x3f3172180e0e2820 */ /* 0x000fe20000410000 */
[----:B0-----:R-:W-:-:S06]  /*1cb00*/  FADD.FTZ R10, R5, R0 ;  /* 0x00000000050a7221 */ /* 0x001fcc0000010000 */
[----:B------:R-:W-:Y:S01]  /*1cb10*/  @P2 MUFU.RCP R8, R12 ;  /* 0x0000000c00082308 */ /* 0x000fe20000001000 */
[----:B------:R-:W-:Y:S01]  /*1cb20*/  IMAD.U32 R5, RZ, RZ, UR51 ;  /* 0x00000033ff057e24 */ /* 0x000fe2000f8e00ff */
[----:B------:R-:W-:Y:S02]  /*1cb30*/  MOV R0, 0xff800000 ;  /* 0xff80000000007802 */ /* 0x000fe40000000f00 */
[----:B------:R-:W-:Y:S01]  /*1cb40*/  FSETP.NE.FTZ.AND P1, PT, R10, RZ, PT ;  /* 0x000000ff0a00720b */ /* 0x000fe20003f35000 */
[----:B-1----:R-:W-:-:S04]  /*1cb50*/  @P2 FMUL.FTZ R9, R9, 0.69314718246459960938 ;  /* 0x3f31721809092820 */ /* 0x002fc80000410000 */
[----:B------:R-:W-:-:S08]  /*1cb60*/  @P2 FFMA.FTZ R0, R14, R218, R9 ;  /* 0x000000da0e002223 */ /* 0x000fd00000010009 */
[----:B------:R-:W0:Y:S01]  /*1cb70*/  @P1 MUFU.LG2 R7, R10 ;  /* 0x0000000a00071308 */ /* 0x000e220000000c00 */
[----:B------:R-:W-:-:S07]  /*1cb80*/  @P1 FMUL.FTZ R4, R5, 0.69314718246459960938 ;  /* 0x3f31721805041820 */ /* 0x000fce0000410000 */
[----:B------:R1:W2:Y:S01]  /*1cb90*/  @P1 MUFU.RCP R6, R10 ;  /* 0x0000000a00061308 */ /* 0x0002a20000001000 */
[----:B0-----:R-:W-:-:S04]  /*1cba0*/  @P1 FMUL.FTZ R7, R7, 0.69314718246459960938 ;  /* 0x3f31721807071820 */ /* 0x001fc80000410000 */
[----:B------:R-:W-:Y:S01]  /*1cbb0*/  @P1 FFMA.FTZ R3, R4, R217, R7 ;  /* 0x000000d904031223 */ /* 0x000fe20000010007 */
[----:B------:R-:W-:Y:S02]  /*1cbc0*/  WARPGROUP.DEPBAR.LE gsb0, 0x0 ;  /* 0x00008000000079c5 */ /* 0x000fe40000010000 */
[----:B------:R-:W-:-:S06]  /*1cbd0*/  WARPGROUP.ARRIVE ;  /* 0x00000000000079c5 */ /* 0x000fcc0000000000 */
[----:B------:R-:W-:Y:S03]  /*1cbe0*/  HGMMA.64x128x16.F32 R88, R152, gdesc[UR4].tnspB, R88, gsb0 ;  /* 0x41e0000498587df0 */ /* 0x000fe60008000858 */
[----:B------:R-:W-:Y:S02]  /*1cbf0*/  WARPGROUP.DEPBAR.LE gsb0, 0x0 ;  /* 0x00008000000079c5 */ /* 0x000fe40000010000 */
[----:B-12---:R-:W-:Y:S05]  /*1cc00*/  @!P0 BRA `(.L_x_1939) ;  /* 0x0000000000048947 */ /* 0x006fea0003800000 */
[----:B------:R-:W-:Y:S01]  /*1cc10*/  BPT.TRAP 0x1 ;  /* 0x000000040000795c */ /* 0x000fe20000300000 */
.L_x_1939:
[----:B------:R-:W-:Y:S02]  /*1cc20*/  VIADD R4, R11, 0x28860 ;  /* 0x000288600b047836 */ /* 0x000fe40000000000 */
[-C--:B------:R-:W-:Y:S01]  /*1cc30*/  FMUL.FTZ R20, R88, R6.reuse ;  /* 0x0000000658147220 */ /* 0x080fe20000410000 */
[----:B------:R-:W-:Y:S02]  /*1cc40*/  IMAD.U32 R5, RZ, RZ, UR38 ;  /* 0x00000026ff057e24 */ /* 0x000fe4000f8e00ff */
[-C--:B------:R-:W-:Y:S01]  /*1cc50*/  FMUL.FTZ R21, R89, R6.reuse ;  /* 0x0000000659157220 */ /* 0x080fe20000410000 */
[----:B------:R-:W-:Y:S02]  /*1cc60*/  VIADD R184, R184, 0x1 ;  /* 0x00000001b8b87836 */ /* 0x000fe40000000000 */
[-C--:B------:R-:W-:Y:S01]  /*1cc70*/  FMUL.FTZ R36, R92, R6.reuse ;  /* 0x000000065c247220 */ /* 0x080fe20000410000 */
[-C--:B------:R-:W-:Y:S01]  /*1cc80*/  FMUL.FTZ R37, R93, R6.reuse ;  /* 0x000000065d257220 */ /* 0x080fe20000410000 */
[----:B------:R-:W-:Y:S01]  /*1cc90*/  PRMT R4, R5, 0x654, R4 ;  /* 0x0000065405047816 */ /* 0x000fe20000000004 */
[-C--:B------:R-:W-:Y:S01]  /*1cca0*/  FMUL.FTZ R96, R96, R6.reuse ;  /* 0x0000000660607220 */ /* 0x080fe20000410000 */
[----:B------:R-:W-:Y:S01]  /*1ccb0*/  ISETP.NE.AND P1, PT, R184, 0x2, PT ;  /* 0x00000002b800780c */ /* 0x000fe20003f25270 */
        /* <DEDUP_REMOVED lines=9> */
[----:B0-----:R-:W-:Y:S01]  /*1cd50*/  SEL R4, RZ, 0x1, P1 ;  /* 0x00000001ff047807 */ /* 0x001fe20000800000 */
        /* <DEDUP_REMOVED lines=54> */
[----:B------:R-:W-:-:S11]  /*1d0c0*/  SEL R184, R184, RZ, P1 ;  /* 0x000000ffb8b87207 */ /* 0x000fd60000800000 */
.L_x_1803:
[----:B------:R-:W-:Y:S05]  /*1d0d0*/  WARPSYNC.ALL ;  /* 0x0000000000007948 */ /* 0x000fea0003800000 */
[----:B------:R-:W0:Y:S08]  /*1d0e0*/  S2UR UR38, SR_CgaCtaId ;  /* 0x00000000002679c3 */ /* 0x000e300000008800 */
[----:B------:R-:W-:Y:S06]  /*1d0f0*/  BAR.SYNC.DEFER_BLOCKING 0x5, 0x180 ;  /* 0x0146000000007b1d */ /* 0x000fec0000010000 */
[----:B------:R-:W-:Y:S01]  /*1d100*/  UMOV UR4, 0x400 ;  /* 0x0000040000047882 */ /* 0x000fe20000000000 */
[----:B------:R-:W-:Y:S01]  /*1d110*/  BSSY B0, `(.L_x_1940) ;  /* 0x0000303000007945 */ /* 0x000fe20003800000 */
[----:B0-----:R-:W-:-:S06]  /*1d120*/  ULEA UR4, UR38, UR4, 0x18 ;  /* 0x0000000426047291 */ /* 0x001fcc000f8ec03f */
[----:B------:R-:W-:-:S05]  /*1d130*/  IMAD.U32 R18, RZ, RZ, UR4 ;  /* 0x00000004ff127e24 */ /* 0x000fca000f8e00ff */
[----:B------:R0:W3:Y:S01]  /*1d140*/  LDS.128 R28, [R18+0x288d0] ;  /* 0x0288d000121c7984 */ /* 0x0000e20000000c00 */
[----:B------:R-:W-:Y:S06]  /*1d150*/  BAR.ARV 0x4, 0x180 ;  /* 0x0106000000007b1d */ /* 0x000fec0000002000 */
[----:B------:R-:W-:Y:S05]  /*1d160*/  @P0 BRA `(.L_x_1941) ;  /* 0x0000002000f40947 */ /* 0x000fea0003800000 */
[----:B------:R-:W2:Y:S01]  /*1d170*/  LDL R4, [R1+0x3c] ;  /* 0x00003c0001047983 */ /* 0x000ea20000100800 */
[----:B------:R-:W-:Y:S01]  /*1d180*/  ULDC UR4, c[0x0][0xad4] ;  /* 0x0002b50000047ab9 */ /* 0x000fe20000000800 */
[----:B------:R-:W-:Y:S01]  /*1d190*/  F2FP.F16.F32.PACK_AB R34, R133, R132 ;  /* 0x000000848522723e */ /* 0x000fe200000000ff */
[----:B------:R-:W1:Y:S01]  /*1d1a0*/  S2R R5, SR_SWINHI ;  /* 0x0000000000057919 */ /* 0x000e620000002f00 */
[----:B------:R-:W-:Y:S02]  /*1d1b0*/  MOV R38, R18 ;  /* 0x0000001200267202 */ /* 0x000fe40000000f00 */
[----:B-1----:R-:W-:-:S03]  /*1d1c0*/  MOV R39, R5 ;  /* 0x0000000500277202 */ /* 0x002fc60000000f00 */
[----:B--2---:R-:W-:-:S03]  /*1d1d0*/  IMAD.WIDE R4, R4, 0x2, R38 ;  /* 0x0000000204047825 */ /* 0x004fc600078e0226 */
[C---:B------:R-:W-:Y:S02]  /*1d1e0*/  IADD3 R10, P0, R4.reuse, 0x40, RZ ;  /* 0x00000040040a7810 */ /* 0x040fe40007f1e0ff */
[C---:B------:R-:W-:Y:S02]  /*1d1f0*/  LOP3.LUT R7, R4.reuse, 0x380, RZ, 0xc0, !PT ;  /* 0x0000038004077812 */ /* 0x040fe400078ec0ff */
[----:B------:R-:W-:Y:S02]  /*1d200*/  IADD3.X R25, RZ, R5, RZ, P0, !PT ;  /* 0x00000005ff197210 */ /* 0x000fe400007fe4ff */
[C---:B------:R-:W-:Y:S02]  /*1d210*/  ISETP.NE.AND P0, PT, R221.reuse, RZ, PT ;  /* 0x000000ffdd00720c */ /* 0x040fe40003f05270 */
[C---:B------:R-:W-:Y:S02]  /*1d220*/  IADD3 R35, P5, R4.reuse, 0x20, RZ ;  /* 0x0000002004237810 */ /* 0x040fe40007fbe0ff */
[----:B------:R-:W-:Y:S01]  /*1d230*/  SEL R221, R221, UR4, P0 ;  /* 0x00000004dddd7c07 */ /* 0x000fe20008000000 */
[----:B------:R-:W-:Y:S05]  /*1d240*/  WARPSYNC.ALL ;  /* 0x0000000000007948 */ /* 0x000fea0003800000 */
[----:B------:R-:W-:Y:S01]  /*1d250*/  SHF.R.U64 R7, R7, 0x3, RZ ;  /* 0x0000000307077819 */ /* 0x000fe200000012ff */
[--C-:B------:R-:W-:Y:S01]  /*1d260*/  IMAD.X R27, RZ, RZ, R5.reuse, P5 ;  /* 0x000000ffff1b7224 */ /* 0x100fe200028e0605 */
[----:B------:R-:W-:Y:S01]  /*1d270*/  IADD3 R41, P1, R4, 0x60, RZ ;  /* 0x0000006004297810 */ /* 0x000fe20007f3e0ff */
[----:B------:R-:W-:Y:S01]  /*1d280*/  ULDC.64 UR6, c[0x0][0xc08] ;  /* 0x0003020000067ab9 */ /* 0x000fe20000000a00 */
[----:B------:R-:W-:Y:S01]  /*1d290*/  LOP3.LUT R8, R10, 0x380, RZ, 0xc0, !PT ;  /* 0x000003800a087812 */ /* 0x000fe200078ec0ff */
[----:B------:R-:W-:Y:S01]  /*1d2a0*/  ULDC.64 UR4, c[0x0][0xc00] ;  /* 0x0003000000047ab9 */ /* 0x000fe20000000a00 */
[----:B------:R-:W-:Y:S01]  /*1d2b0*/  LOP3.LUT R6, R35, 0x380, RZ, 0xc0, !PT ;  /* 0x0000038023067812 */ /* 0x000fe200078ec0ff */
[----:B------:R-:W-:Y:S01]  /*1d2c0*/  IMAD.X R15, RZ, RZ, R5, P1 ;  /* 0x000000ffff0f7224 */ /* 0x000fe200008e0605 */
[----:B------:R-:W-:-:S02]  /*1d2d0*/  IADD3 R43, P2, R4, 0x4000, RZ ;  /* 0x00004000042b7810 */ /* 0x000fc40007f5e0ff */
[C---:B---3--:R-:W-:Y:S02]  /*1d2e0*/  IADD3 R28, P3, R4.reuse, 0x4020, RZ ;  /* 0x00004020041c7810 */ /* 0x048fe40007f7e0ff */
[C---:B------:R-:W-:Y:S01]  /*1d2f0*/  IADD3 R45, P4, R4.reuse, 0x4040, RZ ;  /* 0x00004040042d7810 */ /* 0x040fe20007f9e0ff */
[--C-:B------:R-:W-:Y:S01]  /*1d300*/  IMAD.X R13, RZ, RZ, R5.reuse, P2 ;  /* 0x000000ffff0d7224 */ /* 0x100fe200010e0605 */
[----:B------:R-:W-:Y:S01]  /*1d310*/  BAR.SYNC.DEFER_BLOCKING 0x1, 0x100 ;  /* 0x0044000000007b1d */ /* 0x000fe20000010000 */
[----:B------:R-:W-:Y:S01]  /*1d320*/  IADD3 R47, P5, R4, 0x4060, RZ ;  /* 0x00004060042f7810 */ /* 0x000fe20007fbe0ff */
[--C-:B------:R-:W-:Y:S01]  /*1d330*/  IMAD.X R11, RZ, RZ, R5.reuse, P3 ;  /* 0x000000ffff0b7224 */ /* 0x100fe200018e0605 */
[----:B------:R-:W-:Y:S01]  /*1d340*/  LOP3.LUT R4, R7, R4, RZ, 0x3c, !PT ;  /* 0x0000000407047212 */ /* 0x000fe200078e3cff */
[--C-:B------:R-:W-:Y:S01]  /*1d350*/  IMAD.X R9, RZ, RZ, R5.reuse, P4 ;  /* 0x000000ffff097224 */ /* 0x100fe200020e0605 */
[----:B------:R-:W-:Y:S01]  /*1d360*/  LOP3.LUT R12, R41, 0x380, RZ, 0xc0, !PT ;  /* 0x00000380290c7812 */ /* 0x000fe200078ec0ff */
[----:B------:R-:W-:Y:S01]  /*1d370*/  IMAD.X R33, RZ, RZ, R5, P5 ;  /* 0x000000ffff217224 */ /* 0x000fe200028e0605 */
[----:B------:R-:W-:-:S02]  /*1d380*/  SHF.R.U64 R7, R8, 0x3, RZ ;  /* 0x0000000308077819 */ /* 0x000fc400000012ff */
[----:B------:R-:W-:Y:S02]  /*1d390*/  SHF.R.U64 R6, R6, 0x3, RZ ;  /* 0x0000000306067819 */ /* 0x000fe400000012ff */
[----:B------:R-:W-:Y:S02]  /*1d3a0*/  SHF.R.U64 R8, R12, 0x3, RZ ;  /* 0x000000030c087819 */ /* 0x000fe400000012ff */
[----:B-----5:R-:W-:Y:S02]  /*1d3b0*/  LOP3.LUT R24, R7, R10, RZ, 0x3c, !PT ;  /* 0x0000000a07187212 */ /* 0x020fe400078e3cff */
[----:B------:R-:W-:Y:S02]  /*1d3c0*/  LOP3.LUT R26, R6, R35, RZ, 0x3c, !PT ;  /* 0x00000023061a7212 */ /* 0x000fe400078e3cff */
[----:B------:R-:W-:Y:S02]  /*1d3d0*/  LOP3.LUT R7, R28, 0x380, RZ, 0xc0, !PT ;  /* 0x000003801c077812 */ /* 0x000fe400078ec0ff */
[----:B------:R-:W-:-:S02]  /*1d3e0*/  LOP3.LUT R6, R43, 0x380, RZ, 0xc0, !PT ;  /* 0x000003802b067812 */ /* 0x000fc400078ec0ff */
[----:B------:R-:W-:Y:S02]  /*1d3f0*/  LOP3.LUT R14, R8, R41, RZ, 0x3c, !PT ;  /* 0x00000029080e7212 */ /* 0x000fe400078e3cff */
[----:B------:R-:W-:Y:S01]  /*1d400*/  LOP3.LUT R8, R45, 0x380, RZ, 0xc0, !PT ;  /* 0x000003802d087812 */ /* 0x000fe200078ec0ff */
[----:B------:R-:W1:Y:S01]  /*1d410*/  LDC.64 R40, c[0x0][0xc00] ;  /* 0x00030000ff287b82 */ /* 0x000e620000000a00 */
[----:B------:R-:W-:Y:S02]  /*1d420*/  SHF.R.U64 R7, R7, 0x3, RZ ;  /* 0x0000000307077819 */ /* 0x000fe400000012ff */
[----:B------:R-:W-:Y:S02]  /*1d430*/  SHF.R.U64 R6, R6, 0x3, RZ ;  /* 0x0000000306067819 */ /* 0x000fe400000012ff */
[----:B------:R-:W-:Y:S02]  /*1d440*/  LOP3.LUT R32, R47, 0x380, RZ, 0xc0, !PT ;  /* 0x000003802f207812 */ /* 0x000fe400078ec0ff */
[----:B------:R-:W-:-:S02]  /*1d450*/  ISETP.NE.U32.AND P0, PT, RZ, UR6, PT ;  /* 0x00000006ff007c0c */ /* 0x000fc4000bf05070 */
[----:B------:R-:W-:Y:S02]  /*1d460*/  SHF.R.U64 R8, R8, 0x3, RZ ;  /* 0x0000000308087819 */ /* 0x000fe400000012ff */
[----:B------:R-:W-:Y:S02]  /*1d470*/  LOP3.LUT R10, R7, R28, RZ, 0x3c, !PT ;  /* 0x0000001c070a7212 */ /* 0x000fe400078e3cff */
[----:B------:R-:W-:Y:S02]  /*1d480*/  LOP3.LUT R12, R6, R43, RZ, 0x3c, !PT ;  /* 0x0000002b060c7212 */ /* 0x000fe400078e3cff */
[----:B------:R-:W-:Y:S02]  /*1d490*/  MOV R28, R4 ;  /* 0x00000004001c7202 */ /* 0x000fe40000000f00 */
[----:B------:R-:W-:Y:S02]  /*1d4a0*/  F2FP.F16.F32.PACK_AB R4, R21, R20 ;  /* 0x000000141504723e */ /* 0x000fe400000000ff */
[----:B------:R-:W-:-:S02]  /*1d4b0*/  F2FP.F16.F32.PACK_AB R5, R91, R90 ;  /* 0x0000005a5b05723e */ /* 0x000fc400000000ff */
[----:B------:R-:W-:Y:S02]  /*1d4c0*/  F2FP.F16.F32.PACK_AB R6, R37, R36 ;  /* 0x000000242506723e */ /* 0x000fe400000000ff */
[----:B------:R-:W-:Y:S01]  /*1d4d0*/  F2FP.F16.F32.PACK_AB R7, R95, R94 ;  /* 0x0000005e5f07723e */ /* 0x000fe200000000ff */
[----:B-1----:R-:W-:Y:S01]  /*1d4e0*/  IMAD.WIDE R40, R222, 0x4, R40 ;  /* 0x00000004de287825 */ /* 0x002fe200078e0228 */
[----:B------:R-:W-:Y:S02]  /*1d4f0*/  SHF.R.U64 R32, R32, 0x3, RZ ;  /* 0x0000000320207819 */ /* 0x000fe400000012ff */
[----:B------:R-:W-:Y:S01]  /*1d500*/  ISETP.NE.AND.EX P0, PT, RZ, UR7, PT, P0 ;  /* 0x00000007ff007c0c */ /* 0x000fe2000bf05300 */
[----:B------:R1:W-:Y:S01]  /*1d510*/  STSM.16.M88.4 [R28], R4 ;  /* 0x000000041c007844 */ /* 0x0003e20000000200 */
[----:B------:R-:W-:Y:S02]  /*1d520*/  LOP3.LUT R8, R8, R45, RZ, 0x3c, !PT ;  /* 0x0000002d08087212 */ /* 0x000fe400078e3cff */
[----:B------:R-:W-:-:S02]  /*1d530*/  LOP3.LUT R32, R32, R47, RZ, 0x3c, !PT ;  /* 0x0000002f20207212 */ /* 0x000fc400078e3cff */
[----:B------:R-:W-:Y:S02]  /*1d540*/  MOV R47, R26 ;  /* 0x0000001a002f7202 */ /* 0x000fe40000000f00 */
[----:B------:R-:W-:Y:S02]  /*1d550*/  MOV R43, R10 ;  /* 0x0000000a002b7202 */ /* 0x000fe40000000f00 */
[----:B------:R-:W-:Y:S02]  /*1d560*/  MOV R42, R8 ;  /* 0x00000008002a7202 */ /* 0x000fe40000000f00 */
[----:B------:R-:W-:Y:S02]  /*1d570*/  MOV R46, R24 ;  /* 0x00000018002e7202 */ /* 0x000fe40000000f00 */
[----:B------:R-:W-:Y:S02]  /*1d580*/  MOV R45, R14 ;  /* 0x0000000e002d7202 */ /* 0x000fe40000000f00 */
        /* <DEDUP_REMOVED lines=12> */
[----:B------:R-:W-:Y:S01]  /*1d650*/  STSM.16.M88.4 [R46], R8 ;  /* 0x000000082e007844 */ /* 0x000fe20000000200 */
[----:B------:R-:W-:Y:S02]  /*1d660*/  F2FP.F16.F32.PACK_AB R14, R117, R116 ;  /* 0x00000074750e723e */ /* 0x000fe400000000ff */
[----:B------:R-:W-:Y:S02]  /*1d670*/  F2FP.F16.F32.PACK_AB R15, R119, R118 ;  /* 0x00000076770f723e */ /* 0x000fe400000000ff */
[----:B------:R-:W-:-:S02]  /*1d680*/  F2FP.F16.F32.PACK_AB R24, R121, R120 ;  /* 0x000000787918723e */ /* 0x000fc400000000ff */
[----:B------:R-:W-:Y:S01]  /*1d690*/  F2FP.F16.F32.PACK_AB R25, R123, R122 ;  /* 0x0000007a7b19723e */ /* 0x000fe200000000ff */
[----:B------:R2:W-:Y:S01]  /*1d6a0*/  STSM.16.M88.4 [R45], R12 ;  /* 0x0000000c2d007844 */ /* 0x0005e20000000200 */
[----:B------:R-:W-:Y:S02]  /*1d6b0*/  F2FP.F16.F32.PACK_AB R26, R125, R124 ;  /* 0x0000007c7d1a723e */ /* 0x000fe400000000ff */
[----:B------:R-:W-:Y:S02]  /*1d6c0*/  F2FP.F16.F32.PACK_AB R27, R127, R126 ;  /* 0x0000007e7f1b723e */ /* 0x000fe400000000ff */
[----:B------:R-:W-:Y:S02]  /*1d6d0*/  MOV R28, R32 ;  /* 0x00000020001c7202 */ /* 0x000fe40000000f00 */
[----:B------:R-:W-:Y:S01]  /*1d6e0*/  F2FP.F16.F32.PACK_AB R32, R129, R128 ;  /* 0x000000808120723e */ /* 0x000fe200000000ff */
[----:B------:R-:W-:Y:S01]  /*1d6f0*/  STSM.16.M88.4 [R44], R24 ;  /* 0x000000182c007844 */ /* 0x000fe20000000200 */
[----:B------:R-:W-:-:S02]  /*1d700*/  F2FP.F16.F32.PACK_AB R33, R131, R130 ;  /* 0x000000828321723e */ /* 0x000fc400000000ff */
[----:B------:R-:W-:Y:S02]  /*1d710*/  F2FP.F16.F32.PACK_AB R35, R135, R134 ;  /* 0x000000868723723e */ /* 0x000fe400000000ff */
[----:B-1----:R-:W-:Y:S02]  /*1d720*/  F2FP.F16.F32.PACK_AB R4, R137, R136 ;  /* 0x000000888904723e */ /* 0x002fe400000000ff */
[----:B------:R-:W-:Y:S01]  /*1d730*/  F2FP.F16.F32.PACK_AB R5, R139, R138 ;  /* 0x0000008a8b05723e */ /* 0x000fe200000000ff */
[----:B--2---:R-:W1:Y:S01]  /*1d740*/  @P0 LDC.64 R14, c[0x0][0xc08] ;  /* 0x00030200ff0e0b82 */ /* 0x004e620000000a00 */
[----:B------:R-:W-:Y:S01]  /*1d750*/  F2FP.F16.F32.PACK_AB R6, R141, R140 ;  /* 0x0000008c8d06723e */ /* 0x000fe200000000ff */
[----:B------:R1:W-:Y:S01]  /*1d760*/  STSM.16.M88.4 [R43], R32 ;  /* 0x000000202b007844 */ /* 0x0003e20000000200 */
[----:B------:R-:W-:Y:S02]  /*1d770*/  F2FP.F16.F32.PACK_AB R7, R143, R142 ;  /* 0x0000008e8f07723e */ /* 0x000fe400000000ff */
[----:B------:R-:W-:-:S02]  /*1d780*/  F2FP.F16.F32.PACK_AB R8, R145, R144 ;  /* 0x000000909108723e */ /* 0x000fc400000000ff */
[----:B------:R-:W-:Y:S01]  /*1d790*/  F2FP.F16.F32.PACK_AB R9, R147, R146 ;  /* 0x000000929309723e */ /* 0x000fe200000000ff */
[----:B------:R2:W-:Y:S01]  /*1d7a0*/  STSM.16.M88.4 [R42], R4 ;  /* 0x000000042a007844 */ /* 0x0005e20000000200 */
[----:B------:R-:W-:Y:S02]  /*1d7b0*/  F2FP.F16.F32.PACK_AB R10, R149, R148 ;  /* 0x00000094950a723e */ /* 0x000fe400000000ff */
[----:B------:R-:W-:Y:S02]  /*1d7c0*/  F2FP.F16.F32.PACK_AB R11, R151, R150 ;  /* 0x00000096970b723e */ /* 0x000fe400000000ff */
[----:B------:R-:W-:Y:S01]  /*1d7d0*/  ISETP.NE.U32.AND P3, PT, RZ, UR4, PT ;  /* 0x00000004ff007c0c */ /* 0x000fe2000bf65070 */
[----:B------:R-:W-:Y:S01]  /*1d7e0*/  ULDC UR6, c[0x0][0xa88] ;  /* 0x0002a20000067ab9 */ /* 0x000fe20000000800 */
[----:B------:R-:W-:Y:S01]  /*1d7f0*/  MOV R12, RZ ;  /* 0x000000ff000c7202 */ /* 0x000fe20000000f00 */
[----:B------:R3:W-:Y:S01]  /*1d800*/  STSM.16.M88.4 [R28], R8 ;  /* 0x000000081c007844 */ /* 0x0007e20000000200 */
[----:B------:R-:W-:Y:S01]  /*1d810*/  BAR.SYNC.DEFER_BLOCKING 0x1, 0x100 ;  /* 0x0044000000007b1d */ /* 0x000fe20000010000 */
[----:B------:R-:W-:Y:S01]  /*1d820*/  ISETP.NE.AND.EX P3, PT, RZ, UR5, PT, P3 ;  /* 0x00000005ff007c0c */ /* 0x000fe2000bf65330 */
[----:B------:R-:W-:-:S02]  /*1d830*/  IMAD.U32 R13, RZ, RZ, UR6 ;  /* 0x00000006ff0d7e24 */ /* 0x000fc4000f8e00ff */
[----:B-1----:R-:W-:Y:S01]  /*1d840*/  @P0 IMAD.WIDE R32, R222, 0x4, R14 ;  /* 0x00000004de200825 */ /* 0x002fe200078e020e */
[----:B------:R-:W-:-:S03]  /*1d850*/  ISETP.GT.AND P1, PT, R221, 0x1, PT ;  /* 0x00000001dd00780c */ /* 0x000fc60003f24270 */
[----:B--2---:R-:W-:Y:S01]  /*1d860*/  IMAD.MOV.U32 R6, RZ, RZ, 0x9b8 ;  /* 0x000009b8ff067424 */ /* 0x004fe200078e00ff */
[----:B---3--:R-:W1:Y:S05]  /*1d870*/  LDC R8, c[0x0][0xbe8] ;  /* 0x0002fa00ff087b82 */ /* 0x008e6a0000000800 */
[----:B------:R2:W5:Y:S04]  /*1d880*/  @P3 LDG.E R12, desc[UR54][R40.64] ;  /* 0x00000036280c3981 */ /* 0x000568000c1e1900 */
[----:B------:R2:W5:Y:S01]  /*1d890*/  @P0 LDG.E R13, desc[UR54][R32.64] ;  /* 0x00000036200d0981 */ /* 0x000562000c1e1900 */
[----:B------:R-:W-:-:S04]  /*1d8a0*/  SEL R6, R6, 0x978, P1 ;  /* 0x0000097806067807 */ /* 0x000fc80000800000 */
[----:B------:R2:W3:Y:S01]  /*1d8b0*/  LDC.64 R24, c[0x0][R6+0x220] ;  /* 0x0000880006187b82 */ /* 0x0004e20000000a00 */
[----:B-1----:R-:W-:-:S07]  /*1d8c0*/  ISETP.NE.AND P2, PT, R8, 0x1, PT ;  /* 0x000000010800780c */ /* 0x002fce0003f45270 */
[----:B------:R2:W1:Y:S08]  /*1d8d0*/  LDC.64 R26, c[0x0][R6+0x218] ;  /* 0x00008600061a7b82 */ /* 0x0004700000000a00 */
[----:B------:R2:W0:Y:S01]  /*1d8e0*/  LDC.64 R14, c[0x0][R6+0x228] ;  /* 0x00008a00060e7b82 */ /* 0x0004220000000a00 */
[----:B---3--:R-:W-:Y:S05]  /*1d8f0*/  @P0 BRA `(.L_x_1942) ;  /* 0x0000000000100947 */ /* 0x008fea0003800000 */
[----:B------:R-:W-:Y:S05]  /*1d900*/  @!P3 BRA `(.L_x_1942) ;  /* 0x00000000000cb947 */ /* 0x000fea0003800000 */
[----:B------:R-:W3:Y:S04]  /*1d910*/  LDG.E R4, desc[UR54][R40.64] ;  /* 0x0000003628047981 */ /* 0x000ee8000c1e1900 */
[----:B-----5:R-:W3:Y:S02]  /*1d920*/  LDG.E R13, desc[UR54][R40.64+0x4] ;  /* 0x00000436280d7981 */ /* 0x020ee4000c1e1900 */
[----:B---3--:R-:W-:-:S07]  /*1d930*/  IMAD.IADD R13, R13, 0x1, -R4 ;  /* 0x000000010d0d7824 */ /* 0x008fce00078e0a04 */
.L_x_1942:
[----:B--2---:R-:W2:Y:S04]  /*1d940*/  LDL R40, [R1+0x38] ;  /* 0x0000380001287983 */ /* 0x004ea80000100800 */
[----:B------:R-:W3:Y:S01]  /*1d950*/  LDL R34, [R1+0x8] ;  /* 0x0000080001227983 */ /* 0x000ee20000100800 */
[----:B------:R-:W4:Y:S01]  /*1d960*/  LDC.64 R6, c[0x0][R6+0x210] ;  /* 0x0000840006067b82 */ /* 0x000f220000000a00 */
[----:B------:R-:W-:Y:S01]  /*1d970*/  ISETP.NE.U32.AND P0, PT, RZ, UR4, PT ;  /* 0x00000004ff007c0c */ /* 0x000fe2000bf05070 */
[----:B------:R-:W-:Y:S01]  /*1d980*/  IMAD.IADD R41, R200, 0x1, R198 ;  /* 0x00000001c8297824 */ /* 0x000fe200078e02c6 */
[----:B------:R-:W-:Y:S02]  /*1d990*/  SHF.R.S32.HI R9, RZ, 0x1f, R222 ;  /* 0x0000001fff097819 */ /* 0x000fe400000114de */
[----:B------:R-:W-:-:S03]  /*1d9a0*/  ISETP.NE.AND.EX P0, PT, RZ, UR5, PT, P0 ;  /* 0x00000005ff007c0c */ /* 0x000fc6000bf05300 */
[----:B------:R-:W0:Y:S01]  /*1d9b0*/  @P2 LDC R28, c[0x0][0xbec] ;  /* 0x0002fb00ff1c2b82 */ /* 0x000e220000000800 */
[----:B------:R-:W-:Y:S02]  /*1d9c0*/  SEL R10, R222, RZ, !P0 ;  /* 0x000000ffde0a7207 */ /* 0x000fe40004000000 */
[----:B------:R-:W-:-:S03]  /*1d9d0*/  SEL R9, R9, RZ, !P0 ;  /* 0x000000ff09097207 */ /* 0x000fc60004000000 */
[-C--:B------:R-:W-:Y:S02]  /*1d9e0*/  IMAD R11, R25, R10.reuse, RZ ;  /* 0x0000000a190b7224 */ /* 0x080fe400078e02ff */
[----:B------:R-:W4:Y:S02]  /*1d9f0*/  @P2 LDC R35, c[0x0][0xbf0] ;  /* 0x0002fc00ff232b82 */ /* 0x000f240000000800 */
[----:B------:R-:W-:Y:S01]  /*1da00*/  IMAD R33, R24, R9, R11 ;  /* 0x0000000918217224 */ /* 0x000fe200078e020b */
[----:B------:R-:W-:Y:S01]  /*1da10*/  SEL R9, R223, RZ, P1 ;  /* 0x000000ffdf097207 */ /* 0x000fe20000800000 */
[-C--:B-1----:R-:W-:Y:S02]  /*1da20*/  IMAD R11, R27, R195.reuse, RZ ;  /* 0x000000c31b0b7224 */ /* 0x082fe400078e02ff */
[----:B------:R-:W-:Y:S02]  /*1da30*/  IMAD.WIDE.U32 R26, R26, R195, RZ ;  /* 0x000000c31a1a7225 */ /* 0x000fe400078e00ff */
[----:B------:R-:W1:Y:S02]  /*1da40*/  LDC.64 R4, c[0x0][0xba8] ;  /* 0x0002ea00ff047b82 */ /* 0x000e640000000a00 */
[----:B------:R-:W-:-:S04]  /*1da50*/  IMAD.WIDE.U32 R24, R24, R10, RZ ;  /* 0x0000000a18187225 */ /* 0x000fc800078e00ff */
[----:B------:R-:W-:Y:S01]  /*1da60*/  IMAD.IADD R32, R27, 0x1, R11 ;  /* 0x000000011b207824 */ /* 0x000fe200078e020b */
[--C-:B-----5:R-:W-:Y:S01]  /*1da70*/  IADD3 R26, P0, P3, R24, R26, R12.reuse ;  /* 0x0000001a181a7210 */ /* 0x120fe20007b1e00c */
[----:B0-----:R-:W-:Y:S01]  /*1da80*/  @P2 IMAD.HI.U32 R24, R41, R28, RZ ;  /* 0x0000001c29182227 */ /* 0x001fe200078e00ff */
[----:B------:R-:W-:Y:S02]  /*1da90*/  IADD3 R33, R25, R33, RZ ;  /* 0x0000002119217210 */ /* 0x000fe40007ffe0ff */
[----:B------:R-:W-:Y:S01]  /*1daa0*/  SHF.R.S32.HI R11, RZ, 0x1f, R12 ;  /* 0x0000001fff0b7819 */ /* 0x000fe2000001140c */
[----:B------:R-:W-:Y:S02]  /*1dab0*/  IMAD.MOV.U32 R25, RZ, RZ, R41 ;  /* 0x000000ffff197224 */ /* 0x000fe400078e0029 */
[----:B------:R-:W-:Y:S01]  /*1dac0*/  IMAD R27, R15, R9, RZ ;  /* 0x000000090f1b7224 */ /* 0x000fe200078e02ff */
[----:B----4-:R-:W-:Y:S01]  /*1dad0*/  @P2 SHF.R.U32.HI R25, RZ, R35, R24 ;  /* 0x00000023ff192219 */ /* 0x010fe20000011618 */
[----:B------:R-:W-:Y:S01]  /*1dae0*/  IMAD.WIDE.U32 R14, R14, R9, RZ ;  /* 0x000000090e0e7225 */ /* 0x000fe200078e00ff */
[----:B------:R-:W-:-:S03]  /*1daf0*/  IADD3.X R24, R33, R32, R11, P0, P3 ;  /* 0x0000002021187210 */ /* 0x000fc600007e640b */
[----:B------:R-:W-:Y:S01]  /*1db00*/  IMAD.MOV R9, RZ, RZ, -R25 ;  /* 0x000000ffff097224 */ /* 0x000fe200078e0a19 */
[----:B------:R-:W-:Y:S01]  /*1db10*/  IADD3 R14, P0, P3, R25, R26, R14 ;  /* 0x0000001a190e7210 */ /* 0x000fe20007b1e00e */
[----:B------:R-:W-:Y:S01]  /*1db20*/  IMAD.IADD R27, R15, 0x1, R27 ;  /* 0x000000010f1b7824 */ /* 0x000fe200078e021b */
[----:B-1----:R-:W0:Y:S01]  /*1db30*/  @!P1 LDC R4, c[0x0][0xb50] ;  /* 0x0002d400ff049b82 */ /* 0x002e220000000800 */
[----:B------:R-:W-:Y:S01]  /*1db40*/  IMAD R9, R8, R9, R41 ;  /* 0x0000000908097224 */ /* 0x000fe200078e0229 */
[----:B------:R-:W-:-:S03]  /*1db50*/  SHF.R.S32.HI R15, RZ, 0x1f, R25 ;  /* 0x0000001fff0f7819 */ /* 0x000fc60000011419 */
[----:B------:R-:W-:Y:S01]  /*1db60*/  IMAD R7, R7, R9, RZ ;  /* 0x0000000907077224 */ /* 0x000fe200078e02ff */
[----:B------:R-:W-:Y:S02]  /*1db70*/  SHF.R.S32.HI R25, RZ, 0x1f, R9 ;  /* 0x0000001fff197819 */ /* 0x000fe40000011409 */
[----:B------:R-:W1:Y:S01]  /*1db80*/  @!P1 LDC R5, c[0x0][0xb54] ;  /* 0x0002d500ff059b82 */ /* 0x000e620000000800 */
[----:B------:R-:W-:Y:S02]  /*1db90*/  IADD3.X R15, R15, R24, R27, P0, P3 ;  /* 0x000000180f0f7210 */ /* 0x000fe400007e641b */
[C---:B------:R-:W-:Y:S02]  /*1dba0*/  IMAD R25, R6.reuse, R25, R7 ;  /* 0x0000001906197224 */ /* 0x040fe400078e0207 */
[----:B------:R-:W-:-:S04]  /*1dbb0*/  IMAD.WIDE.U32 R6, R6, R9, R14 ;  /* 0x0000000906067225 */ /* 0x000fc800078e000e */
[----:B------:R-:W-:Y:S02]  /*1dbc0*/  IMAD.IADD R7, R7, 0x1, R25 ;  /* 0x0000000107077824 */ /* 0x000fe400078e0219 */
[----:B------:R-:W-:Y:S01]  /*1dbd0*/  IMAD R9, R13, R8, RZ ;  /* 0x000000080d097224 */ /* 0x000fe200078e02ff */
[----:B0-----:R-:W-:-:S05]  /*1dbe0*/  LEA R24, P0, R6, R4, 0x2 ;  /* 0x0000000406187211 */ /* 0x001fca00078010ff */
[----:B------:R-:W-:Y:S01]  /*1dbf0*/  SHFL.IDX PT, R4, R24, RZ, 0x1c1f ;  /* 0x001c1fff18047589 */ /* 0x000fe200000e0000 */
[----:B-1----:R-:W-:-:S03]  /*1dc00*/  LEA.HI.X R7, R6, R5, R7, 0x2, P0 ;  /* 0x0000000506077211 */ /* 0x002fc600000f1407 */
[----:B------:R-:W-:Y:S04]  /*1dc10*/  SHFL.IDX PT, R14, R24, 0x1, 0x1c1f ;  /* 0x003c1f00180e7f89 */ /* 0x000fe800000e0000 */
[----:B------:R-:W0:Y:S04]  /*1dc20*/  SHFL.IDX PT, R5, R7, RZ, 0x1c1f ;  /* 0x001c1fff07057589 */ /* 0x000e2800000e0000 */
[----:B------:R-:W1:Y:S01]  /*1dc30*/  SHFL.IDX PT, R15, R7, 0x1, 0x1c1f ;  /* 0x003c1f00070f7f89 */ /* 0x000e6200000e0000 */
[----:B--2---:R-:W-:Y:S01]  /*1dc40*/  IMAD.IADD R26, R40, 0x1, R198 ;  /* 0x00000001281a7824 */ /* 0x004fe200078e02c6 */
[----:B---3--:R-:W-:-:S04]  /*1dc50*/  LOP3.LUT P0, RZ, R34, 0x3, RZ, 0xc0, !PT ;  /* 0x0000000322ff7812 */ /* 0x008fc8000780c0ff */
[C---:B------:R-:W-:Y:S02]  /*1dc60*/  IADD3 R6, R26.reuse, 0x8, RZ ;  /* 0x000000081a067810 */ /* 0x040fe40007ffe0ff */
[-C--:B------:R-:W-:Y:S02]  /*1dc70*/  ISETP.GE.OR P3, PT, R26, R9.reuse, P0 ;  /* 0x000000091a00720c */ /* 0x080fe40000766670 */
[----:B------:R-:W-:-:S11]  /*1dc80*/  ISETP.GE.OR P0, PT, R6, R9, P0 ;  /* 0x000000090600720c */ /* 0x000fd60000706670 */
[----:B0-----:R0:W-:Y:S04]  /*1dc90*/  @!P3 ST.E desc[UR54][R4.64], R3 ;  /* 0x000000030400b985 */ /* 0x0011e8000c101936 */
[----:B-1----:R0:W-:Y:S01]  /*1dca0*/  @!P0 ST.E desc[UR54][R14.64], R0 ;  /* 0x000000000e008985 */ /* 0x0021e2000c101936 */
[----:B------:R-:W-:Y:S05]  /*1dcb0*/  @P1 BRA `(.L_x_1943) ;  /* 0x0000000800a41947 */ /* 0x000fea0003800000 */
[----:B0-----:R-:W-:Y:S01]  /*1dcc0*/  IMAD R3, R188, 0x8, R220 ;  /* 0x00000008bc037824 */ /* 0x001fe200078e02dc */
[----:B------:R-:W0:Y:S01]  /*1dcd0*/  @P2 LDC R15, c[0x0][0xbec] ;  /* 0x0002fb00ff0f2b82 */ /* 0x000e220000000800 */
[----:B------:R-:W-:Y:S02]  /*1dce0*/  ULDC.64 UR4, c[0x0][0xaa0] ;  /* 0x0002a80000047ab9 */ /* 0x000fe40000000a00 */
[----:B------:R-:W-:-:S04]  /*1dcf0*/  IMAD.SHL.U32 R3, R3, 0x8, RZ ;  /* 0x0000000803037824 */ /* 0x000fc800078e00ff */
        /* <DEDUP_REMOVED lines=9> */
[--C-:B------:R-:W-:Y:S01]  /*1dd90*/  IMAD.X R25, RZ, RZ, R39.reuse, P5 ;  /* 0x000000ffff197224 */ /* 0x100fe200028e0627 */
[----:B------:R-:W-:Y:S01]  /*1dda0*/  LOP3.LUT R32, R32, R33, RZ, 0x3c, !PT ;  /* 0x0000002120207212 */ /* 0x000fe200078e3cff */
[----:B------:R-:W-:Y:S01]  /*1ddb0*/  IMAD.X R33, RZ, RZ, R39, P0 ;  /* 0x000000ffff217224 */ /* 0x000fe200000e0627 */
[C---:B------:R-:W-:Y:S02]  /*1ddc0*/  IADD3 R37, P1, R38.reuse, 0x3000, RZ ;  /* 0x0000300026257810 */ /* 0x040fe40007f3e0ff */
[C---:B------:R-:W-:Y:S01]  /*1ddd0*/  IADD3 R41, P3, R38.reuse, 0x4000, RZ ;  /* 0x0000400026297810 */ /* 0x040fe20007f7e0ff */
[----:B------:R-:W-:Y:S01]  /*1dde0*/  IMAD R11, R11, UR4, RZ ;  /* 0x000000040b0b7c24 */ /* 0x000fe2000f8e02ff */
[C---:B------:R-:W-:Y:S01]  /*1ddf0*/  IADD3 R45, P4, R38.reuse, 0x5000, RZ ;  /* 0x00005000262d7810 */ /* 0x040fe20007f9e0ff */
[----:B------:R-:W5:Y:S01]  /*1de00*/  LD.E.128 R24, desc[UR54][R24.64] ;  /* 0x0000003618187980 */ /* 0x000f62000c101d00 */
[----:B------:R-:W-:-:S02]  /*1de10*/  IADD3 R49, P5, R38, 0x6000, RZ ;  /* 0x0000600026317810 */ /* 0x000fc40007fbe0ff */
[C---:B------:R-:W-:Y:S01]  /*1de20*/  IADD3 R3, P0, R38.reuse, 0x7000, RZ ;  /* 0x0000700026037810 */ /* 0x040fe20007f1e0ff */
[----:B------:R-:W5:Y:S01]  /*1de30*/  LD.E.128 R32, desc[UR54][R32.64] ;  /* 0x0000003620207980 */ /* 0x000f62000c101d00 */
[----:B------:R-:W-:Y:S02]  /*1de40*/  LOP3.LUT R36, R37, 0x380, RZ, 0xc0, !PT ;  /* 0x0000038025247812 */ /* 0x000fe400078ec0ff */
[----:B------:R-:W-:Y:S01]  /*1de50*/  LOP3.LUT R40, R41, 0x380, RZ, 0xc0, !PT ;  /* 0x0000038029287812 */ /* 0x000fe200078ec0ff */
[----:B------:R-:W-:Y:S01]  /*1de60*/  IMAD.X R53, RZ, RZ, R39, P0 ;  /* 0x000000ffff357224 */ /* 0x000fe200000e0627 */
[----:B------:R-:W-:Y:S02]  /*1de70*/  LOP3.LUT R44, R45, 0x380, RZ, 0xc0, !PT ;  /* 0x000003802d2c7812 */ /* 0x000fe400078ec0ff */
[----:B------:R-:W-:Y:S02]  /*1de80*/  LOP3.LUT R48, R49, 0x380, RZ, 0xc0, !PT ;  /* 0x0000038031307812 */ /* 0x000fe400078ec0ff */
[----:B------:R-:W-:-:S02]  /*1de90*/  LOP3.LUT R5, R38, 0x380, RZ, 0xc0, !PT ;  /* 0x0000038026057812 */ /* 0x000fc400078ec0ff */
[----:B------:R-:W-:Y:S02]  /*1dea0*/  LOP3.LUT R0, R3, 0x380, RZ, 0xc0, !PT ;  /* 0x0000038003007812 */ /* 0x000fe400078ec0ff */
[----:B------:R-:W-:Y:S02]  /*1deb0*/  SHF.R.U64 R36, R36, 0x3, RZ ;  /* 0x0000000324247819 */ /* 0x000fe400000012ff */
[----:B------:R-:W-:Y:S02]  /*1dec0*/  SHF.R.U64 R40, R40, 0x3, RZ ;  /* 0x0000000328287819 */ /* 0x000fe400000012ff */
[----:B------:R-:W-:Y:S02]  /*1ded0*/  SHF.R.U64 R44, R44, 0x3, RZ ;  /* 0x000000032c2c7819 */ /* 0x000fe400000012ff */
[----:B------:R-:W-:Y:S02]  /*1dee0*/  SHF.R.U64 R48, R48, 0x3, RZ ;  /* 0x0000000330307819 */ /* 0x000fe400000012ff */
[----:B------:R-:W-:-:S02]  /*1def0*/  SHF.R.U64 R5, R5, 0x3, RZ ;  /* 0x0000000305057819 */ /* 0x000fc400000012ff */
[----:B------:R-:W-:Y:S01]  /*1df00*/  SHF.R.U64 R0, R0, 0x3, RZ ;  /* 0x0000000300007819 */ /* 0x000fe200000012ff */
[----:B------:R-:W-:Y:S01]  /*1df10*/  IMAD R11, R12, UR5, R11 ;  /* 0x000000050c0b7c24 */ /* 0x000fe2000f8e020b */
[----:B------:R-:W-:Y:S01]  /*1df20*/  LOP3.LUT R36, R36, R37, RZ, 0x3c, !PT ;  /* 0x0000002524247212 */ /* 0x000fe200078e3cff */
[--C-:B------:R-:W-:Y:S01]  /*1df30*/  IMAD.X R37, RZ, RZ, R39.reuse, P1 ;  /* 0x000000ffff257224 */ /* 0x100fe200008e0627 */
[----:B------:R-:W-:Y:S02]  /*1df40*/  LOP3.LUT R40, R40, R41, RZ, 0x3c, !PT ;  /* 0x0000002928287212 */ /* 0x000fe400078e3cff */
[----:B------:R-:W-:Y:S01]  /*1df50*/  LOP3.LUT R44, R44, R45, RZ, 0x3c, !PT ;  /* 0x0000002d2c2c7212 */ /* 0x000fe200078e3cff */
[--C-:B------:R-:W-:Y:S01]  /*1df60*/  IMAD.X R45, RZ, RZ, R39.reuse, P4 ;  /* 0x000000ffff2d7224 */ /* 0x100fe200020e0627 */
[----:B------:R-:W-:Y:S01]  /*1df70*/  LOP3.LUT R48, R48, R49, RZ, 0x3c, !PT ;  /* 0x0000003130307212 */ /* 0x000fe200078e3cff */
[--C-:B------:R-:W-:Y:S01]  /*1df80*/  IMAD.X R49, RZ, RZ, R39.reuse, P5 ;  /* 0x000000ffff317224 */ /* 0x100fe200028e0627 */
[----:B------:R-:W-:Y:S01]  /*1df90*/  LOP3.LUT R4, R5, R38, RZ, 0x3c, !PT ;  /* 0x0000002605047212 */ /* 0x000fe200078e3cff */
[----:B------:R-:W-:Y:S01]  /*1dfa0*/  IMAD.MOV.U32 R5, RZ, RZ, R39 ;  /* 0x000000ffff057224 */ /* 0x000fe200078e0027 */
[----:B------:R-:W-:Y:S01]  /*1dfb0*/  IADD3.X R41, RZ, R39, RZ, P3, !PT ;  /* 0x00000027ff297210 */ /* 0x000fe20001ffe4ff */
[----:B------:R-:W-:Y:S01]  /*1dfc0*/  IMAD.WIDE.U32 R12, R12, UR4, RZ ;  /* 0x000000040c0c7c25 */ /* 0x000fe2000f8e00ff */
[----:B------:R-:W-:Y:S01]  /*1dfd0*/  LOP3.LUT R52, R0, R3, RZ, 0x3c, !PT ;  /* 0x0000000300347212 */ /* 0x000fe200078e3cff */
[----:B------:R-:W5:Y:S01]  /*1dfe0*/  LD.E.128 R36, desc[UR54][R36.64] ;  /* 0x0000003624247980 */ /* 0x000f62000c101d00 */
[----:B------:R-:W-:Y:S01]  /*1dff0*/  LEA R3, R220, R188, 0x5 ;  /* 0x000000bcdc037211 */ /* 0x000fe200078e28ff */
[----:B------:R-:W-:Y:S01]  /*1e000*/  IMAD.IADD R13, R13, 0x1, R11 ;  /* 0x000000010d0d7824 */ /* 0x000fe200078e020b */
[----:B------:R-:W-:Y:S01]  /*1e010*/  ULDC.64 UR4, c[0x0][0xae8] ;  /* 0x0002ba0000047ab9 */ /* 0x000fe20000000a00 */
[----:B------:R-:W5:Y:S04]  /*1e020*/  LD.E.128 R4, desc[UR54][R4.64] ;  /* 0x0000003604047980 */ /* 0x000f68000c101d00 */
[----:B------:R-:W5:Y:S01]  /*1e030*/  LD.E.128 R40, desc[UR54][R40.64] ;  /* 0x0000003628287980 */ /* 0x000f62000c101d00 */
[----:B------:R-:W-:-:S03]  /*1e040*/  IMAD.WIDE.U32 R12, R195, UR4, R12 ;  /* 0x00000004c30c7c25 */ /* 0x000fc6000f8e000c */
[----:B------:R-:W5:Y:S01]  /*1e050*/  LD.E.128 R44, desc[UR54][R44.64] ;  /* 0x000000362c2c7980 */ /* 0x000f62000c101d00 */
[----:B------:R-:W-:-:S03]  /*1e060*/  IMAD.IADD R14, R198, 0x1, R3 ;  /* 0x00000001c60e7824 */ /* 0x000fc600078e0203 */
[----:B------:R-:W5:Y:S04]  /*1e070*/  LD.E.128 R48, desc[UR54][R48.64] ;  /* 0x0000003630307980 */ /* 0x000f68000c101d00 */
[----:B------:R-:W5:Y:S01]  /*1e080*/  LD.E.128 R52, desc[UR54][R52.64] ;  /* 0x0000003634347980 */ /* 0x000f62000c101d00 */
[----:B------:R-:W-:Y:S01]  /*1e090*/  @!PT LDS RZ, [RZ] ;  /* 0x00000000fffff984 */ /* 0x000fe20000000800 */
[----:B------:R-:W-:Y:S01]  /*1e0a0*/  @!PT LDS RZ, [RZ] ;  /* 0x00000000fffff984 */ /* 0x000fe20000000800 */
[----:B------:R-:W-:Y:S01]  /*1e0b0*/  @!PT LDS RZ, [RZ] ;  /* 0x00000000fffff984 */ /* 0x000fe20000000800 */
[----:B------:R-:W-:Y:S01]  /*1e0c0*/  @!PT LDS RZ, [RZ] ;  /* 0x00000000fffff984 */ /* 0x000fe20000000800 */
[----:B------:R2:W-:Y:S06]  /*1e0d0*/  MEMBAR.ALL.CTA ;  /* 0x0000000000007992 */ /* 0x0005ec0000008000 */
[----:B--2---:R-:W2:Y:S01]  /*1e0e0*/  FENCE.VIEW.ASYNC.S ;  /* 0x00000000000073c6 */ /* 0x004ea20000000000 */
[----:B------:R-:W-:Y:S01]  /*1e0f0*/  SHF.R.S32.HI R11, RZ, 0x1f, R10 ;  /* 0x0000001fff0b7819 */ /* 0x000fe2000001140a */
[----:B------:R-:W-:Y:S01]  /*1e100*/  IMAD R13, R195, UR5, R13 ;  /* 0x00000005c30d7c24 */ /* 0x000fe2000f8e020d */
[----:B------:R-:W-:Y:S01]  /*1e110*/  ULDC.64 UR4, c[0x0][0xaf0] ;  /* 0x0002bc0000047ab9 */ /* 0x000fe20000000a00 */
[----:B0-----:R-:W-:-:S04]  /*1e120*/  @P2 IMAD.HI.U32 R0, R14, R15, RZ ;  /* 0x0000000f0e002227 */ /* 0x001fc800078e00ff */
[----:B------:R-:W-:Y:S02]  /*1e130*/  IMAD R11, R11, UR4, RZ ;  /* 0x000000040b0b7c24 */ /* 0x000fe4000f8e02ff */
[----:B------:R-:W-:Y:S01]  /*1e140*/  IMAD.MOV.U32 R3, RZ, RZ, R14 ;  /* 0x000000ffff037224 */ /* 0x000fe200078e000e */
[----:B-1----:R-:W-:Y:S01]  /*1e150*/  @P2 SHF.R.U32.HI R3, RZ, R21, R0 ;  /* 0x00000015ff032219 */ /* 0x002fe20000011600 */
[C---:B------:R-:W-:Y:S02]  /*1e160*/  IMAD R15, R10.reuse, UR5, R11 ;  /* 0x000000050a0f7c24 */ /* 0x040fe4000f8e020b */
[----:B------:R-:W-:Y:S01]  /*1e170*/  IMAD.WIDE.U32 R10, R10, UR4, R12 ;  /* 0x000000040a0a7c25 */ /* 0x000fe2000f8e000c */
[----:B------:R-:W-:Y:S01]  /*1e180*/  SHF.R.S32.HI R12, RZ, 0x1f, R3 ;  /* 0x0000001fff0c7819 */ /* 0x000fe20000011403 */
[----:B------:R-:W-:Y:S02]  /*1e190*/  ULDC.64 UR4, c[0x0][0xae0] ;  /* 0x0002b80000047ab9 */ /* 0x000fe40000000a00 */
[----:B------:R-:W-:-:S02]  /*1e1a0*/  VIADD R0, R18, 0x28820 ;  /* 0x0002882012007836 */ /* 0x000fc40000000000 */
[----:B------:R-:W-:Y:S02]  /*1e1b0*/  IMAD.MOV R13, RZ, RZ, -R3 ;  /* 0x000000ffff0d7224 */ /* 0x000fe400078e0a03 */
[----:B------:R-:W-:Y:S01]  /*1e1c0*/  IMAD.IADD R11, R11, 0x1, R15 ;  /* 0x000000010b0b7824 */ /* 0x000fe200078e020f */
[----:B------:R-:W-:Y:S01]  /*1e1d0*/  PRMT R0, RZ, 0x654, R0 ;  /* 0x00000654ff007816 */ /* 0x000fe20000000000 */
[----:B------:R-:W-:Y:S02]  /*1e1e0*/  IMAD R12, R12, UR4, RZ ;  /* 0x000000040c0c7c24 */ /* 0x000fe4000f8e02ff */
[----:B------:R-:W-:Y:S01]  /*1e1f0*/  IMAD R13, R8, R13, R14 ;  /* 0x0000000d080d7224 */ /* 0x000fe200078e020e */
[----:B--2---:R0:W-:Y:S01]  /*1e200*/  SYNCS.ARRIVE.TRANS64.RED.A1T0 RZ, [R0+URZ], RZ ;  /* 0x000000ff00ff79a7 */ /* 0x0041e2000810043f */
[C---:B------:R-:W-:Y:S02]  /*1e210*/  IMAD R15, R3.reuse, UR5, R12 ;  /* 0x00000005030f7c24 */ /* 0x040fe4000f8e020c */
[----:B------:R-:W-:Y:S01]  /*1e220*/  IMAD.WIDE.U32 R10, R3, UR4, R10 ;  /* 0x00000004030a7c25 */ /* 0x000fe2000f8e000a */
[----:B------:R-:W-:Y:S01]  /*1e230*/  ULDC.64 UR4, c[0x0][0xad8] ;  /* 0x0002b60000047ab9 */ /* 0x000fe20000000a00 */
[----:B0-----:R-:W-:-:S03]  /*1e240*/  SHF.R.S32.HI R0, RZ, 0x1f, R13 ;  /* 0x0000001fff007819 */ /* 0x001fc6000001140d */
[----:B------:R-:W-:Y:S02]  /*1e250*/  IADD3 R11, R11, R15, RZ ;  /* 0x0000000f0b0b7210 */ /* 0x000fe40007ffe0ff */
[----:B------:R-:W-:Y:S02]  /*1e260*/  IMAD R0, R0, UR4, RZ ;  /* 0x0000000400007c24 */ /* 0x000fe4000f8e02ff */
[----:B------:R-:W-:-:S04]  /*1e270*/  IMAD.WIDE.U32 R10, R13, UR4, R10 ;  /* 0x000000040d0a7c25 */ /* 0x000fc8000f8e000a */
[----:B------:R-:W-:Y:S01]  /*1e280*/  IMAD R3, R13, UR5, R0 ;  /* 0x000000050d037c24 */ /* 0x000fe2000f8e0200 */
[----:B------:R-:W-:Y:S02]  /*1e290*/  ULDC.64 UR4, c[0x0][0xa80] ;  /* 0x0002a00000047ab9 */ /* 0x000fe40000000a00 */
[----:B------:R-:W-:Y:S01]  /*1e2a0*/  LEA R0, P0, R10, UR4, 0x1 ;  /* 0x000000040a007c11 */ /* 0x000fe2000f8008ff */
[----:B------:R-:W-:Y:S01]  /*1e2b0*/  IMAD.IADD R3, R11, 0x1, R3 ;  /* 0x000000010b037824 */ /* 0x000fe200078e0203 */
[----:B------:R-:W-:Y:S01]  /*1e2c0*/  UMOV UR4, 0xffffffff ;  /* 0xffffffff00047882 */ /* 0x000fe20000000000 */
[----:B------:R-:W-:-:S03]  /*1e2d0*/  IMAD.IADD R198, R188, 0x1, R198 ;  /* 0x00000001bcc67824 */ /* 0x000fc600078e02c6 */
[----:B------:R-:W-:Y:S01]  /*1e2e0*/  LEA.HI.X R8, R10, UR5, R3, 0x1, P0 ;  /* 0x000000050a087c11 */ /* 0x000fe200080f0c03 */
[----:B------:R-:W-:Y:S06]  /*1e2f0*/  BRA.DIV UR4, `(.L_x_1944) ;  /* 0x000000c204cc7947 */ /* 0x000fec000b800000 */
[----:B------:R0:W1:Y:S04]  /*1e300*/  SHFL.IDX PT, R3, R8, RZ, 0x181f ;  /* 0x00181fff08037589 */ /* 0x00006800000e0000 */
[----:B------:R0:W2:Y:S02]  /*1e310*/  SHFL.IDX PT, R14, R0, RZ, 0x181f ;  /* 0x00181fff000e7589 */ /* 0x0000a400000e0000 */
.L_x_2216:
[----:B------:R-:W-:Y:S01]  /*1e320*/  ISETP.GE.AND P0, PT, R198, R9, PT ;  /* 0x00000009c600720c */ /* 0x000fe20003f06270 */
[----:B------:R-:W-:-:S12]  /*1e330*/  BSSY B1, `(.L_x_1945) ;  /* 0x000000b000017945 */ /* 0x000fd80003800000 */
[----:B------:R-:W-:Y:S05]  /*1e340*/  @P0 BRA `(.L_x_1946) ;  /* 0x0000000000240947 */ /* 0x000fea0003800000 */
[----:B------:R-:W-:Y:S02]  /*1e350*/  ULDC UR4, c[0x0][0xac8] ;  /* 0x0002b20000047ab9 */ /* 0x000fe40000000800 */
[----:B------:R-:W-:Y:S02]  /*1e360*/  ISETP.GE.AND P0, PT, R16, UR4, PT ;  /* 0x0000000410007c0c */ /* 0x000fe4000bf06270 */
[----:B------:R-:W-:-:S11]  /*1e370*/  ISETP.GE.AND P1, PT, R2, UR4, PT ;  /* 0x0000000402007c0c */ /* 0x000fd6000bf26270 */
[-C--:B--2---:R-:W-:Y:S02]  /*1e380*/  @!P0 LEA R10, P2, R16, R14.reuse, 0x1 ;  /* 0x0000000e100a8211 */ /* 0x084fe400078408ff */
[----:B------:R-:W-:Y:S02]  /*1e390*/  @!P1 LEA R14, P3, R2, R14, 0x1 ;  /* 0x0000000e020e9211 */ /* 0x000fe400078608ff */
[-C--:B-1----:R-:W-:Y:S02]  /*1e3a0*/  @!P0 LEA.HI.X R11, R16, R3.reuse, R17, 0x1, P2 ;  /* 0x00000003100b8211 */ /* 0x082fe400010f0c11 */
[----:B------:R-:W-:-:S03]  /*1e3b0*/  @!P1 LEA.HI.X R15, R2, R3, R185, 0x1, P3 ;  /* 0x00000003020f9211 */ /* 0x000fc600018f0cb9 */
[----:B-----5:R3:W-:Y:S04]  /*1e3c0*/  @!P0 ST.E.128 desc[UR54][R10.64], R4 ;  /* 0x000000040a008985 */ /* 0x0207e8000c101d36 */
[----:B------:R3:W-:Y:S02]  /*1e3d0*/  @!P1 ST.E.128 desc[UR54][R14.64], R40 ;  /* 0x000000280e009985 */ /* 0x0007e4000c101d36 */
.L_x_1946:
[----:B------:R-:W-:Y:S05]  /*1e3e0*/  BSYNC B1 ;  /* 0x0000000000017941 */ /* 0x000fea0003800000 */
.L_x_1945:
[----:B------:R-:W-:-:S03]  /*1e3f0*/  UMOV UR4, 0xffffffff ;  /* 0xffffffff00047882 */ /* 0x000fc60000000000 */
[----:B------:R-:W-:Y:S05]  /*1e400*/  BRA.DIV UR4, `(.L_x_1947) ;  /* 0x000000c204bc7947 */ /* 0x000fea000b800000 */
[----:B-1----:R1:W4:Y:S04]  /*1e410*/  SHFL.IDX PT, R3, R8, 0x1, 0x181f ;  /* 0x00381f0008037f89 */ /* 0x00232800000e0000 */
[----:B--23--:R1:W2:Y:S02]  /*1e420*/  SHFL.IDX PT, R14, R0, 0x1, 0x181f ;  /* 0x00381f00000e7f89 */ /* 0x00c2a400000e0000 */
.L_x_2220:
[----:B-----5:R-:W-:Y:S01]  /*1e430*/  VIADD R4, R198, 0x20 ;  /* 0x00000020c6047836 */ /* 0x020fe20000000000 */
[----:B------:R-:W-:Y:S04]  /*1e440*/  BSSY B1, `(.L_x_1948) ;  /* 0x000000c000017945 */ /* 0x000fe80003800000 */
[----:B------:R-:W-:-:S13]  /*1e450*/  ISETP.GE.AND P0, PT, R4, R9, PT ;  /* 0x000000090400720c */ /* 0x000fda0003f06270 */
[----:B------:R-:W-:Y:S05]  /*1e460*/  @P0 BRA `(.L_x_1949) ;  /* 0x0000000000240947 */ /* 0x000fea0003800000 */
[----:B------:R-:W-:Y:S02]  /*1e470*/  ULDC UR4, c[0x0][0xac8] ;  /* 0x0002b20000047ab9 */ /* 0x000fe40000000800 */
[----:B------:R-:W-:Y:S02]  /*1e480*/  ISETP.GE.AND P2, PT, R16, UR4, PT ;  /* 0x0000000410007c0c */ /* 0x000fe4000bf46270 */
[----:B------:R-:W-:-:S11]  /*1e490*/  ISETP.GE.AND P3, PT, R2, UR4, PT ;  /* 0x0000000402007c0c */ /* 0x000fd6000bf66270 */
[-C--:B--2---:R-:W-:Y:S02]  /*1e4a0*/  @!P2 LEA R4, P0, R16, R14.reuse, 0x1 ;  /* 0x0000000e1004a211 */ /* 0x084fe400078008ff */
[----:B------:R-:W-:Y:S02]  /*1e4b0*/  @!P3 LEA R14, P1, R2, R14, 0x1 ;  /* 0x0000000e020eb211 */ /* 0x000fe400078208ff */
[-C--:B----4-:R-:W-:Y:S02]  /*1e4c0*/  @!P2 LEA.HI.X R5, R16, R3.reuse, R17, 0x1, P0 ;  /* 0x000000031005a211 */ /* 0x090fe400000f0c11 */
[----:B------:R-:W-:-:S03]  /*1e4d0*/  @!P3 LEA.HI.X R15, R2, R3, R185, 0x1, P1 ;  /* 0x00000003020fb211 */ /* 0x000fc600008f0cb9 */
[----:B------:R3:W-:Y:S04]  /*1e4e0*/  @!P2 ST.E.128 desc[UR54][R4.64], R24 ;  /* 0x000000180400a985 */ /* 0x0007e8000c101d36 */
[----:B------:R3:W-:Y:S02]  /*1e4f0*/  @!P3 ST.E.128 desc[UR54][R14.64], R44 ;  /* 0x0000002c0e00b985 */ /* 0x0007e4000c101d36 */
.L_x_1949:
[----:B------:R-:W-:Y:S05]  /*1e500*/  BSYNC B1 ;  /* 0x0000000000017941 */ /* 0x000fea0003800000 */
.L_x_1948:
[----:B------:R-:W-:-:S03]  /*1e510*/  UMOV UR4, 0xffffffff ;  /* 0xffffffff00047882 */ /* 0x000fc60000000000 */
[----:B------:R-:W-:Y:S05]  /*1e520*/  BRA.DIV UR4, `(.L_x_1950) ;  /* 0x000000c204bc7947 */ /* 0x000fea000b800000 */
[----:B----4-:R4:W0:Y:S04]  /*1e530*/  SHFL.IDX PT, R3, R8, 0x2, 0x181f ;  /* 0x00581f0008037f89 */ /* 0x01082800000e0000 */
[----:B--23--:R4:W2:Y:S02]  /*1e540*/  SHFL.IDX PT, R14, R0, 0x2, 0x181f ;  /* 0x00581f00000e7f89 */ /* 0x00c8a400000e0000 */
.L_x_2224:
[----:B------:R-:W-:Y:S01]  /*1e550*/  VIADD R4, R198, 0x40 ;  /* 0x00000040c6047836 */ /* 0x000fe20000000000 */
        /* <DEDUP_REMOVED lines=10> */
[----:B------:R3:W-:Y:S04]  /*1e600*/  @!P2 ST.E.128 desc[UR54][R4.64], R32 ;  /* 0x000000200400a985 */ /* 0x0007e8000c101d36 */
[----:B------:R3:W-:Y:S02]  /*1e610*/  @!P3 ST.E.128 desc[UR54][R14.64], R48 ;  /* 0x000000300e00b985 */ /* 0x0007e4000c101d36 */
.L_x_1952:
[----:B------:R-:W-:Y:S05]  /*1e620*/  BSYNC B1 ;  /* 0x0000000000017941 */ /* 0x000fea0003800000 */
.L_x_1951:
[----:B------:R-:W-:-:S03]  /*1e630*/  UMOV UR4, 0xffffffff ;  /* 0xffffffff00047882 */ /* 0x000fc60000000000 */
[----:B------:R-:W-:Y:S05]  /*1e640*/  BRA.DIV UR4, `(.L_x_1953) ;  /* 0x000000c204bc7947 */ /* 0x000fea000b800000 */
[----:B0-----:R0:W0:Y:S04]  /*1e650*/  SHFL.IDX PT, R3, R8, 0x3, 0x181f ;  /* 0x00781f0008037f89 */ /* 0x00102800000e0000 */
[----:B--23--:R2:W3:Y:S02]  /*1e660*/  SHFL.IDX PT, R14, R0, 0x3, 0x181f ;  /* 0x00781f00000e7f89 */ /* 0x00c4e400000e0000 */
.L_x_2228:
[----:B-12-4-:R-:W-:-:S05]  /*1e670*/  VIADD R0, R198, 0x60 ;  /* 0x00000060c6007836 */ /* 0x016fca0000000000 */
        /* <DEDUP_REMOVED lines=13> */
.L_x_1943:
[----:B------:R-:W-:Y:S01]  /*1e750*/  ULDC.64 UR4, c[0x0][0xb08] ;  /* 0x0002c20000047ab9 */ /* 0x000fe20000000a00 */
[----:B0-----:R-:W0:Y:S01]  /*1e760*/  @P2 LDC R0, c[0x0][0xbec] ;  /* 0x0002fb00ff002b82 */ /* 0x001e220000000800 */
[----:B------:R-:W-:Y:S01]  /*1e770*/  IMAD R11, R11, UR4, RZ ;  /* 0x000000040b0b7c24 */ /* 0x000fe2000f8e02ff */
[----:B------:R-:W-:Y:S01]  /*1e780*/  SHF.R.S32.HI R3, RZ, 0x1f, R10 ;  /* 0x0000001fff037819 */ /* 0x000fe2000001140a */
[C---:B------:R-:W-:Y:S01]  /*1e790*/  IMAD.WIDE.U32 R4, R12.reuse, UR4, RZ ;  /* 0x000000040c047c25 */ /* 0x040fe2000f8e00ff */
[----:B------:R-:W-:Y:S01]  /*1e7a0*/  ULDC.64 UR6, c[0x0][0xb30] ;  /* 0x0002cc0000067ab9 */ /* 0x000fe20000000a00 */
[C---:B------:R-:W-:Y:S02]  /*1e7b0*/  IADD3 R45, R189.reuse, 0x30, RZ ;  /* 0x00000030bd2d7810 */ /* 0x040fe40007ffe0ff */
[----:B------:R-:W-:Y:S01]  /*1e7c0*/  IMAD R11, R12, UR5, R11 ;  /* 0x000000050c0b7c24 */ /* 0x000fe2000f8e020b */
[----:B------:R-:W1:Y:S01]  /*1e7d0*/  @P2 LDC R13, c[0x0][0xbf0] ;  /* 0x0002fc00ff0d2b82 */ /* 0x000e620000000800 */
[----:B------:R-:W-:Y:S01]  /*1e7e0*/  ULDC.64 UR4, c[0x0][0xb38] ;  /* 0x0002ce0000047ab9 */ /* 0x000fe20000000a00 */
[C---:B------:R-:W-:Y:S01]  /*1e7f0*/  VIADD R35, R189.reuse, 0x10 ;  /* 0x00000010bd237836 */ /* 0x040fe20000000000 */
[----:B------:R-:W-:Y:S01]  /*1e800*/  SHF.R.S32.HI R42, RZ, 0x1f, R45 ;  /* 0x0000001fff2a7819 */ /* 0x000fe2000001142d */
[----:B------:R-:W-:Y:S01]  /*1e810*/  VIADD R39, R189, 0x18 ;  /* 0x00000018bd277836 */ /* 0x000fe20000000000 */
[----:B------:R-:W-:Y:S01]  /*1e820*/  IADD3 R5, R5, R11, RZ ;  /* 0x0000000b05057210 */ /* 0x000fe20007ffe0ff */
[C---:B------:R-:W-:Y:S01]  /*1e830*/  VIADD R43, R189.reuse, 0x28 ;  /* 0x00000028bd2b7836 */ /* 0x040fe20000000000 */
[----:B------:R-:W-:Y:S01]  /*1e840*/  SHF.R.S32.HI R28, RZ, 0x1f, R35 ;  /* 0x0000001fff1c7819 */ /* 0x000fe20000011423 */
[----:B------:R-:W-:Y:S01]  /*1e850*/  VIADD R47, R189, 0x38 ;  /* 0x00000038bd2f7836 */ /* 0x000fe20000000000 */
[----:B------:R-:W-:Y:S01]  /*1e860*/  SHF.R.S32.HI R34, RZ, 0x1f, R39 ;  /* 0x0000001fff227819 */ /* 0x000fe20000011427 */
[----:B------:R-:W-:Y:S01]  /*1e870*/  IMAD.WIDE.U32 R4, R195, UR4, R4 ;  /* 0x00000004c3047c25 */ /* 0x000fe2000f8e0004 */
[----:B------:R-:W-:-:S02]  /*1e880*/  SHF.R.S32.HI R40, RZ, 0x1f, R43 ;  /* 0x0000001fff287819 */ /* 0x000fc4000001142b */
[----:B------:R-:W-:Y:S01]  /*1e890*/  SHF.R.S32.HI R44, RZ, 0x1f, R47 ;  /* 0x0000001fff2c7819 */ /* 0x000fe2000001142f */
[----:B------:R-:W-:Y:S01]  /*1e8a0*/  IMAD R5, R195, UR5, R5 ;  /* 0x00000005c3057c24 */ /* 0x000fe2000f8e0205 */
[----:B------:R-:W-:Y:S01]  /*1e8b0*/  ULDC.64 UR4, c[0x0][0xb40] ;  /* 0x0002d00000047ab9 */ /* 0x000fe20000000a00 */
[----:B0-----:R-:W-:-:S04]  /*1e8c0*/  @P2 IMAD.HI.U32 R0, R41, R0, RZ ;  /* 0x0000000029002227 */ /* 0x001fc800078e00ff */
[----:B------:R-:W-:Y:S02]  /*1e8d0*/  IMAD R3, R3, UR4, RZ ;  /* 0x0000000403037c24 */ /* 0x000fe4000f8e02ff */
[----:B------:R-:W-:Y:S02]  /*1e8e0*/  VIADD R49, R189, 0x40 ;  /* 0x00000040bd317836 */ /* 0x000fe40000000000 */
[C---:B------:R-:W-:Y:S02]  /*1e8f0*/  IMAD R7, R10.reuse, UR5, R3 ;  /* 0x000000050a077c24 */ /* 0x040fe4000f8e0203 */
[----:B------:R-:W-:Y:S01]  /*1e900*/  IMAD.WIDE.U32 R10, R10, UR4, R4 ;  /* 0x000000040a0a7c25 */ /* 0x000fe2000f8e0004 */
[----:B------:R-:W-:Y:S01]  /*1e910*/  ULDC.64 UR4, c[0x0][0xb48] ;  /* 0x0002d20000047ab9 */ /* 0x000fe20000000a00 */
[----:B------:R-:W-:Y:S02]  /*1e920*/  SHF.R.S32.HI R46, RZ, 0x1f, R49 ;  /* 0x0000001fff2e7819 */ /* 0x000fe40000011431 */
[----:B------:R-:W-:Y:S01]  /*1e930*/  IMAD.MOV.U32 R3, RZ, RZ, R41 ;  /* 0x000000ffff037224 */ /* 0x000fe200078e0029 */
[----:B-1----:R-:W-:Y:S01]  /*1e940*/  @P2 SHF.R.U32.HI R3, RZ, R13, R0 ;  /* 0x0000000dff032219 */ /* 0x002fe20000011600 */
[----:B------:R-:W-:-:S03]  /*1e950*/  IMAD.IADD R11, R11, 0x1, R7 ;  /* 0x000000010b0b7824 */ /* 0x000fc600078e0207 */
        /* <DEDUP_REMOVED lines=15> */
[----:B------:R-:W-:Y:S01]  /*1ea50*/  VIADD R8, R18, 0x28820 ;  /* 0x0002882012087836 */ /* 0x000fe20000000000 */
[----:B------:R-:W-:Y:S01]  /*1ea60*/  IADD3 R5, R5, R3, RZ ;  /* 0x0000000305057210 */ /* 0x000fe20007ffe0ff */
[C---:B------:R-:W-:Y:S01]  /*1ea70*/  VIADD R41, R189.reuse, 0x20 ;  /* 0x00000020bd297836 */ /* 0x040fe20000000000 */
[C---:B------:R-:W-:Y:S01]  /*1ea80*/  LEA R3, P0, R4.reuse, UR4, 0x2 ;  /* 0x0000000404037c11 */ /* 0x040fe2000f8010ff */
[----:B------:R-:W-:Y:S01]  /*1ea90*/  UMOV UR4, 0xffffffff ;  /* 0xffffffff00047882 */ /* 0x000fe20000000000 */
[----:B------:R-:W-:Y:S02]  /*1eaa0*/  PRMT R8, RZ, 0x654, R8 ;  /* 0x00000654ff087816 */ /* 0x000fe40000000008 */
[----:B------:R-:W-:Y:S01]  /*1eab0*/  LEA.HI.X R4, R4, UR5, R5, 0x2, P0 ;  /* 0x0000000504047c11 */ /* 0x000fe200080f1405 */
[----:B------:R-:W-:Y:S01]  /*1eac0*/  VIADD R5, R189, 0x8 ;  /* 0x00000008bd057836 */ /* 0x000fe20000000000 */
[----:B------:R0:W-:Y:S01]  /*1ead0*/  SYNCS.ARRIVE.TRANS64.RED.A1T0 RZ, [R8+URZ], RZ ;  /* 0x000000ff08ff79a7 */ /* 0x0001e2000810043f */
[----:B------:R-:W-:-:S03]  /*1eae0*/  SHF.R.S32.HI R38, RZ, 0x1f, R41 ;  /* 0x0000001fff267819 */ /* 0x000fc60000011429 */
[----:B------:R-:W-:Y:S02]  /*1eaf0*/  SHF.R.S32.HI R7, RZ, 0x1f, R5 ;  /* 0x0000001fff077819 */ /* 0x000fe40000011405 */
[----:B0-----:R-:W-:Y:S01]  /*1eb00*/  SHF.R.S32.HI R8, RZ, 0x1f, R189 ;  /* 0x0000001fff087819 */ /* 0x001fe200000114bd */
[----:B------:R-:W-:Y:S06]  /*1eb10*/  BRA.DIV UR4, `(.L_x_1955) ;  /* 0x000000be04d07947 */ /* 0x000fec000b800000 */
[----:B------:R0:W1:Y:S04]  /*1eb20*/  SHFL.IDX PT, R0, R4, RZ, 0x1c1f ;  /* 0x001c1fff04007589 */ /* 0x00006800000e0000 */
[----:B------:R0:W2:Y:S02]  /*1eb30*/  SHFL.IDX PT, R14, R3, RZ, 0x1c1f ;  /* 0x001c1fff030e7589 */ /* 0x0000a400000e0000 */
.L_x_2231:
[----:B------:R-:W-:Y:S01]  /*1eb40*/  ISETP.GE.AND P0, PT, R26, R9, PT ;  /* 0x000000091a00720c */ /* 0x000fe20003f06270 */
[----:B------:R-:W-:-:S12]  /*1eb50*/  BSSY B1, `(.L_x_1956) ;  /* 0x000004c000017945 */ /* 0x000fd80003800000 */
[----:B------:R-:W-:Y:S05]  /*1eb60*/  @P0 BRA `(.L_x_1957) ;  /* 0x0000000400280947 */ /* 0x000fea0003800000 */
[----:B------:R-:W-:Y:S01]  /*1eb70*/  ULDC UR4, c[0x0][0xac8] ;  /* 0x0002b20000047ab9 */ /* 0x000fe20000000800 */
[C---:B------:R-:W-:Y:S01]  /*1eb80*/  VIADD R48, R189.reuse, 0x48 ;  /* 0x00000048bd307836 */ /* 0x040fe20000000000 */
[C---:B------:R-:W-:Y:S01]  /*1eb90*/  ISETP.GE.AND P0, PT, R189.reuse, UR4, PT ;  /* 0x00000004bd007c0c */ /* 0x040fe2000bf06270 */
[----:B------:R-:W-:Y:S01]  /*1eba0*/  VIADD R50, R189, 0x48 ;  /* 0x00000048bd327836 */ /* 0x000fe20000000000 */
[----:B------:R-:W-:Y:S02]  /*1ebb0*/  ISETP.GE.AND P2, PT, R5, UR4, PT ;  /* 0x0000000405007c0c */ /* 0x000fe4000bf46270 */
[----:B------:R-:W-:Y:S02]  /*1ebc0*/  ISETP.GE.AND P3, PT, R35, UR4, PT ;  /* 0x0000000423007c0c */ /* 0x000fe4000bf66270 */
[----:B------:R-:W-:Y:S02]  /*1ebd0*/  ISETP.GE.AND P1, PT, R39, UR4, PT ;  /* 0x0000000427007c0c */ /* 0x000fe4000bf26270 */
[----:B------:R-:W-:-:S02]  /*1ebe0*/  SHF.R.S32.HI R50, RZ, 0x1f, R50 ;  /* 0x0000001fff327819 */ /* 0x000fc40000011432 */
[----:B------:R-:W-:-:S03]  /*1ebf0*/  SHF.R.S32.HI R15, RZ, 0x1f, R229 ;  /* 0x0000001fff0f7819 */ /* 0x000fc600000114e5 */
[-C--:B--2---:R-:W-:Y:S02]  /*1ec00*/  @!P0 LEA R10, P4, R189, R14.reuse, 0x2 ;  /* 0x0000000ebd0a8211 */ /* 0x084fe400078810ff */
[----:B------:R-:W-:Y:S02]  /*1ec10*/  @!P2 LEA R12, P5, R5, R14, 0x2 ;  /* 0x0000000e050ca211 */ /* 0x000fe400078a10ff */
[-C--:B-1----:R-:W-:Y:S02]  /*1ec20*/  @!P0 LEA.HI.X R11, R189, R0.reuse, R8, 0x2, P4 ;  /* 0x00000000bd0b8211 */ /* 0x082fe400020f1408 */
[----:B------:R-:W-:Y:S02]  /*1ec30*/  @!P2 LEA.HI.X R13, R5, R0, R7, 0x2, P5 ;  /* 0x00000000050da211 */ /* 0x000fe400028f1407 */
[----:B------:R-:W-:Y:S01]  /*1ec40*/  @!P3 LEA R24, P4, R35, R14, 0x2 ;  /* 0x0000000e2318b211 */ /* 0x000fe200078810ff */
[----:B------:R1:W-:Y:S01]  /*1ec50*/  @!P0 ST.E.64 desc[UR54][R10.64], R20 ;  /* 0x000000140a008985 */ /* 0x0003e2000c101b36 */
[----:B------:R-:W-:-:S02]  /*1ec60*/  ISETP.GE.AND P0, PT, R41, UR4, PT ;  /* 0x0000000429007c0c */ /* 0x000fc4000bf06270 */
[----:B------:R-:W-:Y:S01]  /*1ec70*/  @!P1 LEA R26, P5, R39, R14, 0x2 ;  /* 0x0000000e271a9211 */ /* 0x000fe200078a10ff */
        /* <DEDUP_REMOVED lines=9> */
[----:B-1----:R-:W-:Y:S02]  /*1ed10*/  @!P2 LEA R10, P5, R43, R14, 0x2 ;  /* 0x0000000e2b0aa211 */ /* 0x002fe400078a10ff */
[-C--:B------:R-:W-:Y:S02]  /*1ed20*/  @!P0 LEA.HI.X R33, R41, R0.reuse, R38, 0x2, P3 ;  /* 0x0000000029218211 */ /* 0x080fe400018f1426 */
[----:B------:R-:W-:Y:S02]  /*1ed30*/  ISETP.GE.AND P3, PT, R49, UR4, PT ;  /* 0x0000000431007c0c */ /* 0x000fe4000bf66270 */
[----:B------:R-:W-:Y:S01]  /*1ed40*/  @!P2 LEA.HI.X R11, R43, R0, R40, 0x2, P5 ;  /* 0x000000002b0ba211 */ /* 0x000fe200028f1428 */
[----:B------:R-:W-:Y:S01]  /*1ed50*/  @!P0 ST.E.64 desc[UR54][R32.64], R104 ;  /* 0x0000006820008985 */ /* 0x000fe2000c101b36 */
[----:B--2---:R-:W-:-:S03]  /*1ed60*/  @!P4 LEA R12, P0, R45, R14, 0x2 ;  /* 0x0000000e2d0cc211 */ /* 0x004fc600078010ff */
[----:B------:R1:W-:Y:S01]  /*1ed70*/  @!P2 ST.E.64 desc[UR54][R10.64], R108 ;  /* 0x0000006c0a00a985 */ /* 0x0003e2000c101b36 */
[----:B------:R-:W-:Y:S02]  /*1ed80*/  @!P1 LEA R20, P5, R47, R14, 0x2 ;  /* 0x0000000e2f149211 */ /* 0x000fe400078a10ff */
[----:B------:R-:W-:Y:S02]  /*1ed90*/  ISETP.GE.AND P2, PT, R48, UR4, PT ;  /* 0x0000000430007c0c */ /* 0x000fe4000bf46270 */
[-C--:B------:R-:W-:Y:S02]  /*1eda0*/  @!P4 LEA.HI.X R13, R45, R0.reuse, R42, 0x2, P0 ;  /* 0x000000002d0dc211 */ /* 0x080fe400000f142a */
[----:B------:R-:W-:Y:S02]  /*1edb0*/  ISETP.GE.AND P0, PT, R229, UR4, PT ;  /* 0x00000004e5007c0c */ /* 0x000fe4000bf06270 */
[----:B------:R-:W-:Y:S01]  /*1edc0*/  @!P1 LEA.HI.X R21, R47, R0, R44, 0x2, P5 ;  /* 0x000000002f159211 */ /* 0x000fe200028f142c */
[----:B------:R2:W-:Y:S01]  /*1edd0*/  @!P4 ST.E.64 desc[UR54][R12.64], R112 ;  /* 0x000000700c00c985 */ /* 0x0005e2000c101b36 */
[----:B---3--:R-:W-:-:S03]  /*1ede0*/  @!P3 LEA R24, P5, R49, R14, 0x2 ;  /* 0x0000000e3118b211 */ /* 0x008fc600078a10ff */
[----:B------:R3:W-:Y:S01]  /*1edf0*/  @!P1 ST.E.64 desc[UR54][R20.64], R116 ;  /* 0x0000007414009985 */ /* 0x0007e2000c101b36 */
[----:B------:R-:W-:Y:S02]  /*1ee00*/  @!P3 LEA.HI.X R25, R49, R0, R46, 0x2, P5 ;  /* 0x000000003119b211 */ /* 0x000fe400028f142e */
[----:B------:R-:W-:Y:S02]  /*1ee10*/  ISETP.GE.AND P1, PT, R228, UR4, PT ;  /* 0x00000004e4007c0c */ /* 0x000fe4000bf26270 */
[CC--:B----4-:R-:W-:Y:S01]  /*1ee20*/  @!P2 LEA R26, P4, R48.reuse, R14.reuse, 0x2 ;  /* 0x0000000e301aa211 */ /* 0x0d0fe200078810ff */
[----:B------:R4:W-:Y:S01]  /*1ee30*/  @!P3 ST.E.64 desc[UR54][R24.64], R120 ;  /* 0x000000781800b985 */ /* 0x0009e2000c101b36 */
[----:B-1----:R-:W-:Y:S02]  /*1ee40*/  @!P0 LEA R10, P5, R229, R14, 0x2 ;  /* 0x0000000ee50a8211 */ /* 0x002fe400078a10ff */
[----:B------:R-:W-:Y:S02]  /*1ee50*/  ISETP.GE.AND P3, PT, R227, UR4, PT ;  /* 0x00000004e3007c0c */ /* 0x000fe4000bf66270 */
[----:B------:R-:W-:-:S02]  /*1ee60*/  @!P2 LEA.HI.X R27, R48, R0, R50, 0x2, P4 ;  /* 0x00000000301ba211 */ /* 0x000fc400020f1432 */
[----:B------:R-:W-:Y:S02]  /*1ee70*/  @!P0 LEA.HI.X R11, R229, R0, R15, 0x2, P5 ;  /* 0x00000000e50b8211 */ /* 0x000fe400028f140f */
[----:B------:R-:W-:Y:S01]  /*1ee80*/  ISETP.GE.AND P4, PT, R226, UR4, PT ;  /* 0x00000004e2007c0c */ /* 0x000fe2000bf86270 */
[----:B------:R1:W-:Y:S01]  /*1ee90*/  @!P2 ST.E.64 desc[UR54][R26.64], R124 ;  /* 0x0000007c1a00a985 */ /* 0x0003e2000c101b36 */
[----:B------:R-:W-:Y:S02]  /*1eea0*/  SHF.R.S32.HI R15, RZ, 0x1f, R228 ;  /* 0x0000001fff0f7819 */ /* 0x000fe400000114e4 */
[----:B--2---:R-:W-:Y:S01]  /*1eeb0*/  @!P1 LEA R12, P5, R228, R14, 0x2 ;  /* 0x0000000ee40c9211 */ /* 0x004fe200078a10ff */
[----:B------:R2:W-:Y:S01]  /*1eec0*/  @!P0 ST.E.64 desc[UR54][R10.64], R128 ;  /* 0x000000800a008985 */ /* 0x0005e2000c101b36 */
[----:B------:R-:W-:Y:S02]  /*1eed0*/  ISETP.GE.AND P2, PT, R225, UR4, PT ;  /* 0x00000004e1007c0c */ /* 0x000fe4000bf46270 */
[----:B------:R-:W-:-:S02]  /*1eee0*/  ISETP.GE.AND P0, PT, R224, UR4, PT ;  /* 0x00000004e0007c0c */ /* 0x000fc4000bf06270 */
[----:B------:R-:W-:Y:S02]  /*1eef0*/  @!P1 LEA.HI.X R13, R228, R0, R15, 0x2, P5 ;  /* 0x00000000e40d9211 */ /* 0x000fe400028f140f */
[----:B------:R-:W-:Y:S02]  /*1ef00*/  SHF.R.S32.HI R15, RZ, 0x1f, R227 ;  /* 0x0000001fff0f7819 */ /* 0x000fe400000114e3 */
[CC--:B---3--:R-:W-:Y:S01]  /*1ef10*/  @!P3 LEA R20, P5, R227.reuse, R14.reuse, 0x2 ;  /* 0x0000000ee314b211 */ /* 0x0c8fe200078a10ff */
[----:B------:R2:W-:Y:S01]  /*1ef20*/  @!P1 ST.E.64 desc[UR54][R12.64], R132 ;  /* 0x000000840c009985 */ /* 0x0005e2000c101b36 */
[----:B----4-:R-:W-:Y:S02]  /*1ef30*/  @!P4 LEA R24, P1, R226, R14, 0x2 ;  /* 0x0000000ee218c211 */ /* 0x010fe400078210ff */
[----:B------:R-:W-:Y:S02]  /*1ef40*/  @!P3 LEA.HI.X R21, R227, R0, R15, 0x2, P5 ;  /* 0x00000000e315b211 */ /* 0x000fe400028f140f */
[----:B------:R-:W-:-:S02]  /*1ef50*/  SHF.R.S32.HI R15, RZ, 0x1f, R226 ;  /* 0x0000001fff0f7819 */ /* 0x000fc400000114e2 */
[C---:B-1----:R-:W-:Y:S01]  /*1ef60*/  @!P2 LEA R26, P5, R225.reuse, R14, 0x2 ;  /* 0x0000000ee11aa211 */ /* 0x042fe200078a10ff */
[----:B------:R2:W-:Y:S01]  /*1ef70*/  @!P3 ST.E.64 desc[UR54][R20.64], R136 ;  /* 0x000000881400b985 */ /* 0x0005e2000c101b36 */
[----:B------:R-:W-:Y:S02]  /*1ef80*/  SHF.R.S32.HI R50, RZ, 0x1f, R225 ;  /* 0x0000001fff327819 */ /* 0x000fe400000114e1 */
[----:B------:R-:W-:Y:S02]  /*1ef90*/  @!P4 LEA.HI.X R25, R226, R0, R15, 0x2, P1 ;  /* 0x00000000e219c211 */ /* 0x000fe400008f140f */
[----:B------:R-:W-:Y:S02]  /*1efa0*/  SHF.R.S32.HI R48, RZ, 0x1f, R224 ;  /* 0x0000001fff307819 */ /* 0x000fe400000114e0 */
[----:B------:R-:W-:Y:S01]  /*1efb0*/  @!P0 LEA R14, P1, R224, R14, 0x2 ;  /* 0x0000000ee00e8211 */ /* 0x000fe200078210ff */
[----:B------:R2:W-:Y:S01]  /*1efc0*/  @!P4 ST.E.64 desc[UR54][R24.64], R140 ;  /* 0x0000008c1800c985 */ /* 0x0005e2000c101b36 */
[----:B------:R-:W-:-:S02]  /*1efd0*/  @!P2 LEA.HI.X R27, R225, R0, R50, 0x2, P5 ;  /* 0x00000000e11ba211 */ /* 0x000fc400028f1432 */
[----:B------:R-:W-:-:S03]  /*1efe0*/  @!P0 LEA.HI.X R15, R224, R0, R48, 0x2, P1 ;  /* 0x00000000e00f8211 */ /* 0x000fc600008f1430 */
[----:B------:R2:W-:Y:S04]  /*1eff0*/  @!P2 ST.E.64 desc[UR54][R26.64], R144 ;  /* 0x000000901a00a985 */ /* 0x0005e8000c101b36 */
[----:B------:R2:W-:Y:S02]  /*1f000*/  @!P0 ST.E.64 desc[UR54][R14.64], R148 ;  /* 0x000000940e008985 */ /* 0x0005e4000c101b36 */
.L_x_1957:
[----:B------:R-:W-:Y:S05]  /*1f010*/  BSYNC B1 ;  /* 0x0000000000017941 */ /* 0x000fea0003800000 */
.L_x_1956:
[----:B------:R-:W-:-:S03]  /*1f020*/  UMOV UR4, 0xffffffff ;  /* 0xffffffff00047882 */ /* 0x000fc60000000000 */
[----:B------:R-:W-:Y:S05]  /*1f030*/  BRA.DIV UR4, `(.L_x_1958) ;  /* 0x000000ba04bc7947 */ /* 0x000fea000b800000 */
[----:B-1----:R1:W3:Y:S04]  /*1f040*/  SHFL.IDX PT, R0, R4, 0x1, 0x1c1f ;  /* 0x003c1f0004007f89 */ /* 0x0022e800000e0000 */
[----:B--2---:R1:W2:Y:S02]  /*1f050*/  SHFL.IDX PT, R14, R3, 0x1, 0x1c1f ;  /* 0x003c1f00030e7f89 */ /* 0x0042a400000e0000 */
.L_x_2235:
[----:B------:R-:W-:-:S13]  /*1f060*/  ISETP.GE.AND P0, PT, R6, R9, PT ;  /* 0x000000090600720c */ /* 0x000fda0003f06270 */
[----:B------:R-:W-:Y:S05]  /*1f070*/  @P0 BRA `(.L_x_1954) ;  /* 0x0000001000300947 */ /* 0x000fea0003800000 */
[----:B------:R-:W-:Y:S01]  /*1f080*/  ULDC UR4, c[0x0][0xac8] ;  /* 0x0002b20000047ab9 */ /* 0x000fe20000000800 */
[----:B01----:R-:W-:Y:S01]  /*1f090*/  VIADD R3, R189, 0x48 ;  /* 0x00000048bd037836 */ /* 0x003fe20000000000 */
[----:B------:R-:W-:Y:S02]  /*1f0a0*/  ISETP.GE.AND P3, PT, R5, UR4, PT ;  /* 0x0000000405007c0c */ /* 0x000fe4000bf66270 */
[----:B------:R-:W-:Y:S02]  /*1f0b0*/  ISETP.GE.AND P1, PT, R189, UR4, PT ;  /* 0x00000004bd007c0c */ /* 0x000fe4000bf26270 */
[----:B------:R-:W-:Y:S02]  /*1f0c0*/  ISETP.GE.AND P4, PT, R35, UR4, PT ;  /* 0x0000000423007c0c */ /* 0x000fe4000bf86270 */
[----:B------:R-:W-:Y:S02]  /*1f0d0*/  ISETP.GE.AND P2, PT, R39, UR4, PT ;  /* 0x0000000427007c0c */ /* 0x000fe4000bf46270 */
[----:B------:R-:W-:-:S02]  /*1f0e0*/  IADD3 R15, R189, 0x48, RZ ;  /* 0x00000048bd0f7810 */ /* 0x000fc40007ffe0ff */
[----:B------:R-:W-:Y:S02]  /*1f0f0*/  SHF.R.S32.HI R24, RZ, 0x1f, R227 ;  /* 0x0000001fff187819 */ /* 0x000fe400000114e3 */
[----:B------:R-:W-:Y:S02]  /*1f100*/  SHF.R.S32.HI R15, RZ, 0x1f, R15 ;  /* 0x0000001fff0f7819 */ /* 0x000fe4000001140f */
[-C--:B--2---:R-:W-:Y:S02]  /*1f110*/  @!P3 LEA R6, P5, R5, R14.reuse, 0x2 ;  /* 0x0000000e0506b211 */ /* 0x084fe400078a10ff */
[----:B------:R-:W-:Y:S02]  /*1f120*/  @!P1 LEA R4, P0, R189, R14, 0x2 ;  /* 0x0000000ebd049211 */ /* 0x000fe400078010ff */
[-C--:B---3--:R-:W-:Y:S02]  /*1f130*/  @!P3 LEA.HI.X R7, R5, R0.reuse, R7, 0x2, P5 ;  /* 0x000000000507b211 */ /* 0x088fe400028f1407 */
[----:B------:R-:W-:-:S02]  /*1f140*/  @!P1 LEA.HI.X R5, R189, R0, R8, 0x2, P0 ;  /* 0x00000000bd059211 */ /* 0x000fc400000f1408 */
[----:B------:R-:W-:Y:S02]  /*1f150*/  ISETP.GE.AND P0, PT, R41, UR4, PT ;  /* 0x0000000429007c0c */ /* 0x000fe4000bf06270 */
[----:B------:R-:W-:Y:S01]  /*1f160*/  @!P4 LEA R8, P5, R35, R14, 0x2 ;  /* 0x0000000e2308c211 */ /* 0x000fe200078a10ff */
[----:B------:R0:W-:Y:S01]  /*1f170*/  @!P1 ST.E.64 desc[UR54][R4.64], R90 ;  /* 0x0000005a04009985 */ /* 0x0001e2000c101b36 */
[----:B------:R-:W-:Y:S02]  /*1f180*/  ISETP.GE.AND P1, PT, R43, UR4, PT ;  /* 0x000000042b007c0c */ /* 0x000fe4000bf26270 */
[----:B------:R-:W-:Y:S01]  /*1f190*/  @!P4 LEA.HI.X R9, R35, R0, R28, 0x2, P5 ;  /* 0x000000002309c211 */ /* 0x000fe200028f141c */
[----:B------:R1:W-:Y:S01]  /*1f1a0*/  @!P3 ST.E.64 desc[UR54][R6.64], R94 ;  /* 0x0000005e0600b985 */ /* 0x0003e2000c101b36 */
[----:B------:R-:W-:Y:S02]  /*1f1b0*/  @!P2 LEA R10, P5, R39, R14, 0x2 ;  /* 0x0000000e270aa211 */ /* 0x000fe400078a10ff */
[----:B------:R-:W-:Y:S01]  /*1f1c0*/  ISETP.GE.AND P3, PT, R47, UR4, PT ;  /* 0x000000042f007c0c */ /* 0x000fe2000bf66270 */
[----:B------:R2:W-:Y:S01]  /*1f1d0*/  @!P4 ST.E.64 desc[UR54][R8.64], R98 ;  /* 0x000000620800c985 */ /* 0x0005e2000c101b36 */
[----:B------:R-:W-:-:S02]  /*1f1e0*/  @!P2 LEA.HI.X R11, R39, R0, R34, 0x2, P5 ;  /* 0x00000000270ba211 */ /* 0x000fc400028f1422 */
[----:B------:R-:W-:Y:S02]  /*1f1f0*/  @!P0 LEA R12, P5, R41, R14, 0x2 ;  /* 0x0000000e290c8211 */ /* 0x000fe400078a10ff */
[----:B------:R-:W-:Y:S01]  /*1f200*/  ISETP.GE.AND P4, PT, R45, UR4, PT ;  /* 0x000000042d007c0c */ /* 0x000fe2000bf86270 */
[----:B------:R3:W-:Y:S01]  /*1f210*/  @!P2 ST.E.64 desc[UR54][R10.64], R102 ;  /* 0x000000660a00a985 */ /* 0x0007e2000c101b36 */
[----:B------:R-:W-:Y:S02]  /*1f220*/  @!P0 LEA.HI.X R13, R41, R0, R38, 0x2, P5 ;  /* 0x00000000290d8211 */ /* 0x000fe400028f1426 */
[----:B------:R-:W-:Y:S02]  /*1f230*/  @!P1 LEA R20, P5, R43, R14, 0x2 ;  /* 0x0000000e2b149211 */ /* 0x000fe400078a10ff */
[----:B------:R-:W-:Y:S01]  /*1f240*/  ISETP.GE.AND P2, PT, R49, UR4, PT ;  /* 0x0000000431007c0c */ /* 0x000fe2000bf46270 */
[----:B------:R4:W-:Y:S01]  /*1f250*/  @!P0 ST.E.64 desc[UR54][R12.64], R106 ;  /* 0x0000006a0c008985 */ /* 0x0009e2000c101b36 */
[----:B------:R-:W-:-:S02]  /*1f260*/  @!P1 LEA.HI.X R21, R43, R0, R40, 0x2, P5 ;  /* 0x000000002b159211 */ /* 0x000fc400028f1428 */
[----:B------:R-:W-:-:S03]  /*1f270*/  ISETP.GE.AND P0, PT, R3, UR4, PT ;  /* 0x0000000403007c0c */ /* 0x000fc6000bf06270 */
[----:B------:R-:W-:Y:S01]  /*1f280*/  @!P1 ST.E.64 desc[UR54][R20.64], R110 ;  /* 0x0000006e14009985 */ /* 0x000fe2000c101b36 */
[-C--:B0-----:R-:W-:Y:S02]  /*1f290*/  @!P4 LEA R4, P5, R45, R14.reuse, 0x2 ;  /* 0x0000000e2d04c211 */ /* 0x081fe400078a10ff */
[----:B-1----:R-:W-:Y:S02]  /*1f2a0*/  @!P3 LEA R6, P1, R47, R14, 0x2 ;  /* 0x0000000e2f06b211 */ /* 0x002fe400078210ff */
[-C--:B------:R-:W-:Y:S02]  /*1f2b0*/  @!P4 LEA.HI.X R5, R45, R0.reuse, R42, 0x2, P5 ;  /* 0x000000002d05c211 */ /* 0x080fe400028f142a */
[----:B------:R-:W-:Y:S02]  /*1f2c0*/  @!P3 LEA.HI.X R7, R47, R0, R44, 0x2, P1 ;  /* 0x000000002f07b211 */ /* 0x000fe400008f142c */
[----:B------:R-:W-:Y:S01]  /*1f2d0*/  ISETP.GE.AND P1, PT, R229, UR4, PT ;  /* 0x00000004e5007c0c */ /* 0x000fe2000bf26270 */
[----:B------:R0:W-:Y:S01]  /*1f2e0*/  @!P4 ST.E.64 desc[UR54][R4.64], R114 ;  /* 0x000000720400c985 */ /* 0x0001e2000c101b36 */
[----:B--2---:R-:W-:-:S02]  /*1f2f0*/  @!P2 LEA R8, P5, R49, R14, 0x2 ;  /* 0x0000000e3108a211 */ /* 0x004fc400078a10ff */
[----:B---3--:R-:W-:Y:S01]  /*1f300*/  @!P0 LEA R10, P4, R3, R14, 0x2 ;  /* 0x0000000e030a8211 */ /* 0x008fe200078810ff */
[----:B------:R1:W-:Y:S01]  /*1f310*/  @!P3 ST.E.64 desc[UR54][R6.64], R118 ;  /* 0x000000760600b985 */ /* 0x0003e2000c101b36 */
[-C--:B------:R-:W-:Y:S02]  /*1f320*/  @!P2 LEA.HI.X R9, R49, R0.reuse, R46, 0x2, P5 ;  /* 0x000000003109a211 */ /* 0x080fe400028f142e */
[----:B------:R-:W-:Y:S02]  /*1f330*/  ISETP.GE.AND P3, PT, R228, UR4, PT ;  /* 0x00000004e4007c0c */ /* 0x000fe4000bf66270 */
[----:B------:R-:W-:Y:S01]  /*1f340*/  @!P0 LEA.HI.X R11, R3, R0, R15, 0x2, P4 ;  /* 0x00000000030b8211 */ /* 0x000fe200020f140f */
[----:B------:R2:W-:Y:S01]  /*1f350*/  @!P2 ST.E.64 desc[UR54][R8.64], R122 ;  /* 0x0000007a0800a985 */ /* 0x0005e2000c101b36 */
[----:B------:R-:W-:Y:S02]  /*1f360*/  ISETP.GE.AND P4, PT, R227, UR4, PT ;  /* 0x00000004e3007c0c */ /* 0x000fe4000bf86270 */
[----:B------:R-:W-:Y:S01]  /*1f370*/  SHF.R.S32.HI R3, RZ, 0x1f, R229 ;  /* 0x0000001fff037819 */ /* 0x000fe200000114e5 */
[----:B------:R3:W-:Y:S01]  /*1f380*/  @!P0 ST.E.64 desc[UR54][R10.64], R126 ;  /* 0x0000007e0a008985 */ /* 0x0007e2000c101b36 */
[----:B----4-:R-:W-:-:S02]  /*1f390*/  @!P1 LEA R12, P5, R229, R14, 0x2 ;  /* 0x0000000ee50c9211 */ /* 0x010fc400078a10ff */
[----:B------:R-:W-:Y:S02]  /*1f3a0*/  ISETP.GE.AND P2, PT, R226, UR4, PT ;  /* 0x00000004e2007c0c */ /* 0x000fe4000bf46270 */
[----:B------:R-:W-:Y:S02]  /*1f3b0*/  ISETP.GE.AND P0, PT, R225, UR4, PT ;  /* 0x00000004e1007c0c */ /* 0x000fe4000bf06270 */
[----:B------:R-:W-:Y:S02]  /*1f3c0*/  @!P1 LEA.HI.X R13, R229, R0, R3, 0x2, P5 ;  /* 0x00000000e50d9211 */ /* 0x000fe400028f1403 */
[----:B------:R-:W-:Y:S02]  /*1f3d0*/  SHF.R.S32.HI R3, RZ, 0x1f, R228 ;  /* 0x0000001fff037819 */ /* 0x000fe400000114e4 */
[-C--:B0-----:R-:W-:Y:S01]  /*1f3e0*/  @!P3 LEA R4, P5, R228, R14.reuse, 0x2 ;  /* 0x0000000ee404b211 */ /* 0x081fe200078a10ff */
[----:B------:R3:W-:Y:S01]  /*1f3f0*/  @!P1 ST.E.64 desc[UR54][R12.64], R130 ;  /* 0x000000820c009985 */ /* 0x0007e2000c101b36 */
[----:B-1----:R-:W-:-:S02]  /*1f400*/  @!P4 LEA R6, P1, R227, R14, 0x2 ;  /* 0x0000000ee306c211 */ /* 0x002fc400078210ff */
[----:B------:R-:W-:Y:S02]  /*1f410*/  @!P3 LEA.HI.X R5, R228, R0, R3, 0x2, P5 ;  /* 0x00000000e405b211 */ /* 0x000fe400028f1403 */
[C---:B--2---:R-:W-:Y:S02]  /*1f420*/  @!P2 LEA R8, P5, R226.reuse, R14, 0x2 ;  /* 0x0000000ee208a211 */ /* 0x044fe400078a10ff */
[----:B------:R-:W-:Y:S01]  /*1f430*/  SHF.R.S32.HI R15, RZ, 0x1f, R226 ;  /* 0x0000001fff0f7819 */ /* 0x000fe200000114e2 */
[----:B------:R3:W-:Y:S01]  /*1f440*/  @!P3 ST.E.64 desc[UR54][R4.64], R134 ;  /* 0x000000860400b985 */ /* 0x0007e2000c101b36 */
[----:B------:R-:W-:Y:S02]  /*1f450*/  @!P4 LEA.HI.X R7, R227, R0, R24, 0x2, P1 ;  /* 0x00000000e307c211 */ /* 0x000fe400008f1418 */
[----:B------:R-:W-:Y:S02]  /*1f460*/  SHF.R.S32.HI R3, RZ, 0x1f, R225 ;  /* 0x0000001fff037819 */ /* 0x000fe400000114e1 */
[----:B------:R-:W-:Y:S01]  /*1f470*/  @!P0 LEA R20, P1, R225, R14, 0x2 ;  /* 0x0000000ee1148211 */ /* 0x000fe200078210ff */
[----:B------:R3:W-:Y:S01]  /*1f480*/  @!P4 ST.E.64 desc[UR54][R6.64], R138 ;  /* 0x0000008a0600c985 */ /* 0x0007e2000c101b36 */
[----:B------:R-:W-:-:S02]  /*1f490*/  @!P2 LEA.HI.X R9, R226, R0, R15, 0x2, P5 ;  /* 0x00000000e209a211 */ /* 0x000fc400028f140f */
[----:B------:R-:W-:-:S03]  /*1f4a0*/  @!P0 LEA.HI.X R21, R225, R0, R3, 0x2, P1 ;  /* 0x00000000e1158211 */ /* 0x000fc600008f1403 */
[----:B------:R3:W-:Y:S04]  /*1f4b0*/  @!P2 ST.E.64 desc[UR54][R8.64], R142 ;  /* 0x0000008e0800a985 */ /* 0x0007e8000c101b36 */
[----:B------:R3:W-:Y:S01]  /*1f4c0*/  @!P0 ST.E.64 desc[UR54][R20.64], R146 ;  /* 0x0000009214008985 */ /* 0x0007e2000c101b36 */
[----:B------:R-:W-:-:S13]  /*1f4d0*/  ISETP.GE.AND P0, PT, R224, UR4, PT ;  /* 0x00000004e0007c0c */ /* 0x000fda000bf06270 */
[----:B---3--:R-:W-:Y:S05]  /*1f4e0*/  @P0 BRA `(.L_x_1954) ;  /* 0x0000000c00140947 */ /* 0x008fea0003800000 */
[----:B------:R-:W-:Y:S02]  /*1f4f0*/  SHF.R.S32.HI R3, RZ, 0x1f, R224 ;  /* 0x0000001fff037819 */ /* 0x000fe400000114e0 */
[----:B------:R-:W-:-:S04]  /*1f500*/  LEA R14, P0, R224, R14, 0x2 ;  /* 0x0000000ee00e7211 */ /* 0x000fc800078010ff */
[----:B------:R-:W-:-:S05]  /*1f510*/  LEA.HI.X R15, R224, R0, R3, 0x2, P0 ;  /* 0x00000000e00f7211 */ /* 0x000fca00000f1403 */
[----:B------:R4:W-:Y:S01]  /*1f520*/  ST.E.64 desc[UR54][R14.64], R150 ;  /* 0x000000960e007985 */ /* 0x0009e2000c101b36 */
[----:B------:R-:W-:Y:S05]  /*1f530*/  BRA `(.L_x_1954) ;  /* 0x0000000c00007947 */ /* 0x000fea0003800000 */
.L_x_1941:
[----:B------:R-:W-:Y:S01]  /*1f540*/  ULDC.64 UR4, c[0x0][0xc08] ;  /* 0x0003020000047ab9 */ /* 0x000fe20000000a00 */
[----:B------:R-:W1:Y:S01]  /*1f550*/  LDC.64 R4, c[0x0][0xc00] ;  /* 0x00030000ff047b82 */ /* 0x000e620000000a00 */
[----:B------:R-:W-:Y:S01]  /*1f560*/  ISETP.NE.U32.AND P0, PT, RZ, UR4, PT ;  /* 0x00000004ff007c0c */ /* 0x000fe2000bf05070 */
[----:B------:R-:W-:-:S03]  /*1f570*/  IMAD.MOV.U32 R3, RZ, RZ, RZ ;  /* 0x000000ffff037224 */ /* 0x000fc600078e00ff */
[----:B------:R-:W-:Y:S01]  /*1f580*/  ISETP.NE.AND.EX P1, PT, RZ, UR5, PT, P0 ;  /* 0x00000005ff007c0c */ /* 0x000fe2000bf25300 */
[----:B------:R-:W-:Y:S02]  /*1f590*/  ULDC.64 UR4, c[0x0][0xc00] ;  /* 0x0003000000047ab9 */ /* 0x000fe40000000a00 */
[----:B------:R-:W-:-:S04]  /*1f5a0*/  ISETP.NE.U32.AND P0, PT, RZ, UR4, PT ;  /* 0x00000004ff007c0c */ /* 0x000fc8000bf05070 */
[----:B------:R-:W-:-:S06]  /*1f5b0*/  ISETP.NE.AND.EX P0, PT, RZ, UR5, PT, P0 ;  /* 0x00000005ff007c0c */ /* 0x000fcc000bf05300 */
[----:B------:R-:W2:Y:S01]  /*1f5c0*/  @P1 LDC.64 R6, c[0x0][0xc08] ;  /* 0x00030200ff061b82 */ /* 0x000ea20000000a00 */
[----:B------:R-:W-:Y:S02]  /*1f5d0*/  ULDC UR4, c[0x0][0xa88] ;  /* 0x0002a20000047ab9 */ /* 0x000fe40000000800 */
[----:B------:R-:W-:Y:S02]  /*1f5e0*/  IMAD.U32 R20, RZ, RZ, UR4 ;  /* 0x00000004ff147e24 */ /* 0x000fe4000f8e00ff */
[----:B-1----:R-:W-:-:S05]  /*1f5f0*/  IMAD.WIDE R4, R222, 0x4, R4 ;  /* 0x00000004de047825 */ /* 0x002fca00078e0204 */
[----:B------:R1:W5:Y:S01]  /*1f600*/  @P0 LDG.E R3, desc[UR54][R4.64] ;  /* 0x0000003604030981 */ /* 0x000362000c1e1900 */
[----:B--2---:R-:W-:-:S05]  /*1f610*/  @P1 IMAD.WIDE R6, R222, 0x4, R6 ;  /* 0x00000004de061825 */ /* 0x004fca00078e0206 */
[----:B------:R1:W5:Y:S01]  /*1f620*/  @P1 LDG.E R20, desc[UR54][R6.64] ;  /* 0x0000003606141981 */ /* 0x000362000c1e1900 */
[----:B------:R-:W-:Y:S02]  /*1f630*/  ISETP.NE.AND P2, PT, R221, RZ, PT ;  /* 0x000000ffdd00720c */ /* 0x000fe40003f45270 */
[----:B------:R-:W-:Y:S01]  /*1f640*/  SHF.R.S32.HI R26, RZ, 0x1f, R222 ;  /* 0x0000001fff1a7819 */ /* 0x000fe200000114de */
[----:B------:R-:W2:Y:S10]  /*1f650*/  S2R R27, SR_TID.X ;  /* 0x00000000001b7919 */ /* 0x000eb40000002100 */
[----:B------:R-:W4:Y:S01]  /*1f660*/  @!P2 LDC R221, c[0x0][0xad4] ;  /* 0x0002b500ffddab82 */ /* 0x000f220000000800 */
[----:B--2---:R-:W-:Y:S01]  /*1f670*/  VIADD R0, R27, 0xffffff80 ;  /* 0xffffff801b007836 */ /* 0x004fe20000000000 */
[----:B----4-:R-:W-:-:S04]  /*1f680*/  ISETP.GT.AND P2, PT, R221, 0x1, PT ;  /* 0x00000001dd00780c */ /* 0x010fc80003f44270 */
[----:B------:R-:W-:Y:S01]  /*1f690*/  ISETP.GT.AND P3, PT, R0, 0x7f, PT ;  /* 0x0000007f0000780c */ /* 0x000fe20003f64270 */
[----:B-1----:R-:W-:-:S12]  /*1f6a0*/  @P1 BRA `(.L_x_1959) ;  /* 0x0000000000101947 */ /* 0x002fd80003800000 */
[----:B------:R-:W-:Y:S05]  /*1f6b0*/  @!P0 BRA `(.L_x_1959) ;  /* 0x00000000000c8947 */ /* 0x000fea0003800000 */
[----:B------:R-:W2:Y:S04]  /*1f6c0*/  LDG.E R7, desc[UR54][R4.64] ;  /* 0x0000003604077981 */ /* 0x000ea8000c1e1900 */
[----:B-----5:R-:W2:Y:S02]  /*1f6d0*/  LDG.E R20, desc[UR54][R4.64+0x4] ;  /* 0x0000043604147981 */ /* 0x020ea4000c1e1900 */
[----:B--2---:R-:W-:-:S07]  /*1f6e0*/  IMAD.IADD R20, R20, 0x1, -R7 ;  /* 0x0000000114147824 */ /* 0x004fce00078e0a07 */
.L_x_1959:
[----:B------:R-:W-:Y:S01]  /*1f6f0*/  BSSY B1, `(.L_x_1960) ;  /* 0x0000035000017945 */ /* 0x000fe20003800000 */
[----:B------:R-:W-:Y:S02]  /*1f700*/  SEL R25, R222, RZ, !P0 ;  /* 0x000000ffde197207 */ /* 0x000fe40004000000 */
[----:B------:R-:W-:Y:S02]  /*1f710*/  SEL R26, R26, RZ, !P0 ;  /* 0x000000ff1a1a7207 */ /* 0x000fe40004000000 */
[----:B-----5:R-:W-:Y:S01]  /*1f720*/  SHF.R.S32.HI R24, RZ, 0x1f, R3 ;  /* 0x0000001fff187819 */ /* 0x020fe20000011403 */
[----:B------:R-:W-:Y:S06]  /*1f730*/  @P3 BRA `(.L_x_1961) ;  /* 0x0000000000c03947 */ /* 0x000fec0003800000 */
[----:B------:R-:W1:Y:S01]  /*1f740*/  LDC R35, c[0x0][0xbe8] ;  /* 0x0002fa00ff237b82 */ /* 0x000e620000000800 */
[----:B------:R-:W-:Y:S01]  /*1f750*/  IADD3 R27, R198, -0x80, R27 ;  /* 0xffffff80c61b7810 */ /* 0x000fe20007ffe01b */
[----:B-1----:R-:W-:-:S05]  /*1f760*/  IMAD R0, R20, R35, RZ ;  /* 0x0000002314007224 */ /* 0x002fca00078e02ff */
[----:B------:R-:W-:-:S13]  /*1f770*/  ISETP.GE.AND P0, PT, R27, R0, PT ;  /* 0x000000001b00720c */ /* 0x000fda0003f06270 */
[----:B------:R-:W-:Y:S05]  /*1f780*/  @P0 BRA `(.L_x_1961) ;  /* 0x0000000000ac0947 */ /* 0x000fea0003800000 */
[----:B------:R-:W-:Y:S01]  /*1f790*/  IMAD.MOV.U32 R14, RZ, RZ, 0x9b8 ;  /* 0x000009b8ff0e7424 */ /* 0x000fe200078e00ff */
[----:B------:R-:W-:Y:S01]  /*1f7a0*/  ISETP.GT.AND P0, PT, R221, 0x1, PT ;  /* 0x00000001dd00780c */ /* 0x000fe20003f04270 */
[----:B------:R-:W1:Y:S01]  /*1f7b0*/  LDC.64 R32, c[0x0][0xba8] ;  /* 0x0002ea00ff207b82 */ /* 0x000e620000000a00 */
[----:B------:R-:W-:Y:S02]  /*1f7c0*/  ISETP.NE.AND P1, PT, R35, 0x1, PT ;  /* 0x000000012300780c */ /* 0x000fe40003f25270 */
[----:B------:R-:W-:Y:S02]  /*1f7d0*/  SEL R14, R14, 0x978, P0 ;  /* 0x000009780e0e7807 */ /* 0x000fe40000000000 */
[----:B------:R-:W-:Y:S02]  /*1f7e0*/  MOV R15, R27 ;  /* 0x0000001b000f7202 */ /* 0x000fe40000000f00 */
[----:B------:R-:W-:Y:S01]  /*1f7f0*/  SEL R223, R223, RZ, P0 ;  /* 0x000000ffdfdf7207 */ /* 0x000fe20000000000 */
[----:B------:R-:W2:Y:S08]  /*1f800*/  LDC.64 R6, c[0x0][R14+0x220] ;  /* 0x000088000e067b82 */ /* 0x000eb00000000a00 */
[----:B------:R-:W4:Y:S08]  /*1f810*/  LDC.64 R4, c[0x0][R14+0x218] ;  /* 0x000086000e047b82 */ /* 0x000f300000000a00 */
[----:B------:R-:W5:Y:S08]  /*1f820*/  LDC.64 R8, c[0x0][R14+0x228] ;  /* 0x00008a000e087b82 */ /* 0x000f700000000a00 */
[----:B------:R-:W0:Y:S08]  /*1f830*/  LDC.64 R10, c[0x0][R14+0x210] ;  /* 0x000084000e0a7b82 */ /* 0x000e300000000a00 */
[----:B------:R-:W3:Y:S08]  /*1f840*/  @P1 LDC R0, c[0x0][0xbec] ;  /* 0x0002fb00ff001b82 */ /* 0x000ef00000000800 */
[----:B------:R-:W5:Y:S01]  /*1f850*/  @P1 LDC R37, c[0x0][0xbf0] ;  /* 0x0002fc00ff251b82 */ /* 0x000f620000000800 */
[----:B--2---:R-:W-:-:S07]  /*1f860*/  IMAD R7, R7, R25, RZ ;  /* 0x0000001907077224 */ /* 0x004fce00078e02ff */
[----:B-1----:R-:W1:Y:S01]  /*1f870*/  @!P0 LDC R32, c[0x0][0xb50] ;  /* 0x0002d400ff208b82 */ /* 0x002e620000000800 */
[----:B------:R-:W-:-:S04]  /*1f880*/  IMAD.WIDE.U32 R12, R6, R25, RZ ;  /* 0x00000019060c7225 */ /* 0x000fc800078e00ff */
[----:B------:R-:W-:Y:S02]  /*1f890*/  IMAD R7, R6, R26, R7 ;  /* 0x0000001a06077224 */ /* 0x000fe400078e0207 */
[----:B---3--:R-:W-:Y:S01]  /*1f8a0*/  @P1 IMAD.HI.U32 R0, R27, R0, RZ ;  /* 0x000000001b001227 */ /* 0x008fe200078e00ff */
[----:B------:R-:W2:Y:S03]  /*1f8b0*/  @!P0 LDC R33, c[0x0][0xb54] ;  /* 0x0002d500ff218b82 */ /* 0x000ea60000000800 */
[-C--:B----4-:R-:W-:Y:S02]  /*1f8c0*/  IMAD R21, R5, R195.reuse, RZ ;  /* 0x000000c305157224 */ /* 0x090fe400078e02ff */
[----:B------:R-:W-:Y:S01]  /*1f8d0*/  IMAD.WIDE.U32 R4, R4, R195, RZ ;  /* 0x000000c304047225 */ /* 0x000fe200078e00ff */
[----:B-----5:R-:W-:-:S03]  /*1f8e0*/  @P1 SHF.R.U32.HI R15, RZ, R37, R0 ;  /* 0x00000025ff0f1219 */ /* 0x020fc60000011600 */
[----:B------:R-:W-:Y:S01]  /*1f8f0*/  IMAD.IADD R21, R5, 0x1, R21 ;  /* 0x0000000105157824 */ /* 0x000fe200078e0215 */
[----:B------:R-:W-:Y:S01]  /*1f900*/  IADD3 R0, P1, P3, R12, R4, R3 ;  /* 0x000000040c007210 */ /* 0x000fe20007b3e003 */
[----:B------:R-:W-:Y:S02]  /*1f910*/  IMAD.IADD R12, R13, 0x1, R7 ;  /* 0x000000010d0c7824 */ /* 0x000fe400078e0207 */
[----:B------:R-:W-:Y:S02]  /*1f920*/  IMAD.MOV R6, RZ, RZ, -R15 ;  /* 0x000000ffff067224 */ /* 0x000fe400078e0a0f */
[----:B------:R-:W-:-:S04]  /*1f930*/  IMAD.WIDE.U32 R4, R8, R223, RZ ;  /* 0x000000df08047225 */ /* 0x000fc800078e00ff */
[----:B------:R-:W-:Y:S02]  /*1f940*/  IMAD R9, R9, R223, RZ ;  /* 0x000000df09097224 */ /* 0x000fe400078e02ff */
[----:B------:R-:W-:Y:S01]  /*1f950*/  IMAD R7, R35, R6, R27 ;  /* 0x0000000623077224 */ /* 0x000fe200078e021b */
[----:B------:R-:W-:Y:S01]  /*1f960*/  IADD3.X R6, R12, R21, R24, P1, P3 ;  /* 0x000000150c067210 */ /* 0x000fe20000fe6418 */
[----:B------:R-:W-:Y:S01]  /*1f970*/  IMAD.IADD R9, R5, 0x1, R9 ;  /* 0x0000000105097824 */ /* 0x000fe200078e0209 */
[----:B------:R-:W-:Y:S01]  /*1f980*/  IADD3 R4, P0, P1, R15, R0, R4 ;  /* 0x000000000f047210 */ /* 0x000fe2000791e004 */
[----:B0-----:R-:W-:Y:S01]  /*1f990*/  IMAD R0, R11, R7, RZ ;  /* 0x000000070b007224 */ /* 0x001fe200078e02ff */
[----:B------:R-:W-:-:S04]  /*1f9a0*/  SHF.R.S32.HI R15, RZ, 0x1f, R15 ;  /* 0x0000001fff0f7819 */ /* 0x000fc8000001140f */
[----:B------:R-:W-:Y:S02]  /*1f9b0*/  IADD3.X R5, R15, R6, R9, P0, P1 ;  /* 0x000000060f057210 */ /* 0x000fe400007e2409 */
[----:B------:R-:W-:Y:S01]  /*1f9c0*/  SHF.R.S32.HI R9, RZ, 0x1f, R7 ;  /* 0x0000001fff097819 */ /* 0x000fe20000011407 */
[----:B------:R-:W-:-:S04]  /*1f9d0*/  IMAD.WIDE.U32 R4, R10, R7, R4 ;  /* 0x000000070a047225 */ /* 0x000fc800078e0004 */
[----:B------:R-:W-:Y:S01]  /*1f9e0*/  IMAD R9, R10, R9, R0 ;  /* 0x000000090a097224 */ /* 0x000fe200078e0200 */
[----:B-1----:R-:W-:-:S03]  /*1f9f0*/  LEA R6, P0, R4, R32, 0x2 ;  /* 0x0000002004067211 */ /* 0x002fc600078010ff */
[----:B------:R-:W-:Y:S01]  /*1fa00*/  IMAD.IADD R0, R5, 0x1, R9 ;  /* 0x0000000105007824 */ /* 0x000fe200078e0209 */
[----:B------:R-:W-:-:S04]  /*1fa10*/  MOV R5, 0xff800000 ;  /* 0xff80000000057802 */ /* 0x000fc80000000f00 */
[----:B--2---:R-:W-:-:S05]  /*1fa20*/  LEA.HI.X R7, R4, R33, R0, 0x2, P0 ;  /* 0x0000002104077211 */ /* 0x004fca00000f1400 */
[----:B------:R1:W-:Y:S02]  /*1fa30*/  STG.E desc[UR54][R6.64], R5 ;  /* 0x0000000506007986 */ /* 0x0003e4000c101936 */
.L_x_1961:
[----:B------:R-:W-:Y:S05]  /*1fa40*/  BSYNC B1 ;  /* 0x0000000000017941 */ /* 0x000fea0003800000 */
.L_x_1960:
[----:B------:R-:W-:Y:S05]  /*1fa50*/  @P2 BRA `(.L_x_1954) ;  /* 0x0000000400b82947 */ /* 0x000fea0003800000 */
[----:B------:R-:W2:Y:S01]  /*1fa60*/  LDC R21, c[0x0][0xbe8] ;  /* 0x0002fa00ff157b82 */ /* 0x000ea20000000800 */
[----:B------:R-:W-:Y:S01]  /*1fa70*/  ULDC.64 UR4, c[0x0][0xaa0] ;  /* 0x0002a80000047ab9 */ /* 0x000fe20000000a00 */
[----:B------:R-:W-:Y:S01]  /*1fa80*/  ULDC.64 UR6, c[0x0][0xaf0] ;  /* 0x0002bc0000067ab9 */ /* 0x000fe20000000a00 */
[----:B------:R-:W-:Y:S02]  /*1fa90*/  IMAD R0, R24, UR4, RZ ;  /* 0x0000000418007c24 */ /* 0x000fe4000f8e02ff */
[----:B-1----:R-:W-:-:S04]  /*1faa0*/  IMAD.WIDE.U32 R4, R3, UR4, RZ ;  /* 0x0000000403047c25 */ /* 0x002fc8000f8e00ff */
[----:B------:R-:W-:Y:S01]  /*1fab0*/  IMAD R7, R3, UR5, R0 ;  /* 0x0000000503077c24 */ /* 0x000fe2000f8e0200 */
[----:B------:R-:W-:Y:S01]  /*1fac0*/  ULDC.64 UR4, c[0x0][0xae8] ;  /* 0x0002ba0000047ab9 */ /* 0x000fe20000000a00 */
[----:B------:R-:W-:Y:S02]  /*1fad0*/  IMAD R3, R220, 0x20, R188 ;  /* 0x00000020dc037824 */ /* 0x000fe400078e02bc */
[----:B------:R-:W-:Y:S02]  /*1fae0*/  IMAD.IADD R5, R5, 0x1, R7 ;  /* 0x0000000105057824 */ /* 0x000fe400078e0207 */
[----:B------:R-:W-:Y:S02]  /*1faf0*/  IMAD.IADD R9, R198, 0x1, R3 ;  /* 0x00000001c6097824 */ /* 0x000fe400078e0203 */
[----:B------:R-:W-:-:S04]  /*1fb00*/  IMAD.WIDE.U32 R4, R195, UR4, R4 ;  /* 0x00000004c3047c25 */ /* 0x000fc8000f8e0004 */
[----:B------:R-:W-:Y:S02]  /*1fb10*/  IMAD.MOV.U32 R3, RZ, RZ, R9 ;  /* 0x000000ffff037224 */ /* 0x000fe400078e0009 */
[----:B------:R-:W-:Y:S01]  /*1fb20*/  IMAD R5, R195, UR5, R5 ;  /* 0x00000005c3057c24 */ /* 0x000fe2000f8e0205 */
[----:B--2---:R-:W-:Y:S01]  /*1fb30*/  ISETP.NE.AND P0, PT, R21, 0x1, PT ;  /* 0x000000011500780c */ /* 0x004fe20003f05270 */
[----:B------:R-:W-:Y:S01]  /*1fb40*/  ULDC.64 UR4, c[0x0][0xae0] ;  /* 0x0002b80000047ab9 */ /* 0x000fe20000000a00 */
[----:B------:R-:W-:Y:S02]  /*1fb50*/  IMAD.IADD R198, R188, 0x1, R198 ;  /* 0x00000001bcc67824 */ /* 0x000fe400078e02c6 */
[----:B------:R-:W-:-:S09]  /*1fb60*/  IMAD.WIDE.U32 R4, R25, UR6, R4 ;  /* 0x0000000619047c25 */ /* 0x000fd2000f8e0004 */
[----:B------:R-:W1:Y:S08]  /*1fb70*/  @P0 LDC R6, c[0x0][0xbec] ;  /* 0x0002fb00ff060b82 */ /* 0x000e700000000800 */
[----:B------:R-:W2:Y:S01]  /*1fb80*/  @P0 LDC R11, c[0x0][0xbf0] ;  /* 0x0002fc00ff0b0b82 */ /* 0x000ea20000000800 */
[----:B-1----:R-:W-:-:S04]  /*1fb90*/  @P0 IMAD.HI.U32 R0, R9, R6, RZ ;  /* 0x0000000609000227 */ /* 0x002fc800078e00ff */
[----:B------:R-:W-:Y:S01]  /*1fba0*/  IMAD R6, R26, UR6, RZ ;  /* 0x000000061a067c24 */ /* 0x000fe2000f8e02ff */
[----:B--2---:R-:W-:-:S03]  /*1fbb0*/  @P0 SHF.R.U32.HI R3, RZ, R11, R0 ;  /* 0x0000000bff030219 */ /* 0x004fc60000011600 */
[----:B------:R-:W-:Y:S01]  /*1fbc0*/  IMAD R7, R25, UR7, R6 ;  /* 0x0000000719077c24 */ /* 0x000fe2000f8e0206 */
[--C-:B------:R-:W-:Y:S01]  /*1fbd0*/  SHF.R.S32.HI R0, RZ, 0x1f, R3.reuse ;  /* 0x0000001fff007819 */ /* 0x100fe20000011403 */
[----:B------:R-:W-:-:S03]  /*1fbe0*/  IMAD.MOV R6, RZ, RZ, -R3 ;  /* 0x000000ffff067224 */ /* 0x000fc600078e0a03 */
[----:B------:R-:W-:Y:S01]  /*1fbf0*/  IADD3 R5, R5, R7, RZ ;  /* 0x0000000705057210 */ /* 0x000fe20007ffe0ff */
[----:B------:R-:W-:Y:S02]  /*1fc00*/  IMAD R0, R0, UR4, RZ ;  /* 0x0000000400007c24 */ /* 0x000fe4000f8e02ff */
[----:B------:R-:W-:Y:S02]  /*1fc10*/  IMAD R7, R21, R6, R9 ;  /* 0x0000000615077224 */ /* 0x000fe400078e0209 */
[C---:B------:R-:W-:Y:S02]  /*1fc20*/  IMAD R9, R3.reuse, UR5, R0 ;  /* 0x0000000503097c24 */ /* 0x040fe4000f8e0200 */
[----:B------:R-:W-:Y:S01]  /*1fc30*/  IMAD.WIDE.U32 R4, R3, UR4, R4 ;  /* 0x0000000403047c25 */ /* 0x000fe2000f8e0004 */
[----:B------:R-:W-:Y:S01]  /*1fc40*/  SHF.R.S32.HI R0, RZ, 0x1f, R7 ;  /* 0x0000001fff007819 */ /* 0x000fe20000011407 */
[----:B------:R-:W-:Y:S02]  /*1fc50*/  ULDC.64 UR4, c[0x0][0xad8] ;  /* 0x0002b60000047ab9 */ /* 0x000fe40000000a00 */
[----:B------:R-:W-:-:S02]  /*1fc60*/  IMAD.IADD R5, R5, 0x1, R9 ;  /* 0x0000000105057824 */ /* 0x000fc400078e0209 */
[----:B------:R-:W-:Y:S02]  /*1fc70*/  IMAD R0, R0, UR4, RZ ;  /* 0x0000000400007c24 */ /* 0x000fe4000f8e02ff */
[----:B------:R-:W-:-:S04]  /*1fc80*/  IMAD.WIDE.U32 R4, R7, UR4, R4 ;  /* 0x0000000407047c25 */ /* 0x000fc8000f8e0004 */
[----:B------:R-:W-:Y:S01]  /*1fc90*/  IMAD R3, R7, UR5, R0 ;  /* 0x0000000507037c24 */ /* 0x000fe2000f8e0200 */
[----:B------:R-:W-:Y:S02]  /*1fca0*/  ULDC.64 UR4, c[0x0][0xa80] ;  /* 0x0002a00000047ab9 */ /* 0x000fe40000000a00 */
[----:B------:R-:W-:Y:S01]  /*1fcb0*/  LEA R0, P0, R4, UR4, 0x1 ;  /* 0x0000000404007c11 */ /* 0x000fe2000f8008ff */
[----:B------:R-:W-:Y:S01]  /*1fcc0*/  IMAD.IADD R3, R5, 0x1, R3 ;  /* 0x0000000105037824 */ /* 0x000fe200078e0203 */
[----:B------:R-:W-:-:S04]  /*1fcd0*/  UMOV UR4, 0xffffffff ;  /* 0xffffffff00047882 */ /* 0x000fc80000000000 */
[----:B------:R-:W-:Y:S01]  /*1fce0*/  LEA.HI.X R4, R4, UR5, R3, 0x1, P0 ;  /* 0x0000000504047c11 */ /* 0x000fe200080f0c03 */
[----:B------:R-:W-:Y:S06]  /*1fcf0*/  BRA.DIV UR4, `(.L_x_1962) ;  /* 0x000000ae04d47947 */ /* 0x000fec000b800000 */
[----:B------:R1:W2:Y:S04]  /*1fd00*/  SHFL.IDX PT, R3, R4, RZ, 0x181f ;  /* 0x00181fff04037589 */ /* 0x0002a800000e0000 */
[----:B------:R1:W4:Y:S02]  /*1fd10*/  SHFL.IDX PT, R14, R0, RZ, 0x181f ;  /* 0x00181fff000e7589 */ /* 0x00032400000e0000 */
.L_x_2238:
[----:B------:R-:W-:Y:S01]  /*1fd20*/  IMAD R20, R20, R21, RZ ;  /* 0x0000001514147224 */ /* 0x000fe200078e02ff */
[----:B------:R-:W-:Y:S04]  /*1fd30*/  BSSY B1, `(.L_x_1963) ;  /* 0x000000c000017945 */ /* 0x000fe80003800000 */
[----:B------:R-:W-:-:S13]  /*1fd40*/  ISETP.GE.AND P0, PT, R198, R20, PT ;  /* 0x00000014c600720c */ /* 0x000fda0003f06270 */
[----:B------:R-:W-:Y:S05]  /*1fd50*/  @P0 BRA `(.L_x_1964) ;  /* 0x0000000000240947 */ /* 0x000fea0003800000 */
[----:B------:R-:W-:Y:S02]  /*1fd60*/  ULDC UR4, c[0x0][0xac8] ;  /* 0x0002b20000047ab9 */ /* 0x000fe40000000800 */
[----:B------:R-:W-:Y:S02]  /*1fd70*/  ISETP.GE.AND P2, PT, R16, UR4, PT ;  /* 0x0000000410007c0c */ /* 0x000fe4000bf46270 */
[----:B------:R-:W-:-:S11]  /*1fd80*/  ISETP.GE.AND P3, PT, R2, UR4, PT ;  /* 0x0000000402007c0c */ /* 0x000fd6000bf66270 */
[-C--:B----4-:R-:W-:Y:S02]  /*1fd90*/  @!P2 LEA R6, P0, R16, R14.reuse, 0x1 ;  /* 0x0000000e1006a211 */ /* 0x090fe400078008ff */
[----:B------:R-:W-:Y:S02]  /*1fda0*/  @!P3 LEA R14, P1, R2, R14, 0x1 ;  /* 0x0000000e020eb211 */ /* 0x000fe400078208ff */
[-C--:B--2---:R-:W-:Y:S02]  /*1fdb0*/  @!P2 LEA.HI.X R7, R16, R3.reuse, R17, 0x1, P0 ;  /* 0x000000031007a211 */ /* 0x084fe400000f0c11 */
[----:B------:R-:W-:-:S03]  /*1fdc0*/  @!P3 LEA.HI.X R15, R2, R3, R185, 0x1, P1 ;  /* 0x00000003020fb211 */ /* 0x000fc600008f0cb9 */
[----:B------:R2:W-:Y:S04]  /*1fdd0*/  @!P2 ST.E.128 desc[UR54][R6.64], RZ ;  /* 0x000000ff0600a985 */ /* 0x0005e8000c101d36 */
[----:B------:R2:W-:Y:S02]  /*1fde0*/  @!P3 ST.E.128 desc[UR54][R14.64], RZ ;  /* 0x000000ff0e00b985 */ /* 0x0005e4000c101d36 */
.L_x_1964:
[----:B------:R-:W-:Y:S05]  /*1fdf0*/  BSYNC B1 ;  /* 0x0000000000017941 */ /* 0x000fea0003800000 */
.L_x_1963:
[----:B------:R-:W-:-:S03]  /*1fe00*/  UMOV UR4, 0xffffffff ;  /* 0xffffffff00047882 */ /* 0x000fc60000000000 */
[----:B------:R-:W-:Y:S05]  /*1fe10*/  BRA.DIV UR4, `(.L_x_1965) ;  /* 0x000000ae04c07947 */ /* 0x000fea000b800000 */
[----:B--2---:R2:W0:Y:S04]  /*1fe20*/  SHFL.IDX PT, R3, R4, 0x1, 0x181f ;  /* 0x00381f0004037f89 */ /* 0x00442800000e0000 */
[----:B----4-:R2:W4:Y:S02]  /*1fe30*/  SHFL.IDX PT, R14, R0, 0x1, 0x181f ;  /* 0x00381f00000e7f89 */ /* 0x01052400000e0000 */
.L_x_2242:
[----:B------:R-:W-:Y:S01]  /*1fe40*/  VIADD R5, R198, 0x20 ;  /* 0x00000020c6057836 */ /* 0x000fe20000000000 */
        /* <DEDUP_REMOVED lines=12> */
.L_x_1967:
[----:B------:R-:W-:Y:S05]  /*1ff10*/  BSYNC B1 ;  /* 0x0000000000017941 */ /* 0x000fea0003800000 */
.L_x_1966:
[----:B------:R-:W-:-:S03]  /*1ff20*/  UMOV UR4, 0xffffffff ;  /* 0xffffffff00047882 */ /* 0x000fc60000000000 */
[----:B------:R-:W-:Y:S05]  /*1ff30*/  BRA.DIV UR4, `(.L_x_1968) ;  /* 0x000000ae04c07947 */ /* 0x000fea000b800000 */
[----:B0-----:R0:W0:Y:S04]  /*1ff40*/  SHFL.IDX PT, R3, R4, 0x2, 0x181f ;  /* 0x00581f0004037f89 */ /* 0x00102800000e0000 */
[----:B----4-:R4:W0:Y:S02]  /*1ff50*/  SHFL.IDX PT, R14, R0, 0x2, 0x181f ;  /* 0x00581f00000e7f89 */ /* 0x01082400000e0000 */
.L_x_2246:
[----:B------:R-:W-:Y:S01]  /*1ff60*/  VIADD R5, R198, 0x40 ;  /* 0x00000040c6057836 */ /* 0x000fe20000000000 */
[----:B------:R-:W-:Y:S04]  /*1ff70*/  BSSY B1, `(.L_x_1969) ;  /* 0x000000c000017945 */ /* 0x000fe80003800000 */
[----:B------:R-:W-:-:S13]  /*1ff80*/  ISETP.GE.AND P0, PT, R5, R20, PT ;  /* 0x000000140500720c */ /* 0x000fda0003f06270 */
[----:B------:R-:W-:Y:S05]  /*1ff90*/  @P0 BRA `(.L_x_1970) ;  /* 0x0000000000240947 */ /* 0x000fea0003800000 */
[----:B------:R-:W-:Y:S02]  /*1ffa0*/  ULDC UR4, c[0x0][0xac8] ;  /* 0x0002b20000047ab9 */ /* 0x000fe40000000800 */
[----:B------:R-:W-:Y:S02]  /*1ffb0*/  ISETP.GE.AND P2, PT, R16, UR4, PT ;  /* 0x0000000410007c0c */ /* 0x000fe4000bf46270 */
[----:B------:R-:W-:-:S11]  /*1ffc0*/  ISETP.GE.AND P3, PT, R2, UR4, PT ;  /* 0x0000000402007c0c */ /* 0x000fd6000bf66270 */
[-C--:B0-----:R-:W-:Y:S02]  /*1ffd0*/  @!P2 LEA R6, P0, R16, R14.reuse, 0x1 ;  /* 0x0000000e1006a211 */ /* 0x081fe400078008ff */
[----:B------:R-:W-:Y:S02]  /*1ffe0*/  @!P3 LEA R14, P1, R2, R14, 0x1 ;  /* 0x0000000e020eb211 */ /* 0x000fe400078208ff */
[-C--:B------:R-:W-:Y:S02]  /*1fff0*/  @!P2 LEA.HI.X R7, R16, R3.reuse, R17, 0x1, P0 ;  /* 0x000000031007a211 */ /* 0x080fe400000f0c11 */
[----:B------:R-:W-:-:S03]  /*20000*/  @!P3 LEA.HI.X R15, R2, R3, R185, 0x1, P1 ;  /* 0x00000003020fb211 */ /* 0x000fc600008f0cb9 */
[----:B------:R0:W-:Y:S04]  /*20010*/  @!P2 ST.E.128 desc[UR54][R6.64], RZ ;  /* 0x000000ff0600a985 */ /* 0x0001e8000c101d36 */
[----:B------:R0:W-:Y:S02]  /*20020*/  @!P3 ST.E.128 desc[UR54][R14.64], RZ ;  /* 0x000000ff0e00b985 */ /* 0x0001e4000c101d36 */
.L_x_1970:
[----:B------:R-:W-:Y:S05]  /*20030*/  BSYNC B1 ;  /* 0x0000000000017941 */ /* 0x000fea0003800000 */
.L_x_1969:
[----:B------:R-:W-:-:S03]  /*20040*/  UMOV UR4, 0xffffffff ;  /* 0xffffffff00047882 */ /* 0x000fc60000000000 */
[----:B------:R-:W-:Y:S05]  /*20050*/  BRA.DIV UR4, `(.L_x_1971) ;  /* 0x000000ae04c07947 */ /* 0x000fea000b800000 */
[----:B0-----:R0:W0:Y:S04]  /*20060*/  SHFL.IDX PT, R3, R4, 0x3, 0x181f ;  /* 0x00781f0004037f89 */ /* 0x00102800000e0000 */
[----:B------:R0:W0:Y:S02]  /*20070*/  SHFL.IDX PT, R14, R0, 0x3, 0x181f ;  /* 0x00781f00000e7f89 */ /* 0x00002400000e0000 */
.L_x_2250:
[----:B012-4-:R-:W-:-:S04]  /*20080*/  IADD3 R0, R198, 0x60, RZ ;  /* 0x00000060c6007810 */ /* 0x017fc80007ffe0ff */
[----:B------:R-:W-:-:S13]  /*20090*/  ISETP.GE.AND P0, PT, R0, R20, PT ;  /* 0x000000140000720c */ /* 0x000fda0003f06270 */
[----:B------:R-:W-:Y:S05]  /*200a0*/  @P0 BRA `(.L_x_1954) ;  /* 0x0000000000240947 */ /* 0x000fea0003800000 */
[----:B------:R-:W-:Y:S02]  /*200b0*/  ULDC UR4, c[0x0][0xac8] ;  /* 0x0002b20000047ab9 */ /* 0x000fe40000000800 */
[----:B------:R-:W-:Y:S02]  /*200c0*/  ISETP.GE.AND P2, PT, R16, UR4, PT ;  /* 0x0000000410007c0c */ /* 0x000fe4000bf46270 */
[----:B------:R-:W-:-:S11]  /*200d0*/  ISETP.GE.AND P3, PT, R2, UR4, PT ;  /* 0x0000000402007c0c */ /* 0x000fd6000bf66270 */
[-C--:B------:R-:W-:Y:S02]  /*200e0*/  @!P2 LEA R4, P0, R16, R14.reuse, 0x1 ;  /* 0x0000000e1004a211 */ /* 0x080fe400078008ff */
[----:B------:R-:W-:Y:S02]  /*200f0*/  @!P3 LEA R14, P1, R2, R14, 0x1 ;  /* 0x0000000e020eb211 */ /* 0x000fe400078208ff */
[-C--:B------:R-:W-:Y:S02]  /*20100*/  @!P2 LEA.HI.X R5, R16, R3.reuse, R17, 0x1, P0 ;  /* 0x000000031005a211 */ /* 0x080fe400000f0c11 */
[----:B------:R-:W-:-:S03]  /*20110*/  @!P3 LEA.HI.X R15, R2, R3, R185, 0x1, P1 ;  /* 0x00000003020fb211 */ /* 0x000fc600008f0cb9 */
[----:B------:R0:W-:Y:S04]  /*20120*/  @!P2 ST.E.128 desc[UR54][R4.64], RZ ;  /* 0x000000ff0400a985 */ /* 0x0001e8000c101d36 */
[----:B------:R0:W-:Y:S02]  /*20130*/  @!P3 ST.E.128 desc[UR54][R14.64], RZ ;  /* 0x000000ff0e00b985 */ /* 0x0001e4000c101d36 */
.L_x_1954:
[----:B------:R-:W-:Y:S05]  /*20140*/  BSYNC B0 ;  /* 0x0000000000007941 */ /* 0x000fea0003800000 */
.L_x_1940:
[----:B------:R-:W-:Y:S02]  /*20150*/  ULDC UR4, c[0x0][0xc3c] ;  /* 0x00030f0000047ab9 */ /* 0x000fe40000000800 */
[----:B---3--:R-:W-:-:S13]  /*20160*/  ISETP.GE.AND P0, PT, R31, UR4, PT ;  /* 0x000000041f007c0c */ /* 0x008fda000bf06270 */
[----:B------:R-:W-:Y:S05]  /*20170*/  @!P0 BRA `(.L_x_1972) ;  /* 0xfffffe1000348947 */ /* 0x000fea000383ffff */
[----:B------:R-:W-:Y:S05]  /*20180*/  BRA `(.L_x_1675) ;  /* 0x0000007c00d47947 */ /* 0x000fea0003800000 */
.L_x_1673:
[----:B------:R-:W-:-:S08]  /*20190*/  NOP ;  /* 0x0000000000007918 */ /* 0x000fd00000000000 */
[----:B------:R-:W0:-:S00]  /*201a0*/  USETMAXREG.DEALLOC.CTAPOOL 0x28 ;  /* 0x00000028000079c8 */ /* 0x000e0000080e0500 */
        /* <DEDUP_REMOVED lines=14> */
.L_x_1973:
        /* <DEDUP_REMOVED lines=43> */
.L_x_1977:
[----:B------:R-:W0:Y:S01]  /*20540*/  LDC R2, c[0x0][0xc3c] ;  /* 0x00030f00ff027b82 */ /* 0x000e220000000800 */
[----:B------:R-:W-:Y:S01]  /*20550*/  UIADD3 UR4, UR4, 0x1f, URZ ;  /* 0x0000001f04047890 */ /* 0x000fe2000fffe03f */
[----:B------:R-:W-:Y:S02]  /*20560*/  ULDC UR7, c[0x0][0xc3c] ;  /* 0x00030f0000077ab9 */ /* 0x000fe40000000800 */
[----:B------:R-:W-:-:S03]  /*20570*/  IMAD.U32 R19, RZ, RZ, UR7 ;  /* 0x00000007ff137e24 */ /* 0x000fc6000f8e00ff */
[----:B0-----:R-:W-:-:S13]  /*20580*/  ISETP.LE.AND P6, PT, R2, UR4, PT ;  /* 0x0000000402007c0c */ /* 0x001fda000bfc3270 */
[----:B------:R-:W-:Y:S05]  /*20590*/  @P6 BRA `(.L_x_1976) ;  /* 0x0000000800a86947 */ /* 0x000fea0003800000 */
[----:B------:R-:W-:Y:S01]  /*205a0*/  VIADD R9, R7, UR4 ;  /* 0x0000000407097c36 */ /* 0x000fe20008000000 */
[----:B------:R-:W-:-:S04]  /*205b0*/  MOV R6, RZ ;  /* 0x000000ff00067202 */ /* 0x000fc80000000f00 */
        /* <DEDUP_REMOVED lines=24> */
[----:B------:R-:W0:Y:S02]  /*20740*/  SHFL.IDX PT, R2, R5, 0x1f, 0x1f ;  /* 0x03e01f0005027f89 */ /* 0x000e2400000e0000 */
[----:B0-----:R-:W-:-:S04]  /*20750*/  IMAD R3, R2, UR5, RZ ;  /* 0x0000000502037c24 */ /* 0x001fc8000f8e02ff */
[----:B------:R-:W-:-:S05]  /*20760*/  IMAD.IADD R8, R3, 0x1, R8 ;  /* 0x0000000103087824 */ /* 0x000fca00078e0208 */
[----:B------:R-:W-:-:S13]  /*20770*/  ISETP.GT.AND P6, PT, R8, UR6, PT ;  /* 0x0000000608007c0c */ /* 0x000fda000bfc4270 */
[----:B------:R-:W-:Y:S05]  /*20780*/  @!P6 BRA `(.L_x_1977) ;  /* 0xfffffffc006ce947 */ /* 0x000fea000383ffff */
.L_x_1975:
        /* <DEDUP_REMOVED lines=13> */
.L_x_1978:
        /* <DEDUP_REMOVED lines=11> */
[----:B0-----:R-:W-:-:S02]  /*20910*/  IADD3 R2, R8, 0xffffffe, RZ ;  /* 0x0ffffffe08027810 */ /* 0x001fc40007ffe0ff */
[----:B------:R-:W-:-:S05]  /*20920*/  IABS R8, R5 ;  /* 0x0000000500087213 */ /* 0x000fca0000000000 */
        /* <DEDUP_REMOVED lines=12> */
[----:B------:R-:W-:Y:S01]  /*209f0*/  @!P1 IMAD.IADD R3, R3, 0x1, -R12 ;  /* 0x0000000103039824 */ /* 0x000fe200078e0a0c */
[----:B------:R-:W-:Y:S02]  /*20a00*/  @!P1 IADD3 R2, R2, 0x1, RZ ;  /* 0x0000000102029810 */ /* 0x000fe40007ffe0ff */
        /* <DEDUP_REMOVED lines=9> */
[----:B------:R-:W-:Y:S01]  /*20aa0*/  IMAD.MOV R12, RZ, RZ, -R2 ;  /* 0x000000ffff0c7224 */ /* 0x000fe200078e0a02 */
[----:B------:R-:W-:Y:S01]  /*20ab0*/  MOV R2, RZ ;  /* 0x000000ff00027202 */ /* 0x000fe20000000f00 */
[----:B------:R-:W-:Y:S01]  /*20ac0*/  IMAD R11, R13, R4, RZ ;  /* 0x000000040d0b7224 */ /* 0x000fe200078e02ff */
[----:B------:R-:W-:-:S03]  /*20ad0*/  IABS R8, R10 ;  /* 0x0000000a00087213 */ /* 0x000fc60000000000 */
        /* <DEDUP_REMOVED lines=14> */
[----:B------:R-:W-:Y:S02]  /*20bc0*/  @!P2 IADD3 R2, -R2, RZ, RZ ;  /* 0x000000ff0202a210 */ /* 0x000fe40007ffe1ff */
[----:B------:R-:W-:-:S05]  /*20bd0*/  @!P1 LOP3.LUT R2, RZ, R9, RZ, 0x33, !PT ;  /* 0x00000009ff029212 */ /* 0x000fca00078e33ff */
[----:B------:R-:W-:-:S04]  /*20be0*/  IMAD.MOV R18, RZ, RZ, -R2 ;  /* 0x000000ffff127224 */ /* 0x000fc800078e0a02 */
[C---:B------:R-:W-:Y:S02]  /*20bf0*/  IMAD R18, R9.reuse, R18, R10 ;  /* 0x0000001209127224 */ /* 0x040fe400078e020a */
[----:B------:R-:W-:Y:S02]  /*20c00*/  IMAD R9, R9, 0x1000000, R2 ;  /* 0x0100000009097824 */ /* 0x000fe400078e0202 */
[----:B------:R-:W-:Y:S02]  /*20c10*/  IMAD R2, R6, R3, R5 ;  /* 0x0000000306027224 */ /* 0x000fe400078e0205 */
[----:B------:R-:W-:Y:S01]  /*20c20*/  IMAD R18, R18, 0x10000, R9 ;  /* 0x0001000012127824 */ /* 0x000fe200078e0209 */
[----:B------:R-:W-:Y:S06]  /*20c30*/  BRA `(.L_x_1980) ;  /* 0x0000000000f47947 */ /* 0x000fec0003800000 */
.L_x_1979:
        /* <DEDUP_REMOVED lines=12> */
[----:B0-----:R-:W-:-:S05]  /*20d00*/  IADD3 R11, RZ, -R3, RZ ;  /* 0x80000003ff0b7210 */ /* 0x001fca0007ffe0ff */
        /* <DEDUP_REMOVED lines=13> */
[----:B------:R-:W-:Y:S02]  /*20de0*/  @!P2 IADD3 R2, -R2, RZ, RZ ;  /* 0x000000ff0202a210 */ /* 0x000fe40007ffe1ff */
[----:B------:R-:W-:-:S05]  /*20df0*/  @!P1 LOP3.LUT R2, RZ, R4, RZ, 0x33, !PT ;  /* 0x00000004ff029212 */ /* 0x000fca00078e33ff */
[----:B------:R-:W-:Y:S02]  /*20e00*/  IMAD R11, R13, R2, RZ ;  /* 0x000000020d0b7224 */ /* 0x000fe400078e02ff */
[----:B------:R-:W-:Y:S02]  /*20e10*/  IMAD.MOV R2, RZ, RZ, -R2 ;  /* 0x000000ffff027224 */ /* 0x000fe400078e0a02 */
[----:B------:R-:W-:Y:S02]  /*20e20*/  IMAD.MOV R3, RZ, RZ, -R11 ;  /* 0x000000ffff037224 */ /* 0x000fe400078e0a0b */
[----:B------:R-:W-:Y:S01]  /*20e30*/  IMAD R4, R4, R2, R5 ;  /* 0x0000000204047224 */ /* 0x000fe200078e0205 */
[----:B------:R-:W-:Y:S02]  /*20e40*/  MOV R2, RZ ;  /* 0x000000ff00027202 */ /* 0x000fe40000000f00 */
[----:B------:R-:W-:-:S04]  /*20e50*/  VIADDMNMX R13, R3, UR5, R13, PT ;  /* 0x00000005030d7c46 */ /* 0x000fc8000b80010d */
[-C--:B------:R-:W-:Y:S02]  /*20e60*/  IABS R10, R13.reuse ;  /* 0x0000000d000a7213 */ /* 0x080fe40000000000 */
[----:B------:R-:W-:Y:S02]  /*20e70*/  IABS R12, R13 ;  /* 0x0000000d000c7213 */ /* 0x000fe40000000000 */
[----:B------:R-:W0:Y:S01]  /*20e80*/  I2F.RP R8, R10 ;  /* 0x0000000a00087306 */ /* 0x000e220000209400 */
[----:B------:R-:W-:-:S07]  /*20e90*/  IADD3 R18, -R13, RZ, RZ ;  /* 0x000000ff0d127210 */ /* 0x000fce0007ffe1ff */
        /* <DEDUP_REMOVED lines=23> */
.L_x_1980:
[----:B------:R-:W-:-:S05]  /*21010*/  LOP3.LUT R17, RZ, R2, RZ, 0x33, !PT ;  /* 0x00000002ff117212 */ /* 0x000fca00078e33ff */
[----:B------:R-:W-:Y:S01]  /*21020*/  IMAD.IADD R17, R6, 0x1, R17 ;  /* 0x0000000106117824 */ /* 0x000fe200078e0211 */
[----:B------:R-:W-:Y:S06]  /*21030*/  BRA `(.L_x_1981) ;  /* 0x00000000000c7947 */ /* 0x000fec0003800000 */
.L_x_1976:
[----:B------:R-:W-:Y:S02]  /*21040*/  IMAD.MOV.U32 R17, RZ, RZ, RZ ;  /* 0x000000ffff117224 */ /* 0x000fe400078e00ff */
[----:B------:R-:W-:Y:S02]  /*21050*/  IMAD.U32 R16, RZ, RZ, UR6 ;  /* 0x00000006ff107e24 */ /* 0x000fe4000f8e00ff */
[----:B------:R-:W-:-:S07]  /*21060*/  IMAD.MOV.U32 R18, RZ, RZ, RZ ;  /* 0x000000ffff127224 */ /* 0x000fce00078e00ff */
.L_x_1981:
[----:B------:R-:W-:-:S13]  /*21070*/  ISETP.NE.AND P0, PT, R7, RZ, PT ;  /* 0x000000ff0700720c */ /* 0x000fda0003f05270 */
[----:B------:R-:W0:Y:S01]  /*21080*/  @!P0 S2R R3, SR_CgaCtaId ;  /* 0x0000000000038919 */ /* 0x000e220000008800 */
[----:B------:R-:W-:-:S04]  /*21090*/  @!P0 MOV R2, 0x400 ;  /* 0x0000040000028802 */ /* 0x000fc80000000f00 */
[----:B0-----:R-:W-:-:S05]  /*210a0*/  @!P0 LEA R2, R3, R2, 0x18 ;  /* 0x0000000203028211 */ /* 0x001fca00078ec0ff */
[----:B------:R1:W-:Y:S01]  /*210b0*/  @!P0 STS.128 [R2+0x288d0], R16 ;  /* 0x0288d01002008388 */ /* 0x0003e20000000c00 */
[----:B------:R-:W-:Y:S06]  /*210c0*/  BAR.ARV 0x5, 0x180 ;  /* 0x0146000000007b1d */ /* 0x000fec0000002000 */
.L_x_1974:
[----:B------:R2:W-:Y:S01]  /*210d0*/  STL [R1+0x1c], RZ ;  /* 0x00001cff01007387 */ /* 0x0005e20000100800 */
[----:B------:R-:W-:Y:S01]  /*210e0*/  ULDC UR4, c[0x0][0xc3c] ;  /* 0x00030f0000047ab9 */ /* 0x000fe20000000800 */
[----:B------:R-:W-:Y:S01]  /*210f0*/  IMAD.MOV.U32 R28, RZ, RZ, 0x1 ;  /* 0x00000001ff1c7424 */ /* 0x000fe200078e00ff */
[----:B0-----:R-:W-:Y:S02]  /*21100*/  ISETP.GE.AND P0, PT, R19, UR4, PT ;  /* 0x0000000413007c0c */ /* 0x001fe4000bf06270 */
[----:B------:R-:W-:-:S11]  /*21110*/  MOV R24, RZ ;  /* 0x000000ff00187202 */ /* 0x000fd60000000f00 */
[----:B--2---:R-:W-:Y:S05]  /*21120*/  @P0 BRA `(.L_x_1982) ;  /* 0x0000006c00100947 */ /* 0x004fea0003800000 */
[----:B------:R-:W0:Y:S01]  /*21130*/  S2UR UR5, SR_CgaCtaId ;  /* 0x00000000000579c3 */ /* 0x000e220000008800 */
[C---:B------:R-:W-:Y:S01]  /*21140*/  IMAD.SHL.U32 R31, R0.reuse, 0x8, RZ ;  /* 0x00000008001f7824 */ /* 0x040fe200078e00ff */
[----:B------:R-:W-:Y:S01]  /*21150*/  LOP3.LUT R4, R0, 0x7f, RZ, 0xc0, !PT ;  /* 0x0000007f00047812 */ /* 0x000fe200078ec0ff */
[----:B------:R-:W-:Y:S01]  /*21160*/  UMOV UR4, 0x400 ;  /* 0x0000040000047882 */ /* 0x000fe20000000000 */
[----:B------:R2:W-:Y:S01]  /*21170*/  STL [R1+0x1c], RZ ;  /* 0x00001cff01007387 */ /* 0x0005e20000100800 */
[----:B------:R-:W-:Y:S01]  /*21180*/  BSSY B8, `(.L_x_1982) ;  /* 0x00006be000087945 */ /* 0x000fe20003800000 */
[C---:B------:R-:W-:Y:S01]  /*21190*/  LOP3.LUT R3, R31.reuse, 0x1f8, RZ, 0xc0, !PT ;  /* 0x000001f81f037812 */ /* 0x040fe200078ec0ff */
[----:B------:R-:W-:Y:S01]  /*211a0*/  IMAD.SHL.U32 R35, R4, 0x8, RZ ;  /* 0x0000000804237824 */ /* 0x000fe200078e00ff */
[----:B------:R-:W-:Y:S01]  /*211b0*/  LOP3.LUT R31, R31, 0x38, RZ, 0xc0, !PT ;  /* 0x000000381f1f7812 */ /* 0x000fe200078ec0ff */
[----:B------:R-:W-:Y:S01]  /*211c0*/  IMAD.MOV.U32 R29, RZ, RZ, 0x1 ;  /* 0x00000001ff1d7424 */ /* 0x000fe200078e00ff */
[----:B-1----:R-:W-:Y:S01]  /*211d0*/  LOP3.LUT R2, R3, 0x38, R0, 0x78, !PT ;  /* 0x0000003803027812 */ /* 0x002fe200078e7800 */
[----:B------:R-:W-:Y:S01]  /*211e0*/  IMAD.SHL.U32 R0, R0, 0x10, RZ ;  /* 0x0000001000007824 */ /* 0x000fe200078e00ff */
[----:B------:R-:W-:Y:S01]  /*211f0*/  MOV R24, RZ ;  /* 0x000000ff00187202 */ /* 0x000fe20000000f00 */
[----:B------:R-:W-:Y:S01]  /*21200*/  IMAD.MOV.U32 R26, RZ, RZ, RZ ;  /* 0x000000ffff1a7224 */ /* 0x000fe200078e00ff */
[----:B------:R-:W-:Y:S01]  /*21210*/  LOP3.LUT R35, R2, 0x200, R35, 0xf8, !PT ;  /* 0x0000020002237812 */ /* 0x000fe200078ef823 */
[----:B------:R-:W-:Y:S01]  /*21220*/  IMAD.MOV.U32 R28, RZ, RZ, 0x1 ;  /* 0x00000001ff1c7424 */ /* 0x000fe200078e00ff */
[----:B------:R-:W-:Y:S01]  /*21230*/  SHF.R.U32.HI R2, RZ, 0x3, R4 ;  /* 0x00000003ff027819 */ /* 0x000fe20000011604 */
[----:B------:R-:W-:Y:S01]  /*21240*/  ULOP3.LUT UR38, UR36, 0x2, URZ, 0xfc, !UPT ;  /* 0x0000000224267892 */ /* 0x000fe2000f8efc3f */
[----:B------:R-:W-:Y:S01]  /*21250*/  LOP3.LUT R0, R0, 0x70, RZ, 0xc0, !PT ;  /* 0x0000007000007812 */ /* 0x000fe200078ec0ff */
[----:B------:R-:W-:Y:S01]  /*21260*/  ULDC.64 UR40, c[0x0][0x198] ;  /* 0x0000660000287ab9 */ /* 0x000fe20000000a00 */
[----:B------:R-:W-:Y:S01]  /*21270*/  LOP3.LUT R30, R31, 0x40, RZ, 0xfc, !PT ;  /* 0x000000401f1e7812 */ /* 0x000fe200078efcff */
[----:B------:R-:W-:Y:S01]  /*21280*/  ULDC UR37, c[0x0][0xc] ;  /* 0x0000030000257ab9 */ /* 0x000fe20000000800 */
[----:B------:R-:W-:Y:S01]  /*21290*/  LOP3.LUT R2, R2, R0, RZ, 0xfc, !PT ;  /* 0x0000000002027212 */ /* 0x000fe200078efcff */
[----:B0-----:R-:W-:-:S06]  /*212a0*/  ULEA UR4, UR5, UR4, 0x18 ;  /* 0x0000000405047291 */ /* 0x001fcc000f8ec03f */
[----:B------:R-:W-:-:S04]  /*212b0*/  IMAD.U32 R22, RZ, RZ, UR4 ;  /* 0x00000004ff167e24 */ /* 0x000fc8000f8e00ff */
[----:B------:R-:W-:-:S05]  /*212c0*/  IMAD R0, R35, 0x2, R22 ;  /* 0x0000000223007824 */ /* 0x000fca00078e0216 */
[----:B------:R2:W-:Y:S02]  /*212d0*/  STL [R1+0x8], R0 ;  /* 0x0000080001007387 */ /* 0x0005e40000100800 */
.L_x_2101:
[----:B------:R-:W-:Y:S05]  /*212e0*/  YIELD ;  /* 0x0000000000007946 */ /* 0x000fea0003800000 */
[----:B------:R-:W-:Y:S01]  /*212f0*/  ULDC.64 UR4, c[0x0][0xa28] ;  /* 0x00028a0000047ab9 */ /* 0x000fe20000000a00 */
[----:B------:R-:W-:Y:S01]  /*21300*/  IMAD.MOV.U32 R10, RZ, RZ, RZ ;  /* 0x000000ffff0a7224 */ /* 0x000fe200078e00ff */
[----:B------:R-:W-:Y:S01]  /*21310*/  ISETP.NE.U32.AND P0, PT, RZ, UR4, PT ;  /* 0x00000004ff007c0c */ /* 0x000fe2000bf05070 */
[----:B0-----:R-:W0:Y:S01]  /*21320*/  LDC.64 R4, c[0x0][0xa00] ;  /* 0x00028000ff047b82 */ /* 0x001e220000000a00 */
[----:B------:R-:W-:Y:S01]  /*21330*/  IMAD.MOV.U32 R8, RZ, RZ, RZ ;  /* 0x000000ffff087224 */ /* 0x000fe200078e00ff */
[----:B------:R-:W-:Y:S01]  /*21340*/  ULDC.64 UR6, c[0x0][0xa10] ;  /* 0x0002840000067ab9 */ /* 0x000fe20000000a00 */
[----:B------:R-:W-:Y:S01]  /*21350*/  ISETP.NE.AND.EX P0, PT, RZ, UR5, PT, P0 ;  /* 0x00000005ff007c0c */ /* 0x000fe2000bf05300 */
[----:B------:R-:W-:-:S12]  /*21360*/  ULDC.64 UR4, c[0x0][0xa18] ;  /* 0x0002860000047ab9 */ /* 0x000fd80000000a00 */
[----:B-1----:R-:W1:Y:S02]  /*21370*/  @P0 LDC.64 R2, c[0x0][0xa28] ;  /* 0x00028a00ff020b82 */ /* 0x002e640000000a00 */
[----:B-1----:R-:W-:-:S05]  /*21380*/  @P0 IMAD.WIDE R2, R19, 0x4, R2 ;  /* 0x0000000413020825 */ /* 0x002fca00078e0202 */
[----:B------:R1:W3:Y:S01]  /*21390*/  @P0 LDG.E R10, desc[UR54][R2.64] ;  /* 0x00000036020a0981 */ /* 0x0002e2000c1e1900 */
[----:B------:R-:W-:Y:S01]  /*213a0*/  ISETP.NE.U32.AND P0, PT, RZ, UR4, PT ;  /* 0x00000004ff007c0c */ /* 0x000fe2000bf05070 */
[----:B0-----:R-:W-:Y:S01]  /*213b0*/  IMAD.WIDE R4, R19, 0x4, R4 ;  /* 0x0000000413047825 */ /* 0x001fe200078e0204 */
[----:B------:R-:W-:Y:S02]  /*213c0*/  ISETP.NE.U32.AND P1, PT, RZ, UR6, PT ;  /* 0x00000006ff007c0c */ /* 0x000fe4000bf25070 */
[----:B------:R-:W-:Y:S01]  /*213d0*/  ISETP.NE.AND.EX P2, PT, RZ, UR5, PT, P0 ;  /* 0x00000005ff007c0c */ /* 0x000fe2000bf45300 */
[----:B------:R-:W-:Y:S01]  /*213e0*/  ULDC.64 UR4, c[0x0][0xa00] ;  /* 0x0002800000047ab9 */ /* 0x000fe20000000a00 */
[----:B------:R-:W-:Y:S02]  /*213f0*/  ISETP.NE.AND.EX P1, PT, RZ, UR7, PT, P1 ;  /* 0x00000007ff007c0c */ /* 0x000fe4000bf25310 */
[----:B------:R-:W-:Y:S01]  /*21400*/  ISETP.NE.U32.AND P0, PT, RZ, UR4, PT ;  /* 0x00000004ff007c0c */ /* 0x000fe2000bf05070 */
[----:B-1----:R-:W0:Y:S01]  /*21410*/  LDC.64 R2, c[0x0][0xa10] ;  /* 0x00028400ff027b82 */ /* 0x002e220000000a00 */
[----:B--2---:R-:W-:-:S02]  /*21420*/  MOV R0, RZ ;  /* 0x000000ff00007202 */ /* 0x004fc40000000f00 */
[----:B------:R-:W-:-:S05]  /*21430*/  ISETP.NE.AND.EX P0, PT, RZ, UR5, PT, P0 ;  /* 0x00000005ff007c0c */ /* 0x000fca000bf05300 */
[----:B------:R-:W1:Y:S08]  /*21440*/  @P2 LDC.64 R6, c[0x0][0xa18] ;  /* 0x00028600ff062b82 */ /* 0x000e700000000a00 */
[----:B------:R-:W2:Y:S01]  /*21450*/  @P0 LDG.E R8, desc[UR54][R4.64] ;  /* 0x0000003604080981 */ /* 0x000ea2000c1e1900 */
[----:B0-----:R-:W-:-:S05]  /*21460*/  IMAD.WIDE R2, R19, 0x4, R2 ;  /* 0x0000000413027825 */ /* 0x001fca00078e0202 */
[----:B------:R-:W5:Y:S01]  /*21470*/  @P1 LDG.E R0, desc[UR54][R2.64] ;  /* 0x0000003602001981 */ /* 0x000f62000c1e1900 */
[----:B------:R-:W-:Y:S02]  /*21480*/  ULDC UR4, c[0x0][0x288] ;  /* 0x0000a20000047ab9 */ /* 0x000fe40000000800 */
[----:B------:R-:W-:Y:S01]  /*21490*/  IMAD.U32 R33, RZ, RZ, UR4 ;  /* 0x00000004ff217e24 */ /* 0x000fe2000f8e00ff */
[----:B------:R-:W-:Y:S02]  /*214a0*/  ULDC.64 UR4, c[0x0][0x418] ;  /* 0x0001060000047ab9 */ /* 0x000fe40000000a00 */
[----:B------:R-:W-:-:S03]  /*214b0*/  UISETP.NE.U32.AND UP0, UPT, UR4, URZ, UPT ;  /* 0x0000003f0400728c */ /* 0x000fc6000bf05070 */
[----:B------:R-:W-:Y:S01]  /*214c0*/  ULDC UR4, c[0x0][0x424] ;  /* 0x0001090000047ab9 */ /* 0x000fe20000000800 */
[----:B------:R-:W-:Y:S01]  /*214d0*/  UISETP.NE.AND.EX UP0, UPT, UR5, URZ, UPT, UP0 ;  /* 0x0000003f0500728c */ /* 0x000fe2000bf05300 */
[----:B-1----:R-:W-:Y:S02]  /*214e0*/  @P2 IMAD.WIDE R6, R19, 0x4, R6 ;  /* 0x0000000413062825 */ /* 0x002fe400078e0206 */
[----:B------:R-:W-:Y:S01]  /*214f0*/  ULDC UR5, c[0x0][0x2f0] ;  /* 0x0000bc0000057ab9 */ /* 0x000fe20000000800 */
[----:B------:R-:W-:Y:S02]  /*21500*/  USEL UR4, UR4, 0x1, UP0 ;  /* 0x0000000104047887 */ /* 0x000fe40008000000 */
[----:B------:R0:W5:Y:S02]  /*21510*/  @P2 LDG.E R33, desc[UR54][R6.64] ;  /* 0x0000003606212981 */ /* 0x000164000c1e1900 */
[----:B------:R-:W-:-:S03]  /*21520*/  UIMAD UR4, UR4, UR5, URZ ;  /* 0x00000005040472a4 */ /* 0x000fc6000f8e023f */
[----:B------:R-:W-:-:S03]  /*21530*/  ULDC UR5, c[0x0][0x348] ;  /* 0x0000d20000057ab9 */ /* 0x000fc60000000800 */
[----:B------:R-:W-:Y:S02]  /*21540*/  IMAD.U32 R9, RZ, RZ, UR4 ;  /* 0x00000004ff097e24 */ /* 0x000fe4000f8e00ff */
[----:B0-----:R-:W-:Y:S01]  /*21550*/  IMAD.U32 R7, RZ, RZ, UR5 ;  /* 0x00000005ff077e24 */ /* 0x001fe2000f8e00ff */
[----:B---3--:R0:W-:Y:S04]  /*21560*/  STL [R1], R10 ;  /* 0x0000000a01007387 */ /* 0x0081e80000100800 */
[----:B--2---:R0:W-:Y:S01]  /*21570*/  STL [R1+0xc], R8 ;  /* 0x00000c0801007387 */ /* 0x0041e20000100800 */
[----:B------:R-:W-:Y:S05]  /*21580*/  @P2 BRA `(.L_x_1983) ;  /* 0x0000000000102947 */ /* 0x000fea0003800000 */
[----:B------:R-:W-:Y:S05]  /*21590*/  @!P0 BRA `(.L_x_1983) ;  /* 0x00000000000c8947 */ /* 0x000fea0003800000 */
[----:B------:R-:W2:Y:S04]  /*215a0*/  LDG.E R6, desc[UR54][R4.64] ;  /* 0x0000003604067981 */ /* 0x000ea8000c1e1900 */
[----:B-----5:R-:W2:Y:S02]  /*215b0*/  LDG.E R33, desc[UR54][R4.64+0x4] ;  /* 0x0000043604217981 */ /* 0x020ea4000c1e1900 */
[----:B--2---:R-:W-:-:S07]  /*215c0*/  IMAD.IADD R33, R33, 0x1, -R6 ;  /* 0x0000000121217824 */ /* 0x004fce00078e0a06 */
.L_x_1983:
[----:B------:R-:W-:Y:S01]  /*215d0*/  ULDC.64 UR4, c[0x0][0xa20] ;  /* 0x0002880000047ab9 */ /* 0x000fe20000000a00 */
[C---:B------:R-:W-:Y:S02]  /*215e0*/  LOP3.LUT R4, R18.reuse, 0xff000000, RZ, 0xc0, !PT ;  /* 0xff00000012047812 */ /* 0x040fe400078ec0ff */
[----:B------:R-:W-:Y:S02]  /*215f0*/  ISETP.NE.U32.AND P0, PT, RZ, UR4, PT ;  /* 0x00000004ff007c0c */ /* 0x000fe4000bf05070 */
[----:B------:R-:W-:Y:S02]  /*21600*/  SHF.R.U32.HI R5, RZ, 0x8, R4 ;  /* 0x00000008ff057819 */ /* 0x000fe40000011604 */
[----:B------:R-:W-:Y:S02]  /*21610*/  ISETP.NE.AND.EX P0, PT, RZ, UR5, PT, P0 ;  /* 0x00000005ff007c0c */ /* 0x000fe4000bf05300 */
[C---:B------:R-:W-:Y:S02]  /*21620*/  LOP3.LUT R6, R18.reuse, 0xff0000, RZ, 0xc0, !PT ;  /* 0x00ff000012067812 */ /* 0x040fe400078ec0ff */
[----:B------:R-:W-:-:S02]  /*21630*/  LOP3.LUT R18, R18, 0xffff, RZ, 0xc0, !PT ;  /* 0x0000ffff12127812 */ /* 0x000fc400078ec0ff */
[----:B------:R-:W-:-:S07]  /*21640*/  LEA.HI R6, R6, R5, RZ, 0x10 ;  /* 0x0000000506067211 */ /* 0x000fce00078f80ff */
[----:B------:R-:W-:Y:S05]  /*21650*/  @!P0 BRA `(.L_x_1984) ;  /* 0x0000000000108947 */ /* 0x000fea0003800000 */
[----:B------:R-:W1:Y:S02]  /*21660*/  LDC.64 R4, c[0x0][0xa20] ;  /* 0x00028800ff047b82 */ /* 0x000e640000000a00 */
[----:B-1----:R-:W-:-:S05]  /*21670*/  IMAD.WIDE R4, R19, 0x4, R4 ;  /* 0x0000000413047825 */ /* 0x002fca00078e0204 */
[----:B------:R1:W5:Y:S01]  /*21680*/  LDG.E R9, desc[UR54][R4.64] ;  /* 0x0000003604097981 */ /* 0x000362000c1e1900 */
[----:B------:R-:W-:Y:S05]  /*21690*/  BRA `(.L_x_1985) ;  /* 0x0000000000247947 */ /* 0x000fea0003800000 */
.L_x_1984:
        /* <DEDUP_REMOVED lines=9> */
.L_x_1985:
[----:B-1----:R-:W2:Y:S01]  /*21730*/  @P1 LDG.E R5, desc[UR54][R2.64] ;  /* 0x0000003602051981 */ /* 0x002ea2000c1e1900 */
[----:B0-----:R-:W0:Y:S03]  /*21740*/  LDC R8, c[0x0][0x448] ;  /* 0x00011200ff087b82 */ /* 0x001e260000000800 */
[----:B------:R1:W2:Y:S01]  /*21750*/  @P1 LDG.E R4, desc[UR54][R2.64+0x4] ;  /* 0x0000043602041981 */ /* 0x0002a2000c1e1900 */
[----:B------:R-:W-:Y:S02]  /*21760*/  IMAD.SHL.U32 R27, R17, 0x80, RZ ;  /* 0x00000080111b7824 */ /* 0x000fe400078e00ff */
[----:B-----5:R-:W-:Y:S02]  /*21770*/  IMAD.IADD R9, R9, 0x1, -R10 ;  /* 0x0000000109097824 */ /* 0x020fe400078e0a0a */
[----:B------:R-:W-:Y:S01]  /*21780*/  VIADD R11, R27, 0x7f ;  /* 0x0000007f1b0b7836 */ /* 0x000fe20000000000 */
[----:B-1----:R-:W1:Y:S01]  /*21790*/  LDC.64 R2, c[0x0][0x9e0] ;  /* 0x00027800ff027b82 */ /* 0x002e620000000a00 */
[----:B0-----:R-:W-:-:S13]  /*217a0*/  ISETP.NE.AND P2, PT, R8, 0x1, PT ;  /* 0x000000010800780c */ /* 0x001fda0003f45270 */
[----:B------:R-:W0:Y:S01]  /*217b0*/  @P2 LDC R8, c[0x0][0x44c] ;  /* 0x00011300ff082b82 */ /* 0x000e220000000800 */
[----:B-1----:R-:W-:-:S07]  /*217c0*/  ISETP.GE.AND P3, PT, R3, 0x1, PT ;  /* 0x000000010300780c */ /* 0x002fce0003f66270 */
[----:B------:R-:W1:Y:S01]  /*217d0*/  @P2 LDC R13, c[0x0][0x450] ;  /* 0x00011400ff0d2b82 */ /* 0x000e620000000800 */
[----:B--2---:R-:W-:Y:S01]  /*217e0*/  @P1 IADD3 R7, -R5, R4, RZ ;  /* 0x0000000405071210 */ /* 0x004fe20007ffe1ff */
[----:B0-----:R-:W-:-:S04]  /*217f0*/  @P2 IMAD.HI.U32 R4, R11, R8, RZ ;  /* 0x000000080b042227 */ /* 0x001fc800078e00ff */
[----:B------:R-:W-:Y:S01]  /*21800*/  IMAD.IADD R36, R9, 0x1, R7 ;  /* 0x0000000109247824 */ /* 0x000fe200078e0207 */
[----:B-1----:R-:W-:-:S03]  /*21810*/  @P2 SHF.R.U32.HI R11, RZ, R13, R4 ;  /* 0x0000000dff0b2219 */ /* 0x002fc60000011604 */
[C---:B------:R-:W-:Y:S01]  /*21820*/  VIADD R4, R36.reuse, 0x7f ;  /* 0x0000007f24047836 */ /* 0x040fe20000000000 */
[----:B------:R-:W-:-:S04]  /*21830*/  IADD3 R10, R36, 0x1, -R33 ;  /* 0x00000001240a7810 */ /* 0x000fc80007ffe821 */
[----:B------:R-:W-:Y:S02]  /*21840*/  SHF.R.S32.HI R5, RZ, 0x1f, R4 ;  /* 0x0000001fff057819 */ /* 0x000fe40000011404 */
[----:B------:R-:W-:Y:S02]  /*21850*/  IADD3 R11, R10, R11, RZ ;  /* 0x0000000b0a0b7210 */ /* 0x000fe40007ffe0ff */
        /* <DEDUP_REMOVED lines=15> */
.L_x_1988:
[----:B------:R-:W-:-:S13]  /*21950*/  ISETP.NE.AND P0, PT, R3, 0x1, PT ;  /* 0x000000010300780c */ /* 0x000fda0003f05270 */
[----:B------:R-:W0:Y:S02]  /*21960*/  @P0 LDC.64 R4, c[0x0][0x9e8] ;  /* 0x00027a00ff040b82 */ /* 0x000e240000000a00 */
[----:B0-----:R-:W-:-:S05]  /*21970*/  @P0 IMAD.HI.U32 R4, R8, R4, RZ ;  /* 0x0000000408040227 */ /* 0x001fca00078e00ff */
[----:B------:R-:W-:-:S07]  /*21980*/  @P0 SHF.R.U32.HI R8, RZ, R5, R4 ;  /* 0x00000005ff080219 */ /* 0x000fce0000011604 */
.L_x_1989:
[----:B------:R-:W-:Y:S05]  /*21990*/  BSYNC B0 ;  /* 0x0000000000007941 */ /* 0x000fea0003800000 */
.L_x_1987:
[----:B------:R-:W-:-:S05]  /*219a0*/  IMAD R5, R8, R3, R3 ;  /* 0x0000000308057224 */ /* 0x000fca00078e0203 */
[----:B------:R-:W-:-:S07]  /*219b0*/  VIMNMX R2, R2, R5, PT ;  /* 0x0000000502027248 */ /* 0x000fce0003fe0100 */
.L_x_1986:
[----:B------:R-:W0:Y:S01]  /*219c0*/  @P2 LDC R4, c[0x0][0x44c] ;  /* 0x00011300ff042b82 */ /* 0x000e220000000800 */
[----:B------:R-:W-:Y:S01]  /*219d0*/  VIADD R2, R2, 0x7f ;  /* 0x0000007f02027836 */ /* 0x000fe20000000000 */
[----:B------:R-:W-:Y:S01]  /*219e0*/  IADD3 R8, R36, -R33, RZ ;  /* 0x8000002124087210 */ /* 0x000fe20007ffe0ff */
[----:B------:R-:W-:Y:S01]  /*219f0*/  IMAD.MOV.U32 R5, RZ, RZ, R27 ;  /* 0x000000ffff057224 */ /* 0x000fe200078e001b */
[----:B------:R-:W-:-:S04]  /*21a00*/  ULDC UR4, c[0x0][0x9dc] ;  /* 0x0002770000047ab9 */ /* 0x000fc80000000800 */
[----:B------:R-:W1:Y:S01]  /*21a10*/  @P2 LDC R11, c[0x0][0x450] ;  /* 0x00011400ff0b2b82 */ /* 0x000e620000000800 */
[----:B0-----:R-:W-:-:S05]  /*21a20*/  @P2 IMAD.HI.U32 R4, R27, R4, RZ ;  /* 0x000000041b042227 */ /* 0x001fca00078e00ff */
[----:B-1----:R-:W-:Y:S02]  /*21a30*/  @P2 SHF.R.U32.HI R5, RZ, R11, R4 ;  /* 0x0000000bff052219 */ /* 0x002fe40000011604 */
[----:B------:R-:W-:-:S03]  /*21a40*/  SHF.R.S32.HI R11, RZ, 0x1f, R2 ;  /* 0x0000001fff0b7819 */ /* 0x000fc60000011402 */
[----:B------:R-:W-:Y:S01]  /*21a50*/  IMAD.IADD R12, R8, 0x1, R5 ;  /* 0x00000001080c7824 */ /* 0x000fe200078e0205 */
[----:B------:R-:W-:-:S04]  /*21a60*/  LEA.HI R11, R11, R2, RZ, 0x7 ;  /* 0x000000020b0b7211 */ /* 0x000fc800078f38ff */
[----:B------:R-:W-:-:S04]  /*21a70*/  SHF.R.S32.HI R2, RZ, 0x7, R11 ;  /* 0x00000007ff027819 */ /* 0x000fc8000001140b */
[----:B------:R-:W-:Y:S01]  /*21a80*/  VIMNMX R11, R17, R2, PT ;  /* 0x00000002110b7248 */ /* 0x000fe20003fe0100 */
        /* <DEDUP_REMOVED lines=12> */
.L_x_1992:
[----:B------:R-:W-:-:S13]  /*21b50*/  ISETP.NE.AND P0, PT, R3, 0x1, PT ;  /* 0x000000010300780c */ /* 0x000fda0003f05270 */
[----:B------:R-:W0:Y:S02]  /*21b60*/  @P0 LDC.64 R4, c[0x0][0x9e8] ;  /* 0x00027a00ff040b82 */ /* 0x000e240000000a00 */
[----:B0-----:R-:W-:-:S05]  /*21b70*/  @P0 IMAD.HI.U32 R4, R12, R4, RZ ;  /* 0x000000040c040227 */ /* 0x001fca00078e00ff */
[----:B------:R-:W-:-:S07]  /*21b80*/  @P0 SHF.R.U32.HI R12, RZ, R5, R4 ;  /* 0x00000005ff0c0219 */ /* 0x000fce0000011604 */
.L_x_1993:
[----:B------:R-:W-:Y:S05]  /*21b90*/  BSYNC B0 ;  /* 0x0000000000007941 */ /* 0x000fea0003800000 */
.L_x_1991:
[----:B------:R-:W-:-:S05]  /*21ba0*/  IMAD R3, R12, R3, RZ ;  /* 0x000000030c037224 */ /* 0x000fca00078e02ff */
[----:B------:R-:W-:-:S07]  /*21bb0*/  VIMNMX R2, R2, R3, !PT ;  /* 0x0000000302027248 */ /* 0x000fce0007fe0100 */
.L_x_1990:
[----:B------:R-:W-:Y:S01]  /*21bc0*/  SHF.R.S32.HI R3, RZ, 0x1f, R2 ;  /* 0x0000001fff037819 */ /* 0x000fe20000011402 */
[----:B------:R-:W-:Y:S01]  /*21bd0*/  BSSY B0, `(.L_x_1994) ;  /* 0x0000027000007945 */ /* 0x000fe20003800000 */
[----:B------:R-:W-:Y:S02]  /*21be0*/  LOP3.LUT R37, R6, 0xff, RZ, 0xc0, !PT ;  /* 0x000000ff06257812 */ /* 0x000fe400078ec0ff */
[----:B------:R-:W-:Y:S01]  /*21bf0*/  LEA.HI R3, R3, R2, RZ, 0x7 ;  /* 0x0000000203037211 */ /* 0x000fe200078f38ff */
[----:B------:R-:W-:Y:S01]  /*21c00*/  IMAD.MOV.U32 R2, RZ, RZ, RZ ;  /* 0x000000ffff027224 */ /* 0x000fe200078e00ff */
[----:B------:R-:W-:Y:S02]  /*21c10*/  SHF.R.U32.HI R6, RZ, 0x10, R6 ;  /* 0x00000010ff067819 */ /* 0x000fe40000011606 */
[----:B------:R-:W-:-:S04]  /*21c20*/  SHF.R.S32.HI R3, RZ, 0x7, R3 ;  /* 0x00000007ff037819 */ /* 0x000fc80000011403 */
[----:B------:R-:W-:-:S04]  /*21c30*/  VIMNMX R4, RZ, R3, !PT ;  /* 0x00000003ff047248 */ /* 0x000fc80007fe0100 */
[----:B------:R-:W-:-:S13]  /*21c40*/  ISETP.GT.AND P0, PT, R11, R4, PT ;  /* 0x000000040b00720c */ /* 0x000fda0003f04270 */
[----:B------:R-:W-:Y:S05]  /*21c50*/  @!P0 BRA `(.L_x_1995) ;  /* 0x0000000000788947 */ /* 0x000fea0003800000 */
[----:B------:R-:W-:Y:S01]  /*21c60*/  ISETP.NE.AND P0, PT, R6, RZ, PT ;  /* 0x000000ff0600720c */ /* 0x000fe20003f05270 */
[----:B------:R-:W-:-:S03]  /*21c70*/  ULDC UR4, c[0x0][0x9f0] ;  /* 0x00027c0000047ab9 */ /* 0x000fc60000000800 */
[----:B------:R-:W-:-:S04]  /*21c80*/  SEL R5, R6, UR4, P0 ;  /* 0x0000000406057c07 */ /* 0x000fc80008000000 */
[----:B------:R-:W-:Y:S02]  /*21c90*/  IABS R13, R5 ;  /* 0x00000005000d7213 */ /* 0x000fe40000000000 */
[----:B------:R-:W-:Y:S02]  /*21ca0*/  IADD3 R12, R5, -0x1, R11 ;  /* 0xffffffff050c7810 */ /* 0x000fe40007ffe00b */
[----:B------:R-:W0:Y:S03]  /*21cb0*/  I2F.RP R2, R13 ;  /* 0x0000000d00027306 */ /* 0x000e260000209400 */
[----:B------:R-:W-:-:S05]  /*21cc0*/  IMAD.IADD R12, R12, 0x1, -R4 ;  /* 0x000000010c0c7824 */ /* 0x000fca00078e0a04 */
        /* <DEDUP_REMOVED lines=19> */
[----:B------:R-:W-:-:S05]  /*21e00*/  @P0 VIADD R14, R14, 0x1 ;  /* 0x000000010e0e0836 */ /* 0x000fca0000000000 */
[----:B------:R-:W-:-:S05]  /*21e10*/  MOV R2, R14 ;  /* 0x0000000e00027202 */ /* 0x000fca0000000f00 */
[----:B------:R-:W-:Y:S01]  /*21e20*/  @!P3 IMAD.MOV R2, RZ, RZ, -R2 ;  /* 0x000000ffff02b224 */ /* 0x000fe200078e0a02 */
[----:B------:R-:W-:-:S07]  /*21e30*/  @!P2 LOP3.LUT R2, RZ, R5, RZ, 0x33, !PT ;  /* 0x00000005ff02a212 */ /* 0x000fce00078e33ff */
.L_x_1995:
[----:B------:R-:W-:Y:S05]  /*21e40*/  BSYNC B0 ;  /* 0x0000000000007941 */ /* 0x000fea0003800000 */
.L_x_1994:
[-C--:B------:R-:W-:Y:S01]  /*21e50*/  IMAD R4, R37, R2.reuse, R4 ;  /* 0x0000000225047224 */ /* 0x080fe200078e0204 */
[----:B------:R-:W-:Y:S04]  /*21e60*/  BSSY B0, `(.L_x_1996) ;  /* 0x0000114000007945 */ /* 0x000fe80003800000 */
[C---:B------:R-:W-:Y:S01]  /*21e70*/  VIADDMNMX R2, R4.reuse, R2, R11, PT ;  /* 0x0000000204027246 */ /* 0x040fe2000380010b */
[----:B------:R-:W-:-:S04]  /*21e80*/  IMAD R4, R4, 0x80, -R9 ;  /* 0x0000008004047824 */ /* 0x000fc800078e0a09 */
[----:B------:R-:W-:Y:S01]  /*21e90*/  IMAD R2, R2, 0x80, -R9 ;  /* 0x0000008002027824 */ /* 0x000fe200078e0a09 */
[----:B------:R-:W-:-:S04]  /*21ea0*/  VIMNMX R4, RZ, R4, !PT ;  /* 0x00000004ff047248 */ /* 0x000fc80007fe0100 */
        /* <DEDUP_REMOVED lines=18> */
.L_x_2253:
[----:B-1----:R-:W-:Y:S02]  /*21fd0*/  ISETP.NE.AND P0, PT, R14, RZ, PT ;  /* 0x000000ff0e00720c */ /* 0x002fe40003f05270 */
[----:B------:R-:W-:-:S11]  /*21fe0*/  PLOP3.LUT P6, PT, PT, PT, PT, 0x8, 0x0 ;  /* 0x000000000000781c */ /* 0x000fd60003fce170 */
[----:B------:R-:W-:Y:S05]  /*21ff0*/  @P0 BRA `(.L_x_1999) ;  /* 0x00000000000c0947 */ /* 0x000fea0003800000 */
[----:B------:R-:W-:-:S03]  /*22000*/  UMOV UR4, 0xffffffff ;  /* 0xffffffff00047882 */ /* 0x000fc60000000000 */
[----:B------:R-:W-:Y:S05]  /*22010*/  BRA.DIV UR4, `(.L_x_2000) ;  /* 0x00000092044c7947 */ /* 0x000fea000b800000 */
[----:B------:R-:W-:-:S13]  /*22020*/  ELECT P6, URZ, PT ;  /* 0x00000000003f782f */ /* 0x000fda00038c0000 */
.L_x_1999:
        /* <DEDUP_REMOVED lines=9> */
.L_x_2256:
[----:B------:R-:W-:Y:S05]  /*220c0*/  BSYNC B1 ;  /* 0x0000000000017941 */ /* 0x000fea0003800000 */
.L_x_2001:
[----:B------:R-:W-:Y:S04]  /*220d0*/  BSSY B1, `(.L_x_2003) ;  /* 0x000006e000017945 */ /* 0x000fe80003800000 */
[----:B------:R-:W-:Y:S05]  /*220e0*/  @!P6 BRA `(.L_x_2004) ;  /* 0x0000000400b0e947 */ /* 0x000fea0003800000 */
[----:B0-----:R-:W-:Y:S01]  /*220f0*/  IMAD R3, R26, 0x8, R22 ;  /* 0x000000081a037824 */ /* 0x001fe200078e0216 */
[----:B------:R-:W-:Y:S01]  /*22100*/  SHF.L.U32 R7, R29, 0x1f, RZ ;  /* 0x0000001f1d077819 */ /* 0x000fe200000006ff */
[----:B------:R-:W0:Y:S01]  /*22110*/  S2R R9, SR_TID.X ;  /* 0x0000000000097919 */ /* 0x000e220000002100 */
[----:B------:R-:W-:Y:S02]  /*22120*/  BSSY B2, `(.L_x_2005) ;  /* 0x0000005000027945 */ /* 0x000fe40003800000 */
[----:B------:R-:W1:Y:S01]  /*22130*/  SYNCS.PHASECHK.TRANS64.TRYWAIT P0, [R3+URZ+0x288a0], R7 ;  /* 0x0288a007030075a7 */ /* 0x000e62000800017f */
[----:B0-----:R-:W-:-:S04]  /*22140*/  LOP3.LUT R9, R9, 0x7f, RZ, 0xc0, !PT ;  /* 0x0000007f09097812 */ /* 0x001fc800078ec0ff */
[----:B------:R-:W-:Y:S01]  /*22150*/  ISETP.NE.AND P1, PT, R9, RZ, PT ;  /* 0x000000ff0900720c */ /* 0x000fe20003f25270 */
[----:B-1----:R-:W-:-:S12]  /*22160*/  @!P0 BRA `(.L_x_2006) ;  /* 0x00000090002c8947 */ /* 0x002fd80003800000 */
.L_x_2257:
[----:B------:R-:W-:Y:S05]  /*22170*/  BSYNC B2 ;  /* 0x0000000000027941 */ /* 0x000fea0003800000 */
.L_x_2005:
[----:B------:R-:W-:Y:S04]  /*22180*/  BSSY B2, `(.L_x_2007) ;  /* 0x0000009000027945 */ /* 0x000fe80003800000 */
[----:B------:R-:W-:Y:S05]  /*22190*/  @P1 BRA `(.L_x_2008) ;  /* 0x00000000001c1947 */ /* 0x000fea0003800000 */
[----:B------:R-:W1:Y:S01]  /*221a0*/  S2R R9, SR_TID.X ;  /* 0x0000000000097919 */ /* 0x000e620000002100 */
[----:B------:R-:W-:-:S04]  /*221b0*/  IMAD.MOV.U32 R12, RZ, RZ, 0x8000 ;  /* 0x00008000ff0c7424 */ /* 0x000fc800078e00ff */
[----:B------:R2:W-:Y:S01]  /*221c0*/  SYNCS.ARRIVE.TRANS64 RZ, [R3+URZ+0x28890], R12 ;  /* 0x0288900c03ff79a7 */ /* 0x0005e2000800003f */
[----:B-1----:R-:W-:-:S04]  /*221d0*/  LOP3.LUT R9, R9, 0x1f, RZ, 0xc0, !PT ;  /* 0x0000001f09097812 */ /* 0x002fc800078ec0ff */
[----:B------:R-:W-:-:S13]  /*221e0*/  ISETP.NE.AND P0, PT, R9, RZ, PT ;  /* 0x000000ff0900720c */ /* 0x000fda0003f05270 */
[----:B--2---:R-:W-:Y:S05]  /*221f0*/  @!P0 BRA `(.L_x_2008) ;  /* 0x0000000000048947 */ /* 0x004fea0003800000 */
[----:B------:R-:W-:Y:S01]  /*22200*/  BPT.TRAP 0x1 ;  /* 0x000000040000795c */ /* 0x000fe20000300000 */
.L_x_2008:
[----:B------:R-:W-:Y:S05]  /*22210*/  BSYNC B2 ;  /* 0x0000000000027941 */ /* 0x000fea0003800000 */
.L_x_2007:
[----:B------:R-:W-:Y:S01]  /*22220*/  IMAD.MOV.U32 R20, RZ, RZ, RZ ;  /* 0x000000ffff147224 */ /* 0x000fe200078e00ff */
[----:B------:R-:W-:Y:S01]  /*22230*/  UIADD3 UR4, UP0, UR40, 0x570, URZ ;  /* 0x0000057028047890 */ /* 0x000fe2000ff1e03f */
[----:B------:R-:W-:Y:S01]  /*22240*/  IMAD R9, R2, 0x80, R0 ;  /* 0x0000008002097824 */ /* 0x000fe200078e0200 */
[----:B------:R-:W-:Y:S01]  /*22250*/  PLOP3.LUT P0, PT, PT, PT, PT, 0x80, 0x0 ;  /* 0x000000000000781c */ /* 0x000fe20003f0f070 */
[----:B------:R-:W-:Y:S01]  /*22260*/  IMAD R11, R26, 0x8000, R22 ;  /* 0x000080001a0b7824 */ /* 0x000fe200078e0216 */
[----:B------:R-:W-:Y:S01]  /*22270*/  R2UR UR10, R20 ;  /* 0x00000000140a72ca */ /* 0x000fe200000e0000 */
[----:B------:R-:W-:Y:S01]  /*22280*/  IMAD.SHL.U32 R12, R26, 0x4000, RZ ;  /* 0x000040001a0c7824 */ /* 0x000fe200078e00ff */
[----:B------:R-:W-:Y:S01]  /*22290*/  IADD3 R9, R9, -0x80, RZ ;  /* 0xffffff8009097810 */ /* 0x000fe20007ffe0ff */
[----:B------:R-:W-:Y:S01]  /*222a0*/  VIADD R13, R3, 0x28890 ;  /* 0x00028890030d7836 */ /* 0x000fe20000000000 */
[----:B------:R-:W-:Y:S01]  /*222b0*/  UIADD3.X UR5, URZ, UR41, URZ, UP0, !UPT ;  /* 0x000000293f057290 */ /* 0x000fe200087fe43f */
[----:B------:R-:W-:Y:S01]  /*222c0*/  VIADD R14, R11, 0x18400 ;  /* 0x000184000b0e7836 */ /* 0x000fe20000000000 */
[----:B------:R-:W-:Y:S01]  /*222d0*/  UMOV UR6, 0x0 ;  /* 0x0000000000067882 */ /* 0x000fe20000000000 */
[----:B------:R-:W-:-:S09]  /*222e0*/  UMOV UR7, 0x12f00000 ;  /* 0x12f0000000077882 */ /* 0x000fd20000000000 */
.L_x_2009:
        /* <DEDUP_REMOVED lines=10> */
[----:B------:R-:W-:Y:S01]  /*22390*/  IMAD.MOV.U32 R21, RZ, RZ, 0x40 ;  /* 0x00000040ff157424 */ /* 0x000fe200078e00ff */
[----:B------:R-:W-:Y:S01]  /*223a0*/  PLOP3.LUT P0, PT, PT, PT, PT, 0x80, 0x0 ;  /* 0x000000000000781c */ /* 0x000fe20003f0f070 */
[----:B------:R-:W-:Y:S01]  /*223b0*/  UMOV UR6, 0x0 ;  /* 0x0000000000067882 */ /* 0x000fe20000000000 */
[----:B------:R-:W-:Y:S01]  /*223c0*/  IADD3 R11, R11, 0x1c400, RZ ;  /* 0x0001c4000b0b7810 */ /* 0x000fe20007ffe0ff */
[----:B------:R-:W-:Y:S01]  /*223d0*/  UMOV UR7, 0x12f00000 ;  /* 0x12f0000000077882 */ /* 0x000fe20000000000 */
[----:B------:R-:W-:-:S15]  /*223e0*/  R2UR UR10, R21 ;  /* 0x00000000150a72ca */ /* 0x000fde00000e0000 */
.L_x_2010:
        /* <DEDUP_REMOVED lines=10> */
[----:B------:R-:W1:Y:S01]  /*22490*/  SYNCS.PHASECHK.TRANS64.TRYWAIT P0, [R3+URZ+0x288c0], R7 ;  /* 0x0288c007030075a7 */ /* 0x000e62000800017f */
[----:B------:R-:W-:Y:S04]  /*224a0*/  BSSY B2, `(.L_x_2011) ;  /* 0x0000002000027945 */ /* 0x000fe80003800000 */
[----:B-1----:R-:W-:Y:S05]  /*224b0*/  @!P0 BRA `(.L_x_2012) ;  /* 0x0000008c006c8947 */ /* 0x002fea0003800000 */
.L_x_2258:
[----:B------:R-:W-:Y:S05]  /*224c0*/  BSYNC B2 ;  /* 0x0000000000027941 */ /* 0x000fea0003800000 */
.L_x_2011:
[----:B------:R-:W-:Y:S01]  /*224d0*/  BSSY B2, `(.L_x_2013) ;  /* 0x000000b000027945 */ /* 0x000fe20003800000 */
[----:B------:R-:W-:Y:S02]  /*224e0*/  IMAD.MOV.U32 R14, RZ, RZ, 0x0 ;  /* 0x00000000ff0e7424 */ /* 0x000fe400078e00ff */
[----:B------:R-:W-:Y:S01]  /*224f0*/  IMAD.MOV.U32 R15, RZ, RZ, 0x12f00000 ;  /* 0x12f00000ff0f7424 */ /* 0x000fe200078e00ff */
[----:B------:R-:W-:Y:S06]  /*22500*/  @P1 BRA `(.L_x_2014) ;  /* 0x00000000001c1947 */ /* 0x000fec0003800000 */
[----:B------:R-:W2:Y:S01]  /*22510*/  S2R R11, SR_TID.X ;  /* 0x00000000000b7919 */ /* 0x000ea20000002100 */
[----:B01----:R-:W-:-:S04]  /*22520*/  IMAD.MOV.U32 R7, RZ, RZ, 0x8000 ;  /* 0x00008000ff077424 */ /* 0x003fc800078e00ff */
[----:B------:R3:W-:Y:S01]  /*22530*/  SYNCS.ARRIVE.TRANS64 RZ, [R3+URZ+0x288b0], R7 ;  /* 0x0288b00703ff79a7 */ /* 0x0007e2000800003f */
[----:B--2---:R-:W-:-:S04]  /*22540*/  LOP3.LUT R11, R11, 0x1f, RZ, 0xc0, !PT ;  /* 0x0000001f0b0b7812 */ /* 0x004fc800078ec0ff */
[----:B------:R-:W-:-:S13]  /*22550*/  ISETP.NE.AND P0, PT, R11, RZ, PT ;  /* 0x000000ff0b00720c */ /* 0x000fda0003f05270 */
[----:B---3--:R-:W-:Y:S05]  /*22560*/  @!P0 BRA `(.L_x_2014) ;  /* 0x0000000000048947 */ /* 0x008fea0003800000 */
[----:B------:R-:W-:Y:S01]  /*22570*/  BPT.TRAP 0x1 ;  /* 0x000000040000795c */ /* 0x000fe20000300000 */
.L_x_2014:
[----:B------:R-:W-:Y:S05]  /*22580*/  BSYNC B2 ;  /* 0x0000000000027941 */ /* 0x000fea0003800000 */
.L_x_2013:
        /* <DEDUP_REMOVED lines=9> */
.L_x_2015:
        /* <DEDUP_REMOVED lines=15> */
.L_x_2016:
        /* <DEDUP_REMOVED lines=10> */
.L_x_2004:
[----:B------:R-:W-:Y:S05]  /*227b0*/  BSYNC B1 ;  /* 0x0000000000017941 */ /* 0x000fea0003800000 */
.L_x_2003:
[----:B------:R-:W-:Y:S01]  /*227c0*/  VIADD R12, R2, 0xfffffffe ;  /* 0xfffffffe020c7836 */ /* 0x000fe20000000000 */
[----:B------:R-:W-:Y:S01]  /*227d0*/  PLOP3.LUT P0, PT, PT, PT, PT, 0x8, 0x0 ;  /* 0x000000000000781c */ /* 0x000fe20003f0e170 */
[----:B------:R-:W-:-:S03]  /*227e0*/  VIADD R26, R26, 0x1 ;  /* 0x000000011a1a7836 */ /* 0x000fc60000000000 */
[----:B------:R-:W-:Y:S02]  /*227f0*/  ISETP.GE.AND P2, PT, R12, R5, PT ;  /* 0x000000050c00720c */ /* 0x000fe40003f46270 */
[----:B------:R-:W-:-:S04]  /*22800*/  ISETP.NE.AND P1, PT, R26, 0x2, PT ;  /* 0x000000021a00780c */ /* 0x000fc80003f25270 */
[----:B------:R-:W-:Y:S02]  /*22810*/  SEL R2, RZ, 0x1, P1 ;  /* 0x00000001ff027807 */ /* 0x000fe40000800000 */
[----:B------:R-:W-:Y:S02]  /*22820*/  SEL R26, R26, RZ, P1 ;  /* 0x000000ff1a1a7207 */ /* 0x000fe40000800000 */
[----:B------:R-:W-:-:S03]  /*22830*/  LOP3.LUT R29, R29, R2, RZ, 0x3c, !PT ;  /* 0x000000021d1d7212 */ /* 0x000fc600078e3cff */
[----:B------:R-:W-:Y:S05]  /*22840*/  @!P2 BRA `(.L_x_1997) ;  /* 0x0000000400d4a947 */ /* 0x000fea0003800000 */
.L_x_2031:
[----:B------:R-:W-:Y:S05]  /*22850*/  YIELD ;  /* 0x0000000000007946 */ /* 0x000fea0003800000 */
[----:B------:R-:W-:Y:S04]  /*22860*/  BSSY B1, `(.L_x_2017) ;  /* 0x000006b000017945 */ /* 0x000fe80003800000 */
[----:B------:R-:W-:Y:S05]  /*22870*/  @!P6 BRA `(.L_x_2018) ;  /* 0x0000000400a4e947 */ /* 0x000fea0003800000 */
[----:B------:R-:W-:Y:S01]  /*22880*/  IMAD R11, R26, 0x8, R22 ;  /* 0x000000081a0b7824 */ /* 0x000fe200078e0216 */
[----:B------:R-:W-:Y:S01]  /*22890*/  SHF.L.U32 R2, R29, 0x1f, RZ ;  /* 0x0000001f1d027819 */ /* 0x000fe200000006ff */
[----:B0-----:R-:W0:Y:S01]  /*228a0*/  S2R R3, SR_TID.X ;  /* 0x0000000000037919 */ /* 0x001e220000002100 */
[----:B------:R-:W-:Y:S02]  /*228b0*/  BSSY B2, `(.L_x_2019) ;  /* 0x0000005000027945 */ /* 0x000fe40003800000 */
[----:B------:R-:W1:Y:S01]  /*228c0*/  SYNCS.PHASECHK.TRANS64.TRYWAIT P1, [R11+URZ+0x288a0], R2 ;  /* 0x0288a0020b0075a7 */ /* 0x000e62000802017f */
[----:B0-----:R-:W-:-:S04]  /*228d0*/  LOP3.LUT R3, R3, 0x7f, RZ, 0xc0, !PT ;  /* 0x0000007f03037812 */ /* 0x001fc800078ec0ff */
[----:B------:R-:W-:Y:S01]  /*228e0*/  ISETP.NE.AND P2, PT, R3, RZ, PT ;  /* 0x000000ff0300720c */ /* 0x000fe20003f45270 */
[----:B-1----:R-:W-:-:S12]  /*228f0*/  @!P1 BRA `(.L_x_2020) ;  /* 0x0000008800709947 */ /* 0x002fd80003800000 */
.L_x_2259:
[----:B------:R-:W-:Y:S05]  /*22900*/  BSYNC B2 ;  /* 0x0000000000027941 */ /* 0x000fea0003800000 */
.L_x_2019:
        /* <DEDUP_REMOVED lines=9> */
.L_x_2022:
[----:B------:R-:W-:Y:S05]  /*229a0*/  BSYNC B2 ;  /* 0x0000000000027941 */ /* 0x000fea0003800000 */
.L_x_2021:
[----:B------:R-:W-:Y:S01]  /*229b0*/  MOV R15, RZ ;  /* 0x000000ff000f7202 */ /* 0x000fe20000000f00 */
[----:B------:R-:W-:Y:S01]  /*229c0*/  IMAD R9, R26, 0x8000, R22 ;  /* 0x000080001a097824 */ /* 0x000fe200078e0216 */
[----:B------:R-:W-:Y:S01]  /*229d0*/  UIADD3 UR4, UP0, UR40, 0x570, URZ ;  /* 0x0000057028047890 */ /* 0x000fe2000ff1e03f */
[----:B------:R-:W-:Y:S01]  /*229e0*/  PLOP3.LUT P1, PT, PT, PT, PT, 0x80, 0x0 ;  /* 0x000000000000781c */ /* 0x000fe20003f2f070 */
[----:B------:R-:W-:Y:S01]  /*229f0*/  IMAD R7, R12, 0x80, R0 ;  /* 0x000000800c077824 */ /* 0x000fe200078e0200 */
[----:B------:R-:W-:Y:S01]  /*22a00*/  R2UR UR10, R15 ;  /* 0x000000000f0a72ca */ /* 0x000fe200000e0000 */
[----:B------:R-:W-:Y:S01]  /*22a10*/  VIADD R3, R11, 0x28890 ;  /* 0x000288900b037836 */ /* 0x000fe20000000000 */
[----:B------:R-:W-:Y:S01]  /*22a20*/  UIADD3.X UR5, URZ, UR41, URZ, UP0, !UPT ;  /* 0x000000293f057290 */ /* 0x000fe200087fe43f */
[----:B------:R-:W-:Y:S01]  /*22a30*/  VIADD R13, R9, 0x18400 ;  /* 0x00018400090d7836 */ /* 0x000fe20000000000 */
[----:B------:R-:W-:Y:S01]  /*22a40*/  UMOV UR6, 0x0 ;  /* 0x0000000000067882 */ /* 0x000fe20000000000 */
[----:B------:R-:W-:-:S10]  /*22a50*/  UMOV UR7, 0x12f00000 ;  /* 0x12f0000000077882 */ /* 0x000fd40000000000 */
.L_x_2023:
        /* <DEDUP_REMOVED lines=16> */
.L_x_2024:
        /* <DEDUP_REMOVED lines=13> */
.L_x_2260:
[----:B------:R-:W-:Y:S05]  /*22c30*/  BSYNC B2 ;  /* 0x0000000000027941 */ /* 0x000fea0003800000 */
.L_x_2025:
[----:B------:R-:W-:Y:S01]  /*22c40*/  BSSY B2, `(.L_x_2027) ;  /* 0x000000b000027945 */ /* 0x000fe20003800000 */
[----:B01----:R-:W-:Y:S02]  /*22c50*/  IMAD.MOV.U32 R2, RZ, RZ, 0x0 ;  /* 0x00000000ff027424 */ /* 0x003fe400078e00ff */
[----:B------:R-:W-:Y:S01]  /*22c60*/  IMAD.MOV.U32 R3, RZ, RZ, 0x12f00000 ;  /* 0x12f00000ff037424 */ /* 0x000fe200078e00ff */
[----:B------:R-:W-:Y:S06]  /*22c70*/  @P2 BRA `(.L_x_2028) ;  /* 0x00000000001c2947 */ /* 0x000fec0003800000 */
[----:B------:R-:W0:Y:S01]  /*22c80*/  S2R R20, SR_TID.X ;  /* 0x0000000000147919 */ /* 0x000e220000002100 */
[----:B------:R-:W-:-:S04]  /*22c90*/  IMAD.MOV.U32 R14, RZ, RZ, 0x8000 ;  /* 0x00008000ff0e7424 */ /* 0x000fc800078e00ff */
[----:B------:R1:W-:Y:S01]  /*22ca0*/  SYNCS.ARRIVE.TRANS64 RZ, [R11+URZ+0x288b0], R14 ;  /* 0x0288b00e0bff79a7 */ /* 0x0003e2000800003f */
[----:B0-----:R-:W-:-:S04]  /*22cb0*/  LOP3.LUT R20, R20, 0x1f, RZ, 0xc0, !PT ;  /* 0x0000001f14147812 */ /* 0x001fc800078ec0ff */
[----:B------:R-:W-:-:S13]  /*22cc0*/  ISETP.NE.AND P1, PT, R20, RZ, PT ;  /* 0x000000ff1400720c */ /* 0x000fda0003f25270 */
[----:B-1----:R-:W-:Y:S05]  /*22cd0*/  @!P1 BRA `(.L_x_2028) ;  /* 0x0000000000049947 */ /* 0x002fea0003800000 */
[----:B------:R-:W-:Y:S01]  /*22ce0*/  BPT.TRAP 0x1 ;  /* 0x000000040000795c */ /* 0x000fe20000300000 */
.L_x_2028:
[----:B------:R-:W-:Y:S05]  /*22cf0*/  BSYNC B2 ;  /* 0x0000000000027941 */ /* 0x000fea0003800000 */
.L_x_2027:
[----:B------:R-:W-:Y:S01]  /*22d00*/  R2UR UR10, R15 ;  /* 0x000000000f0a72ca */ /* 0x000fe200000e0000 */
[----:B------:R-:W-:Y:S01]  /*22d10*/  UIADD3 UR4, UP0, UR40, 0x670, URZ ;  /* 0x0000067028047890 */ /* 0x000fe2000ff1e03f */
[----:B------:R-:W-:Y:S01]  /*22d20*/  R2UR UR6, R2 ;  /* 0x00000000020672ca */ /* 0x000fe200000e0000 */
[----:B------:R-:W-:Y:S01]  /*22d30*/  VIADD R11, R11, 0x288b0 ;  /* 0x000288b00b0b7836 */ /* 0x000fe20000000000 */
[----:B------:R-:W-:Y:S01]  /*22d40*/  R2UR UR7, R3 ;  /* 0x00000000030772ca */ /* 0x000fe200000e0000 */
[----:B------:R-:W-:Y:S01]  /*22d50*/  VIADD R14, R9, 0x400 ;  /* 0x00000400090e7836 */ /* 0x000fe20000000000 */
[----:B------:R-:W-:Y:S01]  /*22d60*/  PLOP3.LUT P1, PT, PT, PT, PT, 0x80, 0x0 ;  /* 0x000000000000781c */ /* 0x000fe20003f2f070 */
[----:B------:R-:W-:-:S12]  /*22d70*/  UIADD3.X UR5, URZ, UR41, URZ, UP0, !UPT ;  /* 0x000000293f057290 */ /* 0x000fd800087fe43f */
.L_x_2029:
        /* <DEDUP_REMOVED lines=15> */
.L_x_2030:
        /* <DEDUP_REMOVED lines=10> */
.L_x_2018:
[----:B------:R-:W-:Y:S05]  /*22f10*/  BSYNC B1 ;  /* 0x0000000000017941 */ /* 0x000fea0003800000 */
.L_x_2017:
        /* <DEDUP_REMOVED lines=8> */
.L_x_1997:
[----:B------:R-:W-:Y:S05]  /*22fa0*/  BSYNC B0 ;  /* 0x0000000000007941 */ /* 0x000fea0003800000 */
.L_x_1996:
[----:B------:R-:W1:Y:S01]  /*22fb0*/  LDC R0, c[0x0][0x448] ;  /* 0x00011200ff007b82 */ /* 0x000e620000000800 */
[----:B------:R-:W-:Y:S01]  /*22fc0*/  VIADD R5, R27, 0x7f ;  /* 0x0000007f1b057836 */ /* 0x000fe20000000000 */
[----:B------:R-:W-:Y:S06]  /*22fd0*/  @!P0 WARPSYNC.ALL ;  /* 0x0000000000008948 */ /* 0x000fec0003800000 */
[----:B0-----:R-:W0:Y:S08]  /*22fe0*/  LDC.64 R2, c[0x0][0x9e0] ;  /* 0x00027800ff027b82 */ /* 0x001e300000000a00 */
[----:B------:R-:W-:Y:S01]  /*22ff0*/  @!P0 BAR.SYNC.DEFER_BLOCKING 0xc, 0x180 ;  /* 0x0306000000008b1d */ /* 0x000fe20000010000 */
[----:B-1----:R-:W-:-:S02]  /*23000*/  ISETP.NE.AND P1, PT, R0, 0x1, PT ;  /* 0x000000010000780c */ /* 0x002fc40003f25270 */
[----:B0-----:R-:W-:-:S11]  /*23010*/  ISETP.GE.AND P2, PT, R3, 0x1, PT ;  /* 0x000000010300780c */ /* 0x001fd60003f46270 */
[----:B------:R-:W0:Y:S08]  /*23020*/  @P1 LDC R0, c[0x0][0x44c] ;  /* 0x00011300ff001b82 */ /* 0x000e300000000800 */
[----:B------:R-:W1:Y:S01]  /*23030*/  @P1 LDC R7, c[0x0][0x450] ;  /* 0x00011400ff071b82 */ /* 0x000e620000000800 */
[----:B0-----:R-:W-:-:S05]  /*23040*/  @P1 IMAD.HI.U32 R0, R5, R0, RZ ;  /* 0x0000000005001227 */ /* 0x001fca00078e00ff */
[----:B-1----:R-:W-:-:S05]  /*23050*/  @P1 SHF.R.U32.HI R5, RZ, R7, R0 ;  /* 0x00000007ff051219 */ /* 0x002fca0000011600 */
[----:B------:R-:W-:-:S04]  /*23060*/  IMAD.IADD R7, R10, 0x1, R5 ;  /* 0x000000010a077824 */ /* 0x000fc800078e0205 */
[----:B------:R-:W-:Y:S01]  /*23070*/  IMAD.IADD R2, R7, 0x1, R2 ;  /* 0x0000000107027824 */ /* 0x000fe200078e0202 */
[----:B------:R-:W-:Y:S06]  /*23080*/  @!P2 BRA `(.L_x_2032) ;  /* 0x000000000048a947 */ /* 0x000fec0003800000 */
[C---:B------:R-:W-:Y:S01]  /*23090*/  ISETP.GT.AND P0, PT, R7.reuse, RZ, PT ;  /* 0x000000ff0700720c */ /* 0x040fe20003f04270 */
[----:B------:R-:W-:Y:S01]  /*230a0*/  BSSY B0, `(.L_x_2033) ;  /* 0x000000e000007945 */ /* 0x000fe20003800000 */
[----:B------:R-:W-:-:S11]  /*230b0*/  IADD3 R0, R7, -0x1, RZ ;  /* 0xffffffff07007810 */ /* 0x000fd60007ffe0ff */
        /* <DEDUP_REMOVED lines=8> */
.L_x_2034:
[----:B------:R-:W-:-:S13]  /*23140*/  ISETP.NE.AND P0, PT, R3, 0x1, PT ;  /* 0x000000010300780c */ /* 0x000fda0003f05270 */
[----:B------:R-:W0:Y:S02]  /*23150*/  @P0 LDC.64 R4, c[0x0][0x9e8] ;  /* 0x00027a00ff040b82 */ /* 0x000e240000000a00 */
[----:B0-----:R-:W-:-:S05]  /*23160*/  @P0 IMAD.HI.U32 R4, R0, R4, RZ ;  /* 0x0000000400040227 */ /* 0x001fca00078e00ff */
[----:B------:R-:W-:-:S07]  /*23170*/  @P0 SHF.R.U32.HI R0, RZ, R5, R4 ;  /* 0x00000005ff000219 */ /* 0x000fce0000011604 */
.L_x_2035:
[----:B------:R-:W-:Y:S05]  /*23180*/  BSYNC B0 ;  /* 0x0000000000007941 */ /* 0x000fea0003800000 */
.L_x_2033:
[----:B------:R-:W-:-:S05]  /*23190*/  IMAD R5, R0, R3, R3 ;  /* 0x0000000300057224 */ /* 0x000fca00078e0203 */
[----:B------:R-:W-:-:S07]  /*231a0*/  VIMNMX R2, R2, R5, PT ;  /* 0x0000000502027248 */ /* 0x000fce0003fe0100 */
.L_x_2032:
[----:B------:R-:W0:Y:S01]  /*231b0*/  @P1 LDC R4, c[0x0][0x44c] ;  /* 0x00011300ff041b82 */ /* 0x000e220000000800 */
[----:B------:R-:W-:Y:S01]  /*231c0*/  VIADD R2, R2, 0x7f ;  /* 0x0000007f02027836 */ /* 0x000fe20000000000 */
[----:B------:R-:W-:Y:S01]  /*231d0*/  ULDC UR4, c[0x0][0x9dc] ;  /* 0x0002770000047ab9 */ /* 0x000fe20000000800 */
[----:B------:R-:W-:-:S03]  /*231e0*/  IMAD.MOV.U32 R7, RZ, RZ, R27 ;  /* 0x000000ffff077224 */ /* 0x000fc600078e001b */
[----:B------:R-:W-:Y:S02]  /*231f0*/  SHF.R.S32.HI R5, RZ, 0x1f, R2 ;  /* 0x0000001fff057819 */ /* 0x000fe40000011402 */
[----:B------:R-:W1:Y:S02]  /*23200*/  @P1 LDC R0, c[0x0][0x450] ;  /* 0x00011400ff001b82 */ /* 0x000e640000000800 */
[----:B------:R-:W-:Y:S01]  /*23210*/  LEA.HI R5, R5, R2, RZ, 0x7 ;  /* 0x0000000205057211 */ /* 0x000fe200078f38ff */
[----:B0-----:R-:W-:-:S05]  /*23220*/  @P1 IMAD.HI.U32 R9, R27, R4, RZ ;  /* 0x000000041b091227 */ /* 0x001fca00078e00ff */
[----:B-1----:R-:W-:Y:S02]  /*23230*/  @P1 SHF.R.U32.HI R7, RZ, R0, R9 ;  /* 0x00000000ff071219 */ /* 0x002fe40000011609 */
[----:B------:R-:W-:-:S03]  /*23240*/  SHF.R.S32.HI R0, RZ, 0x7, R5 ;  /* 0x00000007ff007819 */ /* 0x000fc60000011405 */
[----:B------:R-:W-:Y:S01]  /*23250*/  IMAD.IADD R8, R8, 0x1, R7 ;  /* 0x0000000108087824 */ /* 0x000fe200078e0207 */
[----:B------:R-:W-:-:S03]  /*23260*/  VIMNMX R17, R17, R0, PT ;  /* 0x0000000011117248 */ /* 0x000fc60003fe0100 */
        /* <DEDUP_REMOVED lines=12> */
.L_x_2038:
[----:B------:R-:W-:-:S13]  /*23330*/  ISETP.NE.AND P0, PT, R3, 0x1, PT ;  /* 0x000000010300780c */ /* 0x000fda0003f05270 */
[----:B------:R-:W0:Y:S02]  /*23340*/  @P0 LDC.64 R4, c[0x0][0x9e8] ;  /* 0x00027a00ff040b82 */ /* 0x000e240000000a00 */
[----:B0-----:R-:W-:-:S05]  /*23350*/  @P0 IMAD.HI.U32 R4, R8, R4, RZ ;  /* 0x0000000408040227 */ /* 0x001fca00078e00ff */
[----:B------:R-:W-:-:S07]  /*23360*/  @P0 SHF.R.U32.HI R8, RZ, R5, R4 ;  /* 0x00000005ff080219 */ /* 0x000fce0000011604 */
.L_x_2039:
[----:B------:R-:W-:Y:S05]  /*23370*/  BSYNC B0 ;  /* 0x0000000000007941 */ /* 0x000fea0003800000 */
.L_x_2037:
[----:B------:R-:W-:-:S05]  /*23380*/  IMAD R3, R8, R3, RZ ;  /* 0x0000000308037224 */ /* 0x000fca00078e02ff */
[----:B------:R-:W-:-:S07]  /*23390*/  VIMNMX R0, R0, R3, !PT ;  /* 0x0000000300007248 */ /* 0x000fce0007fe0100 */
.L_x_2036:
[----:B------:R-:W-:Y:S01]  /*233a0*/  ISETP.NE.AND P1, PT, R6, RZ, PT ;  /* 0x000000ff0600720c */ /* 0x000fe20003f25270 */
[----:B------:R-:W-:Y:S01]  /*233b0*/  BSSY B0, `(.L_x_2040) ;  /* 0x0000023000007945 */ /* 0x000fe20003800000 */
[----:B------:R-:W-:Y:S02]  /*233c0*/  SHF.R.S32.HI R3, RZ, 0x1f, R0 ;  /* 0x0000001fff037819 */ /* 0x000fe40000011400 */
[----:B------:R-:W-:Y:S02]  /*233d0*/  MOV R2, RZ ;  /* 0x000000ff00027202 */ /* 0x000fe40000000f00 */
[----:B------:R-:W-:-:S04]  /*233e0*/  LEA.HI R3, R3, R0, RZ, 0x7 ;  /* 0x0000000003037211 */ /* 0x000fc800078f38ff */
[----:B------:R-:W-:-:S03]  /*233f0*/  SHF.R.S32.HI R0, RZ, 0x7, R3 ;  /* 0x00000007ff007819 */ /* 0x000fc60000011403 */
[----:B------:R-:W0:Y:S01]  /*23400*/  @!P1 LDC R6, c[0x0][0x9f0] ;  /* 0x00027c00ff069b82 */ /* 0x000e220000000800 */
[----:B------:R-:W-:-:S04]  /*23410*/  VIMNMX R0, RZ, R0, !PT ;  /* 0x00000000ff007248 */ /* 0x000fc80007fe0100 */
[----:B------:R-:W-:-:S13]  /*23420*/  ISETP.GT.AND P0, PT, R17, R0, PT ;  /* 0x000000001100720c */ /* 0x000fda0003f04270 */
[----:B------:R-:W-:Y:S05]  /*23430*/  @!P0 BRA `(.L_x_2041) ;  /* 0x0000000000688947 */ /* 0x000fea0003800000 */
[-C--:B0-----:R-:W-:Y:S01]  /*23440*/  IABS R4, R6.reuse ;  /* 0x0000000600047213 */ /* 0x081fe20000000000 */
[----:B------:R-:W-:Y:S01]  /*23450*/  IMAD.MOV.U32 R2, RZ, RZ, RZ ;  /* 0x000000ffff027224 */ /* 0x000fe200078e00ff */
[----:B------:R-:W-:Y:S02]  /*23460*/  IABS R8, R6 ;  /* 0x0000000600087213 */ /* 0x000fe40000000000 */
[----:B------:R-:W0:Y:S08]  /*23470*/  I2F.RP R5, R4 ;  /* 0x0000000400057306 */ /* 0x000e300000209400 */
[----:B0-----:R-:W0:Y:S02]  /*23480*/  MUFU.RCP R5, R5 ;  /* 0x0000000500057308 */ /* 0x001e240000001000 */
[----:B0-----:R-:W-:-:S06]  /*23490*/  VIADD R7, R5, 0xffffffe ;  /* 0x0ffffffe05077836 */ /* 0x001fcc0000000000 */
[----:B------:R0:W1:Y:S02]  /*234a0*/  F2I.FTZ.U32.TRUNC.NTZ R3, R7 ;  /* 0x0000000700037305 */ /* 0x000064000021f000 */
[----:B0-----:R-:W-:Y:S02]  /*234b0*/  IMAD.MOV R7, RZ, RZ, -R8 ;  /* 0x000000ffff077224 */ /* 0x001fe400078e0a08 */
[----:B-1----:R-:W-:-:S04]  /*234c0*/  IMAD.MOV R9, RZ, RZ, -R3 ;  /* 0x000000ffff097224 */ /* 0x002fc800078e0a03 */
[----:B------:R-:W-:-:S04]  /*234d0*/  IMAD R9, R9, R4, RZ ;  /* 0x0000000409097224 */ /* 0x000fc800078e02ff */
[----:B------:R-:W-:Y:S01]  /*234e0*/  IMAD.HI.U32 R2, R3, R9, R2 ;  /* 0x0000000903027227 */ /* 0x000fe200078e0002 */
[----:B------:R-:W-:-:S05]  /*234f0*/  IADD3 R3, R6, -0x1, R17 ;  /* 0xffffffff06037810 */ /* 0x000fca0007ffe011 */
[----:B------:R-:W-:-:S05]  /*23500*/  IMAD.IADD R3, R3, 0x1, -R0 ;  /* 0x0000000103037824 */ /* 0x000fca00078e0a00 */
[----:B------:R-:W-:Y:S02]  /*23510*/  IABS R5, R3 ;  /* 0x0000000300057213 */ /* 0x000fe40000000000 */
[----:B------:R-:W-:-:S03]  /*23520*/  LOP3.LUT R3, R3, R6, RZ, 0x3c, !PT ;  /* 0x0000000603037212 */ /* 0x000fc600078e3cff */
[----:B------:R-:W-:Y:S01]  /*23530*/  IMAD.HI.U32 R2, R2, R5, RZ ;  /* 0x0000000502027227 */ /* 0x000fe200078e00ff */
[----:B------:R-:W-:-:S03]  /*23540*/  ISETP.GE.AND P2, PT, R3, RZ, PT ;  /* 0x000000ff0300720c */ /* 0x000fc60003f46270 */
[----:B------:R-:W-:-:S05]  /*23550*/  IMAD R5, R2, R7, R5 ;  /* 0x0000000702057224 */ /* 0x000fca00078e0205 */
[----:B------:R-:W-:-:S13]  /*23560*/  ISETP.GT.U32.AND P1, PT, R4, R5, PT ;  /* 0x000000050400720c */ /* 0x000fda0003f24070 */
[-C--:B------:R-:W-:Y:S01]  /*23570*/  @!P1 IADD3 R5, R5, -R4.reuse, RZ ;  /* 0x8000000405059210 */ /* 0x080fe20007ffe0ff */
[----:B------:R-:W-:Y:S01]  /*23580*/  @!P1 VIADD R2, R2, 0x1 ;  /* 0x0000000102029836 */ /* 0x000fe20000000000 */
[----:B------:R-:W-:Y:S02]  /*23590*/  ISETP.NE.AND P1, PT, R6, RZ, PT ;  /* 0x000000ff0600720c */ /* 0x000fe40003f25270 */
[----:B------:R-:W-:-:S13]  /*235a0*/  ISETP.GE.U32.AND P0, PT, R5, R4, PT ;  /* 0x000000040500720c */ /* 0x000fda0003f06070 */
[----:B------:R-:W-:-:S04]  /*235b0*/  @P0 VIADD R2, R2, 0x1 ;  /* 0x0000000102020836 */ /* 0x000fc80000000000 */
[----:B------:R-:W-:Y:S01]  /*235c0*/  @!P2 IMAD.MOV R2, RZ, RZ, -R2 ;  /* 0x000000ffff02a224 */ /* 0x000fe200078e0a02 */
[----:B------:R-:W-:-:S07]  /*235d0*/  @!P1 LOP3.LUT R2, RZ, R6, RZ, 0x33, !PT ;  /* 0x00000006ff029212 */ /* 0x000fce00078e33ff */
.L_x_2041:
[----:B------:R-:W-:Y:S05]  /*235e0*/  BSYNC B0 ;  /* 0x0000000000007941 */ /* 0x000fea0003800000 */
.L_x_2040:
[-C--:B------:R-:W-:Y:S01]  /*235f0*/  IMAD R37, R37, R2.reuse, R0 ;  /* 0x0000000225257224 */ /* 0x080fe200078e0200 */
        /* <DEDUP_REMOVED lines=18> */
[----:B------:R-:W1:Y:S01]  /*23720*/  POPC R7, R4 ;  /* 0x0000000400077309 */ /* 0x000e620000000000 */
[----:B--2---:R-:W1:Y:S02]  /*23730*/  SHFL.IDX PT, R0, R3, R0, 0x1f ;  /* 0x00001f0003007589 */ /* 0x004e6400000e0000 */
[----:B-1----:R-:W-:Y:S01]  /*23740*/  IADD3 R16, R0, UR37, R7 ;  /* 0x0000002500107c10 */ /* 0x002fe2000fffe007 */
[----:B------:R-:W-:Y:S06]  /*23750*/  BRA `(.L_x_2044) ;  /* 0x0000003400707947 */ /* 0x000fec0003800000 */
.L_x_2043:
        /* <DEDUP_REMOVED lines=11> */
[----:B0-----:R-:W-:Y:S01]  /*23810*/  IMAD.U32 R6, RZ, RZ, UR8 ;  /* 0x00000008ff067e24 */ /* 0x001fe2000f8e00ff */
[----:B------:R-:W-:Y:S01]  /*23820*/  MOV R12, 0x1 ;  /* 0x00000001000c7802 */ /* 0x000fe20000000f00 */
[----:B------:R-:W-:Y:S02]  /*23830*/  IMAD.U32 R7, RZ, RZ, UR9 ;  /* 0x00000009ff077e24 */ /* 0x000fe4000f8e00ff */
[----:B------:R-:W-:-:S02]  /*23840*/  IMAD.U32 R10, RZ, RZ, UR4 ;  /* 0x00000004ff0a7e24 */ /* 0x000fc4000f8e00ff */
[----:B------:R-:W-:Y:S02]  /*23850*/  IMAD.U32 R11, RZ, RZ, UR5 ;  /* 0x00000005ff0b7e24 */ /* 0x000fe4000f8e00ff */
[----:B------:R-:W-:Y:S02]  /*23860*/  IMAD.MOV.U32 R8, RZ, RZ, 0x70 ;  /* 0x00000070ff087424 */ /* 0x000fe400078e00ff */
[----:B------:R-:W-:-:S07]  /*23870*/  IMAD.MOV.U32 R13, RZ, RZ, RZ ;  /* 0x000000ffff0d7224 */ /* 0x000fce00078e00ff */
[----:B------:R-:W-:-:S07]  /*23880*/  LEPC R20, `(.L_x_2046) ;  /* 0x000000001014794e */ /* 0x000fce0000000000 */
[----:B-1----:R-:W-:Y:S05]  /*23890*/  CALL.ABS.NOINC R2 ;  /* 0x0000000002007343 */ /* 0x002fea0003c00000 */
.L_x_2046:
[----:B------:R-:W-:Y:S05]  /*238a0*/  BSYNC B6 ;  /* 0x0000000000067941 */ /* 0x000fea0003800000 */
.L_x_2045:
        /* <DEDUP_REMOVED lines=9> */
[----:B------:R-:W-:Y:S01]  /*23940*/  IMAD.U32 R4, RZ, RZ, UR6 ;  /* 0x00000006ff047e24 */ /* 0x000fe2000f8e00ff */
[----:B------:R-:W-:Y:S01]  /*23950*/  MOV R7, UR9 ;  /* 0x0000000900077c02 */ /* 0x000fe20008000f00 */
[----:B------:R-:W-:Y:S02]  /*23960*/  IMAD.U32 R5, RZ, RZ, UR7 ;  /* 0x00000007ff057e24 */ /* 0x000fe4000f8e00ff */
[----:B0-----:R-:W-:Y:S02]  /*23970*/  IMAD.U32 R6, RZ, RZ, UR8 ;  /* 0x00000008ff067e24 */ /* 0x001fe4000f8e00ff */
[----:B------:R-:W-:-:S02]  /*23980*/  IMAD.U32 R10, RZ, RZ, UR4 ;  /* 0x00000004ff0a7e24 */ /* 0x000fc4000f8e00ff */
[----:B------:R-:W-:Y:S02]  /*23990*/  IMAD.U32 R11, RZ, RZ, UR5 ;  /* 0x00000005ff0b7e24 */ /* 0x000fe4000f8e00ff */
[----:B------:R-:W-:Y:S02]  /*239a0*/  IMAD.MOV.U32 R8, RZ, RZ, 0x70 ;  /* 0x00000070ff087424 */ /* 0x000fe400078e00ff */
[----:B------:R-:W-:Y:S02]  /*239b0*/  IMAD.MOV.U32 R12, RZ, RZ, 0x1 ;  /* 0x00000001ff0c7424 */ /* 0x000fe400078e00ff */
[----:B-1----:R-:W-:-:S07]  /*239c0*/  IMAD.MOV.U32 R13, RZ, RZ, RZ ;  /* 0x000000ffff0d7224 */ /* 0x002fce00078e00ff */
[----:B------:R-:W-:-:S07]  /*239d0*/  LEPC R20, `(.L_x_2049) ;  /* 0x000000001014794e */ /* 0x000fce0000000000 */
[----:B--2---:R-:W-:Y:S05]  /*239e0*/  CALL.ABS.NOINC R2 ;  /* 0x0000000002007343 */ /* 0x004fea0003c00000 */
.L_x_2049:
[----:B------:R0:W1:Y:S01]  /*239f0*/  LDC.64 R2, c[0x4][R17] ;  /* 0x0100000011027b82 */ /* 0x0000620000000a00 */
[----:B------:R-:W-:Y:S01]  /*23a00*/  ULDC.64 UR4, c[0x4][0x80] ;  /* 0x0100200000047ab9 */ /* 0x000fe20000000a00 */
[----:B------:R-:W-:Y:S01]  /*23a10*/  ULDC.64 UR6, c[0x4][0x88] ;  /* 0x0100220000067ab9 */ /* 0x000fe20000000a00 */
[----:B------:R-:W-:Y:S01]  /*23a20*/  ULDC.64 UR8, c[0x4][0x18] ;  /* 0x0100060000087ab9 */ /* 0x000fe20000000a00 */
[----:B------:R-:W-:Y:S01]  /*23a30*/  MOV R4, UR4 ;  /* 0x0000000400047c02 */ /* 0x000fe20008000f00 */
[----:B------:R-:W-:Y:S01]  /*23a40*/  IMAD.U32 R5, RZ, RZ, UR5 ;  /* 0x00000005ff057e24 */ /* 0x000fe2000f8e00ff */
[----:B------:R-:W-:Y:S01]  /*23a50*/  MOV R8, 0x70 ;  /* 0x0000007000087802 */ /* 0x000fe20000000f00 */
        /* <DEDUP_REMOVED lines=8> */
.L_x_2048:
[----:B------:R-:W-:Y:S05]  /*23ae0*/  BSYNC B6 ;  /* 0x0000000000067941 */ /* 0x000fea0003800000 */
.L_x_2047:
[----:B------:R-:W-:Y:S01]  /*23af0*/  ULDC.64 UR4, c[0x0][0x9f8] ;  /* 0x00027e0000047ab9 */ /* 0x000fe20000000a00 */
[----:B------:R-:W2:Y:S01]  /*23b00*/  LDL R17, [R1] ;  /* 0x0000000001117983 */ /* 0x000ea20000100800 */
[----:B------:R-:W-:Y:S01]  /*23b10*/  ISETP.NE.U32.AND P0, PT, RZ, UR4, PT ;  /* 0x00000004ff007c0c */ /* 0x000fe2000bf05070 */
[----:B------:R-:W-:Y:S01]  /*23b20*/  IMAD.MOV.U32 R34, RZ, RZ, R19 ;  /* 0x000000ffff227224 */ /* 0x000fe200078e0013 */
[----:B------:R-:W1:Y:S01]  /*23b30*/  LDC R0, c[0x0][0x430] ;  /* 0x00010c00ff007b82 */ /* 0x000e620000000800 */
[----:B------:R-:W3:Y:S01]  /*23b40*/  S2R R21, SR_TID.X ;  /* 0x0000000000157919 */ /* 0x000ee20000002100 */
[----:B------:R-:W-:Y:S01]  /*23b50*/  ISETP.NE.AND.EX P0, PT, RZ, UR5, PT, P0 ;  /* 0x00000005ff007c0c */ /* 0x000fe2000bf05300 */
[----:B------:R-:W4:Y:S01]  /*23b60*/  S2R R20, SR_TID.X ;  /* 0x0000000000147919 */ /* 0x000f220000002100 */
[----:B------:R-:W-:Y:S01]  /*23b70*/  VIADD R25, R23, 0xffffffff ;  /* 0xffffffff17197836 */ /* 0x000fe20000000000 */
[----:B------:R-:W-:-:S10]  /*23b80*/  ULDC UR4, c[0x0][0x2f4] ;  /* 0x0000bd0000047ab9 */ /* 0x000fd40000000800 */
[----:B------:R-:W0:Y:S02]  /*23b90*/  @P0 LDC.64 R2, c[0x0][0x9f8] ;  /* 0x00027e00ff020b82 */ /* 0x000e240000000a00 */
[----:B0-----:R-:W-:-:S05]  /*23ba0*/  @P0 IMAD.WIDE R2, R19, 0x4, R2 ;  /* 0x0000000413020825 */ /* 0x001fca00078e0202 */
[----:B------:R0:W2:Y:S01]  /*23bb0*/  @P0 LDG.E R34, desc[UR54][R2.64] ;  /* 0x0000003602220981 */ /* 0x0000a2000c1e1900 */
[----:B-1----:R-:W-:Y:S01]  /*23bc0*/  ISETP.NE.AND P1, PT, R0, 0x1, PT ;  /* 0x000000010000780c */ /* 0x002fe20003f25270 */
[----:B---3--:R-:W-:Y:S01]  /*23bd0*/  IMAD.SHL.U32 R21, R21, 0x10, RZ ;  /* 0x0000001015157824 */ /* 0x008fe200078e00ff */
[----:B----4-:R-:W-:Y:S02]  /*23be0*/  LOP3.LUT R20, R20, 0x7f, RZ, 0xc0, !PT ;  /* 0x0000007f14147812 */ /* 0x010fe400078ec0ff */
[----:B------:R-:W-:Y:S02]  /*23bf0*/  SHF.L.U32 R8, R25, 0x7, RZ ;  /* 0x0000000719087819 */ /* 0x000fe400000006ff */
[----:B------:R-:W-:Y:S02]  /*23c00*/  SHF.R.U32.HI R20, RZ, 0x3, R20 ;  /* 0x00000003ff147819 */ /* 0x000fe40000011614 */
[----:B------:R-:W-:-:S04]  /*23c10*/  LOP3.LUT R21, R21, 0x70, RZ, 0xc0, !PT ;  /* 0x0000007015157812 */ /* 0x000fc800078ec0ff */
[----:B------:R-:W-:Y:S01]  /*23c20*/  LOP3.LUT R5, R8, R20, R21, 0xfe, !PT ;  /* 0x0000001408057212 */ /* 0x000fe200078efe15 */
[----:B------:R-:W1:Y:S03]  /*23c30*/  @P1 LDC R6, c[0x0][0x434] ;  /* 0x00010d00ff061b82 */ /* 0x000e660000000800 */
[----:B------:R-:W-:-:S05]  /*23c40*/  ISETP.GE.AND P0, PT, R5, R36, PT ;  /* 0x000000240500720c */ /* 0x000fca0003f06270 */
[----:B------:R-:W3:Y:S08]  /*23c50*/  @P1 LDC R7, c[0x0][0x438] ;  /* 0x00010e00ff071b82 */ /* 0x000ef00000000800 */
[----:B0-----:R-:W0:Y:S01]  /*23c60*/  @!P0 LDC.64 R2, c[0x0][0x428] ;  /* 0x00010a00ff028b82 */ /* 0x001e220000000a00 */
[----:B------:R-:W-:Y:S01]  /*23c70*/  LOP3.LUT R32, R32, 0xfffffffb, RZ, 0xc0, !PT ;  /* 0xfffffffb20207812 */ /* 0x000fe200078ec0ff */
[----:B------:R-:W-:Y:S01]  /*23c80*/  UMOV UR5, 0xffffffff ;  /* 0xffffffff00057882 */ /* 0x000fe20000000000 */
[----:B--2---:R-:W-:-:S04]  /*23c90*/  IMAD.IADD R5, R5, 0x1, R17 ;  /* 0x0000000105057824 */ /* 0x004fc800078e0211 */
[----:B-1----:R-:W-:-:S04]  /*23ca0*/  @P1 IMAD.HI.U32 R6, R5, R6, RZ ;  /* 0x0000000605061227 */ /* 0x002fc800078e00ff */
[----:B------:R-:W-:Y:S01]  /*23cb0*/  IMAD.MOV.U32 R4, RZ, RZ, R5 ;  /* 0x000000ffff047224 */ /* 0x000fe200078e0005 */
[----:B---3--:R-:W-:-:S05]  /*23cc0*/  @P1 SHF.R.U32.HI R4, RZ, R7, R6 ;  /* 0x00000007ff041219 */ /* 0x008fca0000011606 */
[----:B------:R-:W-:-:S04]  /*23cd0*/  IMAD.MOV R6, RZ, RZ, -R4 ;  /* 0x000000ffff067224 */ /* 0x000fc800078e0a04 */
[----:B------:R-:W-:Y:S01]  /*23ce0*/  IMAD R0, R0, R6, R5 ;  /* 0x0000000600007224 */ /* 0x000fe200078e0205 */
[----:B------:R-:W-:Y:S02]  /*23cf0*/  @!P0 SHF.R.S32.HI R5, RZ, 0x1f, R4 ;  /* 0x0000001fff058819 */ /* 0x000fe40000011404 */
[----:B------:R-:W-:Y:S01]  /*23d00*/  SHF.R.S32.HI R9, RZ, 0x1f, R34 ;  /* 0x0000001fff097819 */ /* 0x000fe20000011422 */
[----:B0-----:R-:W-:-:S04]  /*23d10*/  @!P0 IMAD.WIDE.U32 R4, R34, R2, R4 ;  /* 0x0000000222048225 */ /* 0x001fc800078e0004 */
[----:B------:R-:W-:Y:S01]  /*23d20*/  @!P0 IMAD R2, R9, R2, RZ ;  /* 0x0000000209028224 */ /* 0x000fe200078e02ff */
[----:B------:R-:W-:Y:S01]  /*23d30*/  MOV R6, UR38 ;  /* 0x0000002600067c02 */ /* 0x000fe20008000f00 */
[----:B------:R0:W-:Y:S02]  /*23d40*/  STL [R1+0x4], R9 ;  /* 0x0000040901007387 */ /* 0x0001e40000100800 */
[----:B------:R-:W-:Y:S02]  /*23d50*/  @!P0 IMAD R7, R34, R3, R2 ;  /* 0x0000000322078224 */ /* 0x000fe400078e0202 */
[----:B------:R-:W1:Y:S02]  /*23d60*/  @!P0 LDC.64 R2, c[0x0][0x418] ;  /* 0x00010600ff028b82 */ /* 0x000e640000000a00 */
[----:B------:R-:W-:Y:S01]  /*23d70*/  @!P0 IMAD.IADD R5, R5, 0x1, R7 ;  /* 0x0000000105058824 */ /* 0x000fe200078e0207 */
[----:B------:R-:W-:Y:S02]  /*23d80*/  ISETP.NE.AND P2, PT, R6, 0x3, PT ;  /* 0x000000030600780c */ /* 0x000fe40003f45270 */
[----:B-1----:R-:W-:-:S04]  /*23d90*/  @!P0 LEA R2, P1, R4, R2, 0x2 ;  /* 0x0000000204028211 */ /* 0x002fc800078210ff */
        /* <DEDUP_REMOVED lines=11> */
.L_x_2263:
[----:B------:R-:W-:Y:S05]  /*23e50*/  @!P2 BRA `(.L_x_2051) ;  /* 0x000000000004a947 */ /* 0x000fea0003800000 */
[----:B------:R-:W-:Y:S01]  /*23e60*/  BPT.TRAP 0x1 ;  /* 0x000000040000795c */ /* 0x000fe20000300000 */
.L_x_2051:
        /* <DEDUP_REMOVED lines=23> */
.L_x_2264:
[----:B------:R-:W-:Y:S05]  /*23fe0*/  BSYNC B0 ;  /* 0x0000000000007941 */ /* 0x000fea0003800000 */
.L_x_2052:
        /* <DEDUP_REMOVED lines=10> */
[----:B------:R-:W-:Y:S01]  /*24090*/  IMAD.IADD R3, R3, 0x1, R5 ;  /* 0x0000000103037824 */ /* 0x000fe200078e0205 */
[----:B------:R-:W-:Y:S01]  /*240a0*/  LEA R5, R24, R35, 0xe ;  /* 0x0000002318057211 */ /* 0x000fe200078e70ff */
[C---:B------:R-:W-:Y:S02]  /*240b0*/  IMAD R6, R4.reuse, UR5, R6 ;  /* 0x0000000504067c24 */ /* 0x040fe4000f8e0206 */
[----:B------:R-:W-:Y:S01]  /*240c0*/  IMAD.WIDE.U32 R2, R4, UR4, R2 ;  /* 0x0000000404027c25 */ /* 0x000fe2000f8e0002 */
[----:B------:R-:W-:-:S03]  /*240d0*/  ULDC.64 UR4, c[0x0][0x308] ;  /* 0x0000c20000047ab9 */ /* 0x000fc60000000a00 */
[----:B------:R-:W-:Y:S02]  /*240e0*/  IMAD.IADD R3, R3, 0x1, R6 ;  /* 0x0000000103037824 */ /* 0x000fe400078e0206 */
        /* <DEDUP_REMOVED lines=14> */
[----:B-1----:R-:W-:-:S05]  /*241d0*/  @P0 IMAD.X R2, RZ, RZ, R2, P1 ;  /* 0x000000ffff020224 */ /* 0x002fca00008e0602 */
        /* <DEDUP_REMOVED lines=74> */
.L_x_2282:
        /* <DEDUP_REMOVED lines=11> */
.L_x_2055:
        /* <DEDUP_REMOVED lines=11> */
.L_x_2056:
[----:B-1----:R1:W5:Y:S01]  /*247e0*/  LDL.LU R3, [R1+0xc] ;  /* 0x00000c0001037983 */ /* 0x0023620000300800 */
[----:B------:R1:W-:Y:S02]  /*247f0*/  SYNCS.ARRIVE.TRANS64.A1T0 RZ, [R7+URZ+0x28830], RZ ;  /* 0x028830ff07ff79a7 */ /* 0x0003e4000810003f */
[----:B------:R-:W-:Y:S05]  /*24800*/  WARPSYNC.ALL ;  /* 0x0000000000007948 */ /* 0x000fea0003800000 */
[----:B------:R-:W-:Y:S01]  /*24810*/  ULDC.64 UR4, c[0x0][0x298] ;  /* 0x0000a60000047ab9 */ /* 0x000fe20000000a00 */
[----:B------:R-:W-:Y:S01]  /*24820*/  ULDC.64 UR6, c[0x0][0xa00] ;  /* 0x0002800000067ab9 */ /* 0x000fe20000000a00 */
[----:B------:R-:W-:Y:S01]  /*24830*/  IADD3 R2, R22, 0x10400, RZ ;  /* 0x0001040016027810 */ /* 0x000fe20007ffe0ff */
[----:B------:R-:W-:Y:S01]  /*24840*/  BSSY B6, `(.L_x_2057) ;  /* 0x0000022000067945 */ /* 0x000fe20003800000 */
[----:B------:R-:W-:Y:S01]  /*24850*/  BAR.SYNC.DEFER_BLOCKING 0x8, 0x180 ;  /* 0x0206000000007b1d */ /* 0x000fe20000010000 */
[----:B------:R-:W-:-:S02]  /*24860*/  ISETP.NE.U32.AND P0, PT, RZ, UR6, PT ;  /* 0x00000006ff007c0c */ /* 0x000fc4000bf05070 */
[----:B------:R-:W-:Y:S02]  /*24870*/  LOP3.LUT P1, RZ, R2, 0x3ff, RZ, 0xc0, !PT ;  /* 0x000003ff02ff7812 */ /* 0x000fe4000782c0ff */
[----:B------:R-:W-:Y:S02]  /*24880*/  ISETP.NE.AND.EX P0, PT, RZ, UR7, PT, P0 ;  /* 0x00000007ff007c0c */ /* 0x000fe4000bf05300 */
[----:B-----5:R-:W-:Y:S01]  /*24890*/  SHF.R.S32.HI R0, RZ, 0x1f, R3 ;  /* 0x0000001fff007819 */ /* 0x020fe20000011403 */
[----:B0-----:R-:W-:-:S04]  /*248a0*/  IMAD.WIDE.U32 R4, R3, UR4, RZ ;  /* 0x0000000403047c25 */ /* 0x001fc8000f8e00ff */
[----:B------:R-:W-:Y:S01]  /*248b0*/  IMAD R0, R0, UR4, RZ ;  /* 0x0000000400007c24 */ /* 0x000fe2000f8e02ff */
[----:B------:R0:W-:Y:S03]  /*248c0*/  STL.64 [R1+0x10], R4 ;  /* 0x0000100401007387 */ /* 0x0001e60000100a00 */
[----:B------:R-:W-:Y:S01]  /*248d0*/  IMAD R2, R3, UR5, R0 ;  /* 0x0000000503027c24 */ /* 0x000fe2000f8e0200 */
[----:B------:R-:W-:-:S03]  /*248e0*/  SHF.R.S32.HI R0, RZ, 0x1f, R19 ;  /* 0x0000001fff007819 */ /* 0x000fc60000011413 */
[----:B------:R-:W-:Y:S01]  /*248f0*/  IMAD.IADD R3, R5, 0x1, R2 ;  /* 0x0000000105037824 */ /* 0x000fe200078e0202 */
[----:B------:R-:W-:Y:S02]  /*24900*/  SEL R2, R0, RZ, !P0 ;  /* 0x000000ff00027207 */ /* 0x000fe40004000000 */
[----:B------:R-:W-:Y:S02]  /*24910*/  SEL R0, R19, RZ, !P0 ;  /* 0x000000ff13007207 */ /* 0x000fe40004000000 */
[----:B------:R0:W-:Y:S04]  /*24920*/  STL [R1+0x20], R3 ;  /* 0x0000200301007387 */ /* 0x0001e80000100800 */
        /* <DEDUP_REMOVED lines=12> */
[----:B-1----:R-:W-:-:S02]  /*249f0*/  IMAD.U32 R7, RZ, RZ, UR7 ;  /* 0x00000007ff077e24 */ /* 0x002fc4000f8e00ff */
[----:B------:R-:W-:Y:S02]  /*24a00*/  IMAD.U32 R11, RZ, RZ, UR9 ;  /* 0x00000009ff0b7e24 */ /* 0x000fe4000f8e00ff */
[----:B------:R-:W-:Y:S02]  /*24a10*/  IMAD.MOV.U32 R8, RZ, RZ, 0x70 ;  /* 0x00000070ff087424 */ /* 0x000fe400078e00ff */
[----:B------:R-:W-:Y:S02]  /*24a20*/  IMAD.MOV.U32 R12, RZ, RZ, 0x1 ;  /* 0x00000001ff0c7424 */ /* 0x000fe400078e00ff */
[----:B------:R-:W-:-:S07]  /*24a30*/  IMAD.MOV.U32 R13, RZ, RZ, RZ ;  /* 0x000000ffff0d7224 */ /* 0x000fce00078e00ff */
[----:B------:R-:W-:-:S07]  /*24a40*/  LEPC R20, `(.L_x_2058) ;  /* 0x000000001014794e */ /* 0x000fce0000000000 */
[----:B0-----:R-:W-:Y:S05]  /*24a50*/  CALL.ABS.NOINC R2 ;  /* 0x0000000002007343 */ /* 0x001fea0003c00000 */
.L_x_2058:
[----:B------:R-:W-:Y:S05]  /*24a60*/  BSYNC B6 ;  /* 0x0000000000067941 */ /* 0x000fea0003800000 */
.L_x_2057:
[----:B------:R-:W2:Y:S01]  /*24a70*/  LDL.LU R20, [R1+0x20] ;  /* 0x0000200001147983 */ /* 0x000ea20000300800 */
[----:B------:R-:W-:Y:S01]  /*24a80*/  ULDC.64 UR4, c[0x0][0x2d8] ;  /* 0x0000b60000047ab9 */ /* 0x000fe20000000a00 */
[----:B------:R-:W3:Y:S01]  /*24a90*/  LDC R6, c[0x0][0x448] ;  /* 0x00011200ff067b82 */ /* 0x000ee20000000800 */
[----:B------:R-:W-:Y:S01]  /*24aa0*/  ULDC.64 UR6, c[0x0][0x280] ;  /* 0x0000a00000067ab9 */ /* 0x000fe20000000a00 */
[----:B0-----:R-:W2:Y:S04]  /*24ab0*/  LDL.LU.64 R2, [R1+0x10] ;  /* 0x0000100001027983 */ /* 0x001ea80000300a00 */
[----:B------:R-:W4:Y:S04]  /*24ac0*/  LDL.LU R0, [R1+0x24] ;  /* 0x0000240001007983 */ /* 0x000f280000300800 */
[----:B------:R-:W4:Y:S04]  /*24ad0*/  LDL.LU R21, [R1+0xc] ;  /* 0x00000c0001157983 */ /* 0x000f280000300800 */
[----:B------:R0:W5:Y:S01]  /*24ae0*/  LDL R8, [R1+0x8] ;  /* 0x0000080001087983 */ /* 0x0001620000100800 */
[----:B---3--:R-:W-:-:S13]  /*24af0*/  ISETP.NE.AND P0, PT, R6, 0x1, PT ;  /* 0x000000010600780c */ /* 0x008fda0003f05270 */
[----:B-1----:R-:W1:Y:S01]  /*24b00*/  @P0 LDC R7, c[0x0][0x44c] ;  /* 0x00011300ff070b82 */ /* 0x002e620000000800 */
[----:B--2---:R-:W-:Y:S02]  /*24b10*/  IMAD.MOV.U32 R3, RZ, RZ, R20 ;  /* 0x000000ffff037224 */ /* 0x004fe400078e0014 */
[----:B------:R-:W2:Y:S01]  /*24b20*/  S2R R20, SR_TID.X ;  /* 0x0000000000147919 */ /* 0x000ea20000002100 */
[----:B------:R-:W-:-:S04]  /*24b30*/  IMAD.WIDE.U32 R2, R18, UR4, R2 ;  /* 0x0000000412027c25 */ /* 0x000fc8000f8e0002 */
[----:B------:R-:W-:Y:S01]  /*24b40*/  IMAD R3, R18, UR5, R3 ;  /* 0x0000000512037c24 */ /* 0x000fe2000f8e0203 */
[----:B------:R-:W-:Y:S02]  /*24b50*/  ULDC.64 UR4, c[0x0][0x2e0] ;  /* 0x0000b80000047ab9 */ /* 0x000fe40000000a00 */
[----:B----4-:R-:W-:Y:S02]  /*24b60*/  IMAD R0, R0, UR4, RZ ;  /* 0x0000000400007c24 */ /* 0x010fe4000f8e02ff */
[----:B------:R-:W-:-:S04]  /*24b70*/  IMAD.WIDE.U32 R2, R21, UR4, R2 ;  /* 0x0000000415027c25 */ /* 0x000fc8000f8e0002 */
[----:B------:R-:W-:Y:S01]  /*24b80*/  IMAD R0, R21, UR5, R0 ;  /* 0x0000000515007c24 */ /* 0x000fe2000f8e0200 */
[----:B------:R-:W-:Y:S01]  /*24b90*/  ULDC.64 UR4, c[0x0][0x2d0] ;  /* 0x0000b40000047ab9 */ /* 0x000fe20000000a00 */
[----:B------:R-:W3:Y:S02]  /*24ba0*/  S2R R21, SR_TID.X ;  /* 0x0000000000157919 */ /* 0x000ee40000002100 */
[----:B------:R-:W-:Y:S02]  /*24bb0*/  IMAD.IADD R3, R3, 0x1, R0 ;  /* 0x0000000103037824 */ /* 0x000fe400078e0200 */
[----:B------:R-:W4:Y:S01]  /*24bc0*/  @P0 LDC R0, c[0x0][0x450] ;  /* 0x00011400ff000b82 */ /* 0x000f220000000800 */
[----:B--2---:R-:W-:-:S04]  /*24bd0*/  LOP3.LUT R20, R20, 0x7f, RZ, 0xc0, !PT ;  /* 0x0000007f14147812 */ /* 0x004fc800078ec0ff */
[----:B------:R-:W-:Y:S02]  /*24be0*/  SHF.R.U32.HI R20, RZ, 0x3, R20 ;  /* 0x00000003ff147819 */ /* 0x000fe40000011614 */
[----:B---3--:R-:W-:-:S04]  /*24bf0*/  SHF.L.U32 R21, R21, 0x4, RZ ;  /* 0x0000000415157819 */ /* 0x008fc800000006ff */
[----:B------:R-:W-:-:S04]  /*24c00*/  LOP3.LUT R21, R21, 0x70, RZ, 0xc0, !PT ;  /* 0x0000007015157812 */ /* 0x000fc800078ec0ff */
[----:B------:R-:W-:-:S05]  /*24c10*/  LOP3.LUT R20, R20, R21, RZ, 0xfc, !PT ;  /* 0x0000001514147212 */ /* 0x000fca00078efcff */
[----:B------:R-:W-:-:S04]  /*24c20*/  IMAD.IADD R5, R20, 0x1, R27 ;  /* 0x0000000114057824 */ /* 0x000fc800078e021b */
[----:B-1----:R-:W-:-:S04]  /*24c30*/  @P0 IMAD.HI.U32 R7, R5, R7, RZ ;  /* 0x0000000705070227 */ /* 0x002fc800078e00ff */
[----:B------:R-:W-:Y:S01]  /*24c40*/  IMAD.MOV.U32 R4, RZ, RZ, R5 ;  /* 0x000000ffff047224 */ /* 0x000fe200078e0005 */
[----:B----4-:R-:W-:Y:S01]  /*24c50*/  @P0 SHF.R.U32.HI R4, RZ, R0, R7 ;  /* 0x00000000ff040219 */ /* 0x010fe20000011607 */
[----:B------:R-:W1:Y:S04]  /*24c60*/  S2R R20, SR_TID.X ;  /* 0x0000000000147919 */ /* 0x000e680000002100 */
[----:B------:R-:W-:-:S04]  /*24c70*/  IMAD.MOV R0, RZ, RZ, -R4 ;  /* 0x000000ffff007224 */ /* 0x000fc800078e0a04 */
        /* <DEDUP_REMOVED lines=9> */
[----:B------:R-:W-:Y:S01]  /*24d10*/  IMAD.WIDE.U32 R2, R0, UR4, R2 ;  /* 0x0000000400027c25 */ /* 0x000fe2000f8e0002 */
[----:B------:R-:W-:-:S03]  /*24d20*/  ULDC UR4, c[0x0][0x2b8] ;  /* 0x0000ae0000047ab9 */ /* 0x000fc60000000800 */
[----:B------:R-:W-:Y:S01]  /*24d30*/  IMAD R5, R0, UR5, R4 ;  /* 0x0000000500057c24 */ /* 0x000fe2000f8e0204 */
[----:B------:R-:W-:Y:S02]  /*24d40*/  LEA R0, P2, R2, UR6, 0x1 ;  /* 0x0000000602007c11 */ /* 0x000fe4000f8408ff */
[----:B------:R-:W-:Y:S02]  /*24d50*/  ISETP.GE.AND P0, PT, R31, UR4, PT ;  /* 0x000000041f007c0c */ /* 0x000fe4000bf06270 */
[----:B------:R-:W-:Y:S02]  /*24d60*/  IADD3 R3, R3, R5, RZ ;  /* 0x0000000503037210 */ /* 0x000fe40007ffe0ff */
[----:B------:R-:W-:Y:S01]  /*24d70*/  ISETP.GE.AND P1, PT, R30, UR4, PT ;  /* 0x000000041e007c0c */ /* 0x000fe2000bf26270 */
[----:B------:R-:W-:Y:S01]  /*24d80*/  UMOV UR4, 0xffffffff ;  /* 0xffffffff00047882 */ /* 0x000fe20000000000 */
[----:B-1----:R-:W-:Y:S02]  /*24d90*/  LOP3.LUT R20, R20, 0x7f, RZ, 0xc0, !PT ;  /* 0x0000007f14147812 */ /* 0x002fe400078ec0ff */
[----:B------:R-:W-:-:S02]  /*24da0*/  LEA.HI.X R4, R2, UR7, R3, 0x1, P2 ;  /* 0x0000000702047c11 */ /* 0x000fc400090f0c03 */
        /* <DEDUP_REMOVED lines=18> */
[----:B-1----:R-:W-:Y:S01]  /*24ed0*/  @!P3 IMAD.X R5, RZ, RZ, R2, P2 ;  /* 0x000000ffff05b224 */ /* 0x002fe200010e0602 */
[----:B------:R-:W-:Y:S02]  /*24ee0*/  @!P3 MOV R2, R14 ;  /* 0x0000000e0002b202 */ /* 0x000fe40000000f00 */
[----:B------:R-:W0:Y:S01]  /*24ef0*/  SHFL.IDX PT, R14, R0, 0x2, 0x181f ;  /* 0x00581f00000e7f89 */ /* 0x000e2200000e0000 */
[----:B------:R-:W-:-:S05]  /*24f00*/  @!P3 IMAD.MOV.U32 R3, RZ, RZ, R5 ;  /* 0x000000ffff03b224 */ /* 0x000fca00078e0005 */
[----:B------:R-:W-:Y:S04]  /*24f10*/  @!P3 LDGSTS.E.BYPASS.LTC128B.128 [R8+0x10c00], desc[UR54][R2.64], !P0 ;  /* 0x10c000000208bfae */ /* 0x000fe8000c101d76 */
[----:B------:R1:W-:Y:S01]  /*24f20*/  @!P3 LDGSTS.E.BYPASS.LTC128B.128 [R8+0x14c00], desc[UR54][R2.64+0x80], !P1 ;  /* 0x14c000800208bfae */ /* 0x0003e2000c901d76 */
[----:B------:R-:W-:Y:S02]  /*24f30*/  ISETP.GE.AND P3, PT, R6, R33, PT ;  /* 0x000000210600720c */ /* 0x000fe40003f66270 */
[----:B------:R-:W-:Y:S01]  /*24f40*/  IADD3 R6, R27, 0x30, RZ ;  /* 0x000000301b067810 */ /* 0x000fe20007ffe0ff */
        /* <DEDUP_REMOVED lines=48> */
.L_x_2299:
        /* <DEDUP_REMOVED lines=11> */
.L_x_2061:
[----:B------:R-:W-:Y:S05]  /*25300*/  BSYNC B0 ;  /* 0x0000000000007941 */ /* 0x000fea0003800000 */
.L_x_2060:
[----:B------:R-:W-:Y:S01]  /*25310*/  NOP ;  /* 0x0000000000007918 */ /* 0x000fe20000000000 */
[----:B------:R-:W-:-:S13]  /*25320*/  PLOP3.LUT P0, PT, PT, PT, PT, 0x80, 0x0 ;  /* 0x000000000000781c */ /* 0x000fda0003f0f070 */
.L_x_2062:
[----:B------:R-:W-:Y:S02]  /*25330*/  PLOP3.LUT P1, PT, P1, P0, PT, 0xa2, 0x0 ;  /* 0x000000000000781c */ /* 0x000fe40000f21472 */
[----:B------:R-:W-:-:S08]  /*25340*/  @P0 R2UR P1, UR4, R22 ;  /* 0x00000000160402ca */ /* 0x000fd00000020000 */
[----:B------:R-:W-:-:S05]  /*25350*/  @P0 PLOP3.LUT P0, PT, P1, PT, PT, 0x80, 0x0 ;  /* 0x000000000000081c */ /* 0x000fca0000f0f070 */
[----:B------:R-:W-:Y:S01]  /*25360*/  @!P1 SYNCS.ARRIVE.TRANS64.RED.A0T1 RZ, [UR4+0x28800], RZ ;  /* 0x028800ffffff99a7 */ /* 0x000fe20008200404 */
[----:B------:R-:W-:Y:S07]  /*25370*/  @!P1 ARRIVES.LDGSTSBAR.64.TRANSCNT [UR4+0x28800] ;  /* 0x02880000ff0099b0 */ /* 0x000fee0008000a84 */
[----:B------:R-:W-:Y:S05]  /*25380*/  @P0 BRA.U.ANY `(.L_x_2062) ;  /* 0xfffffffd00e80947 */ /* 0x000fea000393ffff */
[----:B0-----:R-:W3:Y:S02]  /*25390*/  LDL.LU R2, [R1+0x1c] ;  /* 0x00001c0001027983 */ /* 0x001ee40000300800 */
[----:B---3--:R-:W-:-:S04]  /*253a0*/  IADD3 R2, R2, 0x1, RZ ;  /* 0x0000000102027810 */ /* 0x008fc80007ffe0ff */
[----:B------:R-:W-:Y:S01]  /*253b0*/  LEA.HI R0, R2, R2, RZ, 0x1 ;  /* 0x0000000202007211 */ /* 0x000fe200078f08ff */
[----:B------:R0:W-:Y:S03]  /*253c0*/  STL [R1+0x1c], R2 ;  /* 0x00001c0201007387 */ /* 0x0001e60000100800 */
        /* <DEDUP_REMOVED lines=11> */
.L_x_2300:
[----:B------:R-:W-:Y:S05]  /*25480*/  BSYNC B0 ;  /* 0x0000000000007941 */ /* 0x000fea0003800000 */
.L_x_2063:
        /* <DEDUP_REMOVED lines=8> */
.L_x_2079:
[----:B------:R-:W3:Y:S01]  /*25510*/  LDL R7, [R1] ;  /* 0x0000000001077983 */ /* 0x000ee20000100800 */
[----:B------:R-:W1:Y:S03]  /*25520*/  LDC R0, c[0x0][0x430] ;  /* 0x00010c00ff007b82 */ /* 0x000e660000000800 */
[----:B------:R-:W4:Y:S01]  /*25530*/  LDL R5, [R1+0x4] ;  /* 0x0000040001057983 */ /* 0x000f220000100800 */
[----:B------:R-:W-:Y:S05]  /*25540*/  YIELD ;  /* 0x0000000000007946 */ /* 0x000fea0003800000 */
[----:B------:R-:W5:Y:S01]  /*25550*/  S2R R2, SR_TID.X ;  /* 0x0000000000027919 */ /* 0x000f620000002100 */
[----:B------:R-:W-:Y:S01]  /*25560*/  ULDC.64 UR4, c[0x0][0x428] ;  /* 0x00010a0000047ab9 */ /* 0x000fe20000000a00 */
[----:B------:R-:W2:Y:S01]  /*25570*/  S2R R4, SR_TID.X ;  /* 0x0000000000047919 */ /* 0x000ea20000002100 */
[----:B-1----:R-:W-:-:S13]  /*25580*/  ISETP.NE.AND P0, PT, R0, 0x1, PT ;  /* 0x000000010000780c */ /* 0x002fda0003f05270 */
[----:B0-----:R-:W0:Y:S01]  /*25590*/  @P0 LDC R3, c[0x0][0x434] ;  /* 0x00010d00ff030b82 */ /* 0x001e220000000800 */
[----:B-----5:R-:W-:-:S07]  /*255a0*/  LOP3.LUT R2, R2, 0x7f, RZ, 0xc0, !PT ;  /* 0x0000007f02027812 */ /* 0x020fce00078ec0ff */
[----:B------:R-:W1:Y:S01]  /*255b0*/  @P0 LDC R8, c[0x0][0x438] ;  /* 0x00010e00ff080b82 */ /* 0x000e620000000800 */
[----:B------:R-:W-:Y:S02]  /*255c0*/  SHF.R.U32.HI R2, RZ, 0x3, R2 ;  /* 0x00000003ff027819 */ /* 0x000fe40000011602 */
[----:B--2---:R-:W-:-:S03]  /*255d0*/  SHF.L.U32 R4, R4, 0x4, RZ ;  /* 0x0000000404047819 */ /* 0x004fc600000006ff */
[----:B------:R-:W-:Y:S01]  /*255e0*/  IMAD R2, R6, 0x80, R2 ;  /* 0x0000008006027824 */ /* 0x000fe200078e0202 */
[----:B------:R-:W-:-:S04]  /*255f0*/  LOP3.LUT R4, R4, 0x70, RZ, 0xc0, !PT ;  /* 0x0000007004047812 */ /* 0x000fc800078ec0ff */
[----:B---3--:R-:W-:Y:S01]  /*25600*/  IADD3 R4, R4, R2, R7 ;  /* 0x0000000204047210 */ /* 0x008fe20007ffe007 */
[----:B----4-:R-:W-:-:S04]  /*25610*/  IMAD R5, R5, UR4, RZ ;  /* 0x0000000405057c24 */ /* 0x010fc8000f8e02ff */
[----:B0-----:R-:W-:-:S04]  /*25620*/  @P0 IMAD.HI.U32 R3, R4, R3, RZ ;  /* 0x0000000304030227 */ /* 0x001fc800078e00ff */
[----:B------:R-:W-:Y:S01]  /*25630*/  IMAD.MOV.U32 R2, RZ, RZ, R4 ;  /* 0x000000ffff027224 */ /* 0x000fe200078e0004 */
[----:B-1----:R-:W-:Y:S01]  /*25640*/  @P0 SHF.R.U32.HI R2, RZ, R8, R3 ;  /* 0x00000008ff020219 */ /* 0x002fe20000011603 */
[----:B------:R-:W-:-:S04]  /*25650*/  IMAD R5, R34, UR5, R5 ;  /* 0x0000000522057c24 */ /* 0x000fc8000f8e0205 */
[----:B------:R-:W-:-:S04]  /*25660*/  IMAD.MOV R3, RZ, RZ, -R2 ;  /* 0x000000ffff037224 */ /* 0x000fc800078e0a02 */
[----:B------:R-:W-:Y:S01]  /*25670*/  IMAD R0, R0, R3, R4 ;  /* 0x0000000300007224 */ /* 0x000fe200078e0204 */
[----:B------:R-:W-:-:S03]  /*25680*/  SHF.R.S32.HI R3, RZ, 0x1f, R2 ;  /* 0x0000001fff037819 */ /* 0x000fc60000011402 */
[----:B------:R-:W-:Y:S01]  /*25690*/  IMAD.WIDE.U32 R2, R34, UR4, R2 ;  /* 0x0000000422027c25 */ /* 0x000fe2000f8e0002 */
[----:B------:R-:W-:-:S03]  /*256a0*/  ULDC.64 UR4, c[0x0][0x418] ;  /* 0x0001060000047ab9 */ /* 0x000fc60000000a00 */
[----:B------:R-:W-:Y:S01]  /*256b0*/  IMAD.IADD R3, R5, 0x1, R3 ;  /* 0x0000000105037824 */ /* 0x000fe200078e0203 */
[----:B------:R-:W-:-:S04]  /*256c0*/  LEA R4, P0, R2, UR4, 0x2 ;  /* 0x0000000402047c11 */ /* 0x000fc8000f8010ff */
[----:B------:R-:W-:-:S05]  /*256d0*/  LEA.HI.X R5, R2, UR5, R3, 0x2, P0 ;  /* 0x0000000502057c11 */ /* 0x000fca00080f1403 */
[----:B------:R-:W2:Y:S01]  /*256e0*/  LDG.E R4, desc[UR54][R4.64] ;  /* 0x0000003604047981 */ /* 0x000ea2000c1e1900 */
[----:B------:R-:W-:Y:S01]  /*256f0*/  MOV R7, UR38 ;  /* 0x0000002600077c02 */ /* 0x000fe20008000f00 */
[----:B------:R-:W-:Y:S02]  /*25700*/  VIADD R24, R10, 0x1 ;  /* 0x000000010a187836 */ /* 0x000fe40000000000 */
[----:B------:R-:W-:Y:S01]  /*25710*/  IMAD.MOV.U32 R25, RZ, RZ, R6 ;  /* 0x000000ffff197224 */ /* 0x000fe200078e0006 */
[----:B------:R-:W-:Y:S02]  /*25720*/  ISETP.NE.AND P3, PT, R7, 0x3, PT ;  /* 0x000000030700780c */ /* 0x000fe40003f65270 */
[----:B------:R-:W-:-:S04]  /*25730*/  ISETP.NE.AND P0, PT, R24, 0x2, PT ;  /* 0x000000021800780c */ /* 0x000fc80003f05270 */
[----:B------:R-:W-:Y:S02]  /*25740*/  SEL R3, RZ, 0x1, P0 ;  /* 0x00000001ff037807 */ /* 0x000fe40000000000 */
[----:B------:R-:W-:Y:S02]  /*25750*/  SEL R24, R24, RZ, P0 ;  /* 0x000000ff18187207 */ /* 0x000fe40000000000 */
[----:B------:R-:W-:Y:S02]  /*25760*/  LOP3.LUT R28, R20, R3, RZ, 0x3c, !PT ;  /* 0x00000003141c7212 */ /* 0x000fe400078e3cff */
[----:B--2---:R-:W-:Y:S01]  /*25770*/  SHF.R.S32.HI R27, RZ, 0x1f, R4 ;  /* 0x0000001fff1b7819 */ /* 0x004fe20000011404 */
[----:B------:R-:W-:Y:S06]  /*25780*/  @!P3 BRA `(.L_x_2067) ;  /* 0x000000000004b947 */ /* 0x000fec0003800000 */
[----:B------:R-:W-:Y:S01]  /*25790*/  BPT.TRAP 0x1 ;  /* 0x000000040000795c */ /* 0x000fe20000300000 */
.L_x_2067:
[----:B------:R-:W-:Y:S01]  /*257a0*/  IMAD R6, R24, 0x8, R22 ;  /* 0x0000000818067824 */ /* 0x000fe200078e0216 */
[----:B------:R-:W-:Y:S01]  /*257b0*/  SHF.L.U32 R3, R28, 0x1f, RZ ;  /* 0x0000001f1c037819 */ /* 0x000fe200000006ff */
[----:B------:R-:W-:Y:S03]  /*257c0*/  BSSY B1, `(.L_x_2068) ;  /* 0x0000003000017945 */ /* 0x000fe60003800000 */
[----:B------:R-:W0:Y:S02]  /*257d0*/  SYNCS.PHASECHK.TRANS64.TRYWAIT P0, [R6+URZ+0x28840], R3 ;  /* 0x02884003060075a7 */ /* 0x000e24000800017f */
[----:B0-----:R-:W-:Y:S05]  /*257e0*/  @!P0 BRA `(.L_x_2069) ;  /* 0x0000007000908947 */ /* 0x001fea0003800000 */
.L_x_2301:
[----:B------:R-:W-:Y:S05]  /*257f0*/  BSYNC B1 ;  /* 0x0000000000017941 */ /* 0x000fea0003800000 */
.L_x_2068:
        /* <DEDUP_REMOVED lines=63> */
[----:B------:R-:W2:Y:S01]  /*25bf0*/  SHFL.IDX PT, R9, R9, 0x7, 0x181f ;  /* 0x00f81f0009097f89 */ /* 0x000ea200000e0000 */
[----:B0-----:R-:W-:-:S05]  /*25c00*/  IADD3 R2, P0, R2, R5, RZ ;  /* 0x0000000502027210 */ /* 0x001fca0007f1e0ff */
[----:B-1----:R-:W-:-:S05]  /*25c10*/  IMAD.X R3, RZ, RZ, R3, P0 ;  /* 0x000000ffff037224 */ /* 0x002fca00000e0603 */
[----:B------:R-:W-:Y:S04]  /*25c20*/  LDGSTS.E.BYPASS.LTC128B.128 [R8+0x1b400], desc[UR54][R2.64], !P4 ;  /* 0x1b40000002087fae */ /* 0x000fe8000e101d76 */
[----:B------:R0:W-:Y:S04]  /*25c30*/  LDGSTS.E.BYPASS.LTC128B.128 [R8+0x1f400], desc[UR54][R2.64+0x80], !P3 ;  /* 0x1f40008002087fae */ /* 0x0001e8000d901d76 */
[----:B0-2---:R0:W1:Y:S02]  /*25c40*/  SHFL.IDX PT, R2, R7, 0x7, 0x181f ;  /* 0x00f81f0007027f89 */ /* 0x00506400000e0000 */
.L_x_2319:
        /* <DEDUP_REMOVED lines=9> */
.L_x_2071:
        /* <DEDUP_REMOVED lines=11> */
.L_x_2072:
[----:B------:R1:W-:Y:S01]  /*25d90*/  SYNCS.ARRIVE.TRANS64.A1T0 RZ, [R6+URZ+0x28830], RZ ;  /* 0x028830ff06ff79a7 */ /* 0x0003e2000810003f */
[----:B------:R-:W-:Y:S05]  /*25da0*/  @!P4 BRA `(.L_x_2073) ;  /* 0x000000000004c947 */ /* 0x000fea0003800000 */
[----:B------:R-:W-:Y:S01]  /*25db0*/  BPT.TRAP 0x1 ;  /* 0x000000040000795c */ /* 0x000fe20000300000 */
.L_x_2073:
[----:B------:R-:W-:Y:S01]  /*25dc0*/  SHF.L.U32 R2, R20, 0x1f, RZ ;  /* 0x0000001f14027819 */ /* 0x000fe200000006ff */
[----:B-1----:R-:W-:Y:S01]  /*25dd0*/  IMAD R6, R10, 0x8, R22 ;  /* 0x000000080a067824 */ /* 0x002fe200078e0216 */
[----:B------:R-:W-:Y:S03]  /*25de0*/  BSSY B1, `(.L_x_2074) ;  /* 0x0000003000017945 */ /* 0x000fe60003800000 */
[----:B------:R-:W1:Y:S02]  /*25df0*/  SYNCS.PHASECHK.TRANS64.TRYWAIT P0, [R6+URZ+0x28860], R2 ;  /* 0x02886002060075a7 */ /* 0x000e64000800017f */
[----:B-1----:R-:W-:Y:S05]  /*25e00*/  @!P0 BRA `(.L_x_2075) ;  /* 0x0000007400688947 */ /* 0x002fea0003800000 */
.L_x_2320:
[----:B------:R-:W-:Y:S05]  /*25e10*/  BSYNC B1 ;  /* 0x0000000000017941 */ /* 0x000fea0003800000 */
.L_x_2074:
[----:B------:R-:W2:Y:S01]  /*25e20*/  S2R R3, SR_TID.X ;  /* 0x0000000000037919 */ /* 0x000ea20000002100 */
[----:B------:R-:W-:Y:S01]  /*25e30*/  UMOV UR4, 0xffffffff ;  /* 0xffffffff00047882 */ /* 0x000fe20000000000 */
[----:B------:R-:W-:Y:S01]  /*25e40*/  IMAD R8, R33, -0x80, R36 ;  /* 0xffffff8021087824 */ /* 0x000fe200078e0224 */
[----:B0-----:R-:W-:Y:S02]  /*25e50*/  LEA R7, R10, R35, 0xe ;  /* 0x000000230a077211 */ /* 0x001fe400078e70ff */
[----:B--2---:R-:W-:-:S04]  /*25e60*/  LOP3.LUT R3, R3, 0x7f, RZ, 0xc0, !PT ;  /* 0x0000007f03037812 */ /* 0x004fc800078ec0ff */
[----:B------:R-:W-:-:S05]  /*25e70*/  SHF.R.U32.HI R3, RZ, 0x3, R3 ;  /* 0x00000003ff037819 */ /* 0x000fca0000011603 */
[----:B------:R-:W-:Y:S01]  /*25e80*/  IMAD.IADD R8, R8, 0x1, -R3 ;  /* 0x0000000108087824 */ /* 0x000fe200078e0a03 */
[----:B------:R-:W-:Y:S06]  /*25e90*/  BRA.DIV UR4, `(.L_x_2076) ;  /* 0x0000007604587947 */ /* 0x000fec000b800000 */
[----:B-1----:R-:W0:Y:S01]  /*25ea0*/  SHFL.IDX PT, R2, R17, RZ, 0x181f ;  /* 0x00181fff11027589 */ /* 0x002e2200000e0000 */
[----:B------:R-:W-:-:S03]  /*25eb0*/  IMAD R7, R7, 0x2, R22 ;  /* 0x0000000207077824 */ /* 0x000fc600078e0216 */
[----:B------:R-:W1:Y:S04]  /*25ec0*/  SHFL.IDX PT, R3, R23, RZ, 0x181f ;  /* 0x00181fff17037589 */ /* 0x000e6800000e0000 */
[----:B------:R-:W-:Y:S01]  /*25ed0*/  SHFL.IDX PT, R14, R17, 0x7, 0x181f ;  /* 0x00f81f00110e7f89 */ /* 0x000fe200000e0000 */
        /* <DEDUP_REMOVED lines=55> */
.L_x_2338:
        /* <DEDUP_REMOVED lines=27> */
.L_x_2077:
        /* <DEDUP_REMOVED lines=11> */
.L_x_2078:
[C---:B------:R-:W-:Y:S01]  /*264b0*/  ISETP.GT.AND P0, PT, R25.reuse, R37, PT ;  /* 0x000000251900720c */ /* 0x040fe20003f04270 */
[----:B------:R0:W-:Y:S01]  /*264c0*/  SYNCS.ARRIVE.TRANS64.A1T0 RZ, [R6+URZ+0x28850], RZ ;  /* 0x028850ff06ff79a7 */ /* 0x0001e2000810003f */
[----:B------:R-:W-:Y:S02]  /*264d0*/  IMAD.MOV.U32 R10, RZ, RZ, R24 ;  /* 0x000000ffff0a7224 */ /* 0x000fe400078e0018 */
[----:B------:R-:W-:Y:S02]  /*264e0*/  IMAD.MOV.U32 R20, RZ, RZ, R28 ;  /* 0x000000ffff147224 */ /* 0x000fe400078e001c */
[----:B------:R-:W-:Y:S02]  /*264f0*/  IMAD.MOV.U32 R33, RZ, RZ, R25 ;  /* 0x000000ffff217224 */ /* 0x000fe400078e0019 */
[----:B0-----:R-:W-:-:S05]  /*26500*/  VIADD R6, R25, 0xffffffff ;  /* 0xffffffff19067836 */ /* 0x001fca0000000000 */
[----:B------:R-:W-:Y:S05]  /*26510*/  @P0 BRA `(.L_x_2079) ;  /* 0xffffffec00fc0947 */ /* 0x000fea000383ffff */
.L_x_2066:
[----:B------:R-:W-:Y:S05]  /*26520*/  BSYNC B0 ;  /* 0x0000000000007941 */ /* 0x000fea0003800000 */
.L_x_2065:
        /* <DEDUP_REMOVED lines=17> */
.L_x_2081:
[----:B------:R-:W-:Y:S05]  /*26640*/  BSYNC B0 ;  /* 0x0000000000007941 */ /* 0x000fea0003800000 */
.L_x_2080:
[----:B------:R-:W-:-:S04]  /*26650*/  MOV R0, UR38 ;  /* 0x0000002600007c02 */ /* 0x000fc80008000f00 */
[----:B------:R-:W-:-:S13]  /*26660*/  ISETP.NE.AND P0, PT, R0, 0x3, PT ;  /* 0x000000030000780c */ /* 0x000fda0003f05270 */
[----:B------:R-:W-:Y:S05]  /*26670*/  @!P0 BRA `(.L_x_2082) ;  /* 0x0000000000048947 */ /* 0x000fea0003800000 */
[----:B------:R-:W-:Y:S01]  /*26680*/  BPT.TRAP 0x1 ;  /* 0x000000040000795c */ /* 0x000fe20000300000 */
.L_x_2082:
[----:B------:R-:W-:Y:S01]  /*26690*/  IMAD R0, R24, 0x8, R22 ;  /* 0x0000000818007824 */ /* 0x000fe200078e0216 */
[----:B0-----:R-:W-:Y:S01]  /*266a0*/  SHF.L.U32 R3, R28, 0x1f, RZ ;  /* 0x0000001f1c037819 */ /* 0x001fe200000006ff */
[----:B------:R-:W-:Y:S01]  /*266b0*/  BSSY B0, `(.L_x_2083) ;  /* 0x0000004000007945 */ /* 0x000fe20003800000 */
[----:B------:R-:W-:Y:S02]  /*266c0*/  IMAD R6, R25, -0x80, R36 ;  /* 0xffffff8019067824 */ /* 0x000fe400078e0224 */
[----:B------:R-:W0:Y:S02]  /*266d0*/  SYNCS.PHASECHK.TRANS64.TRYWAIT P0, [R0+URZ+0x28860], R3 ;  /* 0x02886003000075a7 */ /* 0x000e24000800017f */
[----:B0-----:R-:W-:Y:S05]  /*266e0*/  @!P0 BRA `(.L_x_2084) ;  /* 0x0000007400cc8947 */ /* 0x001fea0003800000 */
.L_x_2339:
[----:B------:R-:W-:Y:S05]  /*266f0*/  BSYNC B0 ;  /* 0x0000000000007941 */ /* 0x000fea0003800000 */
.L_x_2083:
        /* <DEDUP_REMOVED lines=70> */
.L_x_2357:
        /* <DEDUP_REMOVED lines=11> */
.L_x_2086:
        /* <DEDUP_REMOVED lines=11> */
.L_x_2087:
[----:B------:R0:W-:Y:S01]  /*26cc0*/  SYNCS.ARRIVE.TRANS64.A1T0 RZ, [R0+URZ+0x28850], RZ ;  /* 0x028850ff00ff79a7 */ /* 0x0001e2000810003f */
[----:B------:R-:W-:-:S05]  /*26cd0*/  VIADD R24, R24, 0x1 ;  /* 0x0000000118187836 */ /* 0x000fca0000000000 */
[----:B------:R-:W-:-:S04]  /*26ce0*/  ISETP.NE.AND P0, PT, R24, 0x2, PT ;  /* 0x000000021800780c */ /* 0x000fc80003f05270 */
[----:B------:R-:W-:Y:S02]  /*26cf0*/  SEL R3, RZ, 0x1, P0 ;  /* 0x00000001ff037807 */ /* 0x000fe40000000000 */
[----:B------:R-:W-:Y:S02]  /*26d00*/  SEL R24, R24, RZ, P0 ;  /* 0x000000ff18187207 */ /* 0x000fe40000000000 */
[----:B0-----:R-:W-:-:S07]  /*26d10*/  LOP3.LUT R28, R28, R3, RZ, 0x3c, !PT ;  /* 0x000000031c1c7212 */ /* 0x001fce00078e3cff */
.L_x_2044:
[----:B------:R-:W-:Y:S05]  /*26d20*/  BSYNC B7 ;  /* 0x0000000000077941 */ /* 0x000fea0003800000 */
.L_x_2042:
[----:B------:R-:W-:-:S13]  /*26d30*/  LOP3.LUT P0, RZ, R32, 0x8, RZ, 0xc0, !PT ;  /* 0x0000000820ff7812 */ /* 0x000fda000780c0ff */
[----:B------:R-:W-:Y:S05]  /*26d40*/  @!P0 BRA `(.L_x_2088) ;  /* 0x0000000000248947 */ /* 0x000fea0003800000 */
[----:B------:R-:W-:Y:S05]  /*26d50*/  WARPSYNC.ALL ;  /* 0x0000000000007948 */ /* 0x000fea0003800000 */
[----:B------:R-:W1:Y:S08]  /*26d60*/  S2UR UR5, SR_CgaCtaId ;  /* 0x00000000000579c3 */ /* 0x000e700000008800 */
[----:B------:R-:W-:Y:S06]  /*26d70*/  BAR.SYNC.DEFER_BLOCKING 0x5, 0x180 ;  /* 0x0146000000007b1d */ /* 0x000fec0000010000 */
[----:B------:R-:W-:-:S02]  /*26d80*/  UMOV UR4, 0x400 ;  /* 0x0000040000047882 */ /* 0x000fc40000000000 */
[----:B-1----:R-:W-:-:S06]  /*26d90*/  ULEA UR4, UR5, UR4, 0x18 ;  /* 0x0000000405047291 */ /* 0x002fcc000f8ec03f */
[----:B------:R-:W-:-:S05]  /*26da0*/  IMAD.U32 R22, RZ, RZ, UR4 ;  /* 0x00000004ff167e24 */ /* 0x000fca000f8e00ff */
[----:B------:R1:W2:Y:S01]  /*26db0*/  LDS.128 R16, [R22+0x288d0] ;  /* 0x0288d00016107984 */ /* 0x0002a20000000c00 */
[----:B------:R-:W-:Y:S06]  /*26dc0*/  BAR.ARV 0x4, 0x180 ;  /* 0x0106000000007b1d */ /* 0x000fec0000002000 */
[----:B------:R-:W-:Y:S05]  /*26dd0*/  BRA `(.L_x_2089) ;  /* 0x0000000c00d47947 */ /* 0x000fea0003800000 */
.L_x_2088:
[----:B------:R-:W1:Y:S01]  /*26de0*/  S2R R8, SR_TID.X ;  /* 0x0000000000087919 */ /* 0x000e620000002100 */
[----:B------:R-:W-:Y:S01]  /*26df0*/  UMOV UR4, 0xffffffff ;  /* 0xffffffff00047882 */ /* 0x000fe20000000000 */
[----:B-1----:R-:W-:-:S04]  /*26e00*/  LOP3.LUT R8, R8, 0x1f, RZ, 0xc0, !PT ;  /* 0x0000001f08087812 */ /* 0x002fc800078ec0ff */
[----:B------:R-:W-:Y:S01]  /*26e10*/  ISETP.NE.AND P0, PT, R8, 0x1f, PT ;  /* 0x0000001f0800780c */ /* 0x000fe20003f05270 */
[----:B------:R-:W-:-:S12]  /*26e20*/  BRA.DIV UR4, `(.L_x_2090) ;  /* 0x0000007a048c7947 */ /* 0x000fd8000b800000 */
[----:B------:R-:W-:Y:S01]  /*26e30*/  IMAD.IADD R7, R19, 0x1, R8 ;  /* 0x0000000113077824 */ /* 0x000fe200078e0208 */
[----:B------:R-:W-:-:S04]  /*26e40*/  ULDC UR4, c[0x0][0xc3c] ;  /* 0x00030f0000047ab9 */ /* 0x000fc80000000800 */
[----:B------:R-:W-:-:S13]  /*26e50*/  ISETP.GE.OR P1, PT, R7, UR4, !P0 ;  /* 0x0000000407007c0c */ /* 0x000fda000c726670 */
[----:B------:R-:W1:Y:S08]  /*26e60*/  @!P1 LDC.64 R2, c[0x0][0xc80] ;  /* 0x00032000ff029b82 */ /* 0x000e700000000a00 */
[----:B------:R-:W2:Y:S01]  /*26e70*/  @!P1 LDC.64 R4, c[0x0][0xc78] ;  /* 0x00031e00ff049b82 */ /* 0x000ea20000000a00 */
[----:B-1----:R-:W-:-:S05]  /*26e80*/  @!P1 IMAD.WIDE R2, R7, 0x4, R2 ;  /* 0x0000000407029825 */ /* 0x002fca00078e0202 */
[----:B0-----:R2:W3:Y:S02]  /*26e90*/  @!P1 LDG.E R6, desc[UR54][R2.64] ;  /* 0x0000003602069981 */ /* 0x0014e4000c1e1900 */
[----:B--2---:R-:W-:-:S05]  /*26ea0*/  @!P1 IMAD.WIDE R2, R7, 0x4, R4 ;  /* 0x0000000407029825 */ /* 0x004fca00078e0204 */
[----:B------:R-:W2:Y:S01]  /*26eb0*/  @!P1 LDG.E R5, desc[UR54][R2.64] ;  /* 0x0000003602059981 */ /* 0x000ea2000c1e1900 */
[----:B------:R-:W-:Y:S01]  /*26ec0*/  MOV R17, RZ ;  /* 0x000000ff00117202 */ /* 0x000fe20000000f00 */
[----:B------:R-:W-:Y:S01]  /*26ed0*/  IMAD.MOV.U32 R4, RZ, RZ, RZ ;  /* 0x000000ffff047224 */ /* 0x000fe200078e00ff */
[C---:B------:R-:W-:Y:S01]  /*26ee0*/  ISETP.GE.U32.AND P2, PT, R8.reuse, 0x2, PT ;  /* 0x000000020800780c */ /* 0x040fe20003f46070 */
[----:B------:R-:W-:Y:S01]  /*26ef0*/  SHFL.IDX PT, R0, R16, RZ, 0x1f ;  /* 0x00001fff10007589 */ /* 0x000fe200000e0000 */
[C---:B------:R-:W-:Y:S02]  /*26f00*/  ISETP.GE.U32.AND P3, PT, R8.reuse, 0x4, PT ;  /* 0x000000040800780c */ /* 0x040fe40003f66070 */
[C---:B------:R-:W-:Y:S01]  /*26f10*/  ISETP.GE.U32.AND P4, PT, R8.reuse, 0x8, PT ;  /* 0x000000080800780c */ /* 0x040fe20003f86070 */
[----:B------:R-:W-:Y:S01]  /*26f20*/  SHFL.IDX PT, R7, R16, 0x1, 0x1f ;  /* 0x00201f0010077f89 */ /* 0x000fe200000e0000 */
[----:B------:R-:W-:Y:S01]  /*26f30*/  ISETP.GE.U32.AND P5, PT, R8, 0x10, PT ;  /* 0x000000100800780c */ /* 0x000fe20003fa6070 */
[----:B---3--:R-:W-:-:S02]  /*26f40*/  @!P1 IMAD.MOV.U32 R17, RZ, RZ, R6 ;  /* 0x000000ffff119224 */ /* 0x008fc400078e0006 */
[----:B------:R-:W-:Y:S02]  /*26f50*/  IMAD.MOV.U32 R6, RZ, RZ, RZ ;  /* 0x000000ffff067224 */ /* 0x000fe400078e00ff */
[----:B--2---:R-:W-:Y:S01]  /*26f60*/  @!P1 IMAD.MOV.U32 R4, RZ, RZ, R5 ;  /* 0x000000ffff049224 */ /* 0x004fe200078e0005 */
        /* <DEDUP_REMOVED lines=18> */
.L_x_2367:
[----:B------:R-:W-:Y:S02]  /*27090*/  ULDC UR4, c[0x0][0xc38] ;  /* 0x00030e0000047ab9 */ /* 0x000fe40000000800 */
[----:B------:R-:W-:-:S04]  /*270a0*/  IMAD.U32 R5, RZ, RZ, UR4 ;  /* 0x00000004ff057e24 */ /* 0x000fc8000f8e00ff */
[----:B-1----:R-:W-:-:S04]  /*270b0*/  IMAD R14, R14, R5, RZ ;  /* 0x000000050e0e7224 */ /* 0x002fc800078e02ff */
[----:B------:R-:W-:-:S05]  /*270c0*/  IMAD.IADD R7, R7, 0x1, R14 ;  /* 0x0000000107077824 */ /* 0x000fca00078e020e */
[----:B------:R-:W-:-:S13]  /*270d0*/  ISETP.GT.AND P6, PT, R7, R0, PT ;  /* 0x000000000700720c */ /* 0x000fda0003fc4270 */
[----:B------:R-:W-:Y:S05]  /*270e0*/  @P6 BRA `(.L_x_2091) ;  /* 0x0000000000a46947 */ /* 0x000fea0003800000 */
.L_x_2094:
        /* <DEDUP_REMOVED lines=35> */
.L_x_2375:
[----:B------:R-:W-:Y:S02]  /*27320*/  ULDC UR4, c[0x0][0xc38] ;  /* 0x00030e0000047ab9 */ /* 0x000fe40000000800 */
[----:B------:R-:W-:-:S04]  /*27330*/  IMAD.U32 R5, RZ, RZ, UR4 ;  /* 0x00000004ff057e24 */ /* 0x000fc8000f8e00ff */
[----:B-1----:R-:W-:-:S04]  /*27340*/  IMAD R14, R14, R5, RZ ;  /* 0x000000050e0e7224 */ /* 0x002fc800078e02ff */
[----:B------:R-:W-:-:S05]  /*27350*/  IMAD.IADD R7, R14, 0x1, R7 ;  /* 0x000000010e077824 */ /* 0x000fca00078e0207 */
[----:B------:R-:W-:-:S13]  /*27360*/  ISETP.GT.AND P6, PT, R7, R0, PT ;  /* 0x000000000700720c */ /* 0x000fda0003fc4270 */
[----:B------:R-:W-:Y:S05]  /*27370*/  @!P6 BRA `(.L_x_2094) ;  /* 0xfffffffc005ce947 */ /* 0x000fea000383ffff */
.L_x_2091:
        /* <DEDUP_REMOVED lines=8> */
[----:B------:R-:W-:-:S03]  /*27400*/  IADD3 R19, R12, R19, RZ ;  /* 0x000000130c137210 */ /* 0x000fc60007ffe0ff */
[----:B------:R1:W3:Y:S04]  /*27410*/  SHFL.IDX PT, R4, R4, R12, 0x1f ;  /* 0x00001f0c04047589 */ /* 0x0002e800000e0000 */
.L_x_2380:
[----:B------:R-:W-:-:S13]  /*27420*/  ISETP.NE.AND P0, PT, R3, RZ, PT ;  /* 0x000000ff0300720c */ /* 0x000fda0003f05270 */
[----:B------:R-:W-:Y:S05]  /*27430*/  @!P0 BRA `(.L_x_2096) ;  /* 0x0000000000108947 */ /* 0x000fea0003800000 */
[----:B------:R-:W-:Y:S01]  /*27440*/  UMOV UR4, 0xffffffff ;  /* 0xffffffff00047882 */ /* 0x000fe20000000000 */
[----:B-1----:R-:W-:Y:S02]  /*27450*/  VIADD R12, R12, 0xffffffff ;  /* 0xffffffff0c0c7836 */ /* 0x002fe40000000000 */
[----:B------:R-:W-:Y:S05]  /*27460*/  BRA.DIV UR4, `(.L_x_2097) ;  /* 0x0000007e044c7947 */ /* 0x000fea000b800000 */
[----:B------:R4:W1:Y:S02]  /*27470*/  SHFL.IDX PT, R6, R2, R12, 0x1f ;  /* 0x00001f0c02067589 */ /* 0x00086400000e0000 */
.L_x_2096:
        /* <DEDUP_REMOVED lines=17> */
[----:B------:R-:W-:Y:S02]  /*27590*/  IABS R2, R0 ;  /* 0x0000000000027213 */ /* 0x000fe40000000000 */
[----:B------:R-:W-:-:S03]  /*275a0*/  IADD3 R9, RZ, -R7, RZ ;  /* 0x80000007ff097210 */ /* 0x000fc60007ffe0ff */
[----:B------:R-:W-:-:S04]  /*275b0*/  IMAD.HI.U32 R7, R3, R2, RZ ;  /* 0x0000000203077227 */ /* 0x000fc800078e00ff */
[----:B------:R-:W-:Y:S02]  /*275c0*/  VIADD R3, R8, 0xffffffe ;  /* 0x0ffffffe08037836 */ /* 0x000fe40000000000 */
[----:B------:R-:W-:-:S04]  /*275d0*/  IMAD R9, R7, R9, R2 ;  /* 0x0000000907097224 */ /* 0x000fc800078e0202 */
[----:B------:R-:W0:Y:S01]  /*275e0*/  F2I.FTZ.U32.TRUNC.NTZ R3, R3 ;  /* 0x0000000300037305 */ /* 0x000e22000021f000 */
[----:B------:R-:W-:-:S13]  /*275f0*/  ISETP.GT.U32.AND P1, PT, R6, R9, PT ;  /* 0x000000090600720c */ /* 0x000fda0003f24070 */
[----:B------:R-:W-:Y:S02]  /*27600*/  @!P1 IMAD.IADD R9, R9, 0x1, -R6 ;  /* 0x0000000109099824 */ /* 0x000fe400078e0a06 */
[----:B0-----:R-:W-:Y:S02]  /*27610*/  IMAD.MOV R2, RZ, RZ, -R3 ;  /* 0x000000ffff027224 */ /* 0x001fe400078e0a03 */
[----:B------:R-:W-:Y:S01]  /*27620*/  @!P1 VIADD R7, R7, 0x1 ;  /* 0x0000000107079836 */ /* 0x000fe20000000000 */
[----:B------:R-:W-:Y:S01]  /*27630*/  ISETP.GE.U32.AND P0, PT, R9, R6, PT ;  /* 0x000000060900720c */ /* 0x000fe20003f06070 */
[----:B------:R-:W-:Y:S01]  /*27640*/  IMAD R9, R2, R5, RZ ;  /* 0x0000000502097224 */ /* 0x000fe200078e02ff */
[----:B------:R-:W-:Y:S01]  /*27650*/  ISETP.NE.AND P1, PT, R17, RZ, PT ;  /* 0x000000ff1100720c */ /* 0x000fe20003f25270 */
[----:B------:R-:W-:-:S04]  /*27660*/  IMAD.MOV.U32 R2, RZ, RZ, RZ ;  /* 0x000000ffff027224 */ /* 0x000fc800078e00ff */
[----:B------:R-:W-:Y:S01]  /*27670*/  IMAD.HI.U32 R6, R3, R9, R2 ;  /* 0x0000000903067227 */ /* 0x000fe200078e0002 */
[----:B------:R-:W-:-:S04]  /*27680*/  LOP3.LUT R2, R0, R17, RZ, 0x3c, !PT ;  /* 0x0000001100027212 */ /* 0x000fc800078e3cff */
[----:B------:R-:W-:Y:S02]  /*27690*/  ISETP.GE.AND P2, PT, R2, RZ, PT ;  /* 0x000000ff0200720c */ /* 0x000fe40003f46270 */
[----:B------:R-:W-:Y:S02]  /*276a0*/  @P0 IADD3 R7, R7, 0x1, RZ ;  /* 0x0000000107070810 */ /* 0x000fe40007ffe0ff */
[----:B------:R-:W-:-:S05]  /*276b0*/  IABS R2, R4 ;  /* 0x0000000400027213 */ /* 0x000fca0000000000 */
[----:B------:R-:W-:-:S04]  /*276c0*/  IMAD.MOV R2, RZ, RZ, -R2 ;  /* 0x000000ffff027224 */ /* 0x000fc800078e0a02 */
[----:B------:R-:W-:Y:S01]  /*276d0*/  @!P2 IMAD.MOV R7, RZ, RZ, -R7 ;  /* 0x000000ffff07a224 */ /* 0x000fe200078e0a07 */
[----:B------:R-:W-:-:S04]  /*276e0*/  @!P1 LOP3.LUT R7, RZ, R17, RZ, 0x33, !PT ;  /* 0x00000011ff079212 */ /* 0x000fc800078e33ff */
[----:B------:R-:W-:-:S05]  /*276f0*/  IABS R3, R7 ;  /* 0x0000000700037213 */ /* 0x000fca0000000000 */
        /* <DEDUP_REMOVED lines=9> */
[----:B------:R-:W-:-:S04]  /*27790*/  IMAD.MOV R2, RZ, RZ, -R7 ;  /* 0x000000ffff027224 */ /* 0x000fc800078e0a07 */
[----:B------:R-:W-:Y:S02]  /*277a0*/  IMAD R2, R17, R2, R0 ;  /* 0x0000000211027224 */ /* 0x000fe400078e0200 */
[----:B------:R-:W-:-:S06]  /*277b0*/  @P0 VIADD R6, R6, 0x1 ;  /* 0x0000000106060836 */ /* 0x000fcc0000000000 */
[----:B------:R-:W-:Y:S02]  /*277c0*/  @!P2 IADD3 R6, -R6, RZ, RZ ;  /* 0x000000ff0606a210 */ /* 0x000fe40007ffe1ff */
[----:B------:R-:W-:-:S05]  /*277d0*/  @!P1 LOP3.LUT R6, RZ, R4, RZ, 0x33, !PT ;  /* 0x00000004ff069212 */ /* 0x000fca00078e33ff */
[--C-:B------:R-:W-:Y:S02]  /*277e0*/  IMAD.MOV R5, RZ, RZ, -R6.reuse ;  /* 0x000000ffff057224 */ /* 0x100fe400078e0a06 */
[C---:B------:R-:W-:Y:S02]  /*277f0*/  IMAD R3, R4.reuse, 0x1000000, R6 ;  /* 0x0100000004037824 */ /* 0x040fe400078e0206 */
[----:B------:R-:W-:-:S04]  /*27800*/  IMAD R4, R4, R5, R7 ;  /* 0x0000000504047224 */ /* 0x000fc800078e0207 */
[----:B------:R-:W-:Y:S01]  /*27810*/  IMAD R18, R4, 0x10000, R3 ;  /* 0x0001000004127824 */ /* 0x000fe200078e0203 */
[----:B------:R-:W-:Y:S06]  /*27820*/  BRA `(.L_x_2099) ;  /* 0x0000000000f07947 */ /* 0x000fec0003800000 */
.L_x_2098:
        /* <DEDUP_REMOVED lines=10> */
[----:B0-----:R-:W-:-:S05]  /*278d0*/  IADD3 R11, RZ, -R3, RZ ;  /* 0x80000003ff0b7210 */ /* 0x001fca0007ffe0ff */
        /* <DEDUP_REMOVED lines=32> */
[----:B------:R-:W-:Y:S02]  /*27ae0*/  IABS R7, R0 ;  /* 0x0000000000077213 */ /* 0x000fe40000000000 */
[----:B------:R-:W-:-:S03]  /*27af0*/  IADD3 R3, RZ, -R8, RZ ;  /* 0x80000008ff037210 */ /* 0x000fc60007ffe0ff */
        /* <DEDUP_REMOVED lines=15> */
.L_x_2099:
[----:B------:R-:W-:-:S04]  /*27bf0*/  LOP3.LUT R2, RZ, R2, RZ, 0x33, !PT ;  /* 0x00000002ff027212 */ /* 0x000fc800078e33ff */
[----:B------:R-:W-:Y:S01]  /*27c00*/  IADD3 R17, R17, R2, RZ ;  /* 0x0000000211117210 */ /* 0x000fe20007ffe0ff */
[----:B------:R-:W-:Y:S06]  /*27c10*/  BRA `(.L_x_2100) ;  /* 0x00000000001c7947 */ /* 0x000fec0003800000 */
.L_x_2092:
[----:B------:R-:W-:Y:S01]  /*27c20*/  UMOV UR4, URZ ;  /* 0x0000003f00047c82 */ /* 0x000fe20008000000 */
[----:B------:R-:W-:Y:S01]  /*27c30*/  UMOV UR5, URZ ;  /* 0x0000003f00057c82 */ /* 0x000fe20008000000 */
[----:B------:R-:W-:Y:S01]  /*27c40*/  ULDC UR6, c[0x0][0xc3c] ;  /* 0x00030f0000067ab9 */ /* 0x000fe20000000800 */
[----:B------:R-:W-:Y:S02]  /*27c50*/  IMAD.MOV.U32 R16, RZ, RZ, R0 ;  /* 0x000000ffff107224 */ /* 0x000fe400078e0000 */
[----:B------:R-:W-:Y:S02]  /*27c60*/  IMAD.U32 R17, RZ, RZ, UR4 ;  /* 0x00000004ff117e24 */ /* 0x000fe4000f8e00ff */
[----:B------:R-:W-:Y:S02]  /*27c70*/  IMAD.U32 R18, RZ, RZ, UR5 ;  /* 0x00000005ff127e24 */ /* 0x000fe4000f8e00ff */
[----:B------:R-:W-:-:S07]  /*27c80*/  IMAD.U32 R19, RZ, RZ, UR6 ;  /* 0x00000006ff137e24 */ /* 0x000fce000f8e00ff */
.L_x_2100:
        /* <DEDUP_REMOVED lines=10> */
.L_x_2089:
[----:B------:R-:W-:Y:S02]  /*27d30*/  ULDC UR4, c[0x0][0xc3c] ;  /* 0x00030f0000047ab9 */ /* 0x000fe40000000800 */
[----:B--2---:R-:W-:-:S13]  /*27d40*/  ISETP.GE.AND P0, PT, R19, UR4, PT ;  /* 0x0000000413007c0c */ /* 0x004fda000bf06270 */
[----:B------:R-:W-:Y:S05]  /*27d50*/  @!P0 BRA `(.L_x_2101) ;  /* 0xffffff9400608947 */ /* 0x000fea000383ffff */
[----:B------:R-:W-:Y:S05]  /*27d60*/  BSYNC B8 ;  /* 0x0000000000087941 */ /* 0x000fea0003800000 */
.L_x_1982:
[----:B------:R-:W2:Y:S01]  /*27d70*/  LDL.LU R0, [R1+0x1c] ;  /* 0x00001c0001007983 */ /* 0x000ea20000300800 */
[----:B------:R-:W-:Y:S01]  /*27d80*/  BSSY B0, `(.L_x_2102) ;  /* 0x000000b000007945 */ /* 0x000fe20003800000 */
[----:B------:R-:W3:Y:S01]  /*27d90*/  S2R R5, SR_CgaCtaId ;  /* 0x0000000000057919 */ /* 0x000ee20000008800 */
[----:B--2---:R-:W-:-:S05]  /*27da0*/  VIADD R0, R0, 0x1 ;  /* 0x0000000100007836 */ /* 0x004fca0000000000 */
[----:B-1----:R-:W-:-:S04]  /*27db0*/  LEA.HI R2, R0, R0, RZ, 0x1 ;  /* 0x0000000000027211 */ /* 0x002fc800078f08ff */
[----:B------:R-:W-:Y:S02]  /*27dc0*/  LOP3.LUT R3, R2, 0xfffffffe, RZ, 0xc0, !PT ;  /* 0xfffffffe02037812 */ /* 0x000fe400078ec0ff */
[----:B------:R-:W-:Y:S02]  /*27dd0*/  MOV R2, 0x400 ;  /* 0x0000040000027802 */ /* 0x000fe40000000f00 */
[----:B------:R-:W-:Y:S02]  /*27de0*/  IADD3 R0, R0, -R3, RZ ;  /* 0x8000000300007210 */ /* 0x000fe40007ffe0ff */
[----:B---3--:R-:W-:Y:S02]  /*27df0*/  LEA R7, R5, R2, 0x18 ;  /* 0x0000000205077211 */ /* 0x008fe400078ec0ff */
[----:B------:R-:W-:-:S04]  /*27e00*/  SHF.L.U32 R0, R0, 0x1f, RZ ;  /* 0x0000001f00007819 */ /* 0x000fc800000006ff */
[----:B------:R-:W1:Y:S02]  /*27e10*/  SYNCS.PHASECHK.TRANS64.TRYWAIT P0, [R7+URZ+0x28820], R0 ;  /* 0x02882000070075a7 */ /* 0x000e64000800017f */
[----:B-1----:R-:W-:Y:S05]  /*27e20*/  @!P0 BRA `(.L_x_2103) ;  /* 0x0000007400048947 */ /* 0x002fea0003800000 */
.L_x_2383:
[----:B------:R-:W-:Y:S05]  /*27e30*/  BSYNC B0 ;  /* 0x0000000000007941 */ /* 0x000fea0003800000 */
.L_x_2102:
[----:B------:R-:W-:-:S03]  /*27e40*/  UMOV UR4, 0xffffffff ;  /* 0xffffffff00047882 */ /* 0x000fc60000000000 */
[----:B------:R-:W-:Y:S05]  /*27e50*/  BRA.DIV UR4, `(.L_x_2104) ;  /* 0x00000076040c7947 */ /* 0x000fea000b800000 */
[----:B-1----:R-:W1:Y:S02]  /*27e60*/  S2R R0, SR_TID.X ;  /* 0x0000000000007919 */ /* 0x002e640000002100 */
[----:B-1----:R-:W-:-:S04]  /*27e70*/  SHF.R.U32.HI R0, RZ, 0x5, R0 ;  /* 0x00000005ff007819 */ /* 0x002fc80000011600 */
[----:B------:R-:W-:-:S05]  /*27e80*/  LOP3.LUT R0, R0, 0x3, RZ, 0xc0, !PT ;  /* 0x0000000300007812 */ /* 0x000fca00078ec0ff */
[----:B------:R1:W2:Y:S02]  /*27e90*/  SHFL.IDX PT, R14, R0, RZ, 0x1f ;  /* 0x00001fff000e7589 */ /* 0x0002a400000e0000 */
.L_x_2386:
[----:B--2---:R-:W-:-:S13]  /*27ea0*/  ISETP.NE.AND P0, PT, R14, RZ, PT ;  /* 0x000000ff0e00720c */ /* 0x004fda0003f05270 */
[----:B------:R-:W-:Y:S05]  /*27eb0*/  @P0 BRA `(.L_x_1675) ;  /* 0x0000000000880947 */ /* 0x000fea0003800000 */
[----:B------:R-:W-:-:S03]  /*27ec0*/  UMOV UR4, 0xffffffff ;  /* 0xffffffff00047882 */ /* 0x000fc60000000000 */
[----:B------:R-:W-:Y:S05]  /*27ed0*/  BRA.DIV UR4, `(.L_x_2105) ;  /* 0x0000007604207947 */ /* 0x000fea000b800000 */
[----:B------:R-:W-:-:S13]  /*27ee0*/  ELECT P6, URZ, PT ;  /* 0x00000000003f782f */ /* 0x000fda00038c0000 */
.L_x_2389:
[----:B------:R-:W-:Y:S05]  /*27ef0*/  @!P6 BRA `(.L_x_1675) ;  /* 0x000000000078e947 */ /* 0x000fea0003800000 */
[----:B------:R-:W-:-:S06]  /*27f00*/  ULOP3.LUT UR4, UR36, 0x2, URZ, 0xfc, !UPT ;  /* 0x0000000224047892 */ /* 0x000fcc000f8efc3f */
[----:B-1----:R-:W-:-:S05]  /*27f10*/  IMAD.U32 R0, RZ, RZ, UR4 ;  /* 0x00000004ff007e24 */ /* 0x002fca000f8e00ff */
[----:B------:R-:W-:-:S13]  /*27f20*/  ISETP.NE.AND P0, PT, R0, 0x3, PT ;  /* 0x000000030000780c */ /* 0x000fda0003f05270 */
[----:B------:R-:W-:Y:S05]  /*27f30*/  @!P0 BRA `(.L_x_2106) ;  /* 0x0000000000048947 */ /* 0x000fea0003800000 */
[----:B------:R-:W-:Y:S01]  /*27f40*/  BPT.TRAP 0x1 ;  /* 0x000000040000795c */ /* 0x000fe20000300000 */
.L_x_2106:
[----:B------:R-:W-:Y:S01]  /*27f50*/  IMAD R5, R24, 0x8, R7 ;  /* 0x0000000818057824 */ /* 0x000fe200078e0207 */
[----:B------:R-:W-:Y:S01]  /*27f60*/  SHF.L.U32 R0, R28, 0x1f, RZ ;  /* 0x0000001f1c007819 */ /* 0x000fe200000006ff */
[----:B------:R-:W-:-:S03]  /*27f70*/  VIADD R24, R24, 0x1 ;  /* 0x0000000118187836 */ /* 0x000fc60000000000 */
[----:B------:R-:W1:Y:S02]  /*27f80*/  SYNCS.PHASECHK.TRANS64.TRYWAIT P1, [R5+URZ+0x28840], R0 ;  /* 0x02884000050075a7 */ /* 0x000e64000802017f */
[----:B------:R-:W-:-:S04]  /*27f90*/  ISETP.NE.AND P2, PT, R24, 0x2, PT ;  /* 0x000000021800780c */ /* 0x000fc80003f45270 */
[----:B------:R-:W-:Y:S01]  /*27fa0*/  SEL R3, RZ, 0x1, P2 ;  /* 0x00000001ff037807 */ /* 0x000fe20001000000 */
[----:B-1----:R-:W-:Y:S08]  /*27fb0*/  @!P1 BRA `(.L_x_2107) ;  /* 0x0000007400089947 */ /* 0x002ff00003800000 */
.L_x_2390:
[----:B------:R-:W-:Y:S02]  /*27fc0*/  SEL R24, R24, RZ, P2 ;  /* 0x000000ff18187207 */ /* 0x000fe40001000000 */
[----:B------:R-:W-:Y:S01]  /*27fd0*/  LOP3.LUT R2, R28, R3, RZ, 0x3c, !PT ;  /* 0x000000031c027212 */ /* 0x000fe200078e3cff */
[----:B------:R-:W-:Y:S06]  /*27fe0*/  @!P0 BRA `(.L_x_2108) ;  /* 0x0000000000048947 */ /* 0x000fec0003800000 */
[----:B------:R-:W-:Y:S01]  /*27ff0*/  BPT.TRAP 0x1 ;  /* 0x000000040000795c */ /* 0x000fe20000300000 */
.L_x_2108:
[----:B------:R-:W-:Y:S01]  /*28000*/  IMAD R3, R24, 0x8, R7 ;  /* 0x0000000818037824 */ /* 0x000fe200078e0207 */
[----:B------:R-:W-:-:S04]  /*28010*/  SHF.L.U32 R2, R2, 0x1f, RZ ;  /* 0x0000001f02027819 */ /* 0x000fc800000006ff */
[----:B------:R-:W2:Y:S02]  /*28020*/  SYNCS.PHASECHK.TRANS64.TRYWAIT P1, [R3+URZ+0x28840], R2 ;  /* 0x02884002030075a7 */ /* 0x000ea4000802017f */
[----:B--2---:R-:W-:Y:S05]  /*28030*/  @!P1 BRA `(.L_x_2109) ;  /* 0x0000007000fc9947 */ /* 0x004fea0003800000 */
.L_x_2391:
[----:B------:R-:W-:Y:S05]  /*28040*/  @!P0 BRA `(.L_x_2110) ;  /* 0x0000000000048947 */ /* 0x000fea0003800000 */
[----:B------:R-:W-:Y:S01]  /*28050*/  BPT.TRAP 0x1 ;  /* 0x000000040000795c */ /* 0x000fe20000300000 */
.L_x_2110:
[----:B------:R-:W3:Y:S02]  /*28060*/  SYNCS.PHASECHK.TRANS64.TRYWAIT P1, [R5+URZ+0x28860], R0 ;  /* 0x02886000050075a7 */ /* 0x000ee4000802017f */
[----:B---3--:R-:W-:Y:S05]  /*28070*/  @!P1 BRA `(.L_x_2111) ;  /* 0x0000007400009947 */ /* 0x008fea0003800000 */
.L_x_2392:
[----:B------:R-:W-:Y:S05]  /*28080*/  @!P0 BRA `(.L_x_2112) ;  /* 0x0000000000048947 */ /* 0x000fea0003800000 */
[----:B------:R-:W-:Y:S01]  /*28090*/  BPT.TRAP 0x1 ;  /* 0x000000040000795c */ /* 0x000fe20000300000 */
.L_x_2112:
[----:B----4-:R4:W0:Y:S02]  /*280a0*/  SYNCS.PHASECHK.TRANS64.TRYWAIT P0, [R3+URZ+0x28860], R2 ;  /* 0x02886002030075a7 */ /* 0x010824000800017f */
[----:B0-----:R-:W-:Y:S05]  /*280b0*/  @!P0 NANOSLEEP.SYNCS 0x989680 ;  /* 0x009896800000895d */ /* 0x001fea0003900000 */
[----:B------:R-:W0:Y:S02]  /*280c0*/  @!P0 SYNCS.PHASECHK.TRANS64 P0, [R3+URZ+0x28860], R2 ;  /* 0x02886002030085a7 */ /* 0x000e24000800007f */
[----:B0-----:R-:W-:Y:S05]  /*280d0*/  @!P0 BRA `(.L_x_2112) ;  /* 0xfffffffc00f08947 */ /* 0x001fea000383ffff */
.L_x_1675:
[----:B------:R-:W-:Y:S05]  /*280e0*/  BSYNC B9 ;  /* 0x0000000000097941 */ /* 0x000fea0003800000 */
.L_x_1672:
[----:B------:R-:W-:Y:S05]  /*280f0*/  EXIT ;  /* 0x000000000000794d */ /* 0x000fea0003800000 */
.L_x_1707:
[----:B0-----:R0:W1:Y:S02]  /*28100*/  SYNCS.PHASECHK.TRANS64.TRYWAIT P6, [R89+URZ+0x28890], R100 ;  /* 0x02889064590075a7 */ /* 0x00106400080c017f */
[----:B-1----:R-:W-:Y:S05]  /*28110*/  @!P6 NANOSLEEP.SYNCS 0x989680 ;  /* 0x009896800000e95d */ /* 0x002fea0003900000 */
[----:B------:R-:W1:Y:S02]  /*28120*/  @!P6 SYNCS.PHASECHK.TRANS64 P6, [R89+URZ+0x28890], R100 ;  /* 0x028890645900e5a7 */ /* 0x000e6400080c007f */
[----:B-1----:R-:W-:Y:S05]  /*28130*/  @!P6 BRA `(.L_x_1707) ;  /* 0xfffffffc00f0e947 */ /* 0x002fea000383ffff */
[----:B------:R-:W-:Y:S05]  /*28140*/  BRA `(.L_x_2113) ;  /* 0xfffffdb400787947 */ /* 0x000fea000383ffff */
.L_x_1708:
        /* <DEDUP_REMOVED lines=8> */
.L_x_2115:
[----:B------:R-:W-:Y:S05]  /*281d0*/  BSYNC B1 ;  /* 0x0000000000017941 */ /* 0x000fea0003800000 */
.L_x_2114:
[----:B------:R-:W-:Y:S01]  /*281e0*/  IMAD.MOV.U32 R13, RZ, RZ, R106 ;  /* 0x000000ffff0d7224 */ /* 0x000fe200078e006a */
[----:B------:R-:W-:Y:S01]  /*281f0*/  MOV R11, 0x181f ;  /* 0x0000181f000b7802 */ /* 0x000fe20000000f00 */
[----:B------:R-:W-:Y:S02]  /*28200*/  IMAD.MOV.U32 R12, RZ, RZ, RZ ;  /* 0x000000ffff0c7224 */ /* 0x000fe400078e00ff */
[----:B------:R-:W-:Y:S02]  /*28210*/  IMAD.MOV.U32 R15, RZ, RZ, -0x1 ;  /* 0xffffffffff0f7424 */ /* 0x000fe400078e00ff */
[----:B------:R-:W-:-:S07]  /*28220*/  IMAD.MOV.U32 R75, RZ, RZ, R14 ;  /* 0x000000ffff4b7224 */ /* 0x000fce00078e000e */
[----:B------:R-:W-:Y:S05]  /*28230*/  WARPSYNC.COLLECTIVE R15, `(.L_x_2116) ;  /* 0x000000000f087348 */ /* 0x000fea0003c00000 */
[----:B------:R0:W1:Y:S02]  /*28240*/  SHFL.IDX P6, R14, R13, R12, R11 ;  /* 0x0000000c0d0e7389 */ /* 0x00006400000c000b */
[----:B01----:R-:W-:Y:S01]  /*28250*/  ENDCOLLECTIVE ;  /* 0x000000000000791b */ /* 0x003fe20003800000 */
.L_x_2116:
[----:B------:R-:W-:Y:S01]  /*28260*/  IMAD.MOV.U32 R103, RZ, RZ, R14 ;  /* 0x000000ffff677224 */ /* 0x000fe200078e000e */
[----:B------:R-:W-:Y:S06]  /*28270*/  BRA `(.L_x_2117) ;  /* 0xfffffdb400407947 */ /* 0x000fec000383ffff */
.L_x_1717:
[----:B------:R-:W-:Y:S01]  /*28280*/  BSSY B1, `(.L_x_2118) ;  /* 0x0000008000017945 */ /* 0x000fe20003800000 */
[----:B0---4-:R-:W-:Y:S01]  /*28290*/  IMAD.MOV.U32 R13, RZ, RZ, R101 ;  /* 0x000000ffff0d7224 */ /* 0x011fe200078e0065 */
[----:B------:R-:W-:Y:S01]  /*282a0*/  MOV R15, 0xffffffff ;  /* 0xffffffff000f7802 */ /* 0x000fe20000000f00 */
[----:B------:R-:W-:Y:S02]  /*282b0*/  IMAD.MOV.U32 R12, RZ, RZ, 0x1 ;  /* 0x00000001ff0c7424 */ /* 0x000fe400078e00ff */
[----:B------:R-:W-:-:S07]  /*282c0*/  IMAD.MOV.U32 R11, RZ, RZ, 0x181f ;  /* 0x0000181fff0b7424 */ /* 0x000fce00078e00ff */
[----:B-123--:R-:W-:Y:S05]  /*282d0*/  WARPSYNC.COLLECTIVE R15, `(.L_x_2119) ;  /* 0x000000000f087348 */ /* 0x00efea0003c00000 */
[----:B------:R0:W4:Y:S02]  /*282e0*/  SHFL.IDX P6, R14, R13, R12, R11 ;  /* 0x0000000c0d0e7389 */ /* 0x00012400000c000b */
[----:B01234-:R-:W-:Y:S01]  /*282f0*/  ENDCOLLECTIVE ;  /* 0x000000000000791b */ /* 0x01ffe20003800000 */
.L_x_2119:
[----:B------:R-:W-:Y:S05]  /*28300*/  BSYNC B1 ;  /* 0x0000000000017941 */ /* 0x000fea0003800000 */
.L_x_2118:
[----:B------:R-:W-:Y:S02]  /*28310*/  IMAD.MOV.U32 R13, RZ, RZ, R106 ;  /* 0x000000ffff0d7224 */ /* 0x000fe400078e006a */
[----:B------:R-:W-:Y:S02]  /*28320*/  IMAD.MOV.U32 R12, RZ, RZ, 0x1 ;  /* 0x00000001ff0c7424 */ /* 0x000fe400078e00ff */
[----:B------:R-:W-:Y:S02]  /*28330*/  IMAD.MOV.U32 R11, RZ, RZ, 0x181f ;  /* 0x0000181fff0b7424 */ /* 0x000fe400078e00ff */
[----:B------:R-:W-:Y:S02]  /*28340*/  IMAD.MOV.U32 R15, RZ, RZ, -0x1 ;  /* 0xffffffffff0f7424 */ /* 0x000fe400078e00ff */
[----:B------:R-:W-:-:S07]  /*28350*/  IMAD.MOV.U32 R67, RZ, RZ, R14 ;  /* 0x000000ffff437224 */ /* 0x000fce00078e000e */
[----:B------:R-:W-:Y:S05]  /*28360*/  WARPSYNC.COLLECTIVE R15, `(.L_x_2120) ;  /* 0x000000000f087348 */ /* 0x000fea0003c00000 */
[----:B------:R0:W1:Y:S02]  /*28370*/  SHFL.IDX P6, R14, R13, R12, R11 ;  /* 0x0000000c0d0e7389 */ /* 0x00006400000c000b */
[----:B01----:R-:W-:Y:S01]  /*28380*/  ENDCOLLECTIVE ;  /* 0x000000000000791b */ /* 0x003fe20003800000 */
.L_x_2120:
[----:B------:R-:W-:Y:S01]  /*28390*/  MOV R69, R14 ;  /* 0x0000000e00457202 */ /* 0x000fe20000000f00 */
[----:B------:R-:W-:Y:S06]  /*283a0*/  BRA `(.L_x_2121) ;  /* 0xfffffdb800a47947 */ /* 0x000fec000383ffff */
.L_x_1726:
[----:B------:R-:W-:Y:S01]  /*283b0*/  BSSY B1, `(.L_x_2122) ;  /* 0x0000008000017945 */ /* 0x000fe20003800000 */
[----:B0---4-:R-:W-:Y:S02]  /*283c0*/  IMAD.MOV.U32 R13, RZ, RZ, R101 ;  /* 0x000000ffff0d7224 */ /* 0x011fe400078e0065 */
[----:B------:R-:W-:Y:S02]  /*283d0*/  IMAD.MOV.U32 R12, RZ, RZ, 0x2 ;  /* 0x00000002ff0c7424 */ /* 0x000fe400078e00ff */
[----:B------:R-:W-:Y:S02]  /*283e0*/  IMAD.MOV.U32 R11, RZ, RZ, 0x181f ;  /* 0x0000181fff0b7424 */ /* 0x000fe400078e00ff */
[----:B------:R-:W-:-:S07]  /*283f0*/  IMAD.MOV.U32 R15, RZ, RZ, -0x1 ;  /* 0xffffffffff0f7424 */ /* 0x000fce00078e00ff */
[----:B-123--:R-:W-:Y:S05]  /*28400*/  WARPSYNC.COLLECTIVE R15, `(.L_x_2123) ;  /* 0x000000000f087348 */ /* 0x00efea0003c00000 */
[----:B------:R0:W4:Y:S02]  /*28410*/  SHFL.IDX P6, R14, R13, R12, R11 ;  /* 0x0000000c0d0e7389 */ /* 0x00012400000c000b */
[----:B01234-:R-:W-:Y:S01]  /*28420*/  ENDCOLLECTIVE ;  /* 0x000000000000791b */ /* 0x01ffe20003800000 */
.L_x_2123:
[----:B------:R-:W-:Y:S05]  /*28430*/  BSYNC B1 ;  /* 0x0000000000017941 */ /* 0x000fea0003800000 */
.L_x_2122:
[----:B------:R-:W-:Y:S01]  /*28440*/  MOV R13, R106 ;  /* 0x0000006a000d7202 */ /* 0x000fe20000000f00 */
[----:B------:R-:W-:Y:S02]  /*28450*/  IMAD.MOV.U32 R12, RZ, RZ, 0x2 ;  /* 0x00000002ff0c7424 */ /* 0x000fe400078e00ff */
[----:B------:R-:W-:Y:S02]  /*28460*/  IMAD.MOV.U32 R11, RZ, RZ, 0x181f ;  /* 0x0000181fff0b7424 */ /* 0x000fe400078e00ff */
[----:B------:R-:W-:Y:S02]  /*28470*/  IMAD.MOV.U32 R15, RZ, RZ, -0x1 ;  /* 0xffffffffff0f7424 */ /* 0x000fe400078e00ff */
[----:B------:R-:W-:-:S07]  /*28480*/  IMAD.MOV.U32 R59, RZ, RZ, R14 ;  /* 0x000000ffff3b7224 */ /* 0x000fce00078e000e */
[----:B------:R-:W-:Y:S05]  /*28490*/  WARPSYNC.COLLECTIVE R15, `(.L_x_2124) ;  /* 0x000000000f087348 */ /* 0x000fea0003c00000 */
[----:B------:R0:W1:Y:S02]  /*284a0*/  SHFL.IDX P6, R14, R13, R12, R11 ;  /* 0x0000000c0d0e7389 */ /* 0x00006400000c000b */
[----:B01----:R-:W-:Y:S01]  /*284b0*/  ENDCOLLECTIVE ;  /* 0x000000000000791b */ /* 0x003fe20003800000 */
.L_x_2124:
[----:B------:R-:W-:Y:S01]  /*284c0*/  IMAD.MOV.U32 R61, RZ, RZ, R14 ;  /* 0x000000ffff3d7224 */ /* 0x000fe200078e000e */
[----:B------:R-:W-:Y:S06]  /*284d0*/  BRA `(.L_x_2125) ;  /* 0xfffffdc000087947 */ /* 0x000fec000383ffff */
.L_x_1735:
        /* <DEDUP_REMOVED lines=8> */
.L_x_2127:
[----:B------:R-:W-:Y:S05]  /*28560*/  BSYNC B1 ;  /* 0x0000000000017941 */ /* 0x000fea0003800000 */
.L_x_2126:
        /* <DEDUP_REMOVED lines=8> */
.L_x_2128:
[----:B------:R-:W-:Y:S01]  /*285f0*/  IMAD.MOV.U32 R51, RZ, RZ, R14 ;  /* 0x000000ffff337224 */ /* 0x000fe200078e000e */
[----:B------:R-:W-:Y:S06]  /*28600*/  BRA `(.L_x_2129) ;  /* 0xfffffdc400687947 */ /* 0x000fec000383ffff */
.L_x_1747:
[----:B-1----:R1:W2:Y:S02]  /*28610*/  SYNCS.PHASECHK.TRANS64.TRYWAIT P4, [R89+URZ+0x28890], R100 ;  /* 0x02889064590075a7 */ /* 0x0022a4000808017f */
[----:B--2---:R-:W-:Y:S05]  /*28620*/  @!P4 NANOSLEEP.SYNCS 0x989680 ;  /* 0x009896800000c95d */ /* 0x004fea0003900000 */
[----:B------:R-:W2:Y:S02]  /*28630*/  @!P4 SYNCS.PHASECHK.TRANS64 P4, [R89+URZ+0x28890], R100 ;  /* 0x028890645900c5a7 */ /* 0x000ea4000808007f */
[----:B--2---:R-:W-:Y:S05]  /*28640*/  @!P4 BRA `(.L_x_1747) ;  /* 0xfffffffc00f0c947 */ /* 0x004fea000383ffff */
[----:B------:R-:W-:Y:S05]  /*28650*/  BRA `(.L_x_2130) ;  /* 0xfffffdd400487947 */ /* 0x000fea000383ffff */
.L_x_1748:
[----:B------:R-:W-:Y:S01]  /*28660*/  BSSY B1, `(.L_x_2131) ;  /* 0x0000008000017945 */ /* 0x000fe20003800000 */
[----:B------:R-:W-:Y:S01]  /*28670*/  IMAD.MOV.U32 R13, RZ, RZ, R101 ;  /* 0x000000ffff0d7224 */ /* 0x000fe200078e0065 */
[----:B------:R-:W-:Y:S01]  /*28680*/  MOV R15, 0xffffffff ;  /* 0xffffffff000f7802 */ /* 0x000fe20000000f00 */
[----:B------:R-:W-:Y:S02]  /*28690*/  IMAD.MOV.U32 R12, RZ, RZ, RZ ;  /* 0x000000ffff0c7224 */ /* 0x000fe400078e00ff */
[----:B------:R-:W-:-:S07]  /*286a0*/  IMAD.MOV.U32 R11, RZ, RZ, 0x181f ;  /* 0x0000181fff0b7424 */ /* 0x000fce00078e00ff */
[----:B-1----:R-:W-:Y:S05]  /*286b0*/  WARPSYNC.COLLECTIVE R15, `(.L_x_2132) ;  /* 0x000000000f087348 */ /* 0x002fea0003c00000 */
[----:B------:R0:W2:Y:S02]  /*286c0*/  SHFL.IDX P6, R14, R13, R12, R11 ;  /* 0x0000000c0d0e7389 */ /* 0x0000a400000c000b */
[----:B012---:R-:W-:Y:S01]  /*286d0*/  ENDCOLLECTIVE ;  /* 0x000000000000791b */ /* 0x007fe20003800000 */
.L_x_2132:
[----:B------:R-:W-:Y:S05]  /*286e0*/  BSYNC B1 ;  /* 0x0000000000017941 */ /* 0x000fea0003800000 */
.L_x_2131:
[----:B------:R-:W-:Y:S02]  /*286f0*/  IMAD.MOV.U32 R13, RZ, RZ, R106 ;  /* 0x000000ffff0d7224 */ /* 0x000fe400078e006a */
[----:B------:R-:W-:Y:S02]  /*28700*/  IMAD.MOV.U32 R12, RZ, RZ, RZ ;  /* 0x000000ffff0c7224 */ /* 0x000fe400078e00ff */
[----:B------:R-:W-:Y:S02]  /*28710*/  IMAD.MOV.U32 R11, RZ, RZ, 0x181f ;  /* 0x0000181fff0b7424 */ /* 0x000fe400078e00ff */
[----:B------:R-:W-:Y:S02]  /*28720*/  IMAD.MOV.U32 R15, RZ, RZ, -0x1 ;  /* 0xffffffffff0f7424 */ /* 0x000fe400078e00ff */
[----:B------:R-:W-:-:S07]  /*28730*/  IMAD.MOV.U32 R105, RZ, RZ, R14 ;  /* 0x000000ffff697224 */ /* 0x000fce00078e000e */
[----:B------:R-:W-:Y:S05]  /*28740*/  WARPSYNC.COLLECTIVE R15, `(.L_x_2133) ;  /* 0x000000000f087348 */ /* 0x000fea0003c00000 */
[----:B------:R0:W1:Y:S02]  /*28750*/  SHFL.IDX P6, R14, R13, R12, R11 ;  /* 0x0000000c0d0e7389 */ /* 0x00006400000c000b */
[----:B01----:R-:W-:Y:S01]  /*28760*/  ENDCOLLECTIVE ;  /* 0x000000000000791b */ /* 0x003fe20003800000 */
.L_x_2133:
[----:B------:R-:W-:Y:S01]  /*28770*/  MOV R104, R14 ;  /* 0x0000000e00687202 */ /* 0x000fe20000000f00 */
[----:B------:R-:W-:Y:S06]  /*28780*/  BRA `(.L_x_2134) ;  /* 0xfffffdd400147947 */ /* 0x000fec000383ffff */
.L_x_1753:
[----:B------:R-:W-:Y:S01]  /*28790*/  BSSY B1, `(.L_x_2135) ;  /* 0x0000008000017945 */ /* 0x000fe20003800000 */
[----:B---3--:R-:W-:Y:S02]  /*287a0*/  IMAD.MOV.U32 R13, RZ, RZ, R101 ;  /* 0x000000ffff0d7224 */ /* 0x008fe400078e0065 */
[----:B------:R-:W-:Y:S02]  /*287b0*/  IMAD.MOV.U32 R12, RZ, RZ, 0x1 ;  /* 0x00000001ff0c7424 */ /* 0x000fe400078e00ff */
[----:B--2---:R-:W-:Y:S02]  /*287c0*/  IMAD.MOV.U32 R11, RZ, RZ, 0x181f ;  /* 0x0000181fff0b7424 */ /* 0x004fe400078e00ff */
[----:B------:R-:W-:-:S07]  /*287d0*/  IMAD.MOV.U32 R15, RZ, RZ, -0x1 ;  /* 0xffffffffff0f7424 */ /* 0x000fce00078e00ff */
[----:B01----:R-:W-:Y:S05]  /*287e0*/  WARPSYNC.COLLECTIVE R15, `(.L_x_2136) ;  /* 0x000000000f087348 */ /* 0x003fea0003c00000 */
[----:B------:R2:W3:Y:S02]  /*287f0*/  SHFL.IDX P6, R14, R13, R12, R11 ;  /* 0x0000000c0d0e7389 */ /* 0x0004e400000c000b */
[----:B0123--:R-:W-:Y:S01]  /*28800*/  ENDCOLLECTIVE ;  /* 0x000000000000791b */ /* 0x00ffe20003800000 */
.L_x_2136:
[----:B------:R-:W-:Y:S05]  /*28810*/  BSYNC B1 ;  /* 0x0000000000017941 */ /* 0x000fea0003800000 */
.L_x_2135:
        /* <DEDUP_REMOVED lines=8> */
.L_x_2137:
[----:B------:R-:W-:Y:S01]  /*288a0*/  IMAD.MOV.U32 R46, RZ, RZ, R14 ;  /* 0x000000ffff2e7224 */ /* 0x000fe200078e000e */
[----:B------:R-:W-:Y:S06]  /*288b0*/  BRA `(.L_x_2138) ;  /* 0xfffffdd800b07947 */ /* 0x000fec000383ffff */
.L_x_1758:
[----:B------:R-:W-:Y:S01]  /*288c0*/  BSSY B1, `(.L_x_2139) ;  /* 0x0000008000017945 */ /* 0x000fe20003800000 */
[----:B--23--:R-:W-:Y:S01]  /*288d0*/  IMAD.MOV.U32 R13, RZ, RZ, R101 ;  /* 0x000000ffff0d7224 */ /* 0x00cfe200078e0065 */
[----:B------:R-:W-:Y:S01]  /*288e0*/  MOV R12, 0x2 ;  /* 0x00000002000c7802 */ /* 0x000fe20000000f00 */
[----:B0-----:R-:W-:Y:S02]  /*288f0*/  IMAD.MOV.U32 R11, RZ, RZ, 0x181f ;  /* 0x0000181fff0b7424 */ /* 0x001fe400078e00ff */
[----:B------:R-:W-:-:S07]  /*28900*/  IMAD.MOV.U32 R15, RZ, RZ, -0x1 ;  /* 0xffffffffff0f7424 */ /* 0x000fce00078e00ff */
[----:B-1--4-:R-:W-:Y:S05]  /*28910*/  WARPSYNC.COLLECTIVE R15, `(.L_x_2140) ;  /* 0x000000000f087348 */ /* 0x012fea0003c00000 */
[----:B------:R0:W2:Y:S02]  /*28920*/  SHFL.IDX P6, R14, R13, R12, R11 ;  /* 0x0000000c0d0e7389 */ /* 0x0000a400000c000b */
[----:B012-4-:R-:W-:Y:S01]  /*28930*/  ENDCOLLECTIVE ;  /* 0x000000000000791b */ /* 0x017fe20003800000 */
.L_x_2140:
[----:B------:R-:W-:Y:S05]  /*28940*/  BSYNC B1 ;  /* 0x0000000000017941 */ /* 0x000fea0003800000 */
.L_x_2139:
        /* <DEDUP_REMOVED lines=8> */
.L_x_2141:
[----:B------:R-:W-:Y:S01]  /*289d0*/  IMAD.MOV.U32 R46, RZ, RZ, R14 ;  /* 0x000000ffff2e7224 */ /* 0x000fe200078e000e */
[----:B------:R-:W-:Y:S06]  /*289e0*/  BRA `(.L_x_2142) ;  /* 0xfffffde000507947 */ /* 0x000fec000383ffff */
.L_x_1763:
[----:B------:R-:W-:Y:S01]  /*289f0*/  BSSY B1, `(.L_x_2143) ;  /* 0x0000008000017945 */ /* 0x000fe20003800000 */
[----:B0--3--:R-:W-:Y:S01]  /*28a00*/  IMAD.MOV.U32 R13, RZ, RZ, R101 ;  /* 0x000000ffff0d7224 */ /* 0x009fe200078e0065 */
[----:B------:R-:W-:Y:S01]  /*28a10*/  MOV R15, 0xffffffff ;  /* 0xffffffff000f7802 */ /* 0x000fe20000000f00 */
[----:B------:R-:W-:Y:S02]  /*28a20*/  IMAD.MOV.U32 R12, RZ, RZ, 0x3 ;  /* 0x00000003ff0c7424 */ /* 0x000fe400078e00ff */
[----:B------:R-:W-:-:S07]  /*28a30*/  IMAD.MOV.U32 R11, RZ, RZ, 0x181f ;  /* 0x0000181fff0b7424 */ /* 0x000fce00078e00ff */
[----:B-12-4-:R-:W-:Y:S05]  /*28a40*/  WARPSYNC.COLLECTIVE R15, `(.L_x_2144) ;  /* 0x000000000f087348 */ /* 0x016fea0003c00000 */
[----:B------:R0:W3:Y:S02]  /*28a50*/  SHFL.IDX P6, R14, R13, R12, R11 ;  /* 0x0000000c0d0e7389 */ /* 0x0000e400000c000b */
[----:B01234-:R-:W-:Y:S01]  /*28a60*/  ENDCOLLECTIVE ;  /* 0x000000000000791b */ /* 0x01ffe20003800000 */
.L_x_2144:
[----:B------:R-:W-:Y:S05]  /*28a70*/  BSYNC B1 ;  /* 0x0000000000017941 */ /* 0x000fea0003800000 */
.L_x_2143:
        /* <DEDUP_REMOVED lines=8> */
.L_x_2145:
[----:B------:R-:W-:Y:S01]  /*28b00*/  MOV R106, R14 ;  /* 0x0000000e006a7202 */ /* 0x000fe20000000f00 */
[----:B------:R-:W-:Y:S06]  /*28b10*/  BRA `(.L_x_2146) ;  /* 0xfffffde400f07947 */ /* 0x000fec000383ffff */
.L_x_1768:
[----:B0-----:R0:W1:Y:S02]  /*28b20*/  SYNCS.PHASECHK.TRANS64.TRYWAIT P3, [R89+URZ+0x28890], R100 ;  /* 0x02889064590075a7 */ /* 0x001064000806017f */
[----:B-1----:R-:W-:Y:S05]  /*28b30*/  @!P3 NANOSLEEP.SYNCS 0x989680 ;  /* 0x009896800000b95d */ /* 0x002fea0003900000 */
[----:B------:R-:W1:Y:S02]  /*28b40*/  @!P3 SYNCS.PHASECHK.TRANS64 P3, [R89+URZ+0x28890], R100 ;  /* 0x028890645900b5a7 */ /* 0x000e64000806007f */
[----:B-1----:R-:W-:Y:S05]  /*28b50*/  @!P3 BRA `(.L_x_1768) ;  /* 0xfffffffc00f0b947 */ /* 0x002fea000383ffff */
[----:B------:R-:W-:Y:S05]  /*28b60*/  BRA `(.L_x_2147) ;  /* 0xfffffdec00dc7947 */ /* 0x000fea000383ffff */
.L_x_1769:
[----:B------:R-:W-:Y:S01]  /*28b70*/  BSSY B1, `(.L_x_2148) ;  /* 0x0000008000017945 */ /* 0x000fe20003800000 */
[----:B------:R-:W-:Y:S02]  /*28b80*/  IMAD.MOV.U32 R13, RZ, RZ, R45 ;  /* 0x000000ffff0d7224 */ /* 0x000fe400078e002d */
[----:B------:R-:W-:Y:S02]  /*28b90*/  IMAD.MOV.U32 R12, RZ, RZ, RZ ;  /* 0x000000ffff0c7224 */ /* 0x000fe400078e00ff */
[----:B------:R-:W-:Y:S02]  /*28ba0*/  IMAD.MOV.U32 R11, RZ, RZ, 0x181f ;  /* 0x0000181fff0b7424 */ /* 0x000fe400078e00ff */
[----:B------:R-:W-:-:S07]  /*28bb0*/  IMAD.MOV.U32 R15, RZ, RZ, -0x1 ;  /* 0xffffffffff0f7424 */ /* 0x000fce00078e00ff */
[----:B0-----:R-:W-:Y:S05]  /*28bc0*/  WARPSYNC.COLLECTIVE R15, `(.L_x_2149) ;  /* 0x000000000f087348 */ /* 0x001fea0003c00000 */
[----:B------:R1:W2:Y:S02]  /*28bd0*/  SHFL.IDX P6, R14, R13, R12, R11 ;  /* 0x0000000c0d0e7389 */ /* 0x0002a400000c000b */
[----:B012---:R-:W-:Y:S01]  /*28be0*/  ENDCOLLECTIVE ;  /* 0x000000000000791b */ /* 0x007fe20003800000 */
.L_x_2149:
[----:B------:R-:W-:Y:S05]  /*28bf0*/  BSYNC B1 ;  /* 0x0000000000017941 */ /* 0x000fea0003800000 */
.L_x_2148:
[----:B------:R-:W-:Y:S01]  /*28c00*/  MOV R13, R44 ;  /* 0x0000002c000d7202 */ /* 0x000fe20000000f00 */
[----:B------:R-:W-:Y:S02]  /*28c10*/  IMAD.MOV.U32 R12, RZ, RZ, RZ ;  /* 0x000000ffff0c7224 */ /* 0x000fe400078e00ff */
[----:B------:R-:W-:Y:S02]  /*28c20*/  IMAD.MOV.U32 R11, RZ, RZ, 0x181f ;  /* 0x0000181fff0b7424 */ /* 0x000fe400078e00ff */
[----:B------:R-:W-:Y:S02]  /*28c30*/  IMAD.MOV.U32 R15, RZ, RZ, -0x1 ;  /* 0xffffffffff0f7424 */ /* 0x000fe400078e00ff */
[----:B------:R-:W-:-:S07]  /*28c40*/  IMAD.MOV.U32 R41, RZ, RZ, R14 ;  /* 0x000000ffff297224 */ /* 0x000fce00078e000e */
[----:B------:R-:W-:Y:S05]  /*28c50*/  WARPSYNC.COLLECTIVE R15, `(.L_x_2150) ;  /* 0x000000000f087348 */ /* 0x000fea0003c00000 */
[----:B------:R0:W1:Y:S02]  /*28c60*/  SHFL.IDX P6, R14, R13, R12, R11 ;  /* 0x0000000c0d0e7389 */ /* 0x00006400000c000b */
[----:B01----:R-:W-:Y:S01]  /*28c70*/  ENDCOLLECTIVE ;  /* 0x000000000000791b */ /* 0x003fe20003800000 */
.L_x_2150:
[----:B------:R-:W-:Y:S05]  /*28c80*/  BRA `(.L_x_2151) ;  /* 0xfffffdec00fc7947 */ /* 0x000fea000383ffff */
.L_x_1772:
        /* <DEDUP_REMOVED lines=8> */
.L_x_2153:
[----:B------:R-:W-:Y:S05]  /*28d10*/  BSYNC B1 ;  /* 0x0000000000017941 */ /* 0x000fea0003800000 */
.L_x_2152:
[----:B------:R-:W-:Y:S01]  /*28d20*/  IMAD.MOV.U32 R13, RZ, RZ, R44 ;  /* 0x000000ffff0d7224 */ /* 0x000fe200078e002c */
[----:B------:R-:W-:Y:S01]  /*28d30*/  MOV R15, 0xffffffff ;  /* 0xffffffff000f7802 */ /* 0x000fe20000000f00 */
[----:B------:R-:W-:Y:S02]  /*28d40*/  IMAD.MOV.U32 R12, RZ, RZ, 0x1 ;  /* 0x00000001ff0c7424 */ /* 0x000fe400078e00ff */
[----:B------:R-:W-:Y:S02]  /*28d50*/  IMAD.MOV.U32 R11, RZ, RZ, 0x181f ;  /* 0x0000181fff0b7424 */ /* 0x000fe400078e00ff */
[----:B------:R-:W-:-:S07]  /*28d60*/  IMAD.MOV.U32 R41, RZ, RZ, R14 ;  /* 0x000000ffff297224 */ /* 0x000fce00078e000e */
[----:B------:R-:W-:Y:S05]  /*28d70*/  WARPSYNC.COLLECTIVE R15, `(.L_x_2154) ;  /* 0x000000000f087348 */ /* 0x000fea0003c00000 */
[----:B------:R0:W1:Y:S02]  /*28d80*/  SHFL.IDX P6, R14, R13, R12, R11 ;  /* 0x0000000c0d0e7389 */ /* 0x00006400000c000b */
[----:B01----:R-:W-:Y:S01]  /*28d90*/  ENDCOLLECTIVE ;  /* 0x000000000000791b */ /* 0x003fe20003800000 */
.L_x_2154:
[----:B------:R-:W-:Y:S05]  /*28da0*/  BRA `(.L_x_2155) ;  /* 0xfffffdec00fc7947 */ /* 0x000fea000383ffff */
.L_x_1775:
[----:B------:R-:W-:Y:S01]  /*28db0*/  BSSY B1, `(.L_x_2156) ;  /* 0x0000008000017945 */ /* 0x000fe20003800000 */
[----:B---3--:R-:W-:Y:S02]  /*28dc0*/  IMAD.MOV.U32 R13, RZ, RZ, R45 ;  /* 0x000000ffff0d7224 */ /* 0x008fe400078e002d */
[----:B------:R-:W-:Y:S02]  /*28dd0*/  IMAD.MOV.U32 R12, RZ, RZ, 0x2 ;  /* 0x00000002ff0c7424 */ /* 0x000fe400078e00ff */
[----:B------:R-:W-:Y:S02]  /*28de0*/  IMAD.MOV.U32 R11, RZ, RZ, 0x181f ;  /* 0x0000181fff0b7424 */ /* 0x000fe400078e00ff */
[----:B------:R-:W-:-:S07]  /*28df0*/  IMAD.MOV.U32 R15, RZ, RZ, -0x1 ;  /* 0xffffffffff0f7424 */ /* 0x000fce00078e00ff */
[----:B012-4-:R-:W-:Y:S05]  /*28e00*/  WARPSYNC.COLLECTIVE R15, `(.L_x_2157) ;  /* 0x000000000f087348 */ /* 0x017fea0003c00000 */
[----:B------:R3:W0:Y:S02]  /*28e10*/  SHFL.IDX P6, R14, R13, R12, R11 ;  /* 0x0000000c0d0e7389 */ /* 0x00062400000c000b */
[----:B01234-:R-:W-:Y:S01]  /*28e20*/  ENDCOLLECTIVE ;  /* 0x000000000000791b */ /* 0x01ffe20003800000 */
.L_x_2157:
[----:B------:R-:W-:Y:S05]  /*28e30*/  BSYNC B1 ;  /* 0x0000000000017941 */ /* 0x000fea0003800000 */
.L_x_2156:
        /* <DEDUP_REMOVED lines=8> */
.L_x_2158:
[----:B------:R-:W-:Y:S05]  /*28ec0*/  BRA `(.L_x_2159) ;  /* 0xfffffdf000007947 */ /* 0x000fea000383ffff */
.L_x_1778:
        /* <DEDUP_REMOVED lines=8> */
.L_x_2161:
[----:B------:R-:W-:Y:S05]  /*28f50*/  BSYNC B1 ;  /* 0x0000000000017941 */ /* 0x000fea0003800000 */
.L_x_2160:
        /* <DEDUP_REMOVED lines=8> */
.L_x_2162:
[----:B------:R-:W-:Y:S05]  /*28fe0*/  BRA `(.L_x_2163) ;  /* 0xfffffdf000047947 */ /* 0x000fea000383ffff */
.L_x_1782:
[----:B------:R0:W0:Y:S02]  /*28ff0*/  SYNCS.PHASECHK.TRANS64.TRYWAIT P4, [R89+URZ+0x288b0], R100 ;  /* 0x0288b064590075a7 */ /* 0x000024000808017f */
[----:B0-----:R-:W-:Y:S05]  /*29000*/  @!P4 NANOSLEEP.SYNCS 0x989680 ;  /* 0x009896800000c95d */ /* 0x001fea0003900000 */
[----:B------:R-:W0:Y:S02]  /*29010*/  @!P4 SYNCS.PHASECHK.TRANS64 P4, [R89+URZ+0x288b0], R100 ;  /* 0x0288b0645900c5a7 */ /* 0x000e24000808007f */
[----:B0-----:R-:W-:Y:S05]  /*29020*/  @!P4 BRA `(.L_x_1782) ;  /* 0xfffffffc00f0c947 */ /* 0x001fea000383ffff */
[----:B------:R-:W-:Y:S05]  /*29030*/  BRA `(.L_x_2164) ;  /* 0xfffffdf000807947 */ /* 0x000fea000383ffff */
.L_x_1804:
[----:B--2---:R0:W5:Y:S01]  /*29040*/  LDL R13, [R1+0x34] ;  /* 0x00003400010d7983 */ /* 0x0041620000100800 */
[----:B------:R-:W-:Y:S01]  /*29050*/  BSSY B0, `(.L_x_2165) ;  /* 0x0000007000007945 */ /* 0x000fe20003800000 */
[----:B------:R-:W-:Y:S02]  /*29060*/  IMAD.MOV.U32 R12, RZ, RZ, RZ ;  /* 0x000000ffff0c7224 */ /* 0x000fe400078e00ff */
[----:B------:R-:W-:Y:S02]  /*29070*/  IMAD.MOV.U32 R11, RZ, RZ, 0x1f ;  /* 0x0000001fff0b7424 */ /* 0x000fe400078e00ff */
[----:B------:R-:W-:-:S07]  /*29080*/  IMAD.MOV.U32 R15, RZ, RZ, -0x1 ;  /* 0xffffffffff0f7424 */ /* 0x000fce00078e00ff */
[----:B01--45:R-:W-:Y:S05]  /*29090*/  WARPSYNC.COLLECTIVE R15, `(.L_x_2166) ;  /* 0x000000000f087348 */ /* 0x033fea0003c00000 */
[----:B-----5:R2:W3:Y:S02]  /*290a0*/  SHFL.IDX P6, R14, R13, R12, R11 ;  /* 0x0000000c0d0e7389 */ /* 0x0204e400000c000b */
[----:B01234-:R-:W-:Y:S01]  /*290b0*/  ENDCOLLECTIVE ;  /* 0x000000000000791b */ /* 0x01ffe20003800000 */
.L_x_2166:
[----:B------:R-:W-:Y:S05]  /*290c0*/  BSYNC B0 ;  /* 0x0000000000007941 */ /* 0x000fea0003800000 */
.L_x_2165:
[----:B------:R-:W-:Y:S01]  /*290d0*/  IMAD.MOV.U32 R199, RZ, RZ, R14 ;  /* 0x000000ffffc77224 */ /* 0x000fe200078e000e */
[----:B------:R-:W-:Y:S06]  /*290e0*/  BRA `(.L_x_2167) ;  /* 0xfffffe00004c7947 */ /* 0x000fec000383ffff */
.L_x_1816:
[----:B------:R-:W-:Y:S01]  /*290f0*/  BSSY B1, `(.L_x_2168) ;  /* 0x0000008000017945 */ /* 0x000fe20003800000 */
[----:B------:R-:W-:Y:S01]  /*29100*/  IMAD.MOV.U32 R13, RZ, RZ, R6 ;  /* 0x000000ffff0d7224 */ /* 0x000fe200078e0006 */
[----:B------:R-:W-:Y:S01]  /*29110*/  MOV R12, RZ ;  /* 0x000000ff000c7202 */ /* 0x000fe20000000f00 */
[----:B------:R-:W-:Y:S02]  /*29120*/  IMAD.MOV.U32 R11, RZ, RZ, 0x181f ;  /* 0x0000181fff0b7424 */ /* 0x000fe400078e00ff */
[----:B------:R-:W-:-:S07]  /*29130*/  IMAD.MOV.U32 R15, RZ, RZ, -0x1 ;  /* 0xffffffffff0f7424 */ /* 0x000fce00078e00ff */
[----:B-1--4-:R-:W-:Y:S05]  /*29140*/  WARPSYNC.COLLECTIVE R15, `(.L_x_2169) ;  /* 0x000000000f087348 */ /* 0x012fea0003c00000 */
[----:B------:R0:W2:Y:S02]  /*29150*/  SHFL.IDX P6, R14, R13, R12, R11 ;  /* 0x0000000c0d0e7389 */ /* 0x0000a400000c000b */
[----:B012-4-:R-:W-:Y:S01]  /*29160*/  ENDCOLLECTIVE ;  /* 0x000000000000791b */ /* 0x017fe20003800000 */
.L_x_2169:
[----:B------:R-:W-:Y:S05]  /*29170*/  BSYNC B1 ;  /* 0x0000000000017941 */ /* 0x000fea0003800000 */
.L_x_2168:
        /* <DEDUP_REMOVED lines=8> */
.L_x_2170:
[----:B------:R-:W-:Y:S02]  /*29200*/  IMAD.MOV.U32 R13, RZ, RZ, R8 ;  /* 0x000000ffff0d7224 */ /* 0x000fe400078e0008 */
[----:B------:R-:W-:-:S07]  /*29210*/  IMAD.MOV.U32 R3, RZ, RZ, R14 ;  /* 0x000000ffff037224 */ /* 0x000fce00078e000e */
[----:B------:R-:W-:Y:S05]  /*29220*/  WARPSYNC.COLLECTIVE R15, `(.L_x_2171) ;  /* 0x000000000f087348 */ /* 0x000fea0003c00000 */
[----:B------:R0:W1:Y:S02]  /*29230*/  SHFL.IDX P6, R14, R13, R12, R11 ;  /* 0x0000000c0d0e7389 */ /* 0x00006400000c000b */
[----:B01----:R-:W-:Y:S01]  /*29240*/  ENDCOLLECTIVE ;  /* 0x000000000000791b */ /* 0x003fe20003800000 */
.L_x_2171:
[----:B------:R-:W-:Y:S02]  /*29250*/  IMAD.MOV.U32 R13, RZ, RZ, R7 ;  /* 0x000000ffff0d7224 */ /* 0x000fe400078e0007 */
[----:B------:R-:W-:-:S07]  /*29260*/  IMAD.MOV.U32 R4, RZ, RZ, R14 ;  /* 0x000000ffff047224 */ /* 0x000fce00078e000e */
[----:B------:R-:W-:Y:S05]  /*29270*/  WARPSYNC.COLLECTIVE R15, `(.L_x_2172) ;  /* 0x000000000f087348 */ /* 0x000fea0003c00000 */
[----:B------:R0:W1:Y:S02]  /*29280*/  SHFL.IDX P6, R14, R13, R12, R11 ;  /* 0x0000000c0d0e7389 */ /* 0x00006400000c000b */
[----:B01----:R-:W-:Y:S01]  /*29290*/  ENDCOLLECTIVE ;  /* 0x000000000000791b */ /* 0x003fe20003800000 */
.L_x_2172:
[----:B------:R-:W-:Y:S05]  /*292a0*/  BRA `(.L_x_2173) ;  /* 0xfffffe0400b07947 */ /* 0x000fea000383ffff */
.L_x_1819:
[----:B------:R-:W-:Y:S01]  /*292b0*/  BSSY B1, `(.L_x_2174) ;  /* 0x0000008000017945 */ /* 0x000fe20003800000 */
[----:B-1----:R-:W-:Y:S01]  /*292c0*/  MOV R13, R6 ;  /* 0x00000006000d7202 */ /* 0x002fe20000000f00 */
[----:B------:R-:W-:Y:S02]  /*292d0*/  IMAD.MOV.U32 R12, RZ, RZ, 0x1 ;  /* 0x00000001ff0c7424 */ /* 0x000fe400078e00ff */
[----:B------:R-:W-:Y:S02]  /*292e0*/  IMAD.MOV.U32 R11, RZ, RZ, 0x181f ;  /* 0x0000181fff0b7424 */ /* 0x000fe400078e00ff */
[----:B------:R-:W-:-:S07]  /*292f0*/  IMAD.MOV.U32 R15, RZ, RZ, -0x1 ;  /* 0xffffffffff0f7424 */ /* 0x000fce00078e00ff */
[----:B----4-:R-:W-:Y:S05]  /*29300*/  WARPSYNC.COLLECTIVE R15, `(.L_x_2175) ;  /* 0x000000000f087348 */ /* 0x010fea0003c00000 */
[----:B------:R0:W1:Y:S02]  /*29310*/  SHFL.IDX P6, R14, R13, R12, R11 ;  /* 0x0000000c0d0e7389 */ /* 0x00006400000c000b */
[----:B01--4-:R-:W-:Y:S01]  /*29320*/  ENDCOLLECTIVE ;  /* 0x000000000000791b */ /* 0x013fe20003800000 */
.L_x_2175:
[----:B------:R-:W-:Y:S05]  /*29330*/  BSYNC B1 ;  /* 0x0000000000017941 */ /* 0x000fea0003800000 */
.L_x_2174:
        /* <DEDUP_REMOVED lines=8> */
.L_x_2176:
[----:B------:R-:W-:Y:S02]  /*293c0*/  IMAD.MOV.U32 R13, RZ, RZ, R8 ;  /* 0x000000ffff0d7224 */ /* 0x000fe400078e0008 */
[----:B------:R-:W-:-:S07]  /*293d0*/  IMAD.MOV.U32 R3, RZ, RZ, R14 ;  /* 0x000000ffff037224 */ /* 0x000fce00078e000e */
[----:B------:R-:W-:Y:S05]  /*293e0*/  WARPSYNC.COLLECTIVE R15, `(.L_x_2177) ;  /* 0x000000000f087348 */ /* 0x000fea0003c00000 */
[----:B------:R0:W1:Y:S02]  /*293f0*/  SHFL.IDX P6, R14, R13, R12, R11 ;  /* 0x0000000c0d0e7389 */ /* 0x00006400000c000b */
[----:B01----:R-:W-:Y:S01]  /*29400*/  ENDCOLLECTIVE ;  /* 0x000000000000791b */ /* 0x003fe20003800000 */
.L_x_2177:
[----:B------:R-:W-:Y:S01]  /*29410*/  MOV R13, R7 ;  /* 0x00000007000d7202 */ /* 0x000fe20000000f00 */
[----:B------:R-:W-:-:S07]  /*29420*/  IMAD.MOV.U32 R4, RZ, RZ, R14 ;  /* 0x000000ffff047224 */ /* 0x000fce00078e000e */
[----:B------:R-:W-:Y:S05]  /*29430*/  WARPSYNC.COLLECTIVE R15, `(.L_x_2178) ;  /* 0x000000000f087348 */ /* 0x000fea0003c00000 */
[----:B------:R0:W1:Y:S02]  /*29440*/  SHFL.IDX P6, R14, R13, R12, R11 ;  /* 0x0000000c0d0e7389 */ /* 0x00006400000c000b */
[----:B01----:R-:W-:Y:S01]  /*29450*/  ENDCOLLECTIVE ;  /* 0x000000000000791b */ /* 0x003fe20003800000 */
.L_x_2178:
[----:B------:R-:W-:Y:S05]  /*29460*/  BRA `(.L_x_2179) ;  /* 0xfffffe08001c7947 */ /* 0x000fea000383ffff */
.L_x_1822:
[----:B------:R-:W-:Y:S01]  /*29470*/  BSSY B1, `(.L_x_2180) ;  /* 0x0000008000017945 */ /* 0x000fe20003800000 */
[----:B------:R-:W-:Y:S02]  /*29480*/  IMAD.MOV.U32 R13, RZ, RZ, R6 ;  /* 0x000000ffff0d7224 */ /* 0x000fe400078e0006 */
[----:B------:R-:W-:Y:S02]  /*29490*/  IMAD.MOV.U32 R12, RZ, RZ, 0x2 ;  /* 0x00000002ff0c7424 */ /* 0x000fe400078e00ff */
[----:B------:R-:W-:Y:S02]  /*294a0*/  IMAD.MOV.U32 R11, RZ, RZ, 0x181f ;  /* 0x0000181fff0b7424 */ /* 0x000fe400078e00ff */
[----:B------:R-:W-:-:S07]  /*294b0*/  IMAD.MOV.U32 R15, RZ, RZ, -0x1 ;  /* 0xffffffffff0f7424 */ /* 0x000fce00078e00ff */
[----:B-1--4-:R-:W-:Y:S05]  /*294c0*/  WARPSYNC.COLLECTIVE R15, `(.L_x_2181) ;  /* 0x000000000f087348 */ /* 0x012fea0003c00000 */
[----:B------:R0:W2:Y:S02]  /*294d0*/  SHFL.IDX P6, R14, R13, R12, R11 ;  /* 0x0000000c0d0e7389 */ /* 0x0000a400000c000b */
[----:B012-4-:R-:W-:Y:S01]  /*294e0*/  ENDCOLLECTIVE ;  /* 0x000000000000791b */ /* 0x017fe20003800000 */
.L_x_2181:
[----:B------:R-:W-:Y:S05]  /*294f0*/  BSYNC B1 ;  /* 0x0000000000017941 */ /* 0x000fea0003800000 */
.L_x_2180:
        /* <DEDUP_REMOVED lines=8> */
.L_x_2182:
[----:B------:R-:W-:Y:S02]  /*29580*/  IMAD.MOV.U32 R13, RZ, RZ, R8 ;  /* 0x000000ffff0d7224 */ /* 0x000fe400078e0008 */
[----:B------:R-:W-:-:S07]  /*29590*/  IMAD.MOV.U32 R3, RZ, RZ, R14 ;  /* 0x000000ffff037224 */ /* 0x000fce00078e000e */
[----:B------:R-:W-:Y:S05]  /*295a0*/  WARPSYNC.COLLECTIVE R15, `(.L_x_2183) ;  /* 0x000000000f087348 */ /* 0x000fea0003c00000 */
[----:B------:R0:W1:Y:S02]  /*295b0*/  SHFL.IDX P6, R14, R13, R12, R11 ;  /* 0x0000000c0d0e7389 */ /* 0x00006400000c000b */
[----:B01----:R-:W-:Y:S01]  /*295c0*/  ENDCOLLECTIVE ;  /* 0x000000000000791b */ /* 0x003fe20003800000 */
.L_x_2183:
[----:B------:R-:W-:Y:S01]  /*295d0*/  IMAD.MOV.U32 R13, RZ, RZ, R7 ;  /* 0x000000ffff0d7224 */ /* 0x000fe200078e0007 */
[----:B------:R-:W-:-:S07]  /*295e0*/  MOV R4, R14 ;  /* 0x0000000e00047202 */ /* 0x000fce0000000f00 */
[----:B------:R-:W-:Y:S05]  /*295f0*/  WARPSYNC.COLLECTIVE R15, `(.L_x_2184) ;  /* 0x000000000f087348 */ /* 0x000fea0003c00000 */
[----:B------:R0:W1:Y:S02]  /*29600*/  SHFL.IDX P6, R14, R13, R12, R11 ;  /* 0x0000000c0d0e7389 */ /* 0x00006400000c000b */
[----:B01----:R-:W-:Y:S01]  /*29610*/  ENDCOLLECTIVE ;  /* 0x000000000000791b */ /* 0x003fe20003800000 */
.L_x_2184:
[----:B------:R-:W-:Y:S05]  /*29620*/  BRA `(.L_x_2185) ;  /* 0xfffffe0800787947 */ /* 0x000fea000383ffff */
.L_x_1825:
        /* <DEDUP_REMOVED lines=8> */
.L_x_2187:
[----:B------:R-:W-:Y:S05]  /*296b0*/  BSYNC B1 ;  /* 0x0000000000017941 */ /* 0x000fea0003800000 */
.L_x_2186:
[----:B------:R-:W-:Y:S01]  /*296c0*/  IMAD.MOV.U32 R13, RZ, RZ, R5 ;  /* 0x000000ffff0d7224 */ /* 0x000fe200078e0005 */
[----:B------:R-:W-:Y:S01]  /*296d0*/  MOV R0, R14 ;  /* 0x0000000e00007202 */ /* 0x000fe20000000f00 */
[----:B------:R-:W-:Y:S02]  /*296e0*/  IMAD.MOV.U32 R12, RZ, RZ, 0x3 ;  /* 0x00000003ff0c7424 */ /* 0x000fe400078e00ff */
[----:B------:R-:W-:Y:S02]  /*296f0*/  IMAD.MOV.U32 R11, RZ, RZ, 0x181f ;  /* 0x0000181fff0b7424 */ /* 0x000fe400078e00ff */
[----:B------:R-:W-:-:S07]  /*29700*/  IMAD.MOV.U32 R15, RZ, RZ, -0x1 ;  /* 0xffffffffff0f7424 */ /* 0x000fce00078e00ff */
[----:B------:R-:W-:Y:S05]  /*29710*/  WARPSYNC.COLLECTIVE R15, `(.L_x_2188) ;  /* 0x000000000f087348 */ /* 0x000fea0003c00000 */
[----:B------:R0:W1:Y:S02]  /*29720*/  SHFL.IDX P6, R14, R13, R12, R11 ;  /* 0x0000000c0d0e7389 */ /* 0x00006400000c000b */
[----:B01----:R-:W-:Y:S01]  /*29730*/  ENDCOLLECTIVE ;  /* 0x000000000000791b */ /* 0x003fe20003800000 */
.L_x_2188:
[----:B------:R-:W-:Y:S01]  /*29740*/  MOV R13, R8 ;  /* 0x00000008000d7202 */ /* 0x000fe20000000f00 */
[----:B------:R-:W-:-:S07]  /*29750*/  IMAD.MOV.U32 R3, RZ, RZ, R14 ;  /* 0x000000ffff037224 */ /* 0x000fce00078e000e */
[----:B------:R-:W-:Y:S05]  /*29760*/  WARPSYNC.COLLECTIVE R15, `(.L_x_2189) ;  /* 0x000000000f087348 */ /* 0x000fea0003c00000 */
[----:B------:R0:W1:Y:S02]  /*29770*/  SHFL.IDX P6, R14, R13, R12, R11 ;  /* 0x0000000c0d0e7389 */ /* 0x00006400000c000b */
[----:B01----:R-:W-:Y:S01]  /*29780*/  ENDCOLLECTIVE ;  /* 0x000000000000791b */ /* 0x003fe20003800000 */
.L_x_2189:
[----:B------:R-:W-:Y:S02]  /*29790*/  IMAD.MOV.U32 R13, RZ, RZ, R7 ;  /* 0x000000ffff0d7224 */ /* 0x000fe400078e0007 */
[----:B------:R-:W-:-:S07]  /*297a0*/  IMAD.MOV.U32 R4, RZ, RZ, R14 ;  /* 0x000000ffff047224 */ /* 0x000fce00078e000e */
[----:B------:R-:W-:Y:S05]  /*297b0*/  WARPSYNC.COLLECTIVE R15, `(.L_x_2190) ;  /* 0x000000000f087348 */ /* 0x000fea0003c00000 */
[----:B------:R0:W1:Y:S02]  /*297c0*/  SHFL.IDX P6, R14, R13, R12, R11 ;  /* 0x0000000c0d0e7389 */ /* 0x00006400000c000b */
[----:B01----:R-:W-:Y:S01]  /*297d0*/  ENDCOLLECTIVE ;  /* 0x000000000000791b */ /* 0x003fe20003800000 */
.L_x_2190:
[----:B------:R-:W-:Y:S05]  /*297e0*/  BRA `(.L_x_2191) ;  /* 0xfffffe0800d47947 */ /* 0x000fea000383ffff */
.L_x_1829:
[----:B0-----:R0:W1:Y:S02]  /*297f0*/  SYNCS.PHASECHK.TRANS64.TRYWAIT P0, [R18+URZ+0x28800], R5 ;  /* 0x02880005120075a7 */ /* 0x001064000800017f */
[----:B-1----:R-:W-:Y:S05]  /*29800*/  @!P0 NANOSLEEP.SYNCS 0x989680 ;  /* 0x009896800000895d */ /* 0x002fea0003900000 */
[----:B------:R-:W1:Y:S02]  /*29810*/  @!P0 SYNCS.PHASECHK.TRANS64 P0, [R18+URZ+0x28800], R5 ;  /* 0x02880005120085a7 */ /* 0x000e64000800007f */
[----:B-1----:R-:W-:Y:S05]  /*29820*/  @!P0 BRA `(.L_x_1829) ;  /* 0xfffffffc00f08947 */ /* 0x002fea000383ffff */
[----:B------:R-:W-:Y:S05]  /*29830*/  BRA `(.L_x_2192) ;  /* 0xfffffe0c00907947 */ /* 0x000fea000383ffff */
.L_x_1845:
[----:B------:R-:W0:Y:S01]  /*29840*/  LDC R53, c[0x0][0x3f4] ;  /* 0x0000fd00ff357b82 */ /* 0x000e220000000800 */
[----:B------:R-:W-:Y:S01]  /*29850*/  BSSY B1, `(.L_x_2193) ;  /* 0x0000008000017945 */ /* 0x000fe20003800000 */
[----:B--2---:R-:W-:Y:S01]  /*29860*/  IMAD.MOV.U32 R13, RZ, RZ, R35 ;  /* 0x000000ffff0d7224 */ /* 0x004fe200078e0023 */
[----:B------:R-:W-:Y:S01]  /*29870*/  MOV R15, 0xffffffff ;  /* 0xffffffff000f7802 */ /* 0x000fe20000000f00 */
[----:B------:R-:W-:Y:S02]  /*29880*/  IMAD.MOV.U32 R12, RZ, RZ, RZ ;  /* 0x000000ffff0c7224 */ /* 0x000fe400078e00ff */
[----:B------:R-:W-:-:S07]  /*29890*/  IMAD.MOV.U32 R11, RZ, RZ, 0x181f ;  /* 0x0000181fff0b7424 */ /* 0x000fce00078e00ff */
[----:B01--4-:R-:W-:Y:S05]  /*298a0*/  WARPSYNC.COLLECTIVE R15, `(.L_x_2194) ;  /* 0x000000000f087348 */ /* 0x013fea0003c00000 */
[----:B------:R2:W3:Y:S02]  /*298b0*/  SHFL.IDX P6, R14, R13, R12, R11 ;  /* 0x0000000c0d0e7389 */ /* 0x0004e400000c000b */
[----:B01234-:R-:W-:Y:S01]  /*298c0*/  ENDCOLLECTIVE ;  /* 0x000000000000791b */ /* 0x01ffe20003800000 */
.L_x_2194:
[----:B------:R-:W-:Y:S05]  /*298d0*/  BSYNC B1 ;  /* 0x0000000000017941 */ /* 0x000fea0003800000 */
.L_x_2193:
[----:B------:R-:W-:Y:S01]  /*298e0*/  IMAD.MOV.U32 R13, RZ, RZ, R32 ;  /* 0x000000ffff0d7224 */ /* 0x000fe200078e0020 */
[----:B------:R-:W-:Y:S01]  /*298f0*/  ISETP.GE.AND P0, PT, R16, R53, PT ;  /* 0x000000351000720c */ /* 0x000fe20003f06270 */
[----:B------:R-:W-:Y:S02]  /*29900*/  IMAD.MOV.U32 R12, RZ, RZ, RZ ;  /* 0x000000ffff0c7224 */ /* 0x000fe400078e00ff */
[----:B------:R-:W-:Y:S02]  /*29910*/  IMAD.MOV.U32 R11, RZ, RZ, 0x181f ;  /* 0x0000181fff0b7424 */ /* 0x000fe400078e00ff */
[----:B------:R-:W-:Y:S02]  /*29920*/  IMAD.MOV.U32 R15, RZ, RZ, -0x1 ;  /* 0xffffffffff0f7424 */ /* 0x000fe400078e00ff */
[----:B------:R-:W-:Y:S02]  /*29930*/  IMAD.MOV.U32 R0, RZ, RZ, R14 ;  /* 0x000000ffff007224 */ /* 0x000fe400078e000e */
[----:B------:R-:W-:-:S07]  /*29940*/  IMAD R3, R194, R5, RZ ;  /* 0x00000005c2037224 */ /* 0x000fce00078e02ff */
[----:B------:R-:W-:Y:S05]  /*29950*/  WARPSYNC.COLLECTIVE R15, `(.L_x_2195) ;  /* 0x000000000f087348 */ /* 0x000fea0003c00000 */
[----:B------:R0:W1:Y:S02]  /*29960*/  SHFL.IDX P6, R14, R13, R12, R11 ;  /* 0x0000000c0d0e7389 */ /* 0x00006400000c000b */
[----:B01----:R-:W-:Y:S01]  /*29970*/  ENDCOLLECTIVE ;  /* 0x000000000000791b */ /* 0x003fe20003800000 */
.L_x_2195:
[----:B------:R-:W-:Y:S01]  /*29980*/  ISETP.GE.OR P1, PT, R54, R3, P0 ;  /* 0x000000033600720c */ /* 0x000fe20000726670 */
[----:B------:R-:W-:-:S12]  /*29990*/  IMAD.MOV.U32 R13, RZ, RZ, R33 ;  /* 0x000000ffff0d7224 */ /* 0x000fd800078e0021 */
[C---:B------:R-:W-:Y:S01]  /*299a0*/  @!P1 IMAD.SHL.U32 R21, R16.reuse, 0x2, RZ ;  /* 0x0000000210159824 */ /* 0x040fe200078e00ff */
[----:B------:R-:W-:Y:S02]  /*299b0*/  @!P1 SHF.L.U64.HI R6, R16, 0x1, R17 ;  /* 0x0000000110069819 */ /* 0x000fe40000010211 */
[----:B------:R-:W-:-:S07]  /*299c0*/  MOV R4, R14 ;  /* 0x0000000e00047202 */ /* 0x000fce0000000f00 */
[----:B------:R-:W-:Y:S05]  /*299d0*/  WARPSYNC.COLLECTIVE R15, `(.L_x_2196) ;  /* 0x000000000f087348 */ /* 0x000fea0003c00000 */
[----:B------:R0:W1:Y:S02]  /*299e0*/  SHFL.IDX P6, R14, R13, R12, R11 ;  /* 0x0000000c0d0e7389 */ /* 0x00006400000c000b */
[----:B01----:R-:W-:Y:S01]  /*299f0*/  ENDCOLLECTIVE ;  /* 0x000000000000791b */ /* 0x003fe20003800000 */
.L_x_2196:
[----:B------:R-:W-:-:S04]  /*29a00*/  @!P1 IADD3 R4, P2, R4, R21, RZ ;  /* 0x0000001504049210 */ /* 0x000fc80007f5e0ff */
[----:B------:R-:W-:Y:S01]  /*29a10*/  @!P1 MOV R8, R4 ;  /* 0x0000000400089202 */ /* 0x000fe20000000f00 */
[----:B------:R-:W-:-:S04]  /*29a20*/  @!P1 IMAD.X R7, R0, 0x1, R6, P2 ;  /* 0x0000000100079824 */ /* 0x000fc800010e0606 */
[----:B------:R-:W-:Y:S02]  /*29a30*/  @!P1 IMAD.MOV.U32 R9, RZ, RZ, R7 ;  /* 0x000000ffff099224 */ /* 0x000fe400078e0007 */
[----:B------:R-:W-:Y:S02]  /*29a40*/  IMAD.MOV.U32 R13, RZ, RZ, R34 ;  /* 0x000000ffff0d7224 */ /* 0x000fe400078e0022 */
[----:B------:R-:W-:-:S07]  /*29a50*/  IMAD.MOV.U32 R5, RZ, RZ, R14 ;  /* 0x000000ffff057224 */ /* 0x000fce00078e000e */
[----:B------:R-:W-:Y:S05]  /*29a60*/  WARPSYNC.COLLECTIVE R15, `(.L_x_2197) ;  /* 0x000000000f087348 */ /* 0x000fea0003c00000 */
[----:B------:R0:W1:Y:S02]  /*29a70*/  SHFL.IDX P6, R14, R13, R12, R11 ;  /* 0x0000000c0d0e7389 */ /* 0x00006400000c000b */
[----:B01----:R-:W-:Y:S01]  /*29a80*/  ENDCOLLECTIVE ;  /* 0x000000000000791b */ /* 0x003fe20003800000 */
.L_x_2197:
[----:B------:R-:W2:Y:S01]  /*29a90*/  @!P1 LD.E.128 R8, desc[UR54][R8.64] ;  /* 0x0000003608089980 */ /* 0x000ea2000c101d00 */
[----:B------:R-:W-:-:S05]  /*29aa0*/  @!P1 IADD3 R14, P2, R14, R21, RZ ;  /* 0x000000150e0e9210 */ /* 0x000fca0007f5e0ff */
[----:B------:R-:W-:Y:S02]  /*29ab0*/  @!P1 IMAD.X R5, R5, 0x1, R6, P2 ;  /* 0x0000000105059824 */ /* 0x000fe400010e0606 */
[----:B------:R-:W-:-:S06]  /*29ac0*/  @!P1 IMAD.MOV.U32 R4, RZ, RZ, R14 ;  /* 0x000000ffff049224 */ /* 0x000fcc00078e000e */
[----:B------:R-:W5:Y:S01]  /*29ad0*/  @!P1 LD.E.128 R4, desc[UR54][R4.64] ;  /* 0x0000003604049980 */ /* 0x000f62000c101d00 */
[----:B------:R-:W-:Y:S02]  /*29ae0*/  CS2R R46, SRZ ;  /* 0x00000000002e7805 */ /* 0x000fe4000001ff00 */
[----:B------:R-:W-:Y:S01]  /*29af0*/  CS2R R50, SRZ ;  /* 0x0000000000327805 */ /* 0x000fe2000001ff00 */
[----:B------:R-:W-:Y:S01]  /*29b00*/  IMAD.MOV.U32 R13, RZ, RZ, R35 ;  /* 0x000000ffff0d7224 */ /* 0x000fe200078e0023 */
[----:B------:R-:W-:Y:S02]  /*29b10*/  CS2R R20, SRZ ;  /* 0x0000000000147805 */ /* 0x000fe4000001ff00 */
[----:B------:R-:W-:Y:S01]  /*29b20*/  CS2R R38, SRZ ;  /* 0x0000000000267805 */ /* 0x000fe2000001ff00 */
[----:B--2---:R-:W-:Y:S02]  /*29b30*/  @!P1 IMAD.MOV.U32 R47, RZ, RZ, R9 ;  /* 0x000000ffff2f9224 */ /* 0x004fe400078e0009 */
[----:B------:R-:W-:Y:S01]  /*29b40*/  @!P1 IMAD.MOV.U32 R51, RZ, RZ, R11 ;  /* 0x000000ffff339224 */ /* 0x000fe200078e000b */
[----:B------:R-:W-:Y:S01]  /*29b50*/  MOV R11, 0x181f ;  /* 0x0000181f000b7802 */ /* 0x000fe20000000f00 */
[----:B------:R-:W-:-:S02]  /*29b60*/  IMAD.MOV.U32 R12, RZ, RZ, R47 ;  /* 0x000000ffff0c7224 */ /* 0x000fc400078e002f */
[----:B------:R-:W-:Y:S02]  /*29b70*/  @!P1 IMAD.MOV.U32 R46, RZ, RZ, R8 ;  /* 0x000000ffff2e9224 */ /* 0x000fe400078e0008 */
[----:B------:R-:W-:Y:S01]  /*29b80*/  @!P1 IMAD.MOV.U32 R50, RZ, RZ, R10 ;  /* 0x000000ffff329224 */ /* 0x000fe200078e000a */
[----:B------:R-:W-:Y:S01]  /*29b90*/  PRMT R66, R12, 0x7610, R66 ;  /* 0x000076100c427816 */ /* 0x000fe20000000042 */
[----:B------:R-:W-:Y:S01]  /*29ba0*/  IMAD.MOV.U32 R12, RZ, RZ, 0x1 ;  /* 0x00000001ff0c7424 */ /* 0x000fe200078e00ff */
[----:B------:R-:W-:Y:S01]  /*29bb0*/  MOV R0, R46 ;  /* 0x0000002e00007202 */ /* 0x000fe20000000f00 */
[----:B------:R-:W-:Y:S02]  /*29bc0*/  IMAD.MOV.U32 R10, RZ, RZ, R50 ;  /* 0x000000ffff0a7224 */ /* 0x000fe400078e0032 */
[----:B------:R-:W-:-:S07]  /*29bd0*/  IMAD.MOV.U32 R24, RZ, RZ, R51 ;  /* 0x000000ffff187224 */ /* 0x000fce00078e0033 */
[----:B-----5:R-:W-:Y:S05]  /*29be0*/  WARPSYNC.COLLECTIVE R15, `(.L_x_2198) ;  /* 0x000000000f087348 */ /* 0x020fea0003c00000 */
[----:B------:R0:W1:Y:S02]  /*29bf0*/  SHFL.IDX P6, R14, R13, R12, R11 ;  /* 0x0000000c0d0e7389 */ /* 0x00006400000c000b */
[----:B01---5:R-:W-:Y:S01]  /*29c00*/  ENDCOLLECTIVE ;  /* 0x000000000000791b */ /* 0x023fe20003800000 */
.L_x_2198:
[----:B------:R-:W-:Y:S02]  /*29c10*/  PRMT R64, R64, 0x5410, R0 ;  /* 0x0000541040407816 */ /* 0x000fe40000000000 */
[----:B------:R-:W-:Y:S02]  /*29c20*/  PRMT R37, R10, 0x5410, R24 ;  /* 0x000054100a257816 */ /* 0x000fe40000000018 */
[----:B------:R-:W-:Y:S02]  /*29c30*/  CS2R R24, SRZ ;  /* 0x0000000000187805 */ /* 0x000fe4000001ff00 */
[----:B------:R-:W-:Y:S01]  /*29c40*/  @!P1 MOV R21, R7 ;  /* 0x0000000700159202 */ /* 0x000fe20000000f00 */
[----:B------:R-:W-:Y:S02]  /*29c50*/  @!P1 IMAD.MOV.U32 R38, RZ, RZ, R4 ;  /* 0x000000ffff269224 */ /* 0x000fe400078e0004 */
[----:B------:R-:W-:Y:S02]  /*29c60*/  @!P1 IMAD.MOV.U32 R39, RZ, RZ, R5 ;  /* 0x000000ffff279224 */ /* 0x000fe400078e0005 */
[----:B------:R-:W-:-:S02]  /*29c70*/  @!P1 IMAD.MOV.U32 R20, RZ, RZ, R6 ;  /* 0x000000ffff149224 */ /* 0x000fc400078e0006 */
[----:B------:R-:W-:Y:S02]  /*29c80*/  IMAD.MOV.U32 R13, RZ, RZ, R32 ;  /* 0x000000ffff0d7224 */ /* 0x000fe400078e0020 */
[----:B------:R-:W-:Y:S02]  /*29c90*/  IMAD.MOV.U32 R4, RZ, RZ, R38 ;  /* 0x000000ffff047224 */ /* 0x000fe400078e0026 */
[----:B------:R-:W-:Y:S02]  /*29ca0*/  IMAD.MOV.U32 R5, RZ, RZ, R39 ;  /* 0x000000ffff057224 */ /* 0x000fe400078e0027 */
[----:B------:R-:W-:Y:S02]  /*29cb0*/  IMAD.MOV.U32 R6, RZ, RZ, R20 ;  /* 0x000000ffff067224 */ /* 0x000fe400078e0014 */
[----:B------:R-:W-:Y:S01]  /*29cc0*/  IMAD.MOV.U32 R7, RZ, RZ, R21 ;  /* 0x000000ffff077224 */ /* 0x000fe200078e0015 */
[----:B------:R-:W-:Y:S01]  /*29cd0*/  PRMT R66, R66, 0x5410, R5 ;  /* 0x0000541042427816 */ /* 0x000fe20000000005 */
[----:B------:R-:W-:Y:S01]  /*29ce0*/  IMAD.MOV.U32 R0, RZ, RZ, R14 ;  /* 0x000000ffff007224 */ /* 0x000fe200078e000e */
[----:B------:R-:W-:-:S07]  /*29cf0*/  PRMT R65, R6, 0x5410, R4 ;  /* 0x0000541006417816 */ /* 0x000fce0000000004 */
[----:B------:R-:W-:Y:S05]  /*29d00*/  WARPSYNC.COLLECTIVE R15, `(.L_x_2199) ;  /* 0x000000000f087348 */ /* 0x000fea0003c00000 */
[----:B------:R0:W1:Y:S02]  /*29d10*/  SHFL.IDX P6, R14, R13, R12, R11 ;  /* 0x0000000c0d0e7389 */ /* 0x00006400000c000b */
[----:B01----:R-:W-:Y:S01]  /*29d20*/  ENDCOLLECTIVE ;  /* 0x000000000000791b */ /* 0x003fe20003800000 */
.L_x_2199:
[----:B------:R-:W-:Y:S01]  /*29d30*/  PRMT R64, R7, 0x7610, R64 ;  /* 0x0000761007407816 */ /* 0x000fe20000000040 */
[----:B------:R-:W-:Y:S02]  /*29d40*/  IMAD.MOV.U32 R13, RZ, RZ, R33 ;  /* 0x000000ffff0d7224 */ /* 0x000fe400078e0021 */
[----:B------:R-:W-:-:S07]  /*29d50*/  IMAD.MOV.U32 R8, RZ, RZ, R14 ;  /* 0x000000ffff087224 */ /* 0x000fce00078e000e */
[----:B------:R-:W-:Y:S05]  /*29d60*/  WARPSYNC.COLLECTIVE R15, `(.L_x_2200) ;  /* 0x000000000f087348 */ /* 0x000fea0003c00000 */
[----:B------:R0:W1:Y:S02]  /*29d70*/  SHFL.IDX P6, R14, R13, R12, R11 ;  /* 0x0000000c0d0e7389 */ /* 0x00006400000c000b */
[----:B01----:R-:W-:Y:S01]  /*29d80*/  ENDCOLLECTIVE ;  /* 0x000000000000791b */ /* 0x003fe20003800000 */
.L_x_2200:
[----:B------:R-:W-:Y:S01]  /*29d90*/  MOV R13, R34 ;  /* 0x00000022000d7202 */ /* 0x000fe20000000f00 */
[----:B------:R-:W-:-:S07]  /*29da0*/  IMAD.MOV.U32 R9, RZ, RZ, R14 ;  /* 0x000000ffff097224 */ /* 0x000fce00078e000e */
[----:B------:R-:W-:Y:S05]  /*29db0*/  WARPSYNC.COLLECTIVE R15, `(.L_x_2201) ;  /* 0x000000000f087348 */ /* 0x000fea0003c00000 */
[----:B------:R0:W1:Y:S02]  /*29dc0*/  SHFL.IDX P6, R14, R13, R12, R11 ;  /* 0x0000000c0d0e7389 */ /* 0x00006400000c000b */
[----:B01----:R-:W-:Y:S01]  /*29dd0*/  ENDCOLLECTIVE ;  /* 0x000000000000791b */ /* 0x003fe20003800000 */
.L_x_2201:
[----:B------:R-:W-:Y:S05]  /*29de0*/  BRA `(.L_x_2202) ;  /* 0xfffffe2400547947 */ /* 0x000fea000383ffff */
.L_x_1848:
[----:B------:R-:W-:Y:S01]  /*29df0*/  BSSY B1, `(.L_x_2203) ;  /* 0x0000008000017945 */ /* 0x000fe20003800000 */
[----:B------:R-:W-:Y:S01]  /*29e00*/  IMAD.MOV.U32 R13, RZ, RZ, R35 ;  /* 0x000000ffff0d7224 */ /* 0x000fe200078e0023 */
[----:B------:R-:W-:Y:S01]  /*29e10*/  MOV R12, 0x2 ;  /* 0x00000002000c7802 */ /* 0x000fe20000000f00 */
[----:B------:R-:W-:Y:S02]  /*29e20*/  IMAD.MOV.U32 R11, RZ, RZ, 0x181f ;  /* 0x0000181fff0b7424 */ /* 0x000fe400078e00ff */
[----:B-1----:R-:W-:-:S07]  /*29e30*/  IMAD.MOV.U32 R15, RZ, RZ, -0x1 ;  /* 0xffffffffff0f7424 */ /* 0x002fce00078e00ff */
[----:B----4-:R-:W-:Y:S05]  /*29e40*/  WARPSYNC.COLLECTIVE R15, `(.L_x_2204) ;  /* 0x000000000f087348 */ /* 0x010fea0003c00000 */
[----:B------:R0:W1:Y:S02]  /*29e50*/  SHFL.IDX P6, R14, R13, R12, R11 ;  /* 0x0000000c0d0e7389 */ /* 0x00006400000c000b */
[----:B01--4-:R-:W-:Y:S01]  /*29e60*/  ENDCOLLECTIVE ;  /* 0x000000000000791b */ /* 0x013fe20003800000 */
.L_x_2204:
[----:B------:R-:W-:Y:S05]  /*29e70*/  BSYNC B1 ;  /* 0x0000000000017941 */ /* 0x000fea0003800000 */
.L_x_2203:
[----:B------:R-:W-:Y:S01]  /*29e80*/  IMAD.MOV.U32 R13, RZ, RZ, R32 ;  /* 0x000000ffff0d7224 */ /* 0x000fe200078e0020 */
[----:B------:R-:W-:Y:S01]  /*29e90*/  MOV R11, 0x181f ;  /* 0x0000181f000b7802 */ /* 0x000fe20000000f00 */
[----:B------:R-:W-:Y:S02]  /*29ea0*/  IMAD.MOV.U32 R12, RZ, RZ, 0x2 ;  /* 0x00000002ff0c7424 */ /* 0x000fe400078e00ff */
[----:B------:R-:W-:Y:S02]  /*29eb0*/  IMAD.MOV.U32 R15, RZ, RZ, -0x1 ;  /* 0xffffffffff0f7424 */ /* 0x000fe400078e00ff */
[----:B------:R-:W-:Y:S02]  /*29ec0*/  IMAD.MOV.U32 R0, RZ, RZ, R14 ;  /* 0x000000ffff007224 */ /* 0x000fe400078e000e */
[----:B------:R-:W-:-:S07]  /*29ed0*/  VIADD R10, R54, 0x40 ;  /* 0x00000040360a7836 */ /* 0x000fce0000000000 */
[----:B------:R-:W-:Y:S05]  /*29ee0*/  WARPSYNC.COLLECTIVE R15, `(.L_x_2205) ;  /* 0x000000000f087348 */ /* 0x000fea0003c00000 */
[----:B------:R0:W1:Y:S02]  /*29ef0*/  SHFL.IDX P6, R14, R13, R12, R11 ;  /* 0x0000000c0d0e7389 */ /* 0x00006400000c000b */
[----:B01----:R-:W-:Y:S01]  /*29f00*/  ENDCOLLECTIVE ;  /* 0x000000000000791b */ /* 0x003fe20003800000 */
.L_x_2205:
[----:B------:R-:W-:Y:S01]  /*29f10*/  ISETP.GE.OR P1, PT, R10, R3, P0 ;  /* 0x000000030a00720c */ /* 0x000fe20000726670 */
[----:B------:R-:W-:-:S12]  /*29f20*/  IMAD.MOV.U32 R13, RZ, RZ, R33 ;  /* 0x000000ffff0d7224 */ /* 0x000fd800078e0021 */
[C---:B------:R-:W-:Y:S01]  /*29f30*/  @!P1 IMAD.SHL.U32 R31, R16.reuse, 0x2, RZ ;  /* 0x00000002101f9824 */ /* 0x040fe200078e00ff */
[----:B------:R-:W-:Y:S01]  /*29f40*/  @!P1 SHF.L.U64.HI R29, R16, 0x1, R17 ;  /* 0x00000001101d9819 */ /* 0x000fe20000010211 */
[----:B------:R-:W-:-:S07]  /*29f50*/  IMAD.MOV.U32 R8, RZ, RZ, R14 ;  /* 0x000000ffff087224 */ /* 0x000fce00078e000e */
[----:B------:R-:W-:Y:S05]  /*29f60*/  WARPSYNC.COLLECTIVE R15, `(.L_x_2206) ;  /* 0x000000000f087348 */ /* 0x000fea0003c00000 */
[----:B------:R0:W1:Y:S02]  /*29f70*/  SHFL.IDX P6, R14, R13, R12, R11 ;  /* 0x0000000c0d0e7389 */ /* 0x00006400000c000b */
[----:B01----:R-:W-:Y:S01]  /*29f80*/  ENDCOLLECTIVE ;  /* 0x000000000000791b */ /* 0x003fe20003800000 */
.L_x_2206:
[----:B------:R-:W-:-:S05]  /*29f90*/  @!P1 IADD3 R8, P2, R8, R31, RZ ;  /* 0x0000001f08089210 */ /* 0x000fca0007f5e0ff */
[----:B------:R-:W-:Y:S01]  /*29fa0*/  @!P1 IMAD.X R9, R0, 0x1, R29, P2 ;  /* 0x0000000100099824 */ /* 0x000fe200010e061d */
[----:B------:R-:W-:Y:S01]  /*29fb0*/  MOV R13, R34 ;  /* 0x00000022000d7202 */ /* 0x000fe20000000f00 */
[----:B------:R-:W-:-:S07]  /*29fc0*/  IMAD.MOV.U32 R28, RZ, RZ, R14 ;  /* 0x000000ffff1c7224 */ /* 0x000fce00078e000e */
[----:B------:R-:W-:Y:S05]  /*29fd0*/  WARPSYNC.COLLECTIVE R15, `(.L_x_2207) ;  /* 0x000000000f087348 */ /* 0x000fea0003c00000 */
[----:B------:R0:W1:Y:S02]  /*29fe0*/  SHFL.IDX P6, R14, R13, R12, R11 ;  /* 0x0000000c0d0e7389 */ /* 0x00006400000c000b */
[----:B01----:R-:W-:Y:S01]  /*29ff0*/  ENDCOLLECTIVE ;  /* 0x000000000000791b */ /* 0x003fe20003800000 */
.L_x_2207:
[----:B------:R-:W2:Y:S01]  /*2a000*/  @!P1 LD.E.128 R8, desc[UR54][R8.64] ;  /* 0x0000003608089980 */ /* 0x000ea2000c101d00 */
[----:B------:R-:W-:-:S05]  /*2a010*/  @!P1 IADD3 R14, P2, R14, R31, RZ ;  /* 0x0000001f0e0e9210 */ /* 0x000fca0007f5e0ff */
[----:B------:R-:W-:-:S04]  /*2a020*/  @!P1 IMAD.X R29, R28, 0x1, R29, P2 ;  /* 0x000000011c1d9824 */ /* 0x000fc800010e061d */
[----:B------:R-:W-:-:S05]  /*2a030*/  @!P1 IMAD.MOV.U32 R15, RZ, RZ, R29 ;  /* 0x000000ffff0f9224 */ /* 0x000fca00078e001d */
[----:B------:R0:W5:Y:S01]  /*2a040*/  @!P1 LD.E.128 R28, desc[UR54][R14.64] ;  /* 0x000000360e1c9980 */ /* 0x000162000c101d00 */
[----:B------:R-:W-:Y:S02]  /*2a050*/  CS2R R44, SRZ ;  /* 0x00000000002c7805 */ /* 0x000fe4000001ff00 */
[----:B------:R-:W-:Y:S01]  /*2a060*/  CS2R R48, SRZ ;  /* 0x0000000000307805 */ /* 0x000fe2000001ff00 */
[----:B------:R-:W-:Y:S01]  /*2a070*/  IMAD.MOV.U32 R13, RZ, RZ, R35 ;  /* 0x000000ffff0d7224 */ /* 0x000fe200078e0023 */
[----:B------:R-:W-:Y:S02]  /*2a080*/  CS2R R40, SRZ ;  /* 0x0000000000287805 */ /* 0x000fe4000001ff00 */
[----:B------:R-:W-:Y:S01]  /*2a090*/  CS2R R42, SRZ ;  /* 0x00000000002a7805 */ /* 0x000fe2000001ff00 */
[----:B0-----:R-:W-:Y:S01]  /*2a0a0*/  IMAD.MOV.U32 R15, RZ, RZ, -0x1 ;  /* 0xffffffffff0f7424 */ /* 0x001fe200078e00ff */
[----:B--2---:R-:W-:Y:S01]  /*2a0b0*/  @!P1 MOV R45, R9 ;  /* 0x00000009002d9202 */ /* 0x004fe20000000f00 */
[----:B------:R-:W-:-:S02]  /*2a0c0*/  @!P1 IMAD.MOV.U32 R44, RZ, RZ, R8 ;  /* 0x000000ffff2c9224 */ /* 0x000fc400078e0008 */
[----:B------:R-:W-:Y:S02]  /*2a0d0*/  @!P1 IMAD.MOV.U32 R49, RZ, RZ, R11 ;  /* 0x000000ffff319224 */ /* 0x000fe400078e000b */
[----:B------:R-:W-:Y:S02]  /*2a0e0*/  IMAD.MOV.U32 R0, RZ, RZ, R44 ;  /* 0x000000ffff007224 */ /* 0x000fe400078e002c */
[----:B------:R-:W-:Y:S02]  /*2a0f0*/  IMAD.MOV.U32 R12, RZ, RZ, R45 ;  /* 0x000000ffff0c7224 */ /* 0x000fe400078e002d */
[----:B------:R-:W-:Y:S02]  /*2a100*/  IMAD.MOV.U32 R11, RZ, RZ, 0x181f ;  /* 0x0000181fff0b7424 */ /* 0x000fe400078e00ff */
[----:B------:R-:W-:Y:S01]  /*2a110*/  @!P1 IMAD.MOV.U32 R48, RZ, RZ, R10 ;  /* 0x000000ffff309224 */ /* 0x000fe200078e000a */
[----:B------:R-:W-:Y:S01]  /*2a120*/  PRMT R59, R0, 0x5410, R12 ;  /* 0x00005410003b7816 */ /* 0x000fe2000000000c */
[----:B------:R-:W-:Y:S01]  /*2a130*/  IMAD.MOV.U32 R9, RZ, RZ, R49 ;  /* 0x000000ffff097224 */ /* 0x000fe200078e0031 */
[----:B------:R-:W-:Y:S01]  /*2a140*/  MOV R12, 0x3 ;  /* 0x00000003000c7802 */ /* 0x000fe20000000f00 */
[----:B------:R-:W-:-:S07]  /*2a150*/  IMAD.MOV.U32 R8, RZ, RZ, R48 ;  /* 0x000000ffff087224 */ /* 0x000fce00078e0030 */
[----:B-----5:R-:W-:Y:S05]  /*2a160*/  WARPSYNC.COLLECTIVE R15, `(.L_x_2208) ;  /* 0x000000000f087348 */ /* 0x020fea0003c00000 */
[----:B------:R0:W1:Y:S02]  /*2a170*/  SHFL.IDX P6, R14, R13, R12, R11 ;  /* 0x0000000c0d0e7389 */ /* 0x00006400000c000b */
[----:B01---5:R-:W-:Y:S01]  /*2a180*/  ENDCOLLECTIVE ;  /* 0x000000000000791b */ /* 0x023fe20003800000 */
.L_x_2208:
[----:B------:R-:W-:Y:S02]  /*2a190*/  PRMT R52, R8, 0x5410, R9 ;  /* 0x0000541008347816 */ /* 0x000fe40000000009 */
[----:B------:R-:W-:Y:S01]  /*2a1a0*/  @!P1 MOV R40, R28 ;  /* 0x0000001c00289202 */ /* 0x000fe20000000f00 */
[----:B------:R-:W-:Y:S02]  /*2a1b0*/  @!P1 IMAD.MOV.U32 R41, RZ, RZ, R29 ;  /* 0x000000ffff299224 */ /* 0x000fe400078e001d */
[----:B------:R-:W-:Y:S02]  /*2a1c0*/  @!P1 IMAD.MOV.U32 R42, RZ, RZ, R30 ;  /* 0x000000ffff2a9224 */ /* 0x000fe400078e001e */
[----:B------:R-:W-:Y:S02]  /*2a1d0*/  @!P1 IMAD.MOV.U32 R43, RZ, RZ, R31 ;  /* 0x000000ffff2b9224 */ /* 0x000fe400078e001f */
[----:B------:R-:W-:Y:S01]  /*2a1e0*/  IMAD.MOV.U32 R8, RZ, RZ, R40 ;  /* 0x000000ffff087224 */ /* 0x000fe200078e0028 */
[----:B------:R-:W-:Y:S01]  /*2a1f0*/  MOV R10, R42 ;  /* 0x0000002a000a7202 */ /* 0x000fe20000000f00 */
[----:B------:R-:W-:-:S02]  /*2a200*/  IMAD.MOV.U32 R13, RZ, RZ, R32 ;  /* 0x000000ffff0d7224 */ /* 0x000fc400078e0020 */
[----:B------:R-:W-:-:S05]  /*2a210*/  IMAD.MOV.U32 R9, RZ, RZ, R41 ;  /* 0x000000ffff097224 */ /* 0x000fca00078e0029 */
[----:B------:R-:W-:Y:S02]  /*2a220*/  PRMT R62, R8, 0x5410, R9 ;  /* 0x00005410083e7816 */ /* 0x000fe40000000009 */
[----:B------:R-:W-:Y:S01]  /*2a230*/  CS2R R8, SRZ ;  /* 0x0000000000087805 */ /* 0x000fe2000001ff00 */
[----:B------:R-:W-:-:S07]  /*2a240*/  IMAD.MOV.U32 R0, RZ, RZ, R14 ;  /* 0x000000ffff007224 */ /* 0x000fce00078e000e */
[----:B------:R-:W-:Y:S05]  /*2a250*/  WARPSYNC.COLLECTIVE R15, `(.L_x_2209) ;  /* 0x000000000f087348 */ /* 0x000fea0003c00000 */
[----:B------:R0:W1:Y:S02]  /*2a260*/  SHFL.IDX P6, R14, R13, R12, R11 ;  /* 0x0000000c0d0e7389 */ /* 0x00006400000c000b */
[----:B01----:R-:W-:Y:S01]  /*2a270*/  ENDCOLLECTIVE ;  /* 0x000000000000791b */ /* 0x003fe20003800000 */
.L_x_2209:
[----:B------:R-:W-:Y:S01]  /*2a280*/  MOV R13, R33 ;  /* 0x00000021000d7202 */ /* 0x000fe20000000f00 */
[----:B------:R-:W-:-:S07]  /*2a290*/  IMAD.MOV.U32 R32, RZ, RZ, R14 ;  /* 0x000000ffff207224 */ /* 0x000fce00078e000e */
[----:B------:R-:W-:Y:S05]  /*2a2a0*/  WARPSYNC.COLLECTIVE R15, `(.L_x_2210) ;  /* 0x000000000f087348 */ /* 0x000fea0003c00000 */
[----:B------:R0:W1:Y:S02]  /*2a2b0*/  SHFL.IDX P6, R14, R13, R12, R11 ;  /* 0x0000000c0d0e7389 */ /* 0x00006400000c000b */
[----:B01----:R-:W-:Y:S01]  /*2a2c0*/  ENDCOLLECTIVE ;  /* 0x000000000000791b */ /* 0x003fe20003800000 */
.L_x_2210:
[----:B------:R-:W-:Y:S02]  /*2a2d0*/  IMAD.MOV.U32 R13, RZ, RZ, R34 ;  /* 0x000000ffff0d7224 */ /* 0x000fe400078e0022 */
[----:B------:R-:W-:-:S07]  /*2a2e0*/  IMAD.MOV.U32 R33, RZ, RZ, R14 ;  /* 0x000000ffff217224 */ /* 0x000fce00078e000e */
[----:B------:R-:W-:Y:S05]  /*2a2f0*/  WARPSYNC.COLLECTIVE R15, `(.L_x_2211) ;  /* 0x000000000f087348 */ /* 0x000fea0003c00000 */
[----:B------:R0:W1:Y:S02]  /*2a300*/  SHFL.IDX P6, R14, R13, R12, R11 ;  /* 0x0000000c0d0e7389 */ /* 0x00006400000c000b */
[----:B01----:R-:W-:Y:S01]  /*2a310*/  ENDCOLLECTIVE ;  /* 0x000000000000791b */ /* 0x003fe20003800000 */
.L_x_2211:
[----:B------:R-:W-:-:S05]  /*2a320*/  IMAD.MOV.U32 R11, RZ, RZ, R43 ;  /* 0x000000ffff0b7224 */ /* 0x000fca00078e002b */
[----:B------:R-:W-:Y:S01]  /*2a330*/  PRMT R63, R10, 0x5410, R11 ;  /* 0x000054100a3f7816 */ /* 0x000fe2000000000b */
[----:B------:R-:W-:Y:S01]  /*2a340*/  IMAD.MOV.U32 R34, RZ, RZ, R14 ;  /* 0x000000ffff227224 */ /* 0x000fe200078e000e */
[----:B------:R-:W-:Y:S06]  /*2a350*/  BRA `(.L_x_2212) ;  /* 0xfffffe2400307947 */ /* 0x000fec000383ffff */
.L_x_1852:
[----:B0-----:R0:W1:Y:S02]  /*2a360*/  SYNCS.PHASECHK.TRANS64.TRYWAIT P4, [R18+URZ+0x28800], R29 ;  /* 0x0288001d120075a7 */ /* 0x001064000808017f */
[----:B-1----:R-:W-:Y:S05]  /*2a370*/  @!P4 NANOSLEEP.SYNCS 0x989680 ;  /* 0x009896800000c95d */ /* 0x002fea0003900000 */
[----:B------:R-:W1:Y:S02]  /*2a380*/  @!P4 SYNCS.PHASECHK.TRANS64 P4, [R18+URZ+0x28800], R29 ;  /* 0x0288001d1200c5a7 */ /* 0x000e64000808007f */
[----:B-1----:R-:W-:Y:S05]  /*2a390*/  @!P4 BRA `(.L_x_1852) ;  /* 0xfffffffc00f0c947 */ /* 0x002fea000383ffff */
[----:B------:R-:W-:Y:S05]  /*2a3a0*/  BRA `(.L_x_2213) ;  /* 0xfffffe2400d87947 */ /* 0x000fea000383ffff */
.L_x_1862:
[----:B-1----:R1:W2:Y:S02]  /*2a3b0*/  SYNCS.PHASECHK.TRANS64.TRYWAIT P1, [R90+URZ+0x28830], R3 ;  /* 0x028830035a0075a7 */ /* 0x0022a4000802017f */
[----:B--2---:R-:W-:Y:S05]  /*2a3c0*/  @!P1 NANOSLEEP.SYNCS 0x989680 ;  /* 0x009896800000995d */ /* 0x004fea0003900000 */
[----:B------:R-:W2:Y:S02]  /*2a3d0*/  @!P1 SYNCS.PHASECHK.TRANS64 P1, [R90+URZ+0x28830], R3 ;  /* 0x028830035a0095a7 */ /* 0x000ea4000802007f */
[----:B--2---:R-:W-:Y:S05]  /*2a3e0*/  @!P1 BRA `(.L_x_1862) ;  /* 0xfffffffc00f09947 */ /* 0x004fea000383ffff */
[----:B------:R-:W-:Y:S05]  /*2a3f0*/  BRA `(.L_x_1861) ;  /* 0xfffffe40005c7947 */ /* 0x000fea000383ffff */
.L_x_1881:
[----:B-1----:R1:W2:Y:S02]  /*2a400*/  SYNCS.PHASECHK.TRANS64.TRYWAIT P4, [R25+URZ+0x28830], R24 ;  /* 0x02883018190075a7 */ /* 0x0022a4000808017f */
[----:B--2---:R-:W-:Y:S05]  /*2a410*/  @!P4 NANOSLEEP.SYNCS 0x989680 ;  /* 0x009896800000c95d */ /* 0x004fea0003900000 */
[----:B------:R-:W2:Y:S02]  /*2a420*/  @!P4 SYNCS.PHASECHK.TRANS64 P4, [R25+URZ+0x28830], R24 ;  /* 0x028830181900c5a7 */ /* 0x000ea4000808007f */
[----:B--2---:R-:W-:Y:S05]  /*2a430*/  @!P4 BRA `(.L_x_1881) ;  /* 0xfffffffc00f0c947 */ /* 0x004fea000383ffff */
[----:B------:R-:W-:Y:S05]  /*2a440*/  BRA `(.L_x_1880) ;  /* 0xfffffe7c005c7947 */ /* 0x000fea000383ffff */
.L_x_1885:
[----:B-1----:R1:W2:Y:S02]  /*2a450*/  SYNCS.PHASECHK.TRANS64.TRYWAIT P3, [R204+URZ+0x28850], R187 ;  /* 0x028850bbcc0075a7 */ /* 0x0022a4000806017f */
[----:B--2---:R-:W-:Y:S05]  /*2a460*/  @!P3 NANOSLEEP.SYNCS 0x989680 ;  /* 0x009896800000b95d */ /* 0x004fea0003900000 */
[----:B------:R-:W2:Y:S02]  /*2a470*/  @!P3 SYNCS.PHASECHK.TRANS64 P3, [R204+URZ+0x28850], R187 ;  /* 0x028850bbcc00b5a7 */ /* 0x000ea4000806007f */
[----:B--2---:R-:W-:Y:S05]  /*2a480*/  @!P3 BRA `(.L_x_1885) ;  /* 0xfffffffc00f0b947 */ /* 0x004fea000383ffff */
[----:B------:R-:W-:Y:S05]  /*2a490*/  BRA `(.L_x_1882) ;  /* 0xfffffe80009c7947 */ /* 0x000fea000383ffff */
.L_x_1906:
[----:B-1----:R1:W2:Y:S02]  /*2a4a0*/  SYNCS.PHASECHK.TRANS64.TRYWAIT P2, [R25+URZ+0x28830], R24 ;  /* 0x02883018190075a7 */ /* 0x0022a4000804017f */
[----:B--2---:R-:W-:Y:S05]  /*2a4b0*/  @!P2 NANOSLEEP.SYNCS 0x989680 ;  /* 0x009896800000a95d */ /* 0x004fea0003900000 */
[----:B------:R-:W2:Y:S02]  /*2a4c0*/  @!P2 SYNCS.PHASECHK.TRANS64 P2, [R25+URZ+0x28830], R24 ;  /* 0x028830181900a5a7 */ /* 0x000ea4000804007f */
[----:B--2---:R-:W-:Y:S05]  /*2a4d0*/  @!P2 BRA `(.L_x_1906) ;  /* 0xfffffffc00f0a947 */ /* 0x004fea000383ffff */
[----:B------:R-:W-:Y:S05]  /*2a4e0*/  BRA `(.L_x_1905) ;  /* 0xfffffeb800c47947 */ /* 0x000fea000383ffff */
.L_x_1910:
[----:B-1----:R1:W2:Y:S02]  /*2a4f0*/  SYNCS.PHASECHK.TRANS64.TRYWAIT P1, [R205+URZ+0x28850], R204 ;  /* 0x028850cccd0075a7 */ /* 0x0022a4000802017f */
[----:B--2---:R-:W-:Y:S05]  /*2a500*/  @!P1 NANOSLEEP.SYNCS 0x989680 ;  /* 0x009896800000995d */ /* 0x004fea0003900000 */
[----:B------:R-:W2:Y:S02]  /*2a510*/  @!P1 SYNCS.PHASECHK.TRANS64 P1, [R205+URZ+0x28850], R204 ;  /* 0x028850cccd0095a7 */ /* 0x000ea4000802007f */
[----:B--2---:R-:W-:Y:S05]  /*2a520*/  @!P1 BRA `(.L_x_1910) ;  /* 0xfffffffc00f09947 */ /* 0x004fea000383ffff */
[----:B------:R-:W-:Y:S05]  /*2a530*/  BRA `(.L_x_1907) ;  /* 0xfffffec000107947 */ /* 0x000fea000383ffff */
.L_x_1919:
[----:B-1----:R1:W2:Y:S02]  /*2a540*/  SYNCS.PHASECHK.TRANS64.TRYWAIT P2, [R25+URZ+0x28830], R24 ;  /* 0x02883018190075a7 */ /* 0x0022a4000804017f */
[----:B--2---:R-:W-:Y:S05]  /*2a550*/  @!P2 NANOSLEEP.SYNCS 0x989680 ;  /* 0x009896800000a95d */ /* 0x004fea0003900000 */
[----:B------:R-:W2:Y:S02]  /*2a560*/  @!P2 SYNCS.PHASECHK.TRANS64 P2, [R25+URZ+0x28830], R24 ;  /* 0x028830181900a5a7 */ /* 0x000ea4000804007f */
[----:B--2---:R-:W-:Y:S05]  /*2a570*/  @!P2 BRA `(.L_x_1919) ;  /* 0xfffffffc00f0a947 */ /* 0x004fea000383ffff */
[----:B------:R-:W-:Y:S05]  /*2a580*/  BRA `(.L_x_1918) ;  /* 0xfffffee400807947 */ /* 0x000fea000383ffff */
.L_x_1923:
[----:B-1----:R1:W2:Y:S02]  /*2a590*/  SYNCS.PHASECHK.TRANS64.TRYWAIT P1, [R205+URZ+0x28850], R204 ;  /* 0x028850cccd0075a7 */ /* 0x0022a4000802017f */
[----:B--2---:R-:W-:Y:S05]  /*2a5a0*/  @!P1 NANOSLEEP.SYNCS 0x989680 ;  /* 0x009896800000995d */ /* 0x004fea0003900000 */
[----:B------:R-:W2:Y:S02]  /*2a5b0*/  @!P1 SYNCS.PHASECHK.TRANS64 P1, [R205+URZ+0x28850], R204 ;  /* 0x028850cccd0095a7 */ /* 0x000ea4000802007f */
[----:B--2---:R-:W-:Y:S05]  /*2a5c0*/  @!P1 BRA `(.L_x_1923) ;  /* 0xfffffffc00f09947 */ /* 0x004fea000383ffff */
[----:B------:R-:W-:Y:S05]  /*2a5d0*/  BRA `(.L_x_1920) ;  /* 0xfffffee800cc7947 */ /* 0x000fea000383ffff */
.L_x_1938:
[----:B-1----:R1:W2:Y:S02]  /*2a5e0*/  SYNCS.PHASECHK.TRANS64.TRYWAIT P1, [R11+URZ+0x28850], R0 ;  /* 0x028850000b0075a7 */ /* 0x0022a4000802017f */
[----:B--2---:R-:W-:Y:S05]  /*2a5f0*/  @!P1 NANOSLEEP.SYNCS 0x989680 ;  /* 0x009896800000995d */ /* 0x004fea0003900000 */
[----:B------:R-:W2:Y:S02]  /*2a600*/  @!P1 SYNCS.PHASECHK.TRANS64 P1, [R11+URZ+0x28850], R0 ;  /* 0x028850000b0095a7 */ /* 0x000ea4000802007f */
[----:B--2---:R-:W-:Y:S05]  /*2a610*/  @!P1 BRA `(.L_x_1938) ;  /* 0xfffffffc00f09947 */ /* 0x004fea000383ffff */
[----:B------:R-:W-:Y:S05]  /*2a620*/  BRA `(.L_x_1937) ;  /* 0xffffff2000287947 */ /* 0x000fea000383ffff */
.L_x_1944:
[----:B------:R-:W-:Y:S02]  /*2a630*/  IMAD.MOV.U32 R13, RZ, RZ, R8 ;  /* 0x000000ffff0d7224 */ /* 0x000fe400078e0008 */
[----:B------:R-:W-:Y:S02]  /*2a640*/  IMAD.MOV.U32 R12, RZ, RZ, RZ ;  /* 0x000000ffff0c7224 */ /* 0x000fe400078e00ff */
[----:B------:R-:W-:Y:S02]  /*2a650*/  IMAD.MOV.U32 R11, RZ, RZ, 0x181f ;  /* 0x0000181fff0b7424 */ /* 0x000fe400078e00ff */
[----:B------:R-:W-:-:S07]  /*2a660*/  IMAD.MOV.U32 R15, RZ, RZ, -0x1 ;  /* 0xffffffffff0f7424 */ /* 0x000fce00078e00ff */
[----:B-----5:R-:W-:Y:S05]  /*2a670*/  WARPSYNC.COLLECTIVE R15, `(.L_x_2214) ;  /* 0x000000000f087348 */ /* 0x020fea0003c00000 */
[----:B------:R0:W1:Y:S02]  /*2a680*/  SHFL.IDX P6, R14, R13, R12, R11 ;  /* 0x0000000c0d0e7389 */ /* 0x00006400000c000b */
[----:B01---5:R-:W-:Y:S01]  /*2a690*/  ENDCOLLECTIVE ;  /* 0x000000000000791b */ /* 0x023fe20003800000 */
.L_x_2214:
[----:B------:R-:W-:Y:S01]  /*2a6a0*/  IMAD.MOV.U32 R13, RZ, RZ, R0 ;  /* 0x000000ffff0d7224 */ /* 0x000fe200078e0000 */
[----:B------:R-:W-:-:S07]  /*2a6b0*/  MOV R3, R14 ;  /* 0x0000000e00037202 */ /* 0x000fce0000000f00 */
[----:B------:R-:W-:Y:S05]  /*2a6c0*/  WARPSYNC.COLLECTIVE R15, `(.L_x_2215) ;  /* 0x000000000f087348 */ /* 0x000fea0003c00000 */
[----:B------:R0:W1:Y:S02]  /*2a6d0*/  SHFL.IDX P6, R14, R13, R12, R11 ;  /* 0x0000000c0d0e7389 */ /* 0x00006400000c000b */
[----:B01----:R-:W-:Y:S01]  /*2a6e0*/  ENDCOLLECTIVE ;  /* 0x000000000000791b */ /* 0x003fe20003800000 */
.L_x_2215:
[----:B------:R-:W-:Y:S05]  /*2a6f0*/  BRA `(.L_x_2216) ;  /* 0xffffff3c00087947 */ /* 0x000fea000383ffff */
.L_x_1947:
[----:B------:R-:W-:Y:S01]  /*2a700*/  BSSY B1, `(.L_x_2217) ;  /* 0x0000008000017945 */ /* 0x000fe20003800000 */
[----:B------:R-:W-:Y:S02]  /*2a710*/  IMAD.MOV.U32 R13, RZ, RZ, R8 ;  /* 0x000000ffff0d7224 */ /* 0x000fe400078e0008 */
[----:B------:R-:W-:Y:S02]  /*2a720*/  IMAD.MOV.U32 R12, RZ, RZ, 0x1 ;  /* 0x00000001ff0c7424 */ /* 0x000fe400078e00ff */
[----:B---3--:R-:W-:Y:S02]  /*2a730*/  IMAD.MOV.U32 R11, RZ, RZ, 0x181f ;  /* 0x0000181fff0b7424 */ /* 0x008fe400078e00ff */
[----:B------:R-:W-:-:S07]  /*2a740*/  IMAD.MOV.U32 R15, RZ, RZ, -0x1 ;  /* 0xffffffffff0f7424 */ /* 0x000fce00078e00ff */
[----:B012--5:R-:W-:Y:S05]  /*2a750*/  WARPSYNC.COLLECTIVE R15, `(.L_x_2218) ;  /* 0x000000000f087348 */ /* 0x027fea0003c00000 */
[----:B--2---:R2:W3:Y:S02]  /*2a760*/  SHFL.IDX P6, R14, R13, R12, R11 ;  /* 0x0000000c0d0e7389 */ /* 0x0044e400000c000b */
[----:B0123-5:R-:W-:Y:S01]  /*2a770*/  ENDCOLLECTIVE ;  /* 0x000000000000791b */ /* 0x02ffe20003800000 */
.L_x_2218:
[----:B------:R-:W-:Y:S05]  /*2a780*/  BSYNC B1 ;  /* 0x0000000000017941 */ /* 0x000fea0003800000 */
.L_x_2217:
        /* <DEDUP_REMOVED lines=8> */
.L_x_2219:
[----:B------:R-:W-:Y:S05]  /*2a810*/  BRA `(.L_x_2220) ;  /* 0xffffff3c00047947 */ /* 0x000fea000383ffff */
.L_x_1950:
        /* <DEDUP_REMOVED lines=8> */
.L_x_2222:
[----:B------:R-:W-:Y:S05]  /*2a8a0*/  BSYNC B1 ;  /* 0x0000000000017941 */ /* 0x000fea0003800000 */
.L_x_2221:
        /* <DEDUP_REMOVED lines=8> */
.L_x_2223:
[----:B------:R-:W-:Y:S05]  /*2a930*/  BRA `(.L_x_2224) ;  /* 0xffffff3c00047947 */ /* 0x000fea000383ffff */
.L_x_1953:
[----:B------:R-:W-:Y:S01]  /*2a940*/  BSSY B1, `(.L_x_2225) ;  /* 0x0000008000017945 */ /* 0x000fe20003800000 */
[----:B------:R-:W-:Y:S02]  /*2a950*/  IMAD.MOV.U32 R13, RZ, RZ, R8 ;  /* 0x000000ffff0d7224 */ /* 0x000fe400078e0008 */
[----:B------:R-:W-:Y:S02]  /*2a960*/  IMAD.MOV.U32 R12, RZ, RZ, 0x3 ;  /* 0x00000003ff0c7424 */ /* 0x000fe400078e00ff */
[----:B------:R-:W-:Y:S02]  /*2a970*/  IMAD.MOV.U32 R11, RZ, RZ, 0x181f ;  /* 0x0000181fff0b7424 */ /* 0x000fe400078e00ff */
[----:B---3--:R-:W-:-:S07]  /*2a980*/  IMAD.MOV.U32 R15, RZ, RZ, -0x1 ;  /* 0xffffffffff0f7424 */ /* 0x008fce00078e00ff */
[----:B012-4-:R-:W-:Y:S05]  /*2a990*/  WARPSYNC.COLLECTIVE R15, `(.L_x_2226) ;  /* 0x000000000f087348 */ /* 0x017fea0003c00000 */
[----:B--2---:R2:W3:Y:S02]  /*2a9a0*/  SHFL.IDX P6, R14, R13, R12, R11 ;  /* 0x0000000c0d0e7389 */ /* 0x0044e400000c000b */
[----:B01234-:R-:W-:Y:S01]  /*2a9b0*/  ENDCOLLECTIVE ;  /* 0x000000000000791b */ /* 0x01ffe20003800000 */
.L_x_2226:
[----:B------:R-:W-:Y:S05]  /*2a9c0*/  BSYNC B1 ;  /* 0x0000000000017941 */ /* 0x000fea0003800000 */
.L_x_2225:
        /* <DEDUP_REMOVED lines=8> */
.L_x_2227:
[----:B------:R-:W-:Y:S05]  /*2aa50*/  BRA `(.L_x_2228) ;  /* 0xffffff3c00047947 */ /* 0x000fea000383ffff */
.L_x_1955:
[----:B------:R-:W-:Y:S01]  /*2aa60*/  IMAD.MOV.U32 R13, RZ, RZ, R4 ;  /* 0x000000ffff0d7224 */ /* 0x000fe200078e0004 */
[----:B------:R-:W-:Y:S01]  /*2aa70*/  MOV R12, RZ ;  /* 0x000000ff000c7202 */ /* 0x000fe20000000f00 */
[----:B------:R-:W-:Y:S02]  /*2aa80*/  IMAD.MOV.U32 R11, RZ, RZ, 0x1c1f ;  /* 0x00001c1fff0b7424 */ /* 0x000fe400078e00ff */
[----:B------:R-:W-:-:S07]  /*2aa90*/  IMAD.MOV.U32 R15, RZ, RZ, -0x1 ;  /* 0xffffffffff0f7424 */ /* 0x000fce00078e00ff */
[----:B------:R-:W-:Y:S05]  /*2aaa0*/  WARPSYNC.COLLECTIVE R15, `(.L_x_2229) ;  /* 0x000000000f087348 */ /* 0x000fea0003c00000 */
[----:B------:R0:W1:Y:S02]  /*2aab0*/  SHFL.IDX P6, R14, R13, R12, R11 ;  /* 0x0000000c0d0e7389 */ /* 0x00006400000c000b */
[----:B01----:R-:W-:Y:S01]  /*2aac0*/  ENDCOLLECTIVE ;  /* 0x000000000000791b */ /* 0x003fe20003800000 */
.L_x_2229:
[----:B------:R-:W-:Y:S02]  /*2aad0*/  IMAD.MOV.U32 R13, RZ, RZ, R3 ;  /* 0x000000ffff0d7224 */ /* 0x000fe400078e0003 */
[----:B------:R-:W-:-:S07]  /*2aae0*/  IMAD.MOV.U32 R0, RZ, RZ, R14 ;  /* 0x000000ffff007224 */ /* 0x000fce00078e000e */
[----:B------:R-:W-:Y:S05]  /*2aaf0*/  WARPSYNC.COLLECTIVE R15, `(.L_x_2230) ;  /* 0x000000000f087348 */ /* 0x000fea0003c00000 */
[----:B------:R0:W1:Y:S02]  /*2ab00*/  SHFL.IDX P6, R14, R13, R12, R11 ;  /* 0x0000000c0d0e7389 */ /* 0x00006400000c000b */
[----:B01----:R-:W-:Y:S01]  /*2ab10*/  ENDCOLLECTIVE ;  /* 0x000000000000791b */ /* 0x003fe20003800000 */
.L_x_2230:
[----:B------:R-:W-:Y:S05]  /*2ab20*/  BRA `(.L_x_2231) ;  /* 0xffffff4000047947 */ /* 0x000fea000383ffff */
.L_x_1958:
        /* <DEDUP_REMOVED lines=8> */
.L_x_2233:
[----:B------:R-:W-:Y:S05]  /*2abb0*/  BSYNC B1 ;  /* 0x0000000000017941 */ /* 0x000fea0003800000 */
.L_x_2232:
        /* <DEDUP_REMOVED lines=8> */
.L_x_2234:
[----:B------:R-:W-:Y:S05]  /*2ac40*/  BRA `(.L_x_2235) ;  /* 0xffffff4400047947 */ /* 0x000fea000383ffff */
.L_x_1962:
[----:B------:R-:W-:Y:S02]  /*2ac50*/  IMAD.MOV.U32 R13, RZ, RZ, R4 ;  /* 0x000000ffff0d7224 */ /* 0x000fe400078e0004 */
[----:B------:R-:W-:Y:S02]  /*2ac60*/  IMAD.MOV.U32 R12, RZ, RZ, RZ ;  /* 0x000000ffff0c7224 */ /* 0x000fe400078e00ff */
[----:B------:R-:W-:Y:S02]  /*2ac70*/  IMAD.MOV.U32 R11, RZ, RZ, 0x181f ;  /* 0x0000181fff0b7424 */ /* 0x000fe400078e00ff */
[----:B------:R-:W-:-:S07]  /*2ac80*/  IMAD.MOV.U32 R15, RZ, RZ, -0x1 ;  /* 0xffffffffff0f7424 */ /* 0x000fce00078e00ff */
[----:B0--3--:R-:W-:Y:S05]  /*2ac90*/  WARPSYNC.COLLECTIVE R15, `(.L_x_2236) ;  /* 0x000000000f087348 */ /* 0x009fea0003c00000 */
[----:B------:R1:W2:Y:S02]  /*2aca0*/  SHFL.IDX P6, R14, R13, R12, R11 ;  /* 0x0000000c0d0e7389 */ /* 0x0002a400000c000b */
[----:B0123--:R-:W-:Y:S01]  /*2acb0*/  ENDCOLLECTIVE ;  /* 0x000000000000791b */ /* 0x00ffe20003800000 */
.L_x_2236:
[----:B------:R-:W-:Y:S01]  /*2acc0*/  IMAD.MOV.U32 R13, RZ, RZ, R0 ;  /* 0x000000ffff0d7224 */ /* 0x000fe200078e0000 */
[----:B------:R-:W-:-:S07]  /*2acd0*/  MOV R3, R14 ;  /* 0x0000000e00037202 */ /* 0x000fce0000000f00 */
[----:B------:R-:W-:Y:S05]  /*2ace0*/  WARPSYNC.COLLECTIVE R15, `(.L_x_2237) ;  /* 0x000000000f087348 */ /* 0x000fea0003c00000 */
[----:B------:R0:W1:Y:S02]  /*2acf0*/  SHFL.IDX P6, R14, R13, R12, R11 ;  /* 0x0000000c0d0e7389 */ /* 0x00006400000c000b */
[----:B01----:R-:W-:Y:S01]  /*2ad00*/  ENDCOLLECTIVE ;  /* 0x000000000000791b */ /* 0x003fe20003800000 */
.L_x_2237:
[----:B------:R-:W-:Y:S05]  /*2ad10*/  BRA `(.L_x_2238) ;  /* 0xffffff5000007947 */ /* 0x000fea000383ffff */
.L_x_1965:
[----:B------:R-:W-:Y:S01]  /*2ad20*/  BSSY B1, `(.L_x_2239) ;  /* 0x0000008000017945 */ /* 0x000fe20003800000 */
[----:B------:R-:W-:Y:S02]  /*2ad30*/  IMAD.MOV.U32 R13, RZ, RZ, R4 ;  /* 0x000000ffff0d7224 */ /* 0x000fe400078e0004 */
[----:B------:R-:W-:Y:S02]  /*2ad40*/  IMAD.MOV.U32 R12, RZ, RZ, 0x1 ;  /* 0x00000001ff0c7424 */ /* 0x000fe400078e00ff */
[----:B------:R-:W-:Y:S02]  /*2ad50*/  IMAD.MOV.U32 R11, RZ, RZ, 0x181f ;  /* 0x0000181fff0b7424 */ /* 0x000fe400078e00ff */
[----:B--2---:R-:W-:-:S07]  /*2ad60*/  IMAD.MOV.U32 R15, RZ, RZ, -0x1 ;  /* 0xffffffffff0f7424 */ /* 0x004fce00078e00ff */
[----:B01-34-:R-:W-:Y:S05]  /*2ad70*/  WARPSYNC.COLLECTIVE R15, `(.L_x_2240) ;  /* 0x000000000f087348 */ /* 0x01bfea0003c00000 */
[----:B----4-:R2:W4:Y:S02]  /*2ad80*/  SHFL.IDX P6, R14, R13, R12, R11 ;  /* 0x0000000c0d0e7389 */ /* 0x01052400000c000b */
[----:B01234-:R-:W-:Y:S01]  /*2ad90*/  ENDCOLLECTIVE ;  /* 0x000000000000791b */ /* 0x01ffe20003800000 */
.L_x_2240:
[----:B------:R-:W-:Y:S05]  /*2ada0*/  BSYNC B1 ;  /* 0x0000000000017941 */ /* 0x000fea0003800000 */
.L_x_2239:
        /* <DEDUP_REMOVED lines=8> */
.L_x_2241:
[----:B------:R-:W-:Y:S05]  /*2ae30*/  BRA `(.L_x_2242) ;  /* 0xffffff5000007947 */ /* 0x000fea000383ffff */
.L_x_1968:
        /* <DEDUP_REMOVED lines=8> */
.L_x_2244:
[----:B------:R-:W-:Y:S05]  /*2aec0*/  BSYNC B1 ;  /* 0x0000000000017941 */ /* 0x000fea0003800000 */
.L_x_2243:
        /* <DEDUP_REMOVED lines=8> */
.L_x_2245:
[----:B------:R-:W-:Y:S05]  /*2af50*/  BRA `(.L_x_2246) ;  /* 0xffffff5000007947 */ /* 0x000fea000383ffff */
.L_x_1971:
[----:B------:R-:W-:Y:S01]  /*2af60*/  BSSY B1, `(.L_x_2247) ;  /* 0x0000008000017945 */ /* 0x000fe20003800000 */
[----:B------:R-:W-:Y:S02]  /*2af70*/  IMAD.MOV.U32 R13, RZ, RZ, R4 ;  /* 0x000000ffff0d7224 */ /* 0x000fe400078e0004 */
[----:B------:R-:W-:Y:S02]  /*2af80*/  IMAD.MOV.U32 R12, RZ, RZ, 0x3 ;  /* 0x00000003ff0c7424 */ /* 0x000fe400078e00ff */
[----:B------:R-:W-:Y:S02]  /*2af90*/  IMAD.MOV.U32 R11, RZ, RZ, 0x181f ;  /* 0x0000181fff0b7424 */ /* 0x000fe400078e00ff */
[----:B0-----:R-:W-:-:S07]  /*2afa0*/  IMAD.MOV.U32 R15, RZ, RZ, -0x1 ;  /* 0xffffffffff0f7424 */ /* 0x001fce00078e00ff */
[----:B-1234-:R-:W-:Y:S05]  /*2afb0*/  WARPSYNC.COLLECTIVE R15, `(.L_x_2248) ;  /* 0x000000000f087348 */ /* 0x01efea0003c00000 */
[----:B------:R0:W0:Y:S02]  /*2afc0*/  SHFL.IDX P6, R14, R13, R12, R11 ;  /* 0x0000000c0d0e7389 */ /* 0x00002400000c000b */
[----:B01234-:R-:W-:Y:S01]  /*2afd0*/  ENDCOLLECTIVE ;  /* 0x000000000000791b */ /* 0x01ffe20003800000 */
.L_x_2248:
[----:B------:R-:W-:Y:S05]  /*2afe0*/  BSYNC B1 ;  /* 0x0000000000017941 */ /* 0x000fea0003800000 */
.L_x_2247:
        /* <DEDUP_REMOVED lines=8> */
.L_x_2249:
[----:B------:R-:W-:Y:S05]  /*2b070*/  BRA `(.L_x_2250) ;  /* 0xffffff5000007947 */ /* 0x000fea000383ffff */
.L_x_1998:
[----:B------:R-:W0:Y:S01]  /*2b080*/  S2R R12, SR_TID.X ;  /* 0x00000000000c7919 */ /* 0x000e220000002100 */
[----:B------:R-:W-:Y:S01]  /*2b090*/  BSSY B1, `(.L_x_2251) ;  /* 0x000000a000017945 */ /* 0x000fe20003800000 */
[----:B------:R-:W-:Y:S02]  /*2b0a0*/  IMAD.MOV.U32 R11, RZ, RZ, 0x1f ;  /* 0x0000001fff0b7424 */ /* 0x000fe400078e00ff */
[----:B------:R-:W-:Y:S01]  /*2b0b0*/  IMAD.MOV.U32 R15, RZ, RZ, -0x1 ;  /* 0xffffffffff0f7424 */ /* 0x000fe200078e00ff */
[----:B0-----:R-:W-:-:S04]  /*2b0c0*/  SHF.R.U32.HI R12, RZ, 0x5, R12 ;  /* 0x00000005ff0c7819 */ /* 0x001fc8000001160c */
[----:B------:R-:W-:-:S05]  /*2b0d0*/  LOP3.LUT R12, R12, 0x3, RZ, 0xc0, !PT ;  /* 0x000000030c0c7812 */ /* 0x000fca00078ec0ff */
[----:B------:R-:W-:Y:S01]  /*2b0e0*/  IMAD.MOV.U32 R13, RZ, RZ, R12 ;  /* 0x000000ffff0d7224 */ /* 0x000fe200078e000c */
[----:B------:R-:W-:-:S07]  /*2b0f0*/  MOV R12, RZ ;  /* 0x000000ff000c7202 */ /* 0x000fce0000000f00 */
[----:B------:R-:W-:Y:S05]  /*2b100*/  WARPSYNC.COLLECTIVE R15, `(.L_x_2252) ;  /* 0x000000000f087348 */ /* 0x000fea0003c00000 */
[----:B------:R0:W1:Y:S02]  /*2b110*/  SHFL.IDX P6, R14, R13, R12, R11 ;  /* 0x0000000c0d0e7389 */ /* 0x00006400000c000b */
[----:B01----:R-:W-:Y:S01]  /*2b120*/  ENDCOLLECTIVE ;  /* 0x000000000000791b */ /* 0x003fe20003800000 */
.L_x_2252:
[----:B------:R-:W-:Y:S05]  /*2b130*/  BSYNC B1 ;  /* 0x0000000000017941 */ /* 0x000fea0003800000 */
.L_x_2251:
[----:B------:R-:W-:Y:S05]  /*2b140*/  BRA `(.L_x_2253) ;  /* 0xffffff6c00a07947 */ /* 0x000fea000383ffff */
.L_x_2000:
[----:B------:R-:W-:Y:S01]  /*2b150*/  BSSY B1, `(.L_x_2254) ;  /* 0x0000006000017945 */ /* 0x000fe20003800000 */
[----:B------:R-:W-:-:S07]  /*2b160*/  IMAD.MOV.U32 R15, RZ, RZ, -0x1 ;  /* 0xffffffffff0f7424 */ /* 0x000fce00078e00ff */
[----:B0-----:R-:W-:Y:S05]  /*2b170*/  WARPSYNC.COLLECTIVE R15, `(.L_x_2255) ;  /* 0x000000000f0c7348 */ /* 0x001fea0003c00000 */
[----:B------:R-:W-:Y:S02]  /*2b180*/  ELECT P6, UR62, PT ;  /* 0x00000000003e782f */ /* 0x000fe400038c0000 */
[----:B------:R-:W-:Y:S01]  /*2b190*/  MOV R14, UR62 ;  /* 0x0000003e000e7c02 */ /* 0x000fe20008000f00 */
[----:B0-----:R-:W-:Y:S10]  /*2b1a0*/  ENDCOLLECTIVE ;  /* 0x000000000000791b */ /* 0x001ff40003800000 */
.L_x_2255:
[----:B------:R-:W-:Y:S05]  /*2b1b0*/  BSYNC B1 ;  /* 0x0000000000017941 */ /* 0x000fea0003800000 */
.L_x_2254:
[----:B------:R-:W-:Y:S05]  /*2b1c0*/  BRA `(.L_x_1999) ;  /* 0xffffff6c00987947 */ /* 0x000fea000383ffff */
.L_x_2002:
[----:B0-----:R0:W1:Y:S02]  /*2b1d0*/  SYNCS.PHASECHK.TRANS64.TRYWAIT P0, [R22+URZ+0x28820], R3 ;  /* 0x02882003160075a7 */ /* 0x001064000800017f */
[----:B-1----:R-:W-:Y:S05]  /*2b1e0*/  @!P0 NANOSLEEP.SYNCS 0x989680 ;  /* 0x009896800000895d */ /* 0x002fea0003900000 */
[----:B------:R-:W1:Y:S02]  /*2b1f0*/  @!P0 SYNCS.PHASECHK.TRANS64 P0, [R22+URZ+0x28820], R3 ;  /* 0x02882003160085a7 */ /* 0x000e64000800007f */
[----:B-1----:R-:W-:Y:S05]  /*2b200*/  @!P0 BRA `(.L_x_2002) ;  /* 0xfffffffc00f08947 */ /* 0x002fea000383ffff */
[----:B------:R-:W-:Y:S05]  /*2b210*/  BRA `(.L_x_2256) ;  /* 0xffffff6c00a87947 */ /* 0x000fea000383ffff */
.L_x_2006:
[----:B0-----:R0:W1:Y:S02]  /*2b220*/  SYNCS.PHASECHK.TRANS64.TRYWAIT P0, [R3+URZ+0x288a0], R7 ;  /* 0x0288a007030075a7 */ /* 0x001064000800017f */
[----:B-1----:R-:W-:Y:S05]  /*2b230*/  @!P0 NANOSLEEP.SYNCS 0x989680 ;  /* 0x009896800000895d */ /* 0x002fea0003900000 */
[----:B------:R-:W1:Y:S02]  /*2b240*/  @!P0 SYNCS.PHASECHK.TRANS64 P0, [R3+URZ+0x288a0], R7 ;  /* 0x0288a007030085a7 */ /* 0x000e64000800007f */
[----:B-1----:R-:W-:Y:S05]  /*2b250*/  @!P0 BRA `(.L_x_2006) ;  /* 0xfffffffc00f08947 */ /* 0x002fea000383ffff */
[----:B------:R-:W-:Y:S05]  /*2b260*/  BRA `(.L_x_2257) ;  /* 0xffffff6c00c07947 */ /* 0x000fea000383ffff */
.L_x_2012:
[----:B-1----:R1:W2:Y:S02]  /*2b270*/  SYNCS.PHASECHK.TRANS64.TRYWAIT P0, [R3+URZ+0x288c0], R7 ;  /* 0x0288c007030075a7 */ /* 0x0022a4000800017f */
[----:B--2---:R-:W-:Y:S05]  /*2b280*/  @!P0 NANOSLEEP.SYNCS 0x989680 ;  /* 0x009896800000895d */ /* 0x004fea0003900000 */
[----:B------:R-:W2:Y:S02]  /*2b290*/  @!P0 SYNCS.PHASECHK.TRANS64 P0, [R3+URZ+0x288c0], R7 ;  /* 0x0288c007030085a7 */ /* 0x000ea4000800007f */
[----:B--2---:R-:W-:Y:S05]  /*2b2a0*/  @!P0 BRA `(.L_x_2012) ;  /* 0xfffffffc00f08947 */ /* 0x004fea000383ffff */
[----:B------:R-:W-:Y:S05]  /*2b2b0*/  BRA `(.L_x_2258) ;  /* 0xffffff7000807947 */ /* 0x000fea000383ffff */
.L_x_2020:
[----:B0-----:R0:W1:Y:S02]  /*2b2c0*/  SYNCS.PHASECHK.TRANS64.TRYWAIT P1, [R11+URZ+0x288a0], R2 ;  /* 0x0288a0020b0075a7 */ /* 0x001064000802017f */
[----:B-1----:R-:W-:Y:S05]  /*2b2d0*/  @!P1 NANOSLEEP.SYNCS 0x989680 ;  /* 0x009896800000995d */ /* 0x002fea0003900000 */
[----:B------:R-:W1:Y:S02]  /*2b2e0*/  @!P1 SYNCS.PHASECHK.TRANS64 P1, [R11+URZ+0x288a0], R2 ;  /* 0x0288a0020b0095a7 */ /* 0x000e64000802007f */
[----:B-1----:R-:W-:Y:S05]  /*2b2f0*/  @!P1 BRA `(.L_x_2020) ;  /* 0xfffffffc00f09947 */ /* 0x002fea000383ffff */
[----:B------:R-:W-:Y:S05]  /*2b300*/  BRA `(.L_x_2259) ;  /* 0xffffff74007c7947 */ /* 0x000fea000383ffff */
.L_x_2026:
[----:B-1----:R1:W2:Y:S02]  /*2b310*/  SYNCS.PHASECHK.TRANS64.TRYWAIT P1, [R11+URZ+0x288c0], R2 ;  /* 0x0288c0020b0075a7 */ /* 0x0022a4000802017f */
[----:B--2---:R-:W-:Y:S05]  /*2b320*/  @!P1 NANOSLEEP.SYNCS 0x989680 ;  /* 0x009896800000995d */ /* 0x004fea0003900000 */
[----:B------:R-:W2:Y:S02]  /*2b330*/  @!P1 SYNCS.PHASECHK.TRANS64 P1, [R11+URZ+0x288c0], R2 ;  /* 0x0288c0020b0095a7 */ /* 0x000ea4000802007f */
[----:B--2---:R-:W-:Y:S05]  /*2b340*/  @!P1 BRA `(.L_x_2026) ;  /* 0xfffffffc00f09947 */ /* 0x004fea000383ffff */
[----:B------:R-:W-:Y:S05]  /*2b350*/  BRA `(.L_x_2260) ;  /* 0xffffff7800347947 */ /* 0x000fea000383ffff */
.L_x_2050:
        /* <DEDUP_REMOVED lines=8> */
[----:B-----5:R-:W-:Y:S05]  /*2b3e0*/  WARPSYNC.COLLECTIVE R15, `(.L_x_2262) ;  /* 0x000000000f087348 */ /* 0x020fea0003c00000 */
[----:B------:R0:W1:Y:S02]  /*2b3f0*/  SHFL.IDX P6, R14, R13, R12, R11 ;  /* 0x0000000c0d0e7389 */ /* 0x00006400000c000b */
[----:B01---5:R-:W-:Y:S01]  /*2b400*/  ENDCOLLECTIVE ;  /* 0x000000000000791b */ /* 0x023fe20003800000 */
.L_x_2262:
[----:B------:R-:W-:Y:S05]  /*2b410*/  BSYNC B0 ;  /* 0x0000000000007941 */ /* 0x000fea0003800000 */
.L_x_2261:
[----:B------:R-:W-:Y:S05]  /*2b420*/  BRA `(.L_x_2263) ;  /* 0xffffff8800887947 */ /* 0x000fea000383ffff */
.L_x_2053:
[----:B0-----:R0:W1:Y:S02]  /*2b430*/  SYNCS.PHASECHK.TRANS64.TRYWAIT P0, [R7+URZ+0x28840], R2 ;  /* 0x02884002070075a7 */ /* 0x001064000800017f */
[----:B-1----:R-:W-:Y:S05]  /*2b440*/  @!P0 NANOSLEEP.SYNCS 0x989680 ;  /* 0x009896800000895d */ /* 0x002fea0003900000 */
[----:B------:R-:W1:Y:S02]  /*2b450*/  @!P0 SYNCS.PHASECHK.TRANS64 P0, [R7+URZ+0x28840], R2 ;  /* 0x02884002070085a7 */ /* 0x000e64000800007f */
[----:B-1----:R-:W-:Y:S05]  /*2b460*/  @!P0 BRA `(.L_x_2053) ;  /* 0xfffffffc00f08947 */ /* 0x002fea000383ffff */
[----:B------:R-:W-:Y:S05]  /*2b470*/  BRA `(.L_x_2264) ;  /* 0xffffff8800d87947 */ /* 0x000fea000383ffff */
.L_x_2054:
        /* <DEDUP_REMOVED lines=8> */
.L_x_2266:
[----:B------:R-:W-:Y:S05]  /*2b500*/  BSYNC B0 ;  /* 0x0000000000007941 */ /* 0x000fea0003800000 */
.L_x_2265:
[----:B------:R-:W-:Y:S01]  /*2b510*/  IMAD.MOV.U32 R13, RZ, RZ, R4 ;  /* 0x000000ffff0d7224 */ /* 0x000fe200078e0004 */
[----:B------:R-:W-:Y:S01]  /*2b520*/  MOV R2, R14 ;  /* 0x0000000e00027202 */ /* 0x000fe20000000f00 */
[----:B------:R-:W-:Y:S02]  /*2b530*/  IMAD.MOV.U32 R12, RZ, RZ, RZ ;  /* 0x000000ffff0c7224 */ /* 0x000fe400078e00ff */
[----:B------:R-:W-:Y:S02]  /*2b540*/  IMAD.MOV.U32 R11, RZ, RZ, 0x181f ;  /* 0x0000181fff0b7424 */ /* 0x000fe400078e00ff */
[----:B------:R-:W-:Y:S02]  /*2b550*/  IMAD.MOV.U32 R15, RZ, RZ, -0x1 ;  /* 0xffffffffff0f7424 */ /* 0x000fe400078e00ff */
[----:B------:R-:W-:-:S07]  /*2b560*/  @P0 IMAD R8, R5, 0x2, R22 ;  /* 0x0000000205080824 */ /* 0x000fce00078e0216 */
[----:B------:R-:W-:Y:S05]  /*2b570*/  WARPSYNC.COLLECTIVE R15, `(.L_x_2267) ;  /* 0x000000000f087348 */ /* 0x000fea0003c00000 */
[----:B------:R0:W1:Y:S02]  /*2b580*/  SHFL.IDX P6, R14, R13, R12, R11 ;  /* 0x0000000c0d0e7389 */ /* 0x00006400000c000b */
[----:B01----:R-:W-:Y:S01]  /*2b590*/  ENDCOLLECTIVE ;  /* 0x000000000000791b */ /* 0x003fe20003800000 */
.L_x_2267:
[----:B------:R-:W-:Y:S02]  /*2b5a0*/  IMAD.MOV.U32 R13, RZ, RZ, R0 ;  /* 0x000000ffff0d7224 */ /* 0x000fe400078e0000 */
[----:B------:R-:W-:Y:S02]  /*2b5b0*/  IMAD.MOV.U32 R12, RZ, RZ, 0x1 ;  /* 0x00000001ff0c7424 */ /* 0x000fe400078e00ff */
[----:B------:R-:W-:-:S07]  /*2b5c0*/  IMAD.MOV.U32 R3, RZ, RZ, R14 ;  /* 0x000000ffff037224 */ /* 0x000fce00078e000e */
[----:B------:R-:W-:Y:S05]  /*2b5d0*/  WARPSYNC.COLLECTIVE R15, `(.L_x_2268) ;  /* 0x000000000f087348 */ /* 0x000fea0003c00000 */
[----:B------:R0:W1:Y:S02]  /*2b5e0*/  SHFL.IDX P6, R14, R13, R12, R11 ;  /* 0x0000000c0d0e7389 */ /* 0x00006400000c000b */
[----:B01----:R-:W-:Y:S01]  /*2b5f0*/  ENDCOLLECTIVE ;  /* 0x000000000000791b */ /* 0x003fe20003800000 */
.L_x_2268:
        /* <DEDUP_REMOVED lines=16> */
.L_x_2269:
[----:B------:R-:W-:Y:S02]  /*2b700*/  @P0 IMAD R8, R5, 0x2, R22 ;  /* 0x0000000205080824 */ /* 0x000fe400078e0216 */
[----:B------:R-:W-:Y:S02]  /*2b710*/  IMAD.MOV.U32 R13, RZ, RZ, R0 ;  /* 0x000000ffff0d7224 */ /* 0x000fe400078e0000 */
[----:B------:R-:W-:Y:S01]  /*2b720*/  IMAD.MOV.U32 R12, RZ, RZ, 0x2 ;  /* 0x00000002ff0c7424 */ /* 0x000fe200078e00ff */
[----:B------:R-:W-:-:S07]  /*2b730*/  MOV R3, R14 ;  /* 0x0000000e00037202 */ /* 0x000fce0000000f00 */
[----:B------:R-:W-:Y:S05]  /*2b740*/  WARPSYNC.COLLECTIVE R15, `(.L_x_2270) ;  /* 0x000000000f087348 */ /* 0x000fea0003c00000 */
[----:B------:R0:W1:Y:S02]  /*2b750*/  SHFL.IDX P6, R14, R13, R12, R11 ;  /* 0x0000000c0d0e7389 */ /* 0x00006400000c000b */
[----:B01----:R-:W-:Y:S01]  /*2b760*/  ENDCOLLECTIVE ;  /* 0x000000000000791b */ /* 0x003fe20003800000 */
.L_x_2270:
        /* <DEDUP_REMOVED lines=16> */
.L_x_2271:
[----:B------:R-:W-:Y:S02]  /*2b870*/  @P0 IMAD R8, R5, 0x2, R22 ;  /* 0x0000000205080824 */ /* 0x000fe400078e0216 */
[----:B------:R-:W-:Y:S01]  /*2b880*/  IMAD.MOV.U32 R13, RZ, RZ, R0 ;  /* 0x000000ffff0d7224 */ /* 0x000fe200078e0000 */
[----:B------:R-:W-:Y:S01]  /*2b890*/  MOV R12, 0x3 ;  /* 0x00000003000c7802 */ /* 0x000fe20000000f00 */
[----:B------:R-:W-:-:S07]  /*2b8a0*/  IMAD.MOV.U32 R3, RZ, RZ, R14 ;  /* 0x000000ffff037224 */ /* 0x000fce00078e000e */
[----:B------:R-:W-:Y:S05]  /*2b8b0*/  WARPSYNC.COLLECTIVE R15, `(.L_x_2272) ;  /* 0x000000000f087348 */ /* 0x000fea0003c00000 */
[----:B------:R0:W1:Y:S02]  /*2b8c0*/  SHFL.IDX P6, R14, R13, R12, R11 ;  /* 0x0000000c0d0e7389 */ /* 0x00006400000c000b */
[----:B01----:R-:W-:Y:S01]  /*2b8d0*/  ENDCOLLECTIVE ;  /* 0x000000000000791b */ /* 0x003fe20003800000 */
.L_x_2272:
        /* <DEDUP_REMOVED lines=16> */
.L_x_2273:
[----:B------:R-:W-:Y:S01]  /*2b9e0*/  @P0 LEA R8, R5, R22, 0x1 ;  /* 0x0000001605080211 */ /* 0x000fe200078e08ff */
[----:B------:R-:W-:Y:S02]  /*2b9f0*/  IMAD.MOV.U32 R13, RZ, RZ, R0 ;  /* 0x000000ffff0d7224 */ /* 0x000fe400078e0000 */
[----:B------:R-:W-:Y:S02]  /*2ba00*/  IMAD.MOV.U32 R12, RZ, RZ, 0x4 ;  /* 0x00000004ff0c7424 */ /* 0x000fe400078e00ff */
[----:B------:R-:W-:-:S07]  /*2ba10*/  IMAD.MOV.U32 R3, RZ, RZ, R14 ;  /* 0x000000ffff037224 */ /* 0x000fce00078e000e */
[----:B------:R-:W-:Y:S05]  /*2ba20*/  WARPSYNC.COLLECTIVE R15, `(.L_x_2274) ;  /* 0x000000000f087348 */ /* 0x000fea0003c00000 */
[----:B------:R0:W1:Y:S02]  /*2ba30*/  SHFL.IDX P6, R14, R13, R12, R11 ;  /* 0x0000000c0d0e7389 */ /* 0x00006400000c000b */
[----:B01----:R-:W-:Y:S01]  /*2ba40*/  ENDCOLLECTIVE ;  /* 0x000000000000791b */ /* 0x003fe20003800000 */
.L_x_2274:
        /* <DEDUP_REMOVED lines=16> */
.L_x_2275:
[----:B------:R-:W-:Y:S02]  /*2bb50*/  @P0 IMAD R8, R5, 0x2, R22 ;  /* 0x0000000205080824 */ /* 0x000fe400078e0216 */
[----:B------:R-:W-:Y:S02]  /*2bb60*/  IMAD.MOV.U32 R13, RZ, RZ, R0 ;  /* 0x000000ffff0d7224 */ /* 0x000fe400078e0000 */
[----:B------:R-:W-:Y:S01]  /*2bb70*/  IMAD.MOV.U32 R12, RZ, RZ, 0x5 ;  /* 0x00000005ff0c7424 */ /* 0x000fe200078e00ff */
[----:B------:R-:W-:-:S07]  /*2bb80*/  MOV R3, R14 ;  /* 0x0000000e00037202 */ /* 0x000fce0000000f00 */
[----:B------:R-:W-:Y:S05]  /*2bb90*/  WARPSYNC.COLLECTIVE R15, `(.L_x_2276) ;  /* 0x000000000f087348 */ /* 0x000fea0003c00000 */
[----:B------:R0:W1:Y:S02]  /*2bba0*/  SHFL.IDX P6, R14, R13, R12, R11 ;  /* 0x0000000c0d0e7389 */ /* 0x00006400000c000b */
[----:B01----:R-:W-:Y:S01]  /*2bbb0*/  ENDCOLLECTIVE ;  /* 0x000000000000791b */ /* 0x003fe20003800000 */
.L_x_2276:
        /* <DEDUP_REMOVED lines=16> */
.L_x_2277:
[----:B------:R-:W-:Y:S01]  /*2bcc0*/  @P0 IMAD R8, R5, 0x2, R22 ;  /* 0x0000000205080824 */ /* 0x000fe200078e0216 */
[----:B------:R-:W-:Y:S01]  /*2bcd0*/  MOV R13, R0 ;  /* 0x00000000000d7202 */ /* 0x000fe20000000f00 */
[----:B------:R-:W-:Y:S02]  /*2bce0*/  IMAD.MOV.U32 R12, RZ, RZ, 0x6 ;  /* 0x00000006ff0c7424 */ /* 0x000fe400078e00ff */
[----:B------:R-:W-:-:S07]  /*2bcf0*/  IMAD.MOV.U32 R3, RZ, RZ, R14 ;  /* 0x000000ffff037224 */ /* 0x000fce00078e000e */
[----:B------:R-:W-:Y:S05]  /*2bd00*/  WARPSYNC.COLLECTIVE R15, `(.L_x_2278) ;  /* 0x000000000f087348 */ /* 0x000fea0003c00000 */
[----:B------:R0:W1:Y:S02]  /*2bd10*/  SHFL.IDX P6, R14, R13, R12, R11 ;  /* 0x0000000c0d0e7389 */ /* 0x00006400000c000b */
[----:B01----:R-:W-:Y:S01]  /*2bd20*/  ENDCOLLECTIVE ;  /* 0x000000000000791b */ /* 0x003fe20003800000 */
.L_x_2278:
        /* <DEDUP_REMOVED lines=16> */
.L_x_2279:
[----:B------:R-:W-:Y:S02]  /*2be30*/  @P0 IMAD R8, R5, 0x2, R22 ;  /* 0x0000000205080824 */ /* 0x000fe400078e0216 */
[----:B------:R-:W-:Y:S02]  /*2be40*/  IMAD.MOV.U32 R13, RZ, RZ, R0 ;  /* 0x000000ffff0d7224 */ /* 0x000fe400078e0000 */
[----:B------:R-:W-:Y:S02]  /*2be50*/  IMAD.MOV.U32 R12, RZ, RZ, 0x7 ;  /* 0x00000007ff0c7424 */ /* 0x000fe400078e00ff */
[----:B------:R-:W-:-:S07]  /*2be60*/  IMAD.MOV.U32 R3, RZ, RZ, R14 ;  /* 0x000000ffff037224 */ /* 0x000fce00078e000e */
[----:B------:R-:W-:Y:S05]  /*2be70*/  WARPSYNC.COLLECTIVE R15, `(.L_x_2280) ;  /* 0x000000000f087348 */ /* 0x000fea0003c00000 */
[----:B------:R0:W1:Y:S02]  /*2be80*/  SHFL.IDX P6, R14, R13, R12, R11 ;  /* 0x0000000c0d0e7389 */ /* 0x00006400000c000b */
[----:B01----:R-:W-:Y:S01]  /*2be90*/  ENDCOLLECTIVE ;  /* 0x000000000000791b */ /* 0x003fe20003800000 */
.L_x_2280:
[----:B------:R-:W-:-:S04]  /*2bea0*/  @P0 LEA R3, P1, R31, R3, 0x1 ;  /* 0x000000031f030211 */ /* 0x000fc800078208ff */
[----:B------:R-:W-:-:S04]  /*2beb0*/  @P0 IADD3.X R2, RZ, R2, RZ, P1, !PT ;  /* 0x00000002ff020210 */ /* 0x000fc80000ffe4ff */
[----:B------:R-:W-:Y:S02]  /*2bec0*/  @P0 LOP3.LUT R3, R3, R2, RZ, 0x3c, !PT ;  /* 0x0000000203030212 */ /* 0x000fe400078e3cff */
[----:B------:R-:W-:Y:S02]  /*2bed0*/  MOV R13, R4 ;  /* 0x00000004000d7202 */ /* 0x000fe40000000f00 */
        /* <DEDUP_REMOVED lines=10> */
.L_x_2281:
[----:B------:R-:W-:Y:S01]  /*2bf80*/  @!PT LDS RZ, [RZ] ;  /* 0x00000000fffff984 */ /* 0x000fe20000000800 */
[----:B------:R-:W-:Y:S01]  /*2bf90*/  @!PT LDS RZ, [RZ] ;  /* 0x00000000fffff984 */ /* 0x000fe20000000800 */
[----:B------:R-:W-:Y:S01]  /*2bfa0*/  @!PT LDS RZ, [RZ] ;  /* 0x00000000fffff984 */ /* 0x000fe20000000800 */
[----:B------:R0:W-:Y:S02]  /*2bfb0*/  @P0 LDGSTS.E.BYPASS.LTC128B.128 [R8+0x1f400], desc[UR54][R2.64+0x80], !P2 ;  /* 0x1f40008002080fae */ /* 0x0001e4000d101d76 */
[----:B0-----:R-:W-:Y:S01]  /*2bfc0*/  IMAD.MOV.U32 R2, RZ, RZ, R14 ;  /* 0x000000ffff027224 */ /* 0x001fe200078e000e */
[----:B------:R-:W-:Y:S06]  /*2bfd0*/  BRA `(.L_x_2282) ;  /* 0xffffff8400a87947 */ /* 0x000fec000383ffff */
.L_x_2059:
[----:B------:R-:W-:Y:S01]  /*2bfe0*/  IMAD.MOV.U32 R13, RZ, RZ, R4 ;  /* 0x000000ffff0d7224 */ /* 0x000fe200078e0004 */
[----:B------:R-:W-:Y:S01]  /*2bff0*/  MOV R15, 0xffffffff ;  /* 0xffffffff000f7802 */ /* 0x000fe20000000f00 */
[----:B------:R-:W-:Y:S02]  /*2c000*/  IMAD.MOV.U32 R12, RZ, RZ, RZ ;  /* 0x000000ffff0c7224 */ /* 0x000fe400078e00ff */
[----:B------:R-:W-:Y:S02]  /*2c010*/  IMAD.MOV.U32 R11, RZ, RZ, 0x181f ;  /* 0x0000181fff0b7424 */ /* 0x000fe400078e00ff */
[----:B------:R-:W-:Y:S02]  /*2c020*/  IMAD R33, R33, R6, RZ ;  /* 0x0000000621217224 */ /* 0x000fe400078e02ff */
[----:B------:R-:W-:-:S07]  /*2c030*/  IMAD.IADD R27, R9, 0x1, R27 ;  /* 0x00000001091b7824 */ /* 0x000fce00078e021b */
[----:B-----5:R-:W-:Y:S05]  /*2c040*/  WARPSYNC.COLLECTIVE R15, `(.L_x_2283) ;  /* 0x000000000f087348 */ /* 0x020fea0003c00000 */
[----:B------:R0:W1:Y:S02]  /*2c050*/  SHFL.IDX P6, R14, R13, R12, R11 ;  /* 0x0000000c0d0e7389 */ /* 0x00006400000c000b */
[----:B01---5:R-:W-:Y:S01]  /*2c060*/  ENDCOLLECTIVE ;  /* 0x000000000000791b */ /* 0x023fe20003800000 */
.L_x_2283:
[C---:B------:R-:W-:Y:S01]  /*2c070*/  VIADD R6, R27.reuse, 0x10 ;  /* 0x000000101b067836 */ /* 0x040fe20000000000 */
[----:B------:R-:W-:Y:S01]  /*2c080*/  ISETP.GE.AND P3, PT, R27, R33, PT ;  /* 0x000000211b00720c */ /* 0x000fe20003f66270 */
[----:B------:R-:W-:Y:S02]  /*2c090*/  IMAD.MOV.U32 R13, RZ, RZ, R0 ;  /* 0x000000ffff0d7224 */ /* 0x000fe400078e0000 */
[----:B------:R-:W-:-:S10]  /*2c0a0*/  IMAD.MOV.U32 R2, RZ, RZ, R14 ;  /* 0x000000ffff027224 */ /* 0x000fd400078e000e */
[----:B------:R-:W-:Y:S05]  /*2c0b0*/  WARPSYNC.COLLECTIVE R15, `(.L_x_2284) ;  /* 0x000000000f087348 */ /* 0x000fea0003c00000 */
[----:B------:R0:W1:Y:S02]  /*2c0c0*/  SHFL.IDX P6, R14, R13, R12, R11 ;  /* 0x0000000c0d0e7389 */ /* 0x00006400000c000b */
[----:B01----:R-:W-:Y:S01]  /*2c0d0*/  ENDCOLLECTIVE ;  /* 0x000000000000791b */ /* 0x003fe20003800000 */
.L_x_2284:
[----:B------:R-:W-:Y:S02]  /*2c0e0*/  IMAD.MOV.U32 R13, RZ, RZ, R4 ;  /* 0x000000ffff0d7224 */ /* 0x000fe400078e0004 */
[----:B------:R-:W-:Y:S01]  /*2c0f0*/  IMAD.MOV.U32 R12, RZ, RZ, 0x1 ;  /* 0x00000001ff0c7424 */ /* 0x000fe200078e00ff */
[----:B------:R-:W-:-:S05]  /*2c100*/  @!P3 LEA R14, P2, R31, R14, 0x1 ;  /* 0x0000000e1f0eb211 */ /* 0x000fca00078408ff */
[----:B------:R-:W-:Y:S01]  /*2c110*/  @!P3 IMAD.X R3, RZ, RZ, R2, P2 ;  /* 0x000000ffff03b224 */ /* 0x000fe200010e0602 */
[----:B------:R-:W-:-:S07]  /*2c120*/  @!P3 MOV R2, R14 ;  /* 0x0000000e0002b202 */ /* 0x000fce0000000f00 */
[----:B------:R-:W-:Y:S05]  /*2c130*/  WARPSYNC.COLLECTIVE R15, `(.L_x_2285) ;  /* 0x000000000f087348 */ /* 0x000fea0003c00000 */
[----:B------:R0:W1:Y:S02]  /*2c140*/  SHFL.IDX P6, R14, R13, R12, R11 ;  /* 0x0000000c0d0e7389 */ /* 0x00006400000c000b */
[----:B01----:R-:W-:Y:S01]  /*2c150*/  ENDCOLLECTIVE ;  /* 0x000000000000791b */ /* 0x003fe20003800000 */
.L_x_2285:
[----:B------:R-:W-:Y:S01]  /*2c160*/  @!PT LDS RZ, [RZ] ;  /* 0x00000000fffff984 */ /* 0x000fe20000000800 */
[----:B------:R-:W-:Y:S01]  /*2c170*/  @!PT LDS RZ, [RZ] ;  /* 0x00000000fffff984 */ /* 0x000fe20000000800 */
[----:B------:R-:W-:Y:S01]  /*2c180*/  @!PT LDS RZ, [RZ] ;  /* 0x00000000fffff984 */ /* 0x000fe20000000800 */
[----:B------:R-:W-:Y:S04]  /*2c190*/  @!P3 LDGSTS.E.BYPASS.LTC128B.128 [R8+0x10400], desc[UR54][R2.64], !P0 ;  /* 0x104000000208bfae */ /* 0x000fe8000c101d76 */
[----:B------:R0:W-:Y:S01]  /*2c1a0*/  @!P3 LDGSTS.E.BYPASS.LTC128B.128 [R8+0x14400], desc[UR54][R2.64+0x80], !P1 ;  /* 0x144000800208bfae */ /* 0x0001e2000c901d76 */
[----:B------:R-:W-:Y:S01]  /*2c1b0*/  ISETP.GE.AND P3, PT, R6, R33, PT ;  /* 0x000000210600720c */ /* 0x000fe20003f66270 */
[----:B------:R-:W-:Y:S01]  /*2c1c0*/  VIADD R6, R27, 0x20 ;  /* 0x000000201b067836 */ /* 0x000fe20000000000 */
[----:B------:R-:W-:Y:S01]  /*2c1d0*/  MOV R13, R0 ;  /* 0x00000000000d7202 */ /* 0x000fe20000000f00 */
[----:B0-----:R-:W-:-:S10]  /*2c1e0*/  IMAD.MOV.U32 R2, RZ, RZ, R14 ;  /* 0x000000ffff027224 */ /* 0x001fd400078e000e */
[----:B------:R-:W-:Y:S05]  /*2c1f0*/  WARPSYNC.COLLECTIVE R15, `(.L_x_2286) ;  /* 0x000000000f087348 */ /* 0x000fea0003c00000 */
[----:B------:R0:W1:Y:S02]  /*2c200*/  SHFL.IDX P6, R14, R13, R12, R11 ;  /* 0x0000000c0d0e7389 */ /* 0x00006400000c000b */
[----:B01----:R-:W-:Y:S01]  /*2c210*/  ENDCOLLECTIVE ;  /* 0x000000000000791b */ /* 0x003fe20003800000 */
.L_x_2286:
        /* <DEDUP_REMOVED lines=8> */
.L_x_2287:
        /* <DEDUP_REMOVED lines=13> */
.L_x_2288:
        /* <DEDUP_REMOVED lines=8> */
.L_x_2289:
[----:B------:R-:W-:-:S05]  /*2c3f0*/  @!P3 IMAD.MOV.U32 R3, RZ, RZ, R5 ;  /* 0x000000ffff03b224 */ /* 0x000fca00078e0005 */
[----:B------:R-:W-:Y:S01]  /*2c400*/  @!PT LDS RZ, [RZ] ;  /* 0x00000000fffff984 */ /* 0x000fe20000000800 */
[----:B------:R-:W-:Y:S01]  /*2c410*/  @!PT LDS RZ, [RZ] ;  /* 0x00000000fffff984 */ /* 0x000fe20000000800 */
[----:B------:R-:W-:Y:S01]  /*2c420*/  @!PT LDS RZ, [RZ] ;  /* 0x00000000fffff984 */ /* 0x000fe20000000800 */
[----:B------:R-:W-:Y:S04]  /*2c430*/  @!P3 LDGSTS.E.BYPASS.LTC128B.128 [R8+0x11400], desc[UR54][R2.64], !P0 ;  /* 0x114000000208bfae */ /* 0x000fe8000c101d76 */
[----:B------:R0:W-:Y:S01]  /*2c440*/  @!P3 LDGSTS.E.BYPASS.LTC128B.128 [R8+0x15400], desc[UR54][R2.64+0x80], !P1 ;  /* 0x154000800208bfae */ /* 0x0001e2000c901d76 */
[----:B------:R-:W-:Y:S02]  /*2c450*/  ISETP.GE.AND P3, PT, R6, R33, PT ;  /* 0x000000210600720c */ /* 0x000fe40003f66270 */
[----:B------:R-:W-:Y:S01]  /*2c460*/  IADD3 R6, R27, 0x40, RZ ;  /* 0x000000401b067810 */ /* 0x000fe20007ffe0ff */
[----:B------:R-:W-:Y:S01]  /*2c470*/  IMAD.MOV.U32 R13, RZ, RZ, R0 ;  /* 0x000000ffff0d7224 */ /* 0x000fe200078e0000 */
[----:B0-----:R-:W-:-:S09]  /*2c480*/  MOV R2, R14 ;  /* 0x0000000e00027202 */ /* 0x001fd20000000f00 */
[----:B------:R-:W-:Y:S05]  /*2c490*/  WARPSYNC.COLLECTIVE R15, `(.L_x_2290) ;  /* 0x000000000f087348 */ /* 0x000fea0003c00000 */
[----:B------:R0:W1:Y:S02]  /*2c4a0*/  SHFL.IDX P6, R14, R13, R12, R11 ;  /* 0x0000000c0d0e7389 */ /* 0x00006400000c000b */
[----:B01----:R-:W-:Y:S01]  /*2c4b0*/  ENDCOLLECTIVE ;  /* 0x000000000000791b */ /* 0x003fe20003800000 */
.L_x_2290:
        /* <DEDUP_REMOVED lines=8> */
.L_x_2291:
        /* <DEDUP_REMOVED lines=13> */
.L_x_2292:
[----:B------:R-:W-:Y:S01]  /*2c610*/  IMAD.MOV.U32 R13, RZ, RZ, R4 ;  /* 0x000000ffff0d7224 */ /* 0x000fe200078e0004 */
[----:B------:R-:W-:Y:S02]  /*2c620*/  MOV R12, 0x5 ;  /* 0x00000005000c7802 */ /* 0x000fe40000000f00 */
[----:B------:R-:W-:-:S04]  /*2c630*/  @!P3 LEA R14, P2, R31, R14, 0x1 ;  /* 0x0000000e1f0eb211 */ /* 0x000fc800078408ff */
[----:B------:R-:W-:Y:S01]  /*2c640*/  @!P3 IADD3.X R5, RZ, R2, RZ, P2, !PT ;  /* 0x00000002ff05b210 */ /* 0x000fe200017fe4ff */
[----:B------:R-:W-:-:S08]  /*2c650*/  @!P3 IMAD.MOV.U32 R2, RZ, RZ, R14 ;  /* 0x000000ffff02b224 */ /* 0x000fd000078e000e */
[----:B------:R-:W-:Y:S05]  /*2c660*/  WARPSYNC.COLLECTIVE R15, `(.L_x_2293) ;  /* 0x000000000f087348 */ /* 0x000fea0003c00000 */
[----:B------:R0:W1:Y:S02]  /*2c670*/  SHFL.IDX P6, R14, R13, R12, R11 ;  /* 0x0000000c0d0e7389 */ /* 0x00006400000c000b */
[----:B01----:R-:W-:Y:S01]  /*2c680*/  ENDCOLLECTIVE ;  /* 0x000000000000791b */ /* 0x003fe20003800000 */
.L_x_2293:
[----:B------:R-:W-:-:S05]  /*2c690*/  @!P3 IMAD.MOV.U32 R3, RZ, RZ, R5 ;  /* 0x000000ffff03b224 */ /* 0x000fca00078e0005 */
[----:B------:R-:W-:Y:S01]  /*2c6a0*/  @!PT LDS RZ, [RZ] ;  /* 0x00000000fffff984 */ /* 0x000fe20000000800 */
[----:B------:R-:W-:Y:S01]  /*2c6b0*/  @!PT LDS RZ, [RZ] ;  /* 0x00000000fffff984 */ /* 0x000fe20000000800 */
[----:B------:R-:W-:Y:S01]  /*2c6c0*/  @!PT LDS RZ, [RZ] ;  /* 0x00000000fffff984 */ /* 0x000fe20000000800 */
[----:B------:R-:W-:Y:S04]  /*2c6d0*/  @!P3 LDGSTS.E.BYPASS.LTC128B.128 [R8+0x12400], desc[UR54][R2.64], !P0 ;  /* 0x124000000208bfae */ /* 0x000fe8000c101d76 */
[----:B------:R0:W-:Y:S01]  /*2c6e0*/  @!P3 LDGSTS.E.BYPASS.LTC128B.128 [R8+0x16400], desc[UR54][R2.64+0x80], !P1 ;  /* 0x164000800208bfae */ /* 0x0001e2000c901d76 */
[----:B------:R-:W-:Y:S01]  /*2c6f0*/  ISETP.GE.AND P3, PT, R6, R33, PT ;  /* 0x000000210600720c */ /* 0x000fe20003f66270 */
[----:B------:R-:W-:Y:S01]  /*2c700*/  IMAD.MOV.U32 R13, RZ, RZ, R0 ;  /* 0x000000ffff0d7224 */ /* 0x000fe200078e0000 */
[----:B------:R-:W-:Y:S01]  /*2c710*/  IADD3 R6, R27, 0x60, RZ ;  /* 0x000000601b067810 */ /* 0x000fe20007ffe0ff */
[----:B0-----:R-:W-:-:S10]  /*2c720*/  IMAD.MOV.U32 R2, RZ, RZ, R14 ;  /* 0x000000ffff027224 */ /* 0x001fd400078e000e */
[----:B------:R-:W-:Y:S05]  /*2c730*/  WARPSYNC.COLLECTIVE R15, `(.L_x_2294) ;  /* 0x000000000f087348 */ /* 0x000fea0003c00000 */
[----:B------:R0:W1:Y:S02]  /*2c740*/  SHFL.IDX P6, R14, R13, R12, R11 ;  /* 0x0000000c0d0e7389 */ /* 0x00006400000c000b */
[----:B01----:R-:W-:Y:S01]  /*2c750*/  ENDCOLLECTIVE ;  /* 0x000000000000791b */ /* 0x003fe20003800000 */
.L_x_2294:
        /* <DEDUP_REMOVED lines=8> */
.L_x_2295:
[----:B------:R-:W-:-:S05]  /*2c7e0*/  @!P3 MOV R3, R5 ;  /* 0x000000050003b202 */ /* 0x000fca0000000f00 */
        /* <DEDUP_REMOVED lines=11> */
.L_x_2296:
        /* <DEDUP_REMOVED lines=8> */
.L_x_2297:
        /* <DEDUP_REMOVED lines=11> */
.L_x_2298:
[----:B------:R-:W-:Y:S05]  /*2c9d0*/  BRA `(.L_x_2299) ;  /* 0xffffff88001c7947 */ /* 0x000fea000383ffff */
.L_x_2064:
[----:B0-----:R0:W1:Y:S02]  /*2c9e0*/  SYNCS.PHASECHK.TRANS64.TRYWAIT P0, [R22+URZ+0x28820], R3 ;  /* 0x02882003160075a7 */ /* 0x001064000800017f */
[----:B-1----:R-:W-:Y:S05]  /*2c9f0*/  @!P0 NANOSLEEP.SYNCS 0x989680 ;  /* 0x009896800000895d */ /* 0x002fea0003900000 */
[----:B------:R-:W1:Y:S02]  /*2ca00*/  @!P0 SYNCS.PHASECHK.TRANS64 P0, [R22+URZ+0x28820], R3 ;  /* 0x02882003160085a7 */ /* 0x000e64000800007f */
[----:B-1----:R-:W-:Y:S05]  /*2ca10*/  @!P0 BRA `(.L_x_2064) ;  /* 0xfffffffc00f08947 */ /* 0x002fea000383ffff */
[----:B------:R-:W-:Y:S05]  /*2ca20*/  BRA `(.L_x_2300) ;  /* 0xffffff8800947947 */ /* 0x000fea000383ffff */
.L_x_2069:
[----:B0-----:R0:W1:Y:S02]  /*2ca30*/  SYNCS.PHASECHK.TRANS64.TRYWAIT P0, [R6+URZ+0x28840], R3 ;  /* 0x02884003060075a7 */ /* 0x001064000800017f */
[----:B-1----:R-:W-:Y:S05]  /*2ca40*/  @!P0 NANOSLEEP.SYNCS 0x989680 ;  /* 0x009896800000895d */ /* 0x002fea0003900000 */
[----:B------:R-:W1:Y:S02]  /*2ca50*/  @!P0 SYNCS.PHASECHK.TRANS64 P0, [R6+URZ+0x28840], R3 ;  /* 0x02884003060085a7 */ /* 0x000e64000800007f */
[----:B-1----:R-:W-:Y:S05]  /*2ca60*/  @!P0 BRA `(.L_x_2069) ;  /* 0xfffffffc00f08947 */ /* 0x002fea000383ffff */
[----:B------:R-:W-:Y:S05]  /*2ca70*/  BRA `(.L_x_2301) ;  /* 0xffffff8c005c7947 */ /* 0x000fea000383ffff */
.L_x_2070:
        /* <DEDUP_REMOVED lines=8> */
.L_x_2303:
[----:B------:R-:W-:Y:S05]  /*2cb00*/  BSYNC B1 ;  /* 0x0000000000017941 */ /* 0x000fea0003800000 */
.L_x_2302:
[----:B------:R-:W-:Y:S01]  /*2cb10*/  IMAD.MOV.U32 R13, RZ, RZ, R7 ;  /* 0x000000ffff0d7224 */ /* 0x000fe200078e0007 */
[----:B------:R-:W-:Y:S01]  /*2cb20*/  MOV R11, 0x181f ;  /* 0x0000181f000b7802 */ /* 0x000fe20000000f00 */
[----:B------:R-:W-:Y:S01]  /*2cb30*/  IMAD.MOV.U32 R12, RZ, RZ, RZ ;  /* 0x000000ffff0c7224 */ /* 0x000fe200078e00ff */
[----:B------:R-:W-:Y:S01]  /*2cb40*/  LEA R8, R8, R22, 0x1 ;  /* 0x0000001608087211 */ /* 0x000fe200078e08ff */
[----:B------:R-:W-:Y:S02]  /*2cb50*/  IMAD.MOV.U32 R15, RZ, RZ, -0x1 ;  /* 0xffffffffff0f7424 */ /* 0x000fe400078e00ff */
[----:B------:R-:W-:Y:S02]  /*2cb60*/  IMAD.MOV.U32 R3, RZ, RZ, R14 ;  /* 0x000000ffff037224 */ /* 0x000fe400078e000e */
[----:B------:R-:W-:-:S07]  /*2cb70*/  IMAD.SHL.U32 R5, R31, 0x2, RZ ;  /* 0x000000021f057824 */ /* 0x000fce00078e00ff */
[----:B------:R-:W-:Y:S05]  /*2cb80*/  WARPSYNC.COLLECTIVE R15, `(.L_x_2304) ;  /* 0x000000000f087348 */ /* 0x000fea0003c00000 */
[----:B------:R0:W1:Y:S02]  /*2cb90*/  SHFL.IDX P6, R14, R13, R12, R11 ;  /* 0x0000000c0d0e7389 */ /* 0x00006400000c000b */
[----:B01----:R-:W-:Y:S01]  /*2cba0*/  ENDCOLLECTIVE ;  /* 0x000000000000791b */ /* 0x003fe20003800000 */
.L_x_2304:
[----:B------:R-:W-:Y:S02]  /*2cbb0*/  IMAD.MOV.U32 R13, RZ, RZ, R9 ;  /* 0x000000ffff0d7224 */ /* 0x000fe400078e0009 */
[----:B------:R-:W-:Y:S02]  /*2cbc0*/  IMAD.MOV.U32 R12, RZ, RZ, 0x1 ;  /* 0x00000001ff0c7424 */ /* 0x000fe400078e00ff */
[----:B------:R-:W-:-:S07]  /*2cbd0*/  IMAD.MOV.U32 R2, RZ, RZ, R14 ;  /* 0x000000ffff027224 */ /* 0x000fce00078e000e */
[----:B------:R-:W-:Y:S05]  /*2cbe0*/  WARPSYNC.COLLECTIVE R15, `(.L_x_2305) ;  /* 0x000000000f087348 */ /* 0x000fea0003c00000 */
[----:B------:R0:W1:Y:S02]  /*2cbf0*/  SHFL.IDX P6, R14, R13, R12, R11 ;  /* 0x0000000c0d0e7389 */ /* 0x00006400000c000b */
[----:B01----:R-:W-:Y:S01]  /*2cc00*/  ENDCOLLECTIVE ;  /* 0x000000000000791b */ /* 0x003fe20003800000 */
.L_x_2305:
        /* <DEDUP_REMOVED lines=12> */
.L_x_2306:
[----:B------:R-:W-:Y:S02]  /*2ccd0*/  IMAD.MOV.U32 R13, RZ, RZ, R9 ;  /* 0x000000ffff0d7224 */ /* 0x000fe400078e0009 */
[----:B------:R-:W-:Y:S01]  /*2cce0*/  IMAD.MOV.U32 R12, RZ, RZ, 0x2 ;  /* 0x00000002ff0c7424 */ /* 0x000fe200078e00ff */
[----:B------:R-:W-:-:S07]  /*2ccf0*/  MOV R2, R14 ;  /* 0x0000000e00027202 */ /* 0x000fce0000000f00 */
[----:B------:R-:W-:Y:S05]  /*2cd00*/  WARPSYNC.COLLECTIVE R15, `(.L_x_2307) ;  /* 0x000000000f087348 */ /* 0x000fea0003c00000 */
[----:B------:R0:W1:Y:S02]  /*2cd10*/  SHFL.IDX P6, R14, R13, R12, R11 ;  /* 0x0000000c0d0e7389 */ /* 0x00006400000c000b */
[----:B01----:R-:W-:Y:S01]  /*2cd20*/  ENDCOLLECTIVE ;  /* 0x000000000000791b */ /* 0x003fe20003800000 */
.L_x_2307:
        /* <DEDUP_REMOVED lines=12> */
.L_x_2308:
[----:B------:R-:W-:Y:S02]  /*2cdf0*/  IMAD.MOV.U32 R13, RZ, RZ, R9 ;  /* 0x000000ffff0d7224 */ /* 0x000fe400078e0009 */
[----:B------:R-:W-:Y:S02]  /*2ce00*/  IMAD.MOV.U32 R12, RZ, RZ, 0x3 ;  /* 0x00000003ff0c7424 */ /* 0x000fe400078e00ff */
[----:B------:R-:W-:-:S07]  /*2ce10*/  IMAD.MOV.U32 R2, RZ, RZ, R14 ;  /* 0x000000ffff027224 */ /* 0x000fce00078e000e */
[----:B------:R-:W-:Y:S05]  /*2ce20*/  WARPSYNC.COLLECTIVE R15, `(.L_x_2309) ;  /* 0x000000000f087348 */ /* 0x000fea0003c00000 */
[----:B------:R0:W1:Y:S02]  /*2ce30*/  SHFL.IDX P6, R14, R13, R12, R11 ;  /* 0x0000000c0d0e7389 */ /* 0x00006400000c000b */
[----:B01----:R-:W-:Y:S01]  /*2ce40*/  ENDCOLLECTIVE ;  /* 0x000000000000791b */ /* 0x003fe20003800000 */
.L_x_2309:
        /* <DEDUP_REMOVED lines=8> */
[----:B0-----:R-:W-:-:S07]  /*2ced0*/  MOV R3, R14 ;  /* 0x0000000e00037202 */ /* 0x001fce0000000f00 */
[----:B------:R-:W-:Y:S05]  /*2cee0*/  WARPSYNC.COLLECTIVE R15, `(.L_x_2310) ;  /* 0x000000000f087348 */ /* 0x000fea0003c00000 */
[----:B------:R0:W1:Y:S02]  /*2cef0*/  SHFL.IDX P6, R14, R13, R12, R11 ;  /* 0x0000000c0d0e7389 */ /* 0x00006400000c000b */
[----:B01----:R-:W-:Y:S01]  /*2cf00*/  ENDCOLLECTIVE ;  /* 0x000000000000791b */ /* 0x003fe20003800000 */
.L_x_2310:
[----:B------:R-:W-:Y:S01]  /*2cf10*/  IMAD.MOV.U32 R13, RZ, RZ, R9 ;  /* 0x000000ffff0d7224 */ /* 0x000fe200078e0009 */
[----:B------:R-:W-:Y:S01]  /*2cf20*/  MOV R12, 0x4 ;  /* 0x00000004000c7802 */ /* 0x000fe20000000f00 */
[----:B------:R-:W-:-:S07]  /*2cf30*/  IMAD.MOV.U32 R2, RZ, RZ, R14 ;  /* 0x000000ffff027224 */ /* 0x000fce00078e000e */
[----:B------:R-:W-:Y:S05]  /*2cf40*/  WARPSYNC.COLLECTIVE R15, `(.L_x_2311) ;  /* 0x000000000f087348 */ /* 0x000fea0003c00000 */
[----:B------:R0:W1:Y:S02]  /*2cf50*/  SHFL.IDX P6, R14, R13, R12, R11 ;  /* 0x0000000c0d0e7389 */ /* 0x00006400000c000b */
[----:B01----:R-:W-:Y:S01]  /*2cf60*/  ENDCOLLECTIVE ;  /* 0x000000000000791b */ /* 0x003fe20003800000 */
.L_x_2311:
        /* <DEDUP_REMOVED lines=12> */
.L_x_2312:
[----:B------:R-:W-:Y:S01]  /*2d030*/  MOV R13, R9 ;  /* 0x00000009000d7202 */ /* 0x000fe20000000f00 */
[----:B------:R-:W-:Y:S02]  /*2d040*/  IMAD.MOV.U32 R12, RZ, RZ, 0x5 ;  /* 0x00000005ff0c7424 */ /* 0x000fe400078e00ff */
[----:B------:R-:W-:-:S07]  /*2d050*/  IMAD.MOV.U32 R2, RZ, RZ, R14 ;  /* 0x000000ffff027224 */ /* 0x000fce00078e000e */
[----:B------:R-:W-:Y:S05]  /*2d060*/  WARPSYNC.COLLECTIVE R15, `(.L_x_2313) ;  /* 0x000000000f087348 */ /* 0x000fea0003c00000 */
[----:B------:R0:W1:Y:S02]  /*2d070*/  SHFL.IDX P6, R14, R13, R12, R11 ;  /* 0x0000000c0d0e7389 */ /* 0x00006400000c000b */
[----:B01----:R-:W-:Y:S01]  /*2d080*/  ENDCOLLECTIVE ;  /* 0x000000000000791b */ /* 0x003fe20003800000 */
.L_x_2313:
        /* <DEDUP_REMOVED lines=12> */
.L_x_2314:
[----:B------:R-:W-:Y:S02]  /*2d150*/  IMAD.MOV.U32 R13, RZ, RZ, R9 ;  /* 0x000000ffff0d7224 */ /* 0x000fe400078e0009 */
[----:B------:R-:W-:Y:S02]  /*2d160*/  IMAD.MOV.U32 R12, RZ, RZ, 0x6 ;  /* 0x00000006ff0c7424 */ /* 0x000fe400078e00ff */
[----:B------:R-:W-:-:S07]  /*2d170*/  IMAD.MOV.U32 R2, RZ, RZ, R14 ;  /* 0x000000ffff027224 */ /* 0x000fce00078e000e */
[----:B------:R-:W-:Y:S05]  /*2d180*/  WARPSYNC.COLLECTIVE R15, `(.L_x_2315) ;  /* 0x000000000f087348 */ /* 0x000fea0003c00000 */
[----:B------:R0:W1:Y:S02]  /*2d190*/  SHFL.IDX P6, R14, R13, R12, R11 ;  /* 0x0000000c0d0e7389 */ /* 0x00006400000c000b */
[----:B01----:R-:W-:Y:S01]  /*2d1a0*/  ENDCOLLECTIVE ;  /* 0x000000000000791b */ /* 0x003fe20003800000 */
.L_x_2315:
        /* <DEDUP_REMOVED lines=12> */
.L_x_2316:
[----:B------:R-:W-:Y:S02]  /*2d270*/  IMAD.MOV.U32 R13, RZ, RZ, R9 ;  /* 0x000000ffff0d7224 */ /* 0x000fe400078e0009 */
[----:B------:R-:W-:Y:S01]  /*2d280*/  IMAD.MOV.U32 R12, RZ, RZ, 0x7 ;  /* 0x00000007ff0c7424 */ /* 0x000fe200078e00ff */
[----:B------:R-:W-:-:S07]  /*2d290*/  MOV R2, R14 ;  /* 0x0000000e00027202 */ /* 0x000fce0000000f00 */
[----:B------:R-:W-:Y:S05]  /*2d2a0*/  WARPSYNC.COLLECTIVE R15, `(.L_x_2317) ;  /* 0x000000000f087348 */ /* 0x000fea0003c00000 */
[----:B------:R0:W1:Y:S02]  /*2d2b0*/  SHFL.IDX P6, R14, R13, R12, R11 ;  /* 0x0000000c0d0e7389 */ /* 0x00006400000c000b */
[----:B01----:R-:W-:Y:S01]  /*2d2c0*/  ENDCOLLECTIVE ;  /* 0x000000000000791b */ /* 0x003fe20003800000 */
.L_x_2317:
[----:B------:R-:W-:-:S05]  /*2d2d0*/  IADD3 R2, P0, R2, R5, RZ ;  /* 0x0000000502027210 */ /* 0x000fca0007f1e0ff */
[----:B------:R-:W-:-:S05]  /*2d2e0*/  IMAD.X R3, RZ, RZ, R3, P0 ;  /* 0x000000ffff037224 */ /* 0x000fca00000e0603 */
        /* <DEDUP_REMOVED lines=10> */
.L_x_2318:
[----:B------:R-:W-:Y:S01]  /*2d390*/  IMAD.MOV.U32 R2, RZ, RZ, R14 ;  /* 0x000000ffff027224 */ /* 0x000fe200078e000e */
[----:B------:R-:W-:Y:S06]  /*2d3a0*/  BRA `(.L_x_2319) ;  /* 0xffffff8800287947 */ /* 0x000fec000383ffff */
.L_x_2075:
[----:B-1----:R1:W2:Y:S02]  /*2d3b0*/  SYNCS.PHASECHK.TRANS64.TRYWAIT P0, [R6+URZ+0x28860], R2 ;  /* 0x02886002060075a7 */ /* 0x0022a4000800017f */
[----:B--2---:R-:W-:Y:S05]  /*2d3c0*/  @!P0 NANOSLEEP.SYNCS 0x989680 ;  /* 0x009896800000895d */ /* 0x004fea0003900000 */
[----:B------:R-:W2:Y:S02]  /*2d3d0*/  @!P0 SYNCS.PHASECHK.TRANS64 P0, [R6+URZ+0x28860], R2 ;  /* 0x02886002060085a7 */ /* 0x000ea4000800007f */
[----:B--2---:R-:W-:Y:S05]  /*2d3e0*/  @!P0 BRA `(.L_x_2075) ;  /* 0xfffffffc00f08947 */ /* 0x004fea000383ffff */
[----:B------:R-:W-:Y:S05]  /*2d3f0*/  BRA `(.L_x_2320) ;  /* 0xffffff8800847947 */ /* 0x000fea000383ffff */
.L_x_2076:
        /* <DEDUP_REMOVED lines=8> */
.L_x_2322:
[----:B------:R-:W-:Y:S05]  /*2d480*/  BSYNC B1 ;  /* 0x0000000000017941 */ /* 0x000fea0003800000 */
.L_x_2321:
[----:B------:R-:W-:Y:S01]  /*2d490*/  IMAD.MOV.U32 R13, RZ, RZ, R17 ;  /* 0x000000ffff0d7224 */ /* 0x000fe200078e0011 */
[----:B------:R-:W-:Y:S01]  /*2d4a0*/  MOV R15, 0xffffffff ;  /* 0xffffffff000f7802 */ /* 0x000fe20000000f00 */
[----:B------:R-:W-:Y:S02]  /*2d4b0*/  IMAD.MOV.U32 R12, RZ, RZ, RZ ;  /* 0x000000ffff0c7224 */ /* 0x000fe400078e00ff */
[----:B------:R-:W-:Y:S02]  /*2d4c0*/  IMAD.MOV.U32 R11, RZ, RZ, 0x181f ;  /* 0x0000181fff0b7424 */ /* 0x000fe400078e00ff */
[----:B------:R-:W-:Y:S02]  /*2d4d0*/  IMAD.MOV.U32 R3, RZ, RZ, R14 ;  /* 0x000000ffff037224 */ /* 0x000fe400078e000e */
[----:B------:R-:W-:-:S07]  /*2d4e0*/  IMAD R7, R7, 0x2, R22 ;  /* 0x0000000207077824 */ /* 0x000fce00078e0216 */
[----:B------:R-:W-:Y:S05]  /*2d4f0*/  WARPSYNC.COLLECTIVE R15, `(.L_x_2323) ;  /* 0x000000000f087348 */ /* 0x000fea0003c00000 */
[----:B------:R0:W1:Y:S02]  /*2d500*/  SHFL.IDX P6, R14, R13, R12, R11 ;  /* 0x0000000c0d0e7389 */ /* 0x00006400000c000b */
[----:B01----:R-:W-:Y:S01]  /*2d510*/  ENDCOLLECTIVE ;  /* 0x000000000000791b */ /* 0x003fe20003800000 */
.L_x_2323:
[----:B------:R-:W-:Y:S01]  /*2d520*/  IMAD.MOV.U32 R13, RZ, RZ, R23 ;  /* 0x000000ffff0d7224 */ /* 0x000fe200078e0017 */
[----:B------:R-:W-:Y:S01]  /*2d530*/  MOV R12, 0x1 ;  /* 0x00000001000c7802 */ /* 0x000fe20000000f00 */
[----:B------:R-:W-:-:S07]  /*2d540*/  IMAD.MOV.U32 R2, RZ, RZ, R14 ;  /* 0x000000ffff027224 */ /* 0x000fce00078e000e */
[----:B------:R-:W-:Y:S05]  /*2d550*/  WARPSYNC.COLLECTIVE R15, `(.L_x_2324) ;  /* 0x000000000f087348 */ /* 0x000fea0003c00000 */
[----:B------:R0:W1:Y:S02]  /*2d560*/  SHFL.IDX P6, R14, R13, R12, R11 ;  /* 0x0000000c0d0e7389 */ /* 0x00006400000c000b */
[----:B01----:R-:W-:Y:S01]  /*2d570*/  ENDCOLLECTIVE ;  /* 0x000000000000791b */ /* 0x003fe20003800000 */
.L_x_2324:
        /* <DEDUP_REMOVED lines=14> */
.L_x_2325:
[----:B------:R-:W-:Y:S01]  /*2d660*/  MOV R13, R23 ;  /* 0x00000017000d7202 */ /* 0x000fe20000000f00 */
[----:B------:R-:W-:Y:S02]  /*2d670*/  IMAD.MOV.U32 R12, RZ, RZ, 0x2 ;  /* 0x00000002ff0c7424 */ /* 0x000fe400078e00ff */
[----:B------:R-:W-:-:S07]  /*2d680*/  IMAD.MOV.U32 R2, RZ, RZ, R14 ;  /* 0x000000ffff027224 */ /* 0x000fce00078e000e */
[----:B------:R-:W-:Y:S05]  /*2d690*/  WARPSYNC.COLLECTIVE R15, `(.L_x_2326) ;  /* 0x000000000f087348 */ /* 0x000fea0003c00000 */
[----:B------:R0:W1:Y:S02]  /*2d6a0*/  SHFL.IDX P6, R14, R13, R12, R11 ;  /* 0x0000000c0d0e7389 */ /* 0x00006400000c000b */
[----:B01----:R-:W-:Y:S01]  /*2d6b0*/  ENDCOLLECTIVE ;  /* 0x000000000000791b */ /* 0x003fe20003800000 */
.L_x_2326:
        /* <DEDUP_REMOVED lines=14> */
.L_x_2327:
[----:B------:R-:W-:Y:S02]  /*2d7a0*/  IMAD.MOV.U32 R13, RZ, RZ, R23 ;  /* 0x000000ffff0d7224 */ /* 0x000fe400078e0017 */
[----:B------:R-:W-:Y:S02]  /*2d7b0*/  IMAD.MOV.U32 R12, RZ, RZ, 0x3 ;  /* 0x00000003ff0c7424 */ /* 0x000fe400078e00ff */
[----:B------:R-:W-:-:S07]  /*2d7c0*/  IMAD.MOV.U32 R2, RZ, RZ, R14 ;  /* 0x000000ffff027224 */ /* 0x000fce00078e000e */
[----:B------:R-:W-:Y:S05]  /*2d7d0*/  WARPSYNC.COLLECTIVE R15, `(.L_x_2328) ;  /* 0x000000000f087348 */ /* 0x000fea0003c00000 */
[----:B------:R0:W1:Y:S02]  /*2d7e0*/  SHFL.IDX P6, R14, R13, R12, R11 ;  /* 0x0000000c0d0e7389 */ /* 0x00006400000c000b */
[----:B01----:R-:W-:Y:S01]  /*2d7f0*/  ENDCOLLECTIVE ;  /* 0x000000000000791b */ /* 0x003fe20003800000 */
.L_x_2328:
        /* <DEDUP_REMOVED lines=14> */
.L_x_2329:
[----:B------:R-:W-:Y:S02]  /*2d8e0*/  IMAD.MOV.U32 R13, RZ, RZ, R23 ;  /* 0x000000ffff0d7224 */ /* 0x000fe400078e0017 */
[----:B------:R-:W-:Y:S01]  /*2d8f0*/  IMAD.MOV.U32 R12, RZ, RZ, 0x4 ;  /* 0x00000004ff0c7424 */ /* 0x000fe200078e00ff */
[----:B------:R-:W-:-:S07]  /*2d900*/  MOV R2, R14 ;  /* 0x0000000e00027202 */ /* 0x000fce0000000f00 */
[----:B------:R-:W-:Y:S05]  /*2d910*/  WARPSYNC.COLLECTIVE R15, `(.L_x_2330) ;  /* 0x000000000f087348 */ /* 0x000fea0003c00000 */
[----:B------:R0:W1:Y:S02]  /*2d920*/  SHFL.IDX P6, R14, R13, R12, R11 ;  /* 0x0000000c0d0e7389 */ /* 0x00006400000c000b */
[----:B01----:R-:W-:Y:S01]  /*2d930*/  ENDCOLLECTIVE ;  /* 0x000000000000791b */ /* 0x003fe20003800000 */
.L_x_2330:
        /* <DEDUP_REMOVED lines=14> */
.L_x_2331:
[----:B------:R-:W-:Y:S02]  /*2da20*/  IMAD.MOV.U32 R13, RZ, RZ, R23 ;  /* 0x000000ffff0d7224 */ /* 0x000fe400078e0017 */
[----:B------:R-:W-:Y:S02]  /*2da30*/  IMAD.MOV.U32 R12, RZ, RZ, 0x5 ;  /* 0x00000005ff0c7424 */ /* 0x000fe400078e00ff */
[----:B------:R-:W-:-:S07]  /*2da40*/  IMAD.MOV.U32 R2, RZ, RZ, R14 ;  /* 0x000000ffff027224 */ /* 0x000fce00078e000e */
[----:B------:R-:W-:Y:S05]  /*2da50*/  WARPSYNC.COLLECTIVE R15, `(.L_x_2332) ;  /* 0x000000000f087348 */ /* 0x000fea0003c00000 */
[----:B------:R0:W1:Y:S02]  /*2da60*/  SHFL.IDX P6, R14, R13, R12, R11 ;  /* 0x0000000c0d0e7389 */ /* 0x00006400000c000b */
[----:B01----:R-:W-:Y:S01]  /*2da70*/  ENDCOLLECTIVE ;  /* 0x000000000000791b */ /* 0x003fe20003800000 */
.L_x_2332:
        /* <DEDUP_REMOVED lines=14> */
.L_x_2333:
[----:B------:R-:W-:Y:S01]  /*2db60*/  IMAD.MOV.U32 R13, RZ, RZ, R23 ;  /* 0x000000ffff0d7224 */ /* 0x000fe200078e0017 */
[----:B------:R-:W-:Y:S01]  /*2db70*/  MOV R12, 0x6 ;  /* 0x00000006000c7802 */ /* 0x000fe20000000f00 */
[----:B------:R-:W-:-:S07]  /*2db80*/  IMAD.MOV.U32 R2, RZ, RZ, R14 ;  /* 0x000000ffff027224 */ /* 0x000fce00078e000e */
[----:B------:R-:W-:Y:S05]  /*2db90*/  WARPSYNC.COLLECTIVE R15, `(.L_x_2334) ;  /* 0x000000000f087348 */ /* 0x000fea0003c00000 */
[----:B------:R0:W1:Y:S02]  /*2dba0*/  SHFL.IDX P6, R14, R13, R12, R11 ;  /* 0x0000000c0d0e7389 */ /* 0x00006400000c000b */
[----:B01----:R-:W-:Y:S01]  /*2dbb0*/  ENDCOLLECTIVE ;  /* 0x000000000000791b */ /* 0x003fe20003800000 */
.L_x_2334:
        /* <DEDUP_REMOVED lines=14> */
.L_x_2335:
[----:B------:R-:W-:Y:S01]  /*2dca0*/  MOV R13, R23 ;  /* 0x00000017000d7202 */ /* 0x000fe20000000f00 */
[----:B------:R-:W-:Y:S02]  /*2dcb0*/  IMAD.MOV.U32 R12, RZ, RZ, 0x7 ;  /* 0x00000007ff0c7424 */ /* 0x000fe400078e00ff */
[----:B------:R-:W-:-:S07]  /*2dcc0*/  IMAD.MOV.U32 R2, RZ, RZ, R14 ;  /* 0x000000ffff027224 */ /* 0x000fce00078e000e */
[----:B------:R-:W-:Y:S05]  /*2dcd0*/  WARPSYNC.COLLECTIVE R15, `(.L_x_2336) ;  /* 0x000000000f087348 */ /* 0x000fea0003c00000 */
[----:B------:R0:W1:Y:S02]  /*2dce0*/  SHFL.IDX P6, R14, R13, R12, R11 ;  /* 0x0000000c0d0e7389 */ /* 0x00006400000c000b */
[----:B01----:R-:W-:Y:S01]  /*2dcf0*/  ENDCOLLECTIVE ;  /* 0x000000000000791b */ /* 0x003fe20003800000 */
.L_x_2336:
        /* <DEDUP_REMOVED lines=13> */
.L_x_2337:
[----:B------:R-:W-:Y:S01]  /*2ddd0*/  @!PT LDS RZ, [RZ] ;  /* 0x00000000fffff984 */ /* 0x000fe20000000800 */
[----:B------:R-:W-:Y:S01]  /*2dde0*/  @!PT LDS RZ, [RZ] ;  /* 0x00000000fffff984 */ /* 0x000fe20000000800 */
[----:B------:R-:W-:Y:S01]  /*2ddf0*/  @!PT LDS RZ, [RZ] ;  /* 0x00000000fffff984 */ /* 0x000fe20000000800 */
[----:B------:R1:W-:Y:S01]  /*2de00*/  LDGSTS.E.BYPASS.LTC128B.128 [R7+0x7400], desc[UR54][R2.64+0x80], !P0 ;  /* 0x0740008002077fae */ /* 0x0003e2000c101d76 */
[----:B------:R-:W-:Y:S05]  /*2de10*/  BRA `(.L_x_2338) ;  /* 0xffffff84000c7947 */ /* 0x000fea000383ffff */
.L_x_2084:
[----:B0-----:R0:W1:Y:S02]  /*2de20*/  SYNCS.PHASECHK.TRANS64.TRYWAIT P0, [R0+URZ+0x28860], R3 ;  /* 0x02886003000075a7 */ /* 0x001064000800017f */
[----:B-1----:R-:W-:Y:S05]  /*2de30*/  @!P0 NANOSLEEP.SYNCS 0x989680 ;  /* 0x009896800000895d */ /* 0x002fea0003900000 */
[----:B------:R-:W1:Y:S02]  /*2de40*/  @!P0 SYNCS.PHASECHK.TRANS64 P0, [R0+URZ+0x28860], R3 ;  /* 0x02886003000085a7 */ /* 0x000e64000800007f */
[----:B-1----:R-:W-:Y:S05]  /*2de50*/  @!P0 BRA `(.L_x_2084) ;  /* 0xfffffffc00f08947 */ /* 0x002fea000383ffff */
[----:B------:R-:W-:Y:S05]  /*2de60*/  BRA `(.L_x_2339) ;  /* 0xffffff8800207947 */ /* 0x000fea000383ffff */
.L_x_2085:
        /* <DEDUP_REMOVED lines=8> */
.L_x_2341:
[----:B------:R-:W-:Y:S05]  /*2def0*/  BSYNC B0 ;  /* 0x0000000000007941 */ /* 0x000fea0003800000 */
.L_x_2340:
[----:B------:R-:W-:Y:S01]  /*2df00*/  IMAD.MOV.U32 R13, RZ, RZ, R17 ;  /* 0x000000ffff0d7224 */ /* 0x000fe200078e0011 */
[----:B------:R-:W-:Y:S01]  /*2df10*/  MOV R12, RZ ;  /* 0x000000ff000c7202 */ /* 0x000fe20000000f00 */
[----:B------:R-:W-:Y:S01]  /*2df20*/  IMAD.MOV.U32 R11, RZ, RZ, 0x181f ;  /* 0x0000181fff0b7424 */ /* 0x000fe200078e00ff */
[----:B------:R-:W-:Y:S01]  /*2df30*/  LEA R4, R9, R22, 0x1 ;  /* 0x0000001609047211 */ /* 0x000fe200078e08ff */
[----:B------:R-:W-:Y:S02]  /*2df40*/  IMAD.MOV.U32 R15, RZ, RZ, -0x1 ;  /* 0xffffffffff0f7424 */ /* 0x000fe400078e00ff */
[----:B------:R-:W-:Y:S02]  /*2df50*/  IMAD.MOV.U32 R3, RZ, RZ, R14 ;  /* 0x000000ffff037224 */ /* 0x000fe400078e000e */
[----:B------:R-:W-:-:S07]  /*2df60*/  IMAD.SHL.U32 R5, R31, 0x2, RZ ;  /* 0x000000021f057824 */ /* 0x000fce00078e00ff */
[----:B------:R-:W-:Y:S05]  /*2df70*/  WARPSYNC.COLLECTIVE R15, `(.L_x_2342) ;  /* 0x000000000f087348 */ /* 0x000fea0003c00000 */
[----:B------:R0:W1:Y:S02]  /*2df80*/  SHFL.IDX P6, R14, R13, R12, R11 ;  /* 0x0000000c0d0e7389 */ /* 0x00006400000c000b */
[----:B01----:R-:W-:Y:S01]  /*2df90*/  ENDCOLLECTIVE ;  /* 0x000000000000791b */ /* 0x003fe20003800000 */
.L_x_2342:
[----:B------:R-:W-:Y:S02]  /*2dfa0*/  ULDC UR4, c[0x0][0x2f4] ;  /* 0x0000bd0000047ab9 */ /* 0x000fe40000000800 */
        /* <DEDUP_REMOVED lines=10> */
.L_x_2343:
        /* <DEDUP_REMOVED lines=13> */
.L_x_2344:
[----:B------:R-:W-:Y:S02]  /*2e120*/  IMAD.MOV.U32 R13, RZ, RZ, R23 ;  /* 0x000000ffff0d7224 */ /* 0x000fe400078e0017 */
[----:B------:R-:W-:Y:S01]  /*2e130*/  IMAD.MOV.U32 R12, RZ, RZ, 0x2 ;  /* 0x00000002ff0c7424 */ /* 0x000fe200078e00ff */
[----:B------:R-:W-:-:S07]  /*2e140*/  MOV R10, R14 ;  /* 0x0000000e000a7202 */ /* 0x000fce0000000f00 */
[----:B------:R-:W-:Y:S05]  /*2e150*/  WARPSYNC.COLLECTIVE R15, `(.L_x_2345) ;  /* 0x000000000f087348 */ /* 0x000fea0003c00000 */
[----:B------:R0:W1:Y:S02]  /*2e160*/  SHFL.IDX P6, R14, R13, R12, R11 ;  /* 0x0000000c0d0e7389 */ /* 0x00006400000c000b */
[----:B01----:R-:W-:Y:S01]  /*2e170*/  ENDCOLLECTIVE ;  /* 0x000000000000791b */ /* 0x003fe20003800000 */
.L_x_2345:
[----:B------:R-:W-:-:S05]  /*2e180*/  IADD3 R2, P2, R10, R5, RZ ;  /* 0x000000050a027210 */ /* 0x000fca0007f5e0ff */
[----:B------:R-:W-:-:S05]  /*2e190*/  IMAD.X R3, RZ, RZ, R7, P2 ;  /* 0x000000ffff037224 */ /* 0x000fca00010e0607 */
        /* <DEDUP_REMOVED lines=12> */
.L_x_2346:
[----:B------:R-:W-:Y:S02]  /*2e260*/  IMAD.MOV.U32 R13, RZ, RZ, R23 ;  /* 0x000000ffff0d7224 */ /* 0x000fe400078e0017 */
[----:B------:R-:W-:Y:S01]  /*2e270*/  IMAD.MOV.U32 R12, RZ, RZ, 0x3 ;  /* 0x00000003ff0c7424 */ /* 0x000fe200078e00ff */
[----:B------:R-:W-:-:S13]  /*2e280*/  IADD3 R2, P2, R14, R5, RZ ;  /* 0x000000050e027210 */ /* 0x000fda0007f5e0ff */
[----:B------:R-:W-:Y:S05]  /*2e290*/  WARPSYNC.COLLECTIVE R15, `(.L_x_2347) ;  /* 0x000000000f087348 */ /* 0x000fea0003c00000 */
[----:B------:R0:W1:Y:S02]  /*2e2a0*/  SHFL.IDX P6, R14, R13, R12, R11 ;  /* 0x0000000c0d0e7389 */ /* 0x00006400000c000b */
[----:B01----:R-:W-:Y:S01]  /*2e2b0*/  ENDCOLLECTIVE ;  /* 0x000000000000791b */ /* 0x003fe20003800000 */
.L_x_2347:
        /* <DEDUP_REMOVED lines=13> */
.L_x_2348:
[----:B------:R-:W-:Y:S02]  /*2e390*/  IMAD.MOV.U32 R13, RZ, RZ, R23 ;  /* 0x000000ffff0d7224 */ /* 0x000fe400078e0017 */
[----:B------:R-:W-:Y:S01]  /*2e3a0*/  IMAD.MOV.U32 R12, RZ, RZ, 0x4 ;  /* 0x00000004ff0c7424 */ /* 0x000fe200078e00ff */
[----:B------:R-:W-:-:S13]  /*2e3b0*/  IADD3 R2, P2, R14, R5, RZ ;  /* 0x000000050e027210 */ /* 0x000fda0007f5e0ff */
[----:B------:R-:W-:Y:S05]  /*2e3c0*/  WARPSYNC.COLLECTIVE R15, `(.L_x_2349) ;  /* 0x000000000f087348 */ /* 0x000fea0003c00000 */
[----:B------:R0:W1:Y:S02]  /*2e3d0*/  SHFL.IDX P6, R14, R13, R12, R11 ;  /* 0x0000000c0d0e7389 */ /* 0x00006400000c000b */
[----:B01----:R-:W-:Y:S01]  /*2e3e0*/  ENDCOLLECTIVE ;  /* 0x000000000000791b */ /* 0x003fe20003800000 */
.L_x_2349:
        /* <DEDUP_REMOVED lines=13> */
.L_x_2350:
[----:B------:R-:W-:Y:S02]  /*2e4c0*/  IMAD.MOV.U32 R13, RZ, RZ, R23 ;  /* 0x000000ffff0d7224 */ /* 0x000fe400078e0017 */
[----:B------:R-:W-:Y:S02]  /*2e4d0*/  IMAD.MOV.U32 R12, RZ, RZ, 0x5 ;  /* 0x00000005ff0c7424 */ /* 0x000fe400078e00ff */
[----:B------:R-:W-:-:S07]  /*2e4e0*/  IMAD.MOV.U32 R10, RZ, RZ, R14 ;  /* 0x000000ffff0a7224 */ /* 0x000fce00078e000e */
[----:B------:R-:W-:Y:S05]  /*2e4f0*/  WARPSYNC.COLLECTIVE R15, `(.L_x_2351) ;  /* 0x000000000f087348 */ /* 0x000fea0003c00000 */
[----:B------:R0:W1:Y:S02]  /*2e500*/  SHFL.IDX P6, R14, R13, R12, R11 ;  /* 0x0000000c0d0e7389 */ /* 0x00006400000c000b */
[----:B01----:R-:W-:Y:S01]  /*2e510*/  ENDCOLLECTIVE ;  /* 0x000000000000791b */ /* 0x003fe20003800000 */
.L_x_2351:
        /* <DEDUP_REMOVED lines=14> */
.L_x_2352:
[----:B------:R-:W-:Y:S02]  /*2e600*/  IMAD.MOV.U32 R13, RZ, RZ, R23 ;  /* 0x000000ffff0d7224 */ /* 0x000fe400078e0017 */
[----:B------:R-:W-:Y:S01]  /*2e610*/  IMAD.MOV.U32 R12, RZ, RZ, 0x6 ;  /* 0x00000006ff0c7424 */ /* 0x000fe200078e00ff */
[----:B------:R-:W-:-:S13]  /*2e620*/  IADD3 R2, P2, R14, R5, RZ ;  /* 0x000000050e027210 */ /* 0x000fda0007f5e0ff */
[----:B------:R-:W-:Y:S05]  /*2e630*/  WARPSYNC.COLLECTIVE R15, `(.L_x_2353) ;  /* 0x000000000f087348 */ /* 0x000fea0003c00000 */
[----:B------:R0:W1:Y:S02]  /*2e640*/  SHFL.IDX P6, R14, R13, R12, R11 ;  /* 0x0000000c0d0e7389 */ /* 0x00006400000c000b */
[----:B01----:R-:W-:Y:S01]  /*2e650*/  ENDCOLLECTIVE ;  /* 0x000000000000791b */ /* 0x003fe20003800000 */
.L_x_2353:
        /* <DEDUP_REMOVED lines=13> */
.L_x_2354:
[----:B------:R-:W-:Y:S01]  /*2e730*/  IMAD.MOV.U32 R13, RZ, RZ, R23 ;  /* 0x000000ffff0d7224 */ /* 0x000fe200078e0017 */
[----:B------:R-:W-:Y:S01]  /*2e740*/  MOV R12, 0x7 ;  /* 0x00000007000c7802 */ /* 0x000fe20000000f00 */
[----:B------:R-:W-:-:S07]  /*2e750*/  IMAD.MOV.U32 R10, RZ, RZ, R14 ;  /* 0x000000ffff0a7224 */ /* 0x000fce00078e000e */
[----:B------:R-:W-:Y:S05]  /*2e760*/  WARPSYNC.COLLECTIVE R15, `(.L_x_2355) ;  /* 0x000000000f087348 */ /* 0x000fea0003c00000 */
[----:B------:R0:W1:Y:S02]  /*2e770*/  SHFL.IDX P6, R14, R13, R12, R11 ;  /* 0x0000000c0d0e7389 */ /* 0x00006400000c000b */
[----:B01----:R-:W-:Y:S01]  /*2e780*/  ENDCOLLECTIVE ;  /* 0x000000000000791b */ /* 0x003fe20003800000 */
.L_x_2355:
        /* <DEDUP_REMOVED lines=12> */
.L_x_2356:
[----:B------:R-:W-:Y:S05]  /*2e850*/  BRA `(.L_x_2357) ;  /* 0xffffff8000c07947 */ /* 0x000fea000383ffff */
.L_x_2090:
[----:B------:R-:W-:Y:S01]  /*2e860*/  BSSY B0, `(.L_x_2358) ;  /* 0x0000008000007945 */ /* 0x000fe20003800000 */
[----:B------:R-:W-:Y:S01]  /*2e870*/  IMAD.MOV.U32 R13, RZ, RZ, R16 ;  /* 0x000000ffff0d7224 */ /* 0x000fe200078e0010 */
[----:B------:R-:W-:Y:S01]  /*2e880*/  MOV R11, 0x1f ;  /* 0x0000001f000b7802 */ /* 0x000fe20000000f00 */
[----:B------:R-:W-:Y:S02]  /*2e890*/  IMAD.MOV.U32 R12, RZ, RZ, RZ ;  /* 0x000000ffff0c7224 */ /* 0x000fe400078e00ff */
[----:B------:R-:W-:-:S07]  /*2e8a0*/  IMAD.MOV.U32 R15, RZ, RZ, -0x1 ;  /* 0xffffffffff0f7424 */ /* 0x000fce00078e00ff */
[----:B0-----:R-:W-:Y:S05]  /*2e8b0*/  WARPSYNC.COLLECTIVE R15, `(.L_x_2359) ;  /* 0x000000000f087348 */ /* 0x001fea0003c00000 */
[----:B------:R1:W2:Y:S02]  /*2e8c0*/  SHFL.IDX P6, R14, R13, R12, R11 ;  /* 0x0000000c0d0e7389 */ /* 0x0002a400000c000b */
[----:B012---:R-:W-:Y:S01]  /*2e8d0*/  ENDCOLLECTIVE ;  /* 0x000000000000791b */ /* 0x007fe20003800000 */
.L_x_2359:
[----:B------:R-:W-:Y:S05]  /*2e8e0*/  BSYNC B0 ;  /* 0x0000000000007941 */ /* 0x000fea0003800000 */
.L_x_2358:
        /* <DEDUP_REMOVED lines=9> */
.L_x_2360:
[----:B------:R-:W-:Y:S02]  /*2e980*/  ULDC UR4, c[0x0][0xc3c] ;  /* 0x00030f0000047ab9 */ /* 0x000fe40000000800 */
[----:B------:R-:W-:-:S13]  /*2e990*/  ISETP.GE.OR P1, PT, R9, UR4, !P0 ;  /* 0x0000000409007c0c */ /* 0x000fda000c726670 */
[----:B------:R-:W0:Y:S08]  /*2e9a0*/  @!P1 LDC.64 R2, c[0x0][0xc80] ;  /* 0x00032000ff029b82 */ /* 0x000e300000000a00 */
[----:B------:R-:W1:Y:S01]  /*2e9b0*/  @!P1 LDC.64 R4, c[0x0][0xc78] ;  /* 0x00031e00ff049b82 */ /* 0x000e620000000a00 */
[----:B------:R-:W-:Y:S02]  /*2e9c0*/  IMAD.MOV.U32 R17, RZ, RZ, RZ ;  /* 0x000000ffff117224 */ /* 0x000fe400078e00ff */
[----:B------:R-:W-:-:S02]  /*2e9d0*/  IMAD.MOV.U32 R11, RZ, RZ, RZ ;  /* 0x000000ffff0b7224 */ /* 0x000fc400078e00ff */
[----:B------:R-:W-:Y:S02]  /*2e9e0*/  IMAD.MOV.U32 R7, RZ, RZ, R14 ;  /* 0x000000ffff077224 */ /* 0x000fe400078e000e */
[----:B0-----:R-:W-:-:S05]  /*2e9f0*/  @!P1 IMAD.WIDE R2, R9, 0x4, R2 ;  /* 0x0000000409029825 */ /* 0x001fca00078e0202 */
[----:B------:R1:W2:Y:S02]  /*2ea00*/  @!P1 LDG.E R6, desc[UR54][R2.64] ;  /* 0x0000003602069981 */ /* 0x0002a4000c1e1900 */
[----:B-1----:R-:W-:-:S05]  /*2ea10*/  @!P1 IMAD.WIDE R2, R9, 0x4, R4 ;  /* 0x0000000409029825 */ /* 0x002fca00078e0204 */
[----:B------:R-:W3:Y:S01]  /*2ea20*/  @!P1 LDG.E R5, desc[UR54][R2.64] ;  /* 0x0000003602059981 */ /* 0x000ee2000c1e1900 */
[----:B------:R-:W-:Y:S01]  /*2ea30*/  IMAD.MOV.U32 R4, RZ, RZ, RZ ;  /* 0x000000ffff047224 */ /* 0x000fe200078e00ff */
[C---:B------:R-:W-:Y:S02]  /*2ea40*/  ISETP.GE.U32.AND P2, PT, R8.reuse, 0x2, PT ;  /* 0x000000020800780c */ /* 0x040fe40003f46070 */
[C---:B------:R-:W-:Y:S02]  /*2ea50*/  ISETP.GE.U32.AND P3, PT, R8.reuse, 0x4, PT ;  /* 0x000000040800780c */ /* 0x040fe40003f66070 */
[C---:B------:R-:W-:Y:S02]  /*2ea60*/  ISETP.GE.U32.AND P4, PT, R8.reuse, 0x8, PT ;  /* 0x000000080800780c */ /* 0x040fe40003f86070 */
[----:B------:R-:W-:Y:S02]  /*2ea70*/  ISETP.GE.U32.AND P5, PT, R8, 0x10, PT ;  /* 0x000000100800780c */ /* 0x000fe40003fa6070 */
[----:B--2---:R-:W-:-:S02]  /*2ea80*/  @!P1 MOV R17, R6 ;  /* 0x0000000600119202 */ /* 0x004fc40000000f00 */
[----:B------:R-:W-:Y:S01]  /*2ea90*/  MOV R6, RZ ;  /* 0x000000ff00067202 */ /* 0x000fe20000000f00 */
[----:B---3--:R-:W-:Y:S01]  /*2eaa0*/  @!P1 IMAD.MOV.U32 R4, RZ, RZ, R5 ;  /* 0x000000ffff049224 */ /* 0x008fe200078e0005 */
[----:B------:R-:W-:-:S03]  /*2eab0*/  ISETP.NE.AND P1, PT, R8, RZ, PT ;  /* 0x000000ff0800720c */ /* 0x000fc60003f25270 */
[----:B------:R-:W-:-:S10]  /*2eac0*/  IMAD R13, R4, R17, RZ ;  /* 0x00000011040d7224 */ /* 0x000fd400078e02ff */
[----:B------:R-:W-:Y:S05]  /*2ead0*/  WARPSYNC.COLLECTIVE R15, `(.L_x_2361) ;  /* 0x000000000f087348 */ /* 0x000fea0003c00000 */
[----:B------:R0:W1:Y:S02]  /*2eae0*/  SHFL.UP P6, R14, R13, R12, R11 ;  /* 0x0400000c0d0e7389 */ /* 0x00006400000c000b */
[----:B01----:R-:W-:Y:S01]  /*2eaf0*/  ENDCOLLECTIVE ;  /* 0x000000000000791b */ /* 0x003fe20003800000 */
.L_x_2361:
[----:B------:R-:W-:Y:S01]  /*2eb00*/  IMAD.MOV.U32 R12, RZ, RZ, 0x2 ;  /* 0x00000002ff0c7424 */ /* 0x000fe200078e00ff */
[----:B------:R-:W-:-:S05]  /*2eb10*/  SEL R14, R14, RZ, P1 ;  /* 0x000000ff0e0e7207 */ /* 0x000fca0000800000 */
[----:B------:R-:W-:-:S05]  /*2eb20*/  IMAD.IADD R5, R13, 0x1, R14 ;  /* 0x000000010d057824 */ /* 0x000fca00078e020e */
[----:B------:R-:W-:-:S07]  /*2eb30*/  MOV R13, R5 ;  /* 0x00000005000d7202 */ /* 0x000fce0000000f00 */
[----:B------:R-:W-:Y:S05]  /*2eb40*/  WARPSYNC.COLLECTIVE R15, `(.L_x_2362) ;  /* 0x000000000f087348 */ /* 0x000fea0003c00000 */
[----:B------:R0:W1:Y:S02]  /*2eb50*/  SHFL.UP P6, R14, R13, R12, R11 ;  /* 0x0400000c0d0e7389 */ /* 0x00006400000c000b */
[----:B01----:R-:W-:Y:S01]  /*2eb60*/  ENDCOLLECTIVE ;  /* 0x000000000000791b */ /* 0x003fe20003800000 */
.L_x_2362:
[----:B------:R-:W-:Y:S01]  /*2eb70*/  IMAD.MOV.U32 R12, RZ, RZ, 0x4 ;  /* 0x00000004ff0c7424 */ /* 0x000fe200078e00ff */
[----:B------:R-:W-:-:S05]  /*2eb80*/  SEL R2, R14, RZ, P2 ;  /* 0x000000ff0e027207 */ /* 0x000fca0001000000 */
[----:B------:R-:W-:-:S04]  /*2eb90*/  IMAD.IADD R2, R5, 0x1, R2 ;  /* 0x0000000105027824 */ /* 0x000fc800078e0202 */
[----:B------:R-:W-:-:S07]  /*2eba0*/  IMAD.MOV.U32 R13, RZ, RZ, R2 ;  /* 0x000000ffff0d7224 */ /* 0x000fce00078e0002 */
[----:B------:R-:W-:Y:S05]  /*2ebb0*/  WARPSYNC.COLLECTIVE R15, `(.L_x_2363) ;  /* 0x000000000f087348 */ /* 0x000fea0003c00000 */
[----:B------:R0:W1:Y:S02]  /*2ebc0*/  SHFL.UP P6, R14, R13, R12, R11 ;  /* 0x0400000c0d0e7389 */ /* 0x00006400000c000b */
[----:B01----:R-:W-:Y:S01]  /*2ebd0*/  ENDCOLLECTIVE ;  /* 0x000000000000791b */ /* 0x003fe20003800000 */
.L_x_2363:
[----:B------:R-:W-:Y:S01]  /*2ebe0*/  IMAD.MOV.U32 R12, RZ, RZ, 0x8 ;  /* 0x00000008ff0c7424 */ /* 0x000fe200078e00ff */
[----:B------:R-:W-:-:S04]  /*2ebf0*/  SEL R3, R14, RZ, P3 ;  /* 0x000000ff0e037207 */ /* 0x000fc80001800000 */
[----:B------:R-:W-:-:S05]  /*2ec00*/  IADD3 R3, R2, R3, RZ ;  /* 0x0000000302037210 */ /* 0x000fca0007ffe0ff */
[----:B------:R-:W-:-:S07]  /*2ec10*/  IMAD.MOV.U32 R13, RZ, RZ, R3 ;  /* 0x000000ffff0d7224 */ /* 0x000fce00078e0003 */
[----:B------:R-:W-:Y:S05]  /*2ec20*/  WARPSYNC.COLLECTIVE R15, `(.L_x_2364) ;  /* 0x000000000f087348 */ /* 0x000fea0003c00000 */
[----:B------:R0:W1:Y:S02]  /*2ec30*/  SHFL.UP P6, R14, R13, R12, R11 ;  /* 0x0400000c0d0e7389 */ /* 0x00006400000c000b */
[----:B01----:R-:W-:Y:S01]  /*2ec40*/  ENDCOLLECTIVE ;  /* 0x000000000000791b */ /* 0x003fe20003800000 */
.L_x_2364:
[----:B------:R-:W-:Y:S02]  /*2ec50*/  MOV R12, 0x10 ;  /* 0x00000010000c7802 */ /* 0x000fe40000000f00 */
[----:B------:R-:W-:-:S05]  /*2ec60*/  SEL R14, R14, RZ, P4 ;  /* 0x000000ff0e0e7207 */ /* 0x000fca0002000000 */
[----:B------:R-:W-:-:S04]  /*2ec70*/  IMAD.IADD R5, R3, 0x1, R14 ;  /* 0x0000000103057824 */ /* 0x000fc800078e020e */
[----:B------:R-:W-:-:S07]  /*2ec80*/  IMAD.MOV.U32 R13, RZ, RZ, R5 ;  /* 0x000000ffff0d7224 */ /* 0x000fce00078e0005 */
[----:B------:R-:W-:Y:S05]  /*2ec90*/  WARPSYNC.COLLECTIVE R15, `(.L_x_2365) ;  /* 0x000000000f087348 */ /* 0x000fea0003c00000 */
[----:B------:R0:W1:Y:S02]  /*2eca0*/  SHFL.UP P6, R14, R13, R12, R11 ;  /* 0x0400000c0d0e7389 */ /* 0x00006400000c000b */
[----:B01----:R-:W-:Y:S01]  /*2ecb0*/  ENDCOLLECTIVE ;  /* 0x000000000000791b */ /* 0x003fe20003800000 */
.L_x_2365:
        /* <DEDUP_REMOVED lines=8> */
.L_x_2366:
[----:B------:R-:W-:Y:S05]  /*2ed40*/  BRA `(.L_x_2367) ;  /* 0xffffff8000d07947 */ /* 0x000fea000383ffff */
.L_x_2093:
[----:B------:R-:W-:Y:S01]  /*2ed50*/  BSSY B0, `(.L_x_2368) ;  /* 0x0000007000007945 */ /* 0x000fe20003800000 */
[----:B------:R-:W-:Y:S02]  /*2ed60*/  IMAD.MOV.U32 R12, RZ, RZ, 0x1 ;  /* 0x00000001ff0c7424 */ /* 0x000fe400078e00ff */
[----:B------:R-:W-:Y:S02]  /*2ed70*/  IMAD.MOV.U32 R11, RZ, RZ, RZ ;  /* 0x000000ffff0b7224 */ /* 0x000fe400078e00ff */
[----:B------:R-:W-:-:S07]  /*2ed80*/  IMAD.MOV.U32 R15, RZ, RZ, -0x1 ;  /* 0xffffffffff0f7424 */ /* 0x000fce00078e00ff */
[----:B------:R-:W-:Y:S05]  /*2ed90*/  WARPSYNC.COLLECTIVE R15, `(.L_x_2369) ;  /* 0x000000000f087348 */ /* 0x000fea0003c00000 */
[----:B------:R0:W1:Y:S02]  /*2eda0*/  SHFL.UP P6, R14, R13, R12, R11 ;  /* 0x0400000c0d0e7389 */ /* 0x00006400000c000b */
[----:B01----:R-:W-:Y:S01]  /*2edb0*/  ENDCOLLECTIVE ;  /* 0x000000000000791b */ /* 0x003fe20003800000 */
.L_x_2369:
[----:B------:R-:W-:Y:S05]  /*2edc0*/  BSYNC B0 ;  /* 0x0000000000007941 */ /* 0x000fea0003800000 */
.L_x_2368:
[----:B------:R-:W-:Y:S01]  /*2edd0*/  SEL R14, R14, RZ, P1 ;  /* 0x000000ff0e0e7207 */ /* 0x000fe20000800000 */
[----:B------:R-:W-:Y:S01]  /*2ede0*/  IMAD.MOV.U32 R11, RZ, RZ, RZ ;  /* 0x000000ffff0b7224 */ /* 0x000fe200078e00ff */
[----:B------:R-:W-:Y:S01]  /*2edf0*/  MOV R12, 0x2 ;  /* 0x00000002000c7802 */ /* 0x000fe20000000f00 */
[----:B------:R-:W-:Y:S02]  /*2ee00*/  IMAD.MOV.U32 R15, RZ, RZ, -0x1 ;  /* 0xffffffffff0f7424 */ /* 0x000fe400078e00ff */
[----:B------:R-:W-:-:S07]  /*2ee10*/  IMAD.IADD R13, R13, 0x1, R14 ;  /* 0x000000010d0d7824 */ /* 0x000fce00078e020e */
[----:B------:R-:W-:Y:S05]  /*2ee20*/  WARPSYNC.COLLECTIVE R15, `(.L_x_2370) ;  /* 0x000000000f087348 */ /* 0x000fea0003c00000 */
[----:B------:R0:W1:Y:S02]  /*2ee30*/  SHFL.UP P6, R14, R13, R12, R11 ;  /* 0x0400000c0d0e7389 */ /* 0x00006400000c000b */
[----:B01----:R-:W-:Y:S01]  /*2ee40*/  ENDCOLLECTIVE ;  /* 0x000000000000791b */ /* 0x003fe20003800000 */
.L_x_2370:
[----:B------:R-:W-:Y:S02]  /*2ee50*/  MOV R12, 0x4 ;  /* 0x00000004000c7802 */ /* 0x000fe40000000f00 */
[----:B------:R-:W-:-:S05]  /*2ee60*/  SEL R2, R14, RZ, P2 ;  /* 0x000000ff0e027207 */ /* 0x000fca0001000000 */
[----:B------:R-:W-:-:S04]  /*2ee70*/  IMAD.IADD R2, R13, 0x1, R2 ;  /* 0x000000010d027824 */ /* 0x000fc800078e0202 */
[----:B------:R-:W-:-:S07]  /*2ee80*/  IMAD.MOV.U32 R13, RZ, RZ, R2 ;  /* 0x000000ffff0d7224 */ /* 0x000fce00078e0002 */
[----:B------:R-:W-:Y:S05]  /*2ee90*/  WARPSYNC.COLLECTIVE R15, `(.L_x_2371) ;  /* 0x000000000f087348 */ /* 0x000fea0003c00000 */
[----:B------:R0:W1:Y:S02]  /*2eea0*/  SHFL.UP P6, R14, R13, R12, R11 ;  /* 0x0400000c0d0e7389 */ /* 0x00006400000c000b */
[----:B01----:R-:W-:Y:S01]  /*2eeb0*/  ENDCOLLECTIVE ;  /* 0x000000000000791b */ /* 0x003fe20003800000 */
.L_x_2371:
[----:B------:R-:W-:Y:S01]  /*2eec0*/  IMAD.MOV.U32 R12, RZ, RZ, 0x8 ;  /* 0x00000008ff0c7424 */ /* 0x000fe200078e00ff */
[----:B------:R-:W-:-:S05]  /*2eed0*/  SEL R3, R14, RZ, P3 ;  /* 0x000000ff0e037207 */ /* 0x000fca0001800000 */
[----:B------:R-:W-:-:S04]  /*2eee0*/  IMAD.IADD R3, R2, 0x1, R3 ;  /* 0x0000000102037824 */ /* 0x000fc800078e0203 */
[----:B------:R-:W-:-:S07]  /*2eef0*/  IMAD.MOV.U32 R13, RZ, RZ, R3 ;  /* 0x000000ffff0d7224 */ /* 0x000fce00078e0003 */
[----:B------:R-:W-:Y:S05]  /*2ef00*/  WARPSYNC.COLLECTIVE R15, `(.L_x_2372) ;  /* 0x000000000f087348 */ /* 0x000fea0003c00000 */
[----:B------:R0:W1:Y:S02]  /*2ef10*/  SHFL.UP P6, R14, R13, R12, R11 ;  /* 0x0400000c0d0e7389 */ /* 0x00006400000c000b */
[----:B01----:R-:W-:Y:S01]  /*2ef20*/  ENDCOLLECTIVE ;  /* 0x000000000000791b */ /* 0x003fe20003800000 */
.L_x_2372:
[----:B------:R-:W-:Y:S01]  /*2ef30*/  IMAD.MOV.U32 R12, RZ, RZ, 0x10 ;  /* 0x00000010ff0c7424 */ /* 0x000fe200078e00ff */
[----:B------:R-:W-:-:S05]  /*2ef40*/  SEL R14, R14, RZ, P4 ;  /* 0x000000ff0e0e7207 */ /* 0x000fca0002000000 */
[----:B------:R-:W-:-:S05]  /*2ef50*/  IMAD.IADD R5, R3, 0x1, R14 ;  /* 0x0000000103057824 */ /* 0x000fca00078e020e */
[----:B------:R-:W-:-:S07]  /*2ef60*/  MOV R13, R5 ;  /* 0x00000005000d7202 */ /* 0x000fce0000000f00 */
[----:B------:R-:W-:Y:S05]  /*2ef70*/  WARPSYNC.COLLECTIVE R15, `(.L_x_2373) ;  /* 0x000000000f087348 */ /* 0x000fea0003c00000 */
[----:B------:R0:W1:Y:S02]  /*2ef80*/  SHFL.UP P6, R14, R13, R12, R11 ;  /* 0x0400000c0d0e7389 */ /* 0x00006400000c000b */
[----:B01----:R-:W-:Y:S01]  /*2ef90*/  ENDCOLLECTIVE ;  /* 0x000000000000791b */ /* 0x003fe20003800000 */
.L_x_2373:
[----:B------:R-:W-:Y:S01]  /*2efa0*/  IMAD.MOV.U32 R12, RZ, RZ, 0x1f ;  /* 0x0000001fff0c7424 */ /* 0x000fe200078e00ff */
[----:B------:R-:W-:Y:S02]  /*2efb0*/  MOV R11, 0x1f ;  /* 0x0000001f000b7802 */ /* 0x000fe40000000f00 */
[----:B------:R-:W-:-:S05]  /*2efc0*/  SEL R2, R14, RZ, P5 ;  /* 0x000000ff0e027207 */ /* 0x000fca0002800000 */
[----:B------:R-:W-:-:S04]  /*2efd0*/  IMAD.IADD R2, R5, 0x1, R2 ;  /* 0x0000000105027824 */ /* 0x000fc800078e0202 */
[----:B------:R-:W-:-:S07]  /*2efe0*/  IMAD.MOV.U32 R13, RZ, RZ, R2 ;  /* 0x000000ffff0d7224 */ /* 0x000fce00078e0002 */
[----:B------:R-:W-:Y:S05]  /*2eff0*/  WARPSYNC.COLLECTIVE R15, `(.L_x_2374) ;  /* 0x000000000f087348 */ /* 0x000fea0003c00000 */
[----:B------:R0:W1:Y:S02]  /*2f000*/  SHFL.IDX P6, R14, R13, R12, R11 ;  /* 0x0000000c0d0e7389 */ /* 0x00006400000c000b */
[----:B01----:R-:W-:Y:S01]  /*2f010*/  ENDCOLLECTIVE ;  /* 0x000000000000791b */ /* 0x003fe20003800000 */
.L_x_2374:
[----:B------:R-:W-:Y:S05]  /*2f020*/  BRA `(.L_x_2375) ;  /* 0xffffff8000bc7947 */ /* 0x000fea000383ffff */
.L_x_2095:
[----:B------:R-:W-:Y:S01]  /*2f030*/  BSSY B0, `(.L_x_2376) ;  /* 0x0000006000007945 */ /* 0x000fe20003800000 */
[----:B------:R-:W-:Y:S01]  /*2f040*/  PLOP3.LUT P6, PT, P6, PT, PT, 0x8, 0x0 ;  /* 0x000000000000781c */ /* 0x000fe200037ce170 */
[----:B------:R-:W-:-:S12]  /*2f050*/  IMAD.MOV.U32 R15, RZ, RZ, -0x1 ;  /* 0xffffffffff0f7424 */ /* 0x000fd800078e00ff */
[----:B0-----:R-:W-:Y:S05]  /*2f060*/  WARPSYNC.COLLECTIVE R15, `(.L_x_2377) ;  /* 0x000000000f087348 */ /* 0x001fea0003c00000 */
[----:B------:R-:W-:Y:S01]  /*2f070*/  VOTE.ANY R14, PT, P6 ;  /* 0x00000000000e7806 */ /* 0x000fe200030e0100 */
[----:B0-----:R-:W-:Y:S06]  /*2f080*/  ENDCOLLECTIVE ;  /* 0x000000000000791b */ /* 0x001fec0003800000 */
.L_x_2377:
[----:B------:R-:W-:Y:S05]  /*2f090*/  BSYNC B0 ;  /* 0x0000000000007941 */ /* 0x000fea0003800000 */
.L_x_2376:
[----:B------:R-:W-:Y:S01]  /*2f0a0*/  IMAD.MOV.U32 R3, RZ, RZ, R14 ;  /* 0x000000ffff037224 */ /* 0x000fe200078e000e */
[----:B------:R-:W-:Y:S01]  /*2f0b0*/  MOV R15, 0xffffffff ;  /* 0xffffffff000f7802 */ /* 0x000fe20000000f00 */
[----:B------:R-:W-:Y:S02]  /*2f0c0*/  IMAD.MOV.U32 R13, RZ, RZ, R17 ;  /* 0x000000ffff0d7224 */ /* 0x000fe400078e0011 */
[----:B------:R0:W1:Y:S01]  /*2f0d0*/  POPC R12, R3 ;  /* 0x00000003000c7309 */ /* 0x0000620000000000 */
[----:B------:R-:W-:-:S07]  /*2f0e0*/  IMAD.MOV.U32 R11, RZ, RZ, 0x1f ;  /* 0x0000001fff0b7424 */ /* 0x000fce00078e00ff */
[----:B01----:R-:W-:Y:S05]  /*2f0f0*/  WARPSYNC.COLLECTIVE R15, `(.L_x_2378) ;  /* 0x000000000f087348 */ /* 0x003fea0003c00000 */
[----:B-1----:R1:W2:Y:S02]  /*2f100*/  SHFL.IDX P6, R14, R13, R12, R11 ;  /* 0x0000000c0d0e7389 */ /* 0x0022a400000c000b */
[----:B012---:R-:W-:Y:S01]  /*2f110*/  ENDCOLLECTIVE ;  /* 0x000000000000791b */ /* 0x007fe20003800000 */
.L_x_2378:
[----:B------:R-:W-:Y:S02]  /*2f120*/  IMAD.IADD R19, R12, 0x1, R19 ;  /* 0x000000010c137824 */ /* 0x000fe400078e0213 */
[----:B------:R-:W-:Y:S02]  /*2f130*/  IMAD.MOV.U32 R13, RZ, RZ, R4 ;  /* 0x000000ffff0d7224 */ /* 0x000fe400078e0004 */
[----:B------:R-:W-:-:S07]  /*2f140*/  IMAD.MOV.U32 R17, RZ, RZ, R14 ;  /* 0x000000ffff117224 */ /* 0x000fce00078e000e */
[----:B------:R-:W-:Y:S05]  /*2f150*/  WARPSYNC.COLLECTIVE R15, `(.L_x_2379) ;  /* 0x000000000f087348 */ /* 0x000fea0003c00000 */
[----:B------:R0:W1:Y:S02]  /*2f160*/  SHFL.IDX P6, R14, R13, R12, R11 ;  /* 0x0000000c0d0e7389 */ /* 0x00006400000c000b */
[----:B01----:R-:W-:Y:S01]  /*2f170*/  ENDCOLLECTIVE ;  /* 0x000000000000791b */ /* 0x003fe20003800000 */
.L_x_2379:
[----:B------:R-:W-:Y:S01]  /*2f180*/  IMAD.MOV.U32 R4, RZ, RZ, R14 ;  /* 0x000000ffff047224 */ /* 0x000fe200078e000e */
[----:B------:R-:W-:Y:S06]  /*2f190*/  BRA `(.L_x_2380) ;  /* 0xffffff8000a07947 */ /* 0x000fec000383ffff */
.L_x_2097:
[----:B------:R-:W-:Y:S01]  /*2f1a0*/  BSSY B0, `(.L_x_2381) ;  /* 0x0000007000007945 */ /* 0x000fe20003800000 */
[----:B------:R-:W-:Y:S01]  /*2f1b0*/  MOV R13, R2 ;  /* 0x00000002000d7202 */ /* 0x000fe20000000f00 */
[----:B------:R-:W-:Y:S02]  /*2f1c0*/  IMAD.MOV.U32 R11, RZ, RZ, 0x1f ;  /* 0x0000001fff0b7424 */ /* 0x000fe400078e00ff */
[----:B------:R-:W-:-:S07]  /*2f1d0*/  IMAD.MOV.U32 R15, RZ, RZ, -0x1 ;  /* 0xffffffffff0f7424 */ /* 0x000fce00078e00ff */
[----:B0-23--:R-:W-:Y:S05]  /*2f1e0*/  WARPSYNC.COLLECTIVE R15, `(.L_x_2382) ;  /* 0x000000000f087348 */ /* 0x00dfea0003c00000 */
[----:B------:R1:W4:Y:S02]  /*2f1f0*/  SHFL.IDX P6, R14, R13, R12, R11 ;  /* 0x0000000c0d0e7389 */ /* 0x00032400000c000b */
[----:B01234-:R-:W-:Y:S01]  /*2f200*/  ENDCOLLECTIVE ;  /* 0x000000000000791b */ /* 0x01ffe20003800000 */
.L_x_2382:
[----:B------:R-:W-:Y:S05]  /*2f210*/  BSYNC B0 ;  /* 0x0000000000007941 */ /* 0x000fea0003800000 */
.L_x_2381:
[----:B------:R-:W-:Y:S01]  /*2f220*/  IMAD.MOV.U32 R6, RZ, RZ, R14 ;  /* 0x000000ffff067224 */ /* 0x000fe200078e000e */
[----:B------:R-:W-:Y:S06]  /*2f230*/  BRA `(.L_x_2096) ;  /* 0xffffff8000907947 */ /* 0x000fec000383ffff */
.L_x_2103:
[----:B-1----:R1:W2:Y:S02]  /*2f240*/  SYNCS.PHASECHK.TRANS64.TRYWAIT P0, [R7+URZ+0x28820], R0 ;  /* 0x02882000070075a7 */ /* 0x0022a4000800017f */
[----:B--2---:R-:W-:Y:S05]  /*2f250*/  @!P0 NANOSLEEP.SYNCS 0x989680 ;  /* 0x009896800000895d */ /* 0x004fea0003900000 */
[----:B------:R-:W2:Y:S02]  /*2f260*/  @!P0 SYNCS.PHASECHK.TRANS64 P0, [R7+URZ+0x28820], R0 ;  /* 0x02882000070085a7 */ /* 0x000ea4000800007f */
[----:B--2---:R-:W-:Y:S05]  /*2f270*/  @!P0 BRA `(.L_x_2103) ;  /* 0xfffffffc00f08947 */ /* 0x004fea000383ffff */
[----:B------:R-:W-:Y:S05]  /*2f280*/  BRA `(.L_x_2383) ;  /* 0xffffff8800e87947 */ /* 0x000fea000383ffff */
.L_x_2104:
[----:B------:R-:W2:Y:S01]  /*2f290*/  S2R R2, SR_TID.X ;  /* 0x0000000000027919 */ /* 0x000ea20000002100 */
[----:B------:R-:W-:Y:S01]  /*2f2a0*/  BSSY B0, `(.L_x_2384) ;  /* 0x000000a000007945 */ /* 0x000fe20003800000 */
[----:B------:R-:W-:Y:S01]  /*2f2b0*/  MOV R12, RZ ;  /* 0x000000ff000c7202 */ /* 0x000fe20000000f00 */
[----:B------:R-:W-:Y:S02]  /*2f2c0*/  IMAD.MOV.U32 R11, RZ, RZ, 0x1f ;  /* 0x0000001fff0b7424 */ /* 0x000fe400078e00ff */
[----:B------:R-:W-:Y:S01]  /*2f2d0*/  IMAD.MOV.U32 R15, RZ, RZ, -0x1 ;  /* 0xffffffffff0f7424 */ /* 0x000fe200078e00ff */
[----:B--2---:R-:W-:-:S04]  /*2f2e0*/  SHF.R.U32.HI R2, RZ, 0x5, R2 ;  /* 0x00000005ff027819 */ /* 0x004fc80000011602 */
[----:B------:R-:W-:-:S05]  /*2f2f0*/  LOP3.LUT R2, R2, 0x3, RZ, 0xc0, !PT ;  /* 0x0000000302027812 */ /* 0x000fca00078ec0ff */
[----:B------:R-:W-:-:S07]  /*2f300*/  IMAD.MOV.U32 R13, RZ, RZ, R2 ;  /* 0x000000ffff0d7224 */ /* 0x000fce00078e0002 */
[----:B01----:R-:W-:Y:S05]  /*2f310*/  WARPSYNC.COLLECTIVE R15, `(.L_x_2385) ;  /* 0x000000000f087348 */ /* 0x003fea0003c00000 */
[----:B------:R2:W3:Y:S02]  /*2f320*/  SHFL.IDX P6, R14, R13, R12, R11 ;  /* 0x0000000c0d0e7389 */ /* 0x0004e400000c000b */
[----:B0123--:R-:W-:Y:S01]  /*2f330*/  ENDCOLLECTIVE ;  /* 0x000000000000791b */ /* 0x00ffe20003800000 */
.L_x_2385:
[----:B------:R-:W-:Y:S05]  /*2f340*/  BSYNC B0 ;  /* 0x0000000000007941 */ /* 0x000fea0003800000 */
.L_x_2384:
[----:B------:R-:W-:Y:S05]  /*2f350*/  BRA `(.L_x_2386) ;  /* 0xffffff8800d07947 */ /* 0x000fea000383ffff */
.L_x_2105:
[----:B------:R-:W-:Y:S01]  /*2f360*/  BSSY B0, `(.L_x_2387) ;  /* 0x0000006000007945 */ /* 0x000fe20003800000 */
[----:B------:R-:W-:-:S07]  /*2f370*/  IMAD.MOV.U32 R15, RZ, RZ, -0x1 ;  /* 0xffffffffff0f7424 */ /* 0x000fce00078e00ff */
[----:B01----:R-:W-:Y:S05]  /*2f380*/  WARPSYNC.COLLECTIVE R15, `(.L_x_2388) ;  /* 0x000000000f0c7348 */ /* 0x003fea0003c00000 */
[----:B------:R-:W-:Y:S02]  /*2f390*/  ELECT P6, UR62, PT ;  /* 0x00000000003e782f */ /* 0x000fe400038c0000 */
[----:B------:R-:W-:Y:S01]  /*2f3a0*/  MOV R14, UR62 ;  /* 0x0000003e000e7c02 */ /* 0x000fe20008000f00 */
[----:B01----:R-:W-:Y:S10]  /*2f3b0*/  ENDCOLLECTIVE ;  /* 0x000000000000791b */ /* 0x003ff40003800000 */
.L_x_2388:
[----:B------:R-:W-:Y:S05]  /*2f3c0*/  BSYNC B0 ;  /* 0x0000000000007941 */ /* 0x000fea0003800000 */
.L_x_2387:
[----:B------:R-:W-:Y:S05]  /*2f3d0*/  BRA `(.L_x_2389) ;  /* 0xffffff8800c47947 */ /* 0x000fea000383ffff */
.L_x_2107:
[----:B-1----:R1:W2:Y:S02]  /*2f3e0*/  SYNCS.PHASECHK.TRANS64.TRYWAIT P1, [R5+URZ+0x28840], R0 ;  /* 0x02884000050075a7 */ /* 0x0022a4000802017f */
[----:B--2---:R-:W-:Y:S05]  /*2f3f0*/  @!P1 NANOSLEEP.SYNCS 0x989680 ;  /* 0x009896800000995d */ /* 0x004fea0003900000 */
[----:B------:R-:W2:Y:S02]  /*2f400*/  @!P1 SYNCS.PHASECHK.TRANS64 P1, [R5+URZ+0x28840], R0 ;  /* 0x02884000050095a7 */ /* 0x000ea4000802007f */
[----:B--2---:R-:W-:Y:S05]  /*2f410*/  @!P1 BRA `(.L_x_2107) ;  /* 0xfffffffc00f09947 */ /* 0x004fea000383ffff */
[----:B------:R-:W-:Y:S05]  /*2f420*/  BRA `(.L_x_2390) ;  /* 0xffffff8800e47947 */ /* 0x000fea000383ffff */
.L_x_2109:
[----:B--2---:R2:W3:Y:S02]  /*2f430*/  SYNCS.PHASECHK.TRANS64.TRYWAIT P1, [R3+URZ+0x28840], R2 ;  /* 0x02884002030075a7 */ /* 0x0044e4000802017f */
[----:B---3--:R-:W-:Y:S05]  /*2f440*/  @!P1 NANOSLEEP.SYNCS 0x989680 ;  /* 0x009896800000995d */ /* 0x008fea0003900000 */
[----:B------:R-:W3:Y:S02]  /*2f450*/  @!P1 SYNCS.PHASECHK.TRANS64 P1, [R3+URZ+0x28840], R2 ;  /* 0x02884002030095a7 */ /* 0x000ee4000802007f */
[----:B---3--:R-:W-:Y:S05]  /*2f460*/  @!P1 BRA `(.L_x_2109) ;  /* 0xfffffffc00f09947 */ /* 0x008fea000383ffff */
[----:B------:R-:W-:Y:S05]  /*2f470*/  BRA `(.L_x_2391) ;  /* 0xffffff8800f07947 */ /* 0x000fea000383ffff */
.L_x_2111:
[----:B---3--:R3:W4:Y:S02]  /*2f480*/  SYNCS.PHASECHK.TRANS64.TRYWAIT P1, [R5+URZ+0x28860], R0 ;  /* 0x02886000050075a7 */ /* 0x008724000802017f */
[----:B----4-:R-:W-:Y:S05]  /*2f490*/  @!P1 NANOSLEEP.SYNCS 0x989680 ;  /* 0x009896800000995d */ /* 0x010fea0003900000 */
[----:B------:R-:W4:Y:S02]  /*2f4a0*/  @!P1 SYNCS.PHASECHK.TRANS64 P1, [R5+URZ+0x28860], R0 ;  /* 0x02886000050095a7 */ /* 0x000f24000802007f */
[----:B----4-:R-:W-:Y:S05]  /*2f4b0*/  @!P1 BRA `(.L_x_2111) ;  /* 0xfffffffc00f09947 */ /* 0x010fea000383ffff */
[----:B------:R-:W-:Y:S05]  /*2f4c0*/  BRA `(.L_x_2392) ;  /* 0xffffff8800ec7947 */ /* 0x000fea000383ffff */
.L_x_2393:
        /* <DEDUP_REMOVED lines=11> */
.L_x_3547:


//--------------------- .text._ZN7cutlass13device_kernelIN5flash11enable_sm90INS1_16FlashAttnFwdSm90INS1_25CollectiveMainloopFwdSm90ILi2EN4cute5tupleIJNS5_1CILi1EEES8_S8_EEENS6_IJNS7_ILi128EEESA_SA_EEELi128ENS_6half_tEfNS_4arch4Sm90ELb1ELb0ELb1ELb0ELb1ELb0ELb0ELb1ELb1ELb1ELb1ELb0EEENS1_21CollectiveEpilogueFwdISB_S9_SC_SE_Li256ELb0ELb1ELb1ELb0EEENS1_19SingleTileSchedulerILb0ELb1ELb1ELi128EEEEEEEEEvNT_6ParamsE --------------------------
	.section	.text._ZN7cutlass13device_kernelIN5flash11enable_sm90INS1_16FlashAttnFwdSm90INS1_25CollectiveMainloopFwdSm90ILi2EN4cute5tupleIJNS5_1CILi1EEES8_S8_EEENS6_IJNS7_ILi128EEESA_SA_EEELi128ENS_6half_tEfNS_4arch4Sm90ELb1ELb0ELb1ELb0ELb1ELb0ELb0ELb1ELb1ELb1ELb1ELb0EEENS1_21CollectiveEpilogueFwdISB_S9_SC_SE_Li256ELb0ELb1ELb1ELb0EEENS1_19SingleTileSchedulerILb0ELb1ELb1ELi128EEEEEEEEEvNT_6ParamsE,"ax",@progbits
	.align	128
.text._ZN7cutlass13device_kernelIN5flash11enable_sm90INS1_16FlashAttnFwdSm90INS1_25CollectiveMainloopFwdSm90ILi2EN4cute5tupleIJNS5_1CILi1EEES8_S8_EEENS6_IJNS7_ILi128EEESA_SA_EEELi128ENS_6half_tEfNS_4arch4Sm90ELb1ELb0ELb1ELb0ELb1ELb0ELb0ELb1ELb1ELb1ELb1ELb0EEENS1_21CollectiveEpilogueFwdISB_S9_SC_SE_Li256ELb0ELb1ELb1ELb0EEENS1_19SingleTileSchedulerILb0ELb1ELb1ELi128EEEEEEEEEvNT_6ParamsE:
        .type           _ZN7cutlass13device_kernelIN5flash11enable_sm90INS1_16FlashAttnFwdSm90INS1_25CollectiveMainloopFwdSm90ILi2EN4cute5tupleIJNS5_1CILi1EEES8_S8_EEENS6_IJNS7_ILi128EEESA_SA_EEELi128ENS_6half_tEfNS_4arch4Sm90ELb1ELb0ELb1ELb0ELb1ELb0ELb0ELb1ELb1ELb1ELb1ELb0EEENS1_21CollectiveEpilogueFwdISB_S9_SC_SE_Li256ELb0ELb1ELb1ELb0EEENS1_19SingleTileSchedulerILb0ELb1ELb1ELi128EEEEEEEEEvNT_6ParamsE,@function
        .size           _ZN7cutlass13device_kernelIN5flash11enable_sm90INS1_16FlashAttnFwdSm90INS1_25CollectiveMainloopFwdSm90ILi2EN4cute5tupleIJNS5_1CILi1EEES8_S8_EEENS6_IJNS7_ILi128EEESA_SA_EEELi128ENS_6half_tEfNS_4arch4Sm90ELb1ELb0ELb1ELb0ELb1ELb0ELb0ELb1ELb1ELb1ELb1ELb0EEENS1_21CollectiveEpilogueFwdISB_S9_SC_SE_Li256ELb0ELb1ELb1ELb0EEENS1_19SingleTileSchedulerILb0ELb1ELb1ELi128EEEEEEEEEvNT_6ParamsE,(.L_x_3548 - _ZN7cutlass13device_kernelIN5flash11enable_sm90INS1_16FlashAttnFwdSm90INS1_25CollectiveMainloopFwdSm90ILi2EN4cute5tupleIJNS5_1CILi1EEES8_S8_EEENS6_IJNS7_ILi128EEESA_SA_EEELi128ENS_6half_tEfNS_4arch4Sm90ELb1ELb0ELb1ELb0ELb1ELb0ELb0ELb1ELb1ELb1ELb1ELb0EEENS1_21CollectiveEpilogueFwdISB_S9_SC_SE_Li256ELb0ELb1ELb1ELb0EEENS1_19SingleTileSchedulerILb0ELb1ELb1ELi128EEEEEEEEEvNT_6ParamsE)
        .other          _ZN7cutlass13device_kernelIN5flash11enable_sm90INS1_16FlashAttnFwdSm90INS1_25CollectiveMainloopFwdSm90ILi2EN4cute5tupleIJNS5_1CILi1EEES8_S8_EEENS6_IJNS7_ILi128EEESA_SA_EEELi128ENS_6half_tEfNS_4arch4Sm90ELb1ELb0ELb1ELb0ELb1ELb0ELb0ELb1ELb1ELb1ELb1ELb0EEENS1_21CollectiveEpilogueFwdISB_S9_SC_SE_Li256ELb0ELb1ELb1ELb0EEENS1_19SingleTileSchedulerILb0ELb1ELb1ELi128EEEEEEEEEvNT_6ParamsE,@"STO_CUDA_ENTRY STV_DEFAULT"
_ZN7cutlass13device_kernelIN5flash11enable_sm90INS1_16FlashAttnFwdSm90INS1_25CollectiveMainloopFwdSm90ILi2EN4cute5tupleIJNS5_1CILi1EEES8_S8_EEENS6_IJNS7_ILi128EEESA_SA_EEELi128ENS_6half_tEfNS_4arch4Sm90ELb1ELb0ELb1ELb0ELb1ELb0ELb0ELb1ELb1ELb1ELb1ELb0EEENS1_21CollectiveEpilogueFwdISB_S9_SC_SE_Li256ELb0ELb1ELb1ELb0EEENS1_19SingleTileSchedulerILb0ELb1ELb1ELi128EEEEEEEEEvNT_6ParamsE:
        /* <DEDUP_REMOVED lines=44> */
.L_x_2394:
        /* <DEDUP_REMOVED lines=22> */
.L_x_2395:
        /* <DEDUP_REMOVED lines=18> */
.L_x_2396:
        /* <DEDUP_REMOVED lines=22> */
.L_x_2397:
        /* <DEDUP_REMOVED lines=23> */
.L_x_2398:
        /* <DEDUP_REMOVED lines=9> */
.L_x_2401:
        /* <DEDUP_REMOVED lines=21> */
[----:B------:R-:W0:Y:S01]  /*09f0*/  S2UR UR48, SR_CTAID.X ;  /* 0x00000000003079c3 */ /* 0x000e220000002500 */
[----:B------:R-:W-:Y:S01]  /*0a00*/  ULDC UR4, c[0x0][0x448] ;  /* 0x0001120000047ab9 */ /* 0x000fe20000000800 */
[----:B------:R-:W-:Y:S01]  /*0a10*/  ULDC UR38, c[0x0][0x424] ;  /* 0x0001090000267ab9 */ /* 0x000fe20000000800 */
[----:B------:R-:W-:Y:S01]  /*0a20*/  UISETP.NE.AND UP1, UPT, UR4, 0x1, UPT ;  /* 0x000000010400788c */ /* 0x000fe2000bf25270 */
[----:B------:R-:W-:Y:S02]  /*0a30*/  ULDC UR7, c[0x0][0x288] ;  /* 0x0000a20000077ab9 */ /* 0x000fe40000000800 */
[----:B------:R-:W-:Y:S01]  /*0a40*/  ULDC.64 UR4, c[0x0][0x418] ;  /* 0x0001060000047ab9 */ /* 0x000fe20000000a00 */
[----:B------:R-:W-:Y:S02]  /*0a50*/  UIADD3 UR7, -UR7, 0x80, URZ ;  /* 0x0000008007077890 */ /* 0x000fe4000fffe13f */
[----:B------:R-:W-:Y:S01]  /*0a60*/  UISETP.NE.U32.AND UP0, UPT, UR4, URZ, UPT ;  /* 0x0000003f0400728c */ /* 0x000fe2000bf05070 */
[----:B------:R-:W-:Y:S01]  /*0a70*/  ULDC UR8, c[0x0][0x2f0] ;  /* 0x0000bc0000087ab9 */ /* 0x000fe20000000800 */
[----:B------:R-:W-:-:S02]  /*0a80*/  UP2UR UR42, UPR, URZ, 0x2 ;  /* 0x000000023f2a7883 */ /* 0x000fc40008000000 */
[----:B------:R-:W-:Y:S01]  /*0a90*/  UISETP.NE.AND.EX UP0, UPT, UR5, URZ, UPT, UP0 ;  /* 0x0000003f0500728c */ /* 0x000fe2000bf05300 */
[----:B------:R-:W-:Y:S02]  /*0aa0*/  @UP1 ULDC UR9, c[0x0][0x450] ;  /* 0x0001140000091ab9 */ /* 0x000fe40000000800 */
[----:B------:R-:W-:Y:S01]  /*0ab0*/  @UP1 ULDC UR5, c[0x0][0x44c] ;  /* 0x0001130000051ab9 */ /* 0x000fe20000000800 */
[----:B------:R-:W-:Y:S02]  /*0ac0*/  USEL UR38, UR38, 0x1, UP0 ;  /* 0x0000000126267887 */ /* 0x000fe40008000000 */
[----:B------:R-:W-:Y:S02]  /*0ad0*/  USHF.R.U32.HI UR10, URZ, 0x10, UR39 ;  /* 0x000000103f0a7899 */ /* 0x000fe40008011627 */
[----:B------:R-:W-:Y:S02]  /*0ae0*/  UIMAD UR7, UR38, UR8, UR7 ;  /* 0x00000008260772a4 */ /* 0x000fe4000f8e0207 */
[----:B0-----:R-:W-:-:S02]  /*0af0*/  USHF.L.U32 UR48, UR48, 0x7, URZ ;  /* 0x0000000730307899 */ /* 0x001fc4000800063f */
[----:B------:R-:W-:Y:S02]  /*0b00*/  ULOP3.LUT UR39, UR39, 0xffff, URZ, 0xc0, !UPT ;  /* 0x0000ffff27277892 */ /* 0x000fe4000f8ec03f */
[----:B------:R-:W-:Y:S02]  /*0b10*/  @UP1 UIADD3 UR4, UR48, 0x7f, URZ ;  /* 0x0000007f30041890 */ /* 0x000fe4000fffe03f */
[----:B------:R-:W-:Y:S02]  /*0b20*/  UIADD3 UR6, UR48, 0x7f, URZ ;  /* 0x0000007f30067890 */ /* 0x000fe4000fffe03f */
[----:B------:R-:W-:Y:S02]  /*0b30*/  UIMAD.WIDE.U32 UR4, UR4, UR5, URZ ;  /* 0x00000005040472a5 */ /* 0x000fe4000f8e003f */
[----:B------:R-:W-:Y:S02]  /*0b40*/  UIMAD UR4, UR38, UR8, 0x7f ;  /* 0x0000007f260474a4 */ /* 0x000fe4000f8e0208 */
[----:B------:R-:W-:-:S02]  /*0b50*/  @UP1 USHF.R.U32.HI UR6, URZ, UR9, UR5 ;  /* 0x000000093f061299 */ /* 0x000fc40008011605 */
[----:B------:R-:W-:Y:S02]  /*0b60*/  USHF.R.S32.HI UR5, URZ, 0x1f, UR4 ;  /* 0x0000001f3f057899 */ /* 0x000fe40008011404 */
[----:B------:R-:W-:Y:S02]  /*0b70*/  UIADD3 UR6, UR7, UR6, URZ ;  /* 0x0000000607067290 */ /* 0x000fe4000fffe03f */
[----:B------:R-:W-:Y:S02]  /*0b80*/  ULEA.HI UR5, UR5, UR4, URZ, 0x7 ;  /* 0x0000000405057291 */ /* 0x000fe4000f8f383f */
[----:B------:R-:W-:Y:S02]  /*0b90*/  USHF.R.S32.HI UR7, URZ, 0x1f, UR6 ;  /* 0x0000001f3f077899 */ /* 0x000fe40008011406 */
[----:B------:R-:W-:Y:S02]  /*0ba0*/  USHF.R.S32.HI UR5, URZ, 0x7, UR5 ;  /* 0x000000073f057899 */ /* 0x000fe40008011405 */
[----:B------:R-:W-:Y:S01]  /*0bb0*/  ULEA.HI UR7, UR7, UR6, URZ, 0x7 ;  /* 0x0000000607077291 */ /* 0x000fe2000f8f383f */
[----:B------:R-:W-:-:S03]  /*0bc0*/  UMOV UR4, URZ ;  /* 0x0000003f00047c82 */ /* 0x000fc60008000000 */
[----:B------:R-:W-:-:S04]  /*0bd0*/  USHF.R.S32.HI UR7, URZ, 0x7, UR7 ;  /* 0x000000073f077899 */ /* 0x000fc80008011407 */
[----:B------:R-:W-:-:S04]  /*0be0*/  UISETP.LT.AND UP0, UPT, UR5, UR7, UPT ;  /* 0x000000070500728c */ /* 0x000fc8000bf01270 */
[----:B------:R-:W-:Y:S02]  /*0bf0*/  USEL UR9, UR5, UR7, UP0 ;  /* 0x0000000705097287 */ /* 0x000fe40008000000 */
[----:B------:R-:W-:Y:S02]  /*0c00*/  UISETP.NE.AND UP0, UPT, UR10, URZ, UPT ;  /* 0x0000003f0a00728c */ /* 0x000fe4000bf05270 */
[----:B------:R-:W-:-:S06]  /*0c10*/  UISETP.GE.AND UP1, UPT, UR9, 0x1, UPT ;  /* 0x000000010900788c */ /* 0x000fcc000bf26270 */
[----:B------:R-:W-:-:S03]  /*0c20*/  PLOP3.LUT P0, PT, PT, PT, UP1, 0x80, 0x0 ;  /* 0x000000000000781c */ /* 0x000fc60003f0f018 */
[----:B------:R-:W-:-:S10]  /*0c30*/  @!UP0 ULDC UR10, c[0x0][0x9f0] ;  /* 0x00027c00000a8ab9 */ /* 0x000fd40000000800 */
[----:B------:R-:W-:Y:S05]  /*0c40*/  @!P0 BRA `(.L_x_2403) ;  /* 0x0000000000848947 */ /* 0x000fea0003800000 */
[----:B------:R-:W-:Y:S01]  /*0c50*/  IMAD.U32 R4, RZ, RZ, UR10 ;  /* 0x0000000aff047e24 */ /* 0x000fe2000f8e00ff */
[----:B------:R-:W-:Y:S01]  /*0c60*/  UIADD3 UR6, UR10, -0x1, UR9 ;  /* 0xffffffff0a067890 */ /* 0x000fe2000fffe009 */
[----:B------:R-:W-:-:S03]  /*0c70*/  UMOV UR4, URZ ;  /* 0x0000003f00047c82 */ /* 0x000fc60008000000 */
[-C--:B------:R-:W-:Y:S02]  /*0c80*/  IABS R0, R4.reuse ;  /* 0x0000000400007213 */ /* 0x080fe40000000000 */
[----:B------:R-:W-:Y:S01]  /*0c90*/  MOV R5, UR6 ;  /* 0x0000000600057c02 */ /* 0x000fe20008000f00 */
[----:B------:R-:W-:Y:S01]  /*0ca0*/  ULOP3.LUT UR6, UR6, UR10, URZ, 0x3c, !UPT ;  /* 0x0000000a06067292 */ /* 0x000fe2000f8e3c3f */
[----:B------:R-:W-:Y:S02]  /*0cb0*/  R2UR UR11, R0 ;  /* 0x00000000000b72ca */ /* 0x000fe400000e0000 */
[----:B------:R-:W-:Y:S02]  /*0cc0*/  IABS R5, R5 ;  /* 0x0000000500057213 */ /* 0x000fe40000000000 */
[----:B------:R-:W-:-:S03]  /*0cd0*/  IABS R6, R4 ;  /* 0x0000000400067213 */ /* 0x000fc60000000000 */
[----:B------:R-:W-:-:S05]  /*0ce0*/  IMAD.MOV.U32 R4, RZ, RZ, R5 ;  /* 0x000000ffff047224 */ /* 0x000fca00078e0005 */
[----:B------:R-:W-:Y:S01]  /*0cf0*/  R2UR UR8, R4 ;  /* 0x00000000040872ca */ /* 0x000fe200000e0000 */
        /* <DEDUP_REMOVED lines=22> */
.L_x_2403:
[----:B------:R-:W-:Y:S02]  /*0e60*/  UIMAD UR39, UR39, UR4, URZ ;  /* 0x00000004272772a4 */ /* 0x000fe4000f8e023f */
[----:B------:R-:W-:Y:S01]  /*0e70*/  IMAD.U32 R3, RZ, RZ, UR4 ;  /* 0x00000004ff037e24 */ /* 0x000fe2000f8e00ff */
[----:B------:R-:W-:Y:S01]  /*0e80*/  MOV R0, UR9 ;  /* 0x0000000900007c02 */ /* 0x000fe20008000f00 */
[----:B------:R-:W-:Y:S01]  /*0e90*/  VIADD R22, R19, 0xffffff80 ;  /* 0xffffff8013167836 */ /* 0x000fe20000000000 */
[----:B------:R-:W-:Y:S02]  /*0ea0*/  PLOP3.LUT P0, PT, PT, PT, PT, 0x80, 0x0 ;  /* 0x000000000000781c */ /* 0x000fe40003f0f070 */
[----:B------:R-:W-:Y:S02]  /*0eb0*/  CS2R R150, SRZ ;  /* 0x0000000000967805 */ /* 0x000fe4000001ff00 */
[----:B------:R-:W-:Y:S02]  /*0ec0*/  VIADDMNMX R0, R3, UR39, R0, PT ;  /* 0x0000002703007c46 */ /* 0x000fe4000b800100 */
[----:B------:R-:W-:-:S02]  /*0ed0*/  CS2R R148, SRZ ;  /* 0x0000000000947805 */ /* 0x000fc4000001ff00 */
[----:B------:R-:W-:Y:S02]  /*0ee0*/  MOV R3, RZ ;  /* 0x000000ff00037202 */ /* 0x000fe40000000f00 */
[----:B------:R-:W-:Y:S02]  /*0ef0*/  CS2R R146, SRZ ;  /* 0x0000000000927805 */ /* 0x000fe4000001ff00 */
[----:B------:R-:W-:Y:S01]  /*0f00*/  R2UR UR47, R0 ;  /* 0x00000000002f72ca */ /* 0x000fe200000e0000 */
[----:B------:R-:W-:Y:S01]  /*0f10*/  IMAD.MOV.U32 R0, RZ, RZ, RZ ;  /* 0x000000ffff007224 */ /* 0x000fe200078e00ff */
        /* <DEDUP_REMOVED lines=11> */
[----:B------:R-:W-:Y:S01]  /*0fd0*/  UISETP.GT.AND UP0, UPT, UR47, UR39, UPT ;  /* 0x000000272f00728c */ /* 0x000fe2000bf04270 */
[----:B------:R-:W-:Y:S02]  /*0fe0*/  CS2R R122, SRZ ;  /* 0x00000000007a7805 */ /* 0x000fe4000001ff00 */
[----:B------:R-:W-:Y:S02]  /*0ff0*/  CS2R R120, SRZ ;  /* 0x0000000000787805 */ /* 0x000fe4000001ff00 */
[----:B------:R-:W-:Y:S02]  /*1000*/  CS2R R118, SRZ ;  /* 0x0000000000767805 */ /* 0x000fe4000001ff00 */
[----:B------:R-:W-:-:S02]  /*1010*/  CS2R R116, SRZ ;  /* 0x0000000000747805 */ /* 0x000fc4000001ff00 */
[----:B------:R-:W-:Y:S02]  /*1020*/  CS2R R114, SRZ ;  /* 0x0000000000727805 */ /* 0x000fe4000001ff00 */
[----:B------:R-:W-:Y:S02]  /*1030*/  PLOP3.LUT P1, PT, PT, PT, UP0, 0x80, 0x0 ;  /* 0x000000000000781c */ /* 0x000fe40003f2f008 */
        /* <DEDUP_REMOVED lines=48> */
.L_x_2405:
[----:B------:R-:W-:-:S04]  /*1340*/  SHF.L.U32 R0, RZ, 0x1f, RZ ;  /* 0x0000001fff007819 */ /* 0x000fc800000006ff */
[----:B------:R-:W0:Y:S02]  /*1350*/  SYNCS.PHASECHK.TRANS64.TRYWAIT P0, [UR41+0x28800], R0 ;  /* 0x02880000ff0075a7 */ /* 0x000e240008000169 */
[----:B0-----:R-:W-:Y:S05]  /*1360*/  @!P0 BRA `(.L_x_2406) ;  /* 0x000000e400f88947 */ /* 0x001fea0003800000 */
.L_x_2491:
[----:B------:R-:W-:-:S06]  /*1370*/  ULOP3.LUT UR4, UR36, 0x1, URZ, 0xfc, !UPT ;  /* 0x0000000124047892 */ /* 0x000fcc000f8efc3f */
[----:B0-----:R-:W-:-:S05]  /*1380*/  IMAD.U32 R3, RZ, RZ, UR4 ;  /* 0x00000004ff037e24 */ /* 0x001fca000f8e00ff */
[----:B------:R-:W-:-:S13]  /*1390*/  ISETP.NE.AND P0, PT, R3, 0x3, PT ;  /* 0x000000030300780c */ /* 0x000fda0003f05270 */
[----:B------:R-:W-:Y:S05]  /*13a0*/  @!P0 BRA `(.L_x_2407) ;  /* 0x0000000000048947 */ /* 0x000fea0003800000 */
[----:B------:R-:W-:Y:S01]  /*13b0*/  BPT.TRAP 0x1 ;  /* 0x000000040000795c */ /* 0x000fe20000300000 */
.L_x_2407:
[----:B------:R0:W1:Y:S01]  /*13c0*/  SYNCS.PHASECHK.TRANS64.TRYWAIT P1, [UR41+0x28830], R0 ;  /* 0x02883000ff0075a7 */ /* 0x0000620008020169 */
[----:B------:R-:W-:Y:S05]  /*13d0*/  @!P0 BRA `(.L_x_2408) ;  /* 0x0000000000048947 */ /* 0x000fea0003800000 */
[----:B------:R-:W-:Y:S01]  /*13e0*/  BPT.TRAP 0x1 ;  /* 0x000000040000795c */ /* 0x000fe20000300000 */
.L_x_2408:
[----:B------:R-:W-:-:S04]  /*13f0*/  MOV R4, UR43 ;  /* 0x0000002b00047c02 */ /* 0x000fc80008000f00 */
[----:B------:R-:W-:Y:S01]  /*1400*/  LOP3.LUT R4, R4, 0x10000, RZ, 0xfc, !PT ;  /* 0x0001000004047812 */ /* 0x000fe200078efcff */
[----:B-1----:R-:W-:Y:S06]  /*1410*/  @P1 BRA `(.L_x_2409) ;  /* 0x0000000000081947 */ /* 0x002fec0003800000 */
[----:B------:R-:W1:Y:S02]  /*1420*/  SYNCS.PHASECHK.TRANS64.TRYWAIT P1, [UR41+0x28830], R0 ;  /* 0x02883000ff0075a7 */ /* 0x000e640008020169 */
[----:B-1----:R-:W-:Y:S05]  /*1430*/  @!P1 BRA `(.L_x_2410) ;  /* 0x000000e400dc9947 */ /* 0x002fea0003800000 */
.L_x_2409:
[----:B------:R-:W-:Y:S05]  /*1440*/  WARPSYNC.ALL ;  /* 0x0000000000007948 */ /* 0x000fea0003800000 */
[----:B------:R-:W-:Y:S01]  /*1450*/  IMAD.MOV.U32 R5, RZ, RZ, 0x40000040 ;  /* 0x40000040ff057424 */ /* 0x000fe200078e00ff */
[----:B------:R-:W-:Y:S01]  /*1460*/  UIADD3 UR4, UR41, 0x18400, URZ ;  /* 0x0001840029047890 */ /* 0x000fe2000fffe03f */
[----:B------:R-:W-:Y:S01]  /*1470*/  R2UR UR8, R4 ;  /* 0x00000000040872ca */ /* 0x000fe200000e0000 */
[----:B------:R-:W-:Y:S02]  /*1480*/  WARPGROUP.ARRIVE ;  /* 0x00000000000079c5 */ /* 0x000fe40000000000 */
[----:B------:R-:W-:Y:S01]  /*1490*/  R2UR UR9, R5 ;  /* 0x00000000050972ca */ /* 0x000fe200000e0000 */
[----:B------:R-:W-:-:S03]  /*14a0*/  USHF.R.U32.HI UR4, URZ, 0x4, UR4 ;  /* 0x000000043f047899 */ /* 0x000fc60008011604 */
[----:B------:R-:W2:Y:S01]  /*14b0*/  S2UR UR43, SR_CgaCtaId ;  /* 0x00000000002b79c3 */ /* 0x000ea20000008800 */
[----:B------:R-:W-:Y:S01]  /*14c0*/  UMOV UR11, 0x40000040 ;  /* 0x40000040000b7882 */ /* 0x000fe20000000000 */
[----:B------:R-:W-:Y:S01]  /*14d0*/  UMOV UR13, 0x40000040 ;  /* 0x40000040000d7882 */ /* 0x000fe20000000000 */
[----:B------:R-:W-:Y:S01]  /*14e0*/  ULOP3.LUT UR4, UR4, 0x3fff, URZ, 0xc0, !UPT ;  /* 0x00003fff04047892 */ /* 0x000fe2000f8ec03f */
[----:B------:R-:W-:Y:S01]  /*14f0*/  UMOV UR15, 0x40000040 ;  /* 0x40000040000f7882 */ /* 0x000fe20000000000 */
[----:B------:R-:W-:Y:S02]  /*1500*/  UMOV UR17, 0x40000040 ;  /* 0x4000004000117882 */ /* 0x000fe40000000000 */
[----:B------:R-:W-:Y:S01]  /*1510*/  ULOP3.LUT UR46, UR4, 0x10000, URZ, 0xfc, !UPT ;  /* 0x00010000042e7892 */ /* 0x000fe2000f8efc3f */
[----:B------:R-:W-:Y:S02]  /*1520*/  UMOV UR19, 0x40000040 ;  /* 0x4000004000137882 */ /* 0x000fe40000000000 */
[----:B------:R-:W-:Y:S01]  /*1530*/  R2UR UR4, R4 ;  /* 0x00000000040472ca */ /* 0x000fe200000e0000 */
[----:B------:R-:W-:-:S02]  /*1540*/  UIADD3 UR14, UR46, 0x4, URZ ;  /* 0x000000042e0e7890 */ /* 0x000fc4000fffe03f */
[----:B------:R-:W-:Y:S02]  /*1550*/  UIADD3 UR18, UR46, 0x6, URZ ;  /* 0x000000062e127890 */ /* 0x000fe4000fffe03f */
[----:B------:R-:W-:Y:S01]  /*1560*/  UMOV UR10, UR46 ;  /* 0x0000002e000a7c82 */ /* 0x000fe20008000000 */
[----:B------:R-:W-:Y:S01]  /*1570*/  UIADD3 UR22, UR46, 0x400, URZ ;  /* 0x000004002e167890 */ /* 0x000fe2000fffe03f */
[----:B------:R-:W-:Y:S01]  /*1580*/  HGMMA.64x128x16.F32 R24, gdesc[UR8], RZ, !UPT, gsb0 ;  /* 0x01e00000081879f0 */ /* 0x000fe2000c0008ff */
[----:B------:R-:W-:Y:S01]  /*1590*/  UIADD3 UR10, UR46, 0x2, URZ ;  /* 0x000000022e0a7890 */ /* 0x000fe2000fffe03f */
[----:B------:R-:W-:Y:S01]  /*15a0*/  UMOV UR9, 0x40000040 ;  /* 0x4000004000097882 */ /* 0x000fe20000000000 */
[----:B------:R-:W-:Y:S01]  /*15b0*/  UMOV UR11, 0x40000040 ;  /* 0x40000040000b7882 */ /* 0x000fe20000000000 */
[----:B------:R-:W-:Y:S02]  /*15c0*/  UMOV UR21, 0x40000040 ;  /* 0x4000004000157882 */ /* 0x000fe40000000000 */
[----:B------:R-:W-:-:S02]  /*15d0*/  UIADD3 UR8, UR4, 0x2, URZ ;  /* 0x0000000204087890 */ /* 0x000fc4000fffe03f */
[----:B------:R-:W-:Y:S02]  /*15e0*/  UIADD3 UR12, UR4, 0x4, URZ ;  /* 0x00000004040c7890 */ /* 0x000fe4000fffe03f */
[----:B------:R-:W-:Y:S02]  /*15f0*/  UIADD3 UR16, UR4, 0x6, URZ ;  /* 0x0000000604107890 */ /* 0x000fe4000fffe03f */
[----:B------:R-:W-:Y:S01]  /*1600*/  UIADD3 UR20, UR4, 0x400, URZ ;  /* 0x0000040004147890 */ /* 0x000fe2000fffe03f */
        /* <DEDUP_REMOVED lines=37> */
.L_x_2411:
[----:B------:R-:W-:Y:S01]  /*1860*/  LOP3.LUT R7, R88, 0xffffff80, RZ, 0xc0, !PT ;  /* 0xffffff8058077812 */ /* 0x000fe200078ec0ff */
[----:B------:R-:W-:Y:S01]  /*1870*/  ULDC UR6, c[0x0][0x9d8] ;  /* 0x0002760000067ab9 */ /* 0x000fe20000000800 */
[----:B------:R-:W-:Y:S01]  /*1880*/  LEA.HI R23, R23, R22, RZ, 0x2 ;  /* 0x0000001617177211 */ /* 0x000fe200078f10ff */
[----:B------:R-:W-:Y:S01]  /*1890*/  FMUL.FTZ R24, R24, UR6 ;  /* 0x0000000618187c20 */ /* 0x000fe20008410000 */
[----:B------:R-:W-:Y:S01]  /*18a0*/  FMUL.FTZ R25, R25, UR6 ;  /* 0x0000000619197c20 */ /* 0x000fe20008410000 */
[----:B------:R-:W-:Y:S01]  /*18b0*/  IMAD.IADD R7, R22, 0x1, -R7 ;  /* 0x0000000116077824 */ /* 0x000fe200078e0a07 */
[----:B------:R-:W-:Y:S01]  /*18c0*/  LOP3.LUT R23, R23, 0xfffffffc, RZ, 0xc0, !PT ;  /* 0xfffffffc17177812 */ /* 0x000fe200078ec0ff */
[----:B------:R2:W3:Y:S01]  /*18d0*/  MUFU.TANH R90, R24 ;  /* 0x00000018005a7308 */ /* 0x0004e20000002400 */
[----:B------:R-:W-:Y:S01]  /*18e0*/  UISETP.NE.AND UP0, UPT, UR42, URZ, UPT ;  /* 0x0000003f2a00728c */ /* 0x000fe2000bf05270 */
[----:B01----:R-:W-:Y:S01]  /*18f0*/  FMUL.FTZ R0, R26, UR6 ;  /* 0x000000061a007c20 */ /* 0x003fe20008410000 */
[----:B------:R-:W-:Y:S01]  /*1900*/  SHF.R.S32.HI R6, RZ, 0x1f, R7 ;  /* 0x0000001fff067819 */ /* 0x000fe20000011407 */
[----:B------:R-:W-:Y:S01]  /*1910*/  FMUL.FTZ R3, R27, UR6 ;  /* 0x000000061b037c20 */ /* 0x000fe20008410000 */
[----:B------:R-:W-:Y:S01]  /*1920*/  ULDC UR7, c[0x0][0x2f0] ;  /* 0x0000bc0000077ab9 */ /* 0x000fe20000000800 */
[----:B------:R-:W-:Y:S01]  /*1930*/  FMUL.FTZ R28, R28, UR6 ;  /* 0x000000061c1c7c20 */ /* 0x000fe20008410000 */
[----:B------:R-:W-:Y:S01]  /*1940*/  LEA.HI R10, R6, R7, RZ, 0x2 ;  /* 0x00000007060a7211 */ /* 0x000fe200078f10ff */
[----:B------:R0:W1:Y:S01]  /*1950*/  MUFU.TANH R91, R25 ;  /* 0x00000019005b7308 */ /* 0x0000620000002400 */
[----:B--2---:R-:W-:Y:S01]  /*1960*/  IADD3 R24, R22, -R23, RZ ;  /* 0x8000001716187210 */ /* 0x004fe20007ffe0ff */
[----:B------:R-:W-:Y:S01]  /*1970*/  FMUL.FTZ R9, R30, UR6 ;  /* 0x000000061e097c20 */ /* 0x000fe20008410000 */
[----:B------:R-:W-:Y:S01]  /*1980*/  LEA.HI R11, R6, R7, RZ, 0x5 ;  /* 0x00000007060b7211 */ /* 0x000fe200078f28ff */
[----:B------:R-:W-:Y:S01]  /*1990*/  @UP0 ULDC UR4, c[0x0][0x44c] ;  /* 0x0001130000040ab9 */ /* 0x000fe20000000800 */
[--C-:B------:R-:W-:Y:S01]  /*19a0*/  SHF.R.S32.HI R6, RZ, 0x2, R10.reuse ;  /* 0x00000002ff067819 */ /* 0x100fe2000001140a */
[----:B------:R-:W-:Y:S01]  /*19b0*/  @UP0 ULDC UR5, c[0x0][0x450] ;  /* 0x0001140000050ab9 */ /* 0x000fe20000000800 */
[----:B------:R-:W-:Y:S01]  /*19c0*/  SHF.R.S32.HI R23, RZ, 0x1f, R10 ;  /* 0x0000001fff177819 */ /* 0x000fe2000001140a */
[----:B------:R2:W4:Y:S01]  /*19d0*/  MUFU.TANH R92, R28 ;  /* 0x0000001c005c7308 */ /* 0x0005220000002400 */
[----:B------:R-:W-:Y:S01]  /*19e0*/  LEA.HI R22, R89, R89, RZ, 0x1 ;  /* 0x0000005959167211 */ /* 0x000fe200078f08ff */
[----:B------:R-:W-:Y:S01]  /*19f0*/  FMUL.FTZ R29, R29, UR6 ;  /* 0x000000061d1d7c20 */ /* 0x000fe20008410000 */
[----:B------:R-:W-:Y:S01]  /*1a00*/  SHF.R.S32.HI R11, RZ, 0x5, R11 ;  /* 0x00000005ff0b7819 */ /* 0x000fe2000001140b */
[----:B------:R-:W-:Y:S01]  /*1a10*/  ULDC UR10, c[0x0][0x288] ;  /* 0x0000a200000a7ab9 */ /* 0x000fe20000000800 */
[----:B------:R-:W-:Y:S01]  /*1a20*/  LEA.HI R23, R23, R6, RZ, 0x3 ;  /* 0x0000000617177211 */ /* 0x000fe200078f18ff */
[----:B------:R-:W-:Y:S01]  /*1a30*/  FMUL.FTZ R32, R32, UR6 ;  /* 0x0000000620207c20 */ /* 0x000fe20008410000 */
[----:B------:R-:W-:Y:S01]  /*1a40*/  LOP3.LUT R22, R22, 0x3fffffe, RZ, 0xc0, !PT ;  /* 0x03fffffe16167812 */ /* 0x000fe200078ec0ff */
[----:B------:R-:W5:Y:S01]  /*1a50*/  MUFU.TANH R29, R29 ;  /* 0x0000001d001d7308 */ /* 0x000f620000002400 */
[----:B0-----:R-:W-:Y:S01]  /*1a60*/  LEA R25, R11, UR48, 0x4 ;  /* 0x000000300b197c11 */ /* 0x001fe2000f8e20ff */
[----:B------:R-:W-:Y:S01]  /*1a70*/  FMUL.FTZ R33, R33, UR6 ;  /* 0x0000000621217c20 */ /* 0x000fe20008410000 */
[----:B------:R-:W-:Y:S01]  /*1a80*/  LOP3.LUT R23, R23, 0xfffffff8, RZ, 0xc0, !PT ;  /* 0xfffffff817177812 */ /* 0x000fe200078ec0ff */
[----:B------:R-:W-:Y:S01]  /*1a90*/  IMAD.IADD R89, R89, 0x1, -R22 ;  /* 0x0000000159597824 */ /* 0x000fe200078e0a16 */
[----:B------:R-:W-:Y:S01]  /*1aa0*/  LEA.HI R11, R24, R24, RZ, 0x1 ;  /* 0x00000018180b7211 */ /* 0x000fe200078f08ff */
[----:B------:R-:W-:Y:S01]  /*1ab0*/  FMUL.FTZ R36, R36, UR6 ;  /* 0x0000000624247c20 */ /* 0x000fe20008410000 */
[----:B------:R-:W-:Y:S01]  /*1ac0*/  IADD3 R26, R25, R6, -R23 ;  /* 0x00000006191a7210 */ /* 0x000fe20007ffe817 */
[----:B------:R1:W0:Y:S01]  /*1ad0*/  MUFU.TANH R95, R32 ;  /* 0x00000020005f7308 */ /* 0x0002220000002400 */
[----:B------:R-:W-:Y:S01]  /*1ae0*/  LOP3.LUT R11, R11, 0x1ffffffe, RZ, 0xc0, !PT ;  /* 0x1ffffffe0b0b7812 */ /* 0x000fe200078ec0ff */
[----:B------:R-:W-:Y:S01]  /*1af0*/  FMUL.FTZ R37, R37, UR6 ;  /* 0x0000000625257c20 */ /* 0x000fe20008410000 */
[----:B------:R-:W-:Y:S01]  /*1b00*/  PLOP3.LUT P1, PT, PT, PT, UP0, 0x80, 0x0 ;  /* 0x000000000000781c */ /* 0x000fe20003f2f008 */
[----:B------:R-:W-:Y:S01]  /*1b10*/  FMUL.FTZ R40, R40, UR6 ;  /* 0x0000000628287c20 */ /* 0x000fe20008410000 */
[----:B------:R-:W-:Y:S01]  /*1b20*/  LEA R89, R89, R26, 0x6 ;  /* 0x0000001a59597211 */ /* 0x000fe200078e30ff */
[----:B------:R-:W-:Y:S01]  /*1b30*/  IMAD.IADD R6, R24, 0x1, -R11 ;  /* 0x0000000118067824 */ /* 0x000fe200078e0a0b */
[----:B------:R-:W-:Y:S01]  /*1b40*/  PLOP3.LUT P2, PT, PT, PT, UP0, 0x80, 0x0 ;  /* 0x000000000000781c */ /* 0x000fe20003f4f008 */
[----:B------:R-:W0:Y:S01]  /*1b50*/  MUFU.TANH R33, R33 ;  /* 0x0000002100217308 */ /* 0x000e220000002400 */
[----:B------:R-:W-:Y:S01]  /*1b60*/  LOP3.LUT R10, R10, 0x7ffffffc, RZ, 0xc0, !PT ;  /* 0x7ffffffc0a0a7812 */ /* 0x000fe200078ec0ff */
[----:B------:R-:W-:-:S02]  /*1b70*/  IMAD R6, R6, 0x8, R89 ;  /* 0x0000000806067824 */ /* 0x000fc400078e0259 */
[----:B------:R-:W-:Y:S01]  /*1b80*/  FMUL.FTZ R41, R41, UR6 ;  /* 0x0000000629297c20 */ /* 0x000fe20008410000 */
[----:B------:R-:W-:Y:S01]  /*1b90*/  FMUL.FTZ R44, R44, UR6 ;  /* 0x000000062c2c7c20 */ /* 0x000fe20008410000 */
[----:B------:R-:W-:Y:S01]  /*1ba0*/  IADD3 R7, R7, -R10, RZ ;  /* 0x8000000a07077210 */ /* 0x000fe20007ffe0ff */
[----:B------:R-:W-:Y:S02]  /*1bb0*/  IMAD.MOV.U32 R23, RZ, RZ, R6 ;  /* 0x000000ffff177224 */ /* 0x000fe400078e0006 */
[----:B------:R-:W-:Y:S01]  /*1bc0*/  FMUL.FTZ R45, R45, UR6 ;  /* 0x000000062d2d7c20 */ /* 0x000fe20008410000 */
[----:B------:R-:W-:Y:S01]  /*1bd0*/  @P1 IMAD.HI.U32 R11, R6, UR4, RZ ;  /* 0x00000004060b1c27 */ /* 0x000fe2000f8e00ff */
[----:B------:R-:W-:Y:S01]  /*1be0*/  UMOV UR4, 0xffffff80 ;  /* 0xffffff8000047882 */ /* 0x000fe20000000000 */
[----:B------:R-:W0:Y:S01]  /*1bf0*/  MUFU.TANH R36, R36 ;  /* 0x0000002400247308 */ /* 0x000e220000002400 */
[----:B------:R-:W-:Y:S01]  /*1c00*/  UIMAD UR4, UR47, UR4, 0x80 ;  /* 0x000000802f0474a4 */ /* 0x000fe2000f8e0204 */
[----:B------:R-:W-:Y:S01]  /*1c10*/  FMUL.FTZ R48, R48, UR6 ;  /* 0x0000000630307c20 */ /* 0x000fe20008410000 */
[----:B------:R-:W-:Y:S01]  /*1c20*/  @P2 SHF.R.U32.HI R23, RZ, UR5, R11 ;  /* 0x00000005ff172c19 */ /* 0x000fe2000801160b */
[----:B------:R-:W-:Y:S01]  /*1c30*/  IMAD.U32 R11, RZ, RZ, UR7 ;  /* 0x00000007ff0b7e24 */ /* 0x000fe2000f8e00ff */
[----:B------:R-:W-:Y:S01]  /*1c40*/  UIADD3 UR5, UR4, 0x1, URZ ;  /* 0x0000000104057890 */ /* 0x000fe2000fffe03f */
[----:B------:R-:W-:Y:S01]  /*1c50*/  FMUL.FTZ R49, R49, UR6 ;  /* 0x0000000631317c20 */ /* 0x000fe20008410000 */
[----:B------:R-:W-:Y:S01]  /*1c60*/  UIMAD UR4, UR38, UR7, UR4 ;  /* 0x00000007260472a4 */ /* 0x000fe2000f8e0204 */
[----:B------:R-:W3:Y:S01]  /*1c70*/  SHFL.IDX PT, R27, R23, RZ, 0x1c1f ;  /* 0x001c1fff171b7589 */ /* 0x000ee200000e0000 */
[----:B------:R-:W0:Y:S01]  /*1c80*/  MUFU.TANH R37, R37 ;  /* 0x0000002500257308 */ /* 0x000e220000002400 */
[----:B------:R-:W-:Y:S01]  /*1c90*/  FMUL.FTZ R52, R52, UR6 ;  /* 0x0000000634347c20 */ /* 0x000fe20008410000 */
[----:B------:R-:W-:-:S02]  /*1ca0*/  IMAD.U32 R10, RZ, RZ, UR5 ;  /* 0x00000005ff0a7e24 */ /* 0x000fc4000f8e00ff */
[----:B------:R-:W-:Y:S01]  /*1cb0*/  FMUL.FTZ R12, R34, UR6 ;  /* 0x00000006220c7c20 */ /* 0x000fe20008410000 */
[----:B--2---:R-:W-:Y:S01]  /*1cc0*/  MOV R28, UR4 ;  /* 0x00000004001c7c02 */ /* 0x004fe20008000f00 */
[----:B------:R-:W-:Y:S01]  /*1cd0*/  FMUL.FTZ R53, R53, UR6 ;  /* 0x0000000635357c20 */ /* 0x000fe20008410000 */
[C---:B------:R-:W-:Y:S02]  /*1ce0*/  IMAD R10, R7.reuse, -0x2, R10 ;  /* 0xfffffffe070a7824 */ /* 0x040fe400078e020a */
[----:B------:R-:W-:Y:S01]  /*1cf0*/  FMUL.FTZ R56, R56, UR6 ;  /* 0x0000000638387c20 */ /* 0x000fe20008410000 */
[----:B------:R-:W2:Y:S01]  /*1d00*/  MUFU.TANH R40, R40 ;  /* 0x0000002800287308 */ /* 0x000ea20000002400 */
[----:B------:R-:W-:Y:S02]  /*1d10*/  IMAD R28, R7, -0x2, R28 ;  /* 0xfffffffe071c7824 */ /* 0x000fe400078e021c */
[----:B------:R-:W-:Y:S01]  /*1d20*/  FMUL.FTZ R57, R57, UR6 ;  /* 0x0000000639397c20 */ /* 0x000fe20008410000 */
[----:B------:R-:W-:-:S02]  /*1d30*/  IMAD R30, R11, UR38, R10 ;  /* 0x000000260b1e7c24 */ /* 0x000fc4000f8e020a */
[----:B------:R-:W-:Y:S01]  /*1d40*/  FMUL.FTZ R65, R65, UR6 ;  /* 0x0000000641417c20 */ /* 0x000fe20008410000 */
[----:B------:R-:W-:Y:S01]  /*1d50*/  FMUL.FTZ R8, R31, UR6 ;  /* 0x000000061f087c20 */ /* 0x000fe20008410000 */
[----:B------:R-:W-:Y:S01]  /*1d60*/  FMUL.FTZ R18, R47, UR6 ;  /* 0x000000062f127c20 */ /* 0x000fe20008410000 */
[----:B------:R-:W-:Y:S01]  /*1d70*/  VIADD R11, R30, -UR10 ;  /* 0x8000000a1e0b7c36 */ /* 0x000fe20008000000 */
[----:B------:R-:W2:Y:S01]  /*1d80*/  MUFU.TANH R41, R41 ;  /* 0x0000002900297308 */ /* 0x000ea20000002400 */
[----:B------:R-:W-:Y:S01]  /*1d90*/  FMUL.FTZ R60, R60, UR6 ;  /* 0x000000063c3c7c20 */ /* 0x000fe20008410000 */
[----:B------:R-:W-:Y:S01]  /*1da0*/  FMUL.FTZ R61, R61, UR6 ;  /* 0x000000063d3d7c20 */ /* 0x000fe20008410000 */
[----:B------:R-:W-:Y:S01]  /*1db0*/  FMUL.FTZ R13, R35, UR6 ;  /* 0x00000006230d7c20 */ /* 0x000fe20008410000 */
[----:B------:R-:W-:Y:S01]  /*1dc0*/  FMUL.FTZ R25, R59, UR6 ;  /* 0x000000063b197c20 */ /* 0x000fe20008410000 */
[----:B------:R-:W-:Y:S01]  /*1dd0*/  FMUL.FTZ R64, R64, UR6 ;  /* 0x0000000640407c20 */ /* 0x000fe20008410000 */
[----:B------:R-:W-:Y:S01]  /*1de0*/  FMUL.FTZ R68, R68, UR6 ;  /* 0x0000000644447c20 */ /* 0x000fe20008410000 */
[----:B---3--:R-:W-:Y:S01]  /*1df0*/  VIADDMNMX R11, R27, R11, R28, PT ;  /* 0x0000000b1b0b7246 */ /* 0x008fe2000380011c */
[----:B------:R-:W3:Y:S01]  /*1e00*/  MUFU.TANH R44, R44 ;  /* 0x0000002c002c7308 */ /* 0x000ee20000002400 */
[----:B------:R-:W-:Y:S01]  /*1e10*/  FMUL.FTZ R21, R51, UR6 ;  /* 0x0000000633157c20 */ /* 0x000fe20008410000 */
[----:B------:R-:W-:Y:S01]  /*1e20*/  FMUL.FTZ R72, R72, UR6 ;  /* 0x0000000648487c20 */ /* 0x000fe20008410000 */
[----:B------:R-:W-:Y:S01]  /*1e30*/  ISETP.GT.AND P1, PT, R11, RZ, PT ;  /* 0x000000ff0b00720c */ /* 0x000fe20003f24270 */
[----:B------:R-:W-:Y:S01]  /*1e40*/  FMUL.FTZ R73, R73, UR6 ;  /* 0x0000000649497c20 */ /* 0x000fe20008410000 */
[----:B------:R-:W-:Y:S01]  /*1e50*/  ISETP.GT.AND P2, PT, R11, 0x1, PT ;  /* 0x000000010b00780c */ /* 0x000fe20003f44270 */
[----:B------:R-:W-:Y:S01]  /*1e60*/  FMUL.FTZ R24, R55, UR6 ;  /* 0x0000000637187c20 */ /* 0x000fe20008410000 */
[----:B------:R-:W-:Y:S01]  /*1e70*/  ISETP.GT.AND P3, PT, R11, 0x8, PT ;  /* 0x000000080b00780c */ /* 0x000fe20003f64270 */
[----:B------:R-:W3:Y:S01]  /*1e80*/  MUFU.TANH R45, R45 ;  /* 0x0000002d002d7308 */ /* 0x000ee20000002400 */
[----:B------:R-:W-:Y:S01]  /*1e90*/  FSEL R89, R90, -INF , P1 ;  /* 0xff8000005a597808 */ /* 0x000fe20000800000 */
[----:B------:R-:W-:Y:S01]  /*1ea0*/  FMUL.FTZ R76, R76, UR6 ;  /* 0x000000064c4c7c20 */ /* 0x000fe20008410000 */
[----:B-1----:R-:W-:Y:S01]  /*1eb0*/  FSEL R32, R91, -INF , P2 ;  /* 0xff8000005b207808 */ /* 0x002fe20001000000 */
[----:B------:R-:W-:Y:S01]  /*1ec0*/  FMUL.FTZ R14, R39, UR6 ;  /* 0x00000006270e7c20 */ /* 0x000fe20008410000 */
[----:B------:R-:W-:Y:S01]  /*1ed0*/  ISETP.GT.AND P1, PT, R11, 0x9, PT ;  /* 0x000000090b00780c */ /* 0x000fe20003f24270 */
[----:B------:R-:W-:Y:S01]  /*1ee0*/  FMUL.FTZ R77, R77, UR6 ;  /* 0x000000064d4d7c20 */ /* 0x000fe20008410000 */
[----:B----4-:R-:W-:Y:S01]  /*1ef0*/  FSEL R91, R92, -INF , P3 ;  /* 0xff8000005c5b7808 */ /* 0x010fe20001800000 */
[----:B------:R-:W1:Y:S01]  /*1f00*/  MUFU.TANH R48, R48 ;  /* 0x0000003000307308 */ /* 0x000e620000002400 */
[----:B------:R-:W-:Y:S01]  /*1f10*/  FMNMX.FTZ R10, R89, R32, !PT ;  /* 0x00000020590a7209 */ /* 0x000fe20007810000 */
[----:B------:R-:W-:Y:S01]  /*1f20*/  FMUL.FTZ R80, R80, UR6 ;  /* 0x0000000650507c20 */ /* 0x000fe20008410000 */
[----:B------:R-:W-:Y:S01]  /*1f30*/  ISETP.GT.AND P2, PT, R11, 0x10, PT ;  /* 0x000000100b00780c */ /* 0x000fe20003f44270 */
[----:B------:R-:W-:Y:S01]  /*1f40*/  FMUL.FTZ R81, R81, UR6 ;  /* 0x0000000651517c20 */ /* 0x000fe20008410000 */
[----:B-----5:R-:W-:Y:S01]  /*1f50*/  FSEL R93, R29, -INF , P1 ;  /* 0xff8000001d5d7808 */ /* 0x020fe20000800000 */
[----:B------:R-:W-:Y:S01]  /*1f60*/  FMUL.FTZ R17, R43, UR6 ;  /* 0x000000062b117c20 */ /* 0x000fe20008410000 */
[----:B------:R-:W-:Y:S01]  /*1f70*/  FMNMX.FTZ R10, R91, R10, !PT ;  /* 0x0000000a5b0a7209 */ /* 0x000fe20007810000 */
[----:B------:R-:W4:Y:S01]  /*1f80*/  MUFU.TANH R49, R49 ;  /* 0x0000003100317308 */ /* 0x000f220000002400 */
[----:B------:R-:W-:Y:S01]  /*1f90*/  ISETP.GT.AND P1, PT, R11, 0x11, PT ;  /* 0x000000110b00780c */ /* 0x000fe20003f24270 */
[----:B------:R-:W-:Y:S01]  /*1fa0*/  FMUL.FTZ R84, R84, UR6 ;  /* 0x0000000654547c20 */ /* 0x000fe20008410000 */
[----:B0-----:R-:W-:Y:S01]  /*1fb0*/  FSEL R95, R95, -INF , P2 ;  /* 0xff8000005f5f7808 */ /* 0x001fe20001000000 */
[----:B------:R-:W-:Y:S01]  /*1fc0*/  FMUL.FTZ R85, R85, UR6 ;  /* 0x0000000655557c20 */ /* 0x000fe20008410000 */
[----:B------:R-:W-:Y:S01]  /*1fd0*/  FMNMX.FTZ R10, R93, R10, !PT ;  /* 0x0000000a5d0a7209 */ /* 0x000fe20007810000 */
[----:B------:R-:W0:Y:S01]  /*1fe0*/  SHFL.IDX PT, R23, R23, 0x1, 0x1c1f ;  /* 0x003c1f0017177f89 */ /* 0x000e2200000e0000 */
[----:B------:R-:W-:Y:S01]  /*1ff0*/  ISETP.GT.AND P2, PT, R11, 0x18, PT ;  /* 0x000000180b00780c */ /* 0x000fe20003f44270 */
[----:B------:R-:W5:Y:S01]  /*2000*/  MUFU.TANH R52, R52 ;  /* 0x0000003400347308 */ /* 0x000f620000002400 */
[----:B------:R-:W-:Y:S01]  /*2010*/  FSEL R97, R33, -INF , P1 ;  /* 0xff80000021617808 */ /* 0x000fe20000800000 */
[----:B------:R-:W-:Y:S01]  /*2020*/  ULDC UR4, c[0x0][0x988] ;  /* 0x0002620000047ab9 */ /* 0x000fe20000000800 */
[----:B------:R-:W-:Y:S01]  /*2030*/  FMNMX.FTZ R10, R95, R10, !PT ;  /* 0x0000000a5f0a7209 */ /* 0x000fe20007810000 */
[----:B------:R-:W-:Y:S01]  /*2040*/  FMUL.FTZ R63, R63, UR6 ;  /* 0x000000063f3f7c20 */ /* 0x000fe20008410000 */
[----:B------:R-:W-:Y:S01]  /*2050*/  ISETP.GT.AND P1, PT, R11, 0x19, PT ;  /* 0x000000190b00780c */ /* 0x000fe20003f24270 */
[----:B------:R-:W-:Y:S01]  /*2060*/  FMUL.FTZ R15, R38, UR6 ;  /* 0x00000006260f7c20 */ /* 0x000fe20008410000 */
[----:B------:R-:W-:Y:S01]  /*2070*/  FSEL R99, R36, -INF , P2 ;  /* 0xff80000024637808 */ /* 0x000fe20001000000 */
[----:B------:R-:W0:Y:S01]  /*2080*/  MUFU.TANH R53, R53 ;  /* 0x0000003500357308 */ /* 0x000e220000002400 */
[----:B------:R-:W-:Y:S01]  /*2090*/  FMNMX.FTZ R10, R97, R10, !PT ;  /* 0x0000000a610a7209 */ /* 0x000fe20007810000 */
[----:B------:R-:W-:Y:S01]  /*20a0*/  FMUL.FTZ R67, R67, UR6 ;  /* 0x0000000643437c20 */ /* 0x000fe20008410000 */
[----:B------:R-:W-:Y:S01]  /*20b0*/  ISETP.GT.AND P2, PT, R11, 0x20, PT ;  /* 0x000000200b00780c */ /* 0x000fe20003f44270 */
[----:B------:R-:W-:Y:S01]  /*20c0*/  FMUL.FTZ R71, R71, UR6 ;  /* 0x0000000647477c20 */ /* 0x000fe20008410000 */
[----:B------:R-:W-:Y:S01]  /*20d0*/  FSEL R101, R37, -INF , P1 ;  /* 0xff80000025657808 */ /* 0x000fe20000800000 */
[----:B------:R-:W-:Y:S01]  /*20e0*/  FMUL.FTZ R16, R42, UR6 ;  /* 0x000000062a107c20 */ /* 0x000fe20008410000 */
[----:B------:R-:W-:Y:S01]  /*20f0*/  FMNMX.FTZ R10, R99, R10, !PT ;  /* 0x0000000a630a7209 */ /* 0x000fe20007810000 */
[----:B------:R-:W0:Y:S01]  /*2100*/  MUFU.TANH R56, R56 ;  /* 0x0000003800387308 */ /* 0x000e220000002400 */
[----:B------:R-:W-:Y:S01]  /*2110*/  ISETP.GT.AND P1, PT, R11, 0x21, PT ;  /* 0x000000210b00780c */ /* 0x000fe20003f24270 */
[----:B------:R-:W-:Y:S01]  /*2120*/  FMUL.FTZ R75, R75, UR6 ;  /* 0x000000064b4b7c20 */ /* 0x000fe20008410000 */
[----:B--2---:R-:W-:Y:S01]  /*2130*/  FSEL R103, R40, -INF , P2 ;  /* 0xff80000028677808 */ /* 0x004fe20001000000 */
[----:B------:R-:W-:Y:S01]  /*2140*/  FMUL.FTZ R19, R46, UR6 ;  /* 0x000000062e137c20 */ /* 0x000fe20008410000 */
[----:B------:R-:W-:Y:S01]  /*2150*/  FMNMX.FTZ R10, R101, R10, !PT ;  /* 0x0000000a650a7209 */ /* 0x000fe20007810000 */
[----:B------:R-:W-:Y:S01]  /*2160*/  FMUL.FTZ R79, R79, UR6 ;  /* 0x000000064f4f7c20 */ /* 0x000fe20008410000 */
[----:B------:R-:W-:Y:S01]  /*2170*/  ISETP.GT.AND P2, PT, R11, 0x28, PT ;  /* 0x000000280b00780c */ /* 0x000fe20003f44270 */
[----:B------:R-:W2:Y:S01]  /*2180*/  MUFU.TANH R31, R57 ;  /* 0x00000039001f7308 */ /* 0x000ea20000002400 */
[----:B------:R-:W-:Y:S01]  /*2190*/  FSEL R105, R41, -INF , P1 ;  /* 0xff80000029697808 */ /* 0x000fe20000800000 */
[----:B------:R-:W-:Y:S01]  /*21a0*/  FMUL.FTZ R20, R50, UR6 ;  /* 0x0000000632147c20 */ /* 0x000fe20008410000 */
[----:B------:R-:W-:Y:S01]  /*21b0*/  FMNMX.FTZ R34, R103, R10, !PT ;  /* 0x0000000a67227209 */ /* 0x000fe20007810000 */
[----:B------:R-:W-:Y:S01]  /*21c0*/  FMUL.FTZ R10, R69, UR6 ;  /* 0x00000006450a7c20 */ /* 0x000fe20008410000 */
[----:B------:R-:W-:Y:S01]  /*21d0*/  ISETP.GT.AND P1, PT, R11, 0x29, PT ;  /* 0x000000290b00780c */ /* 0x000fe20003f24270 */
[----:B------:R-:W-:Y:S01]  /*21e0*/  FMUL.FTZ R83, R83, UR6 ;  /* 0x0000000653537c20 */ /* 0x000fe20008410000 */
[----:B---3--:R-:W-:Y:S01]  /*21f0*/  FSEL R107, R44, -INF , P2 ;  /* 0xff8000002c6b7808 */ /* 0x008fe20001000000 */
[----:B------:R4:W-:Y:S01]  /*2200*/  MUFU.TANH R47, R65 ;  /* 0x00000041002f7308 */ /* 0x0009e20000002400 */
[----:B------:R-:W-:Y:S01]  /*2210*/  FMNMX.FTZ R34, R105, R34, !PT ;  /* 0x0000002269227209 */ /* 0x000fe20007810000 */
[----:B------:R-:W-:Y:S01]  /*2220*/  FMUL.FTZ R22, R54, UR6 ;  /* 0x0000000636167c20 */ /* 0x000fe20008410000 */
[----:B------:R-:W-:Y:S01]  /*2230*/  ISETP.GT.AND P2, PT, R11, 0x30, PT ;  /* 0x000000300b00780c */ /* 0x000fe20003f44270 */
[----:B------:R-:W-:Y:S01]  /*2240*/  FMUL.FTZ R87, R87, UR6 ;  /* 0x0000000657577c20 */ /* 0x000fe20008410000 */
[----:B------:R-:W-:Y:S01]  /*2250*/  FSEL R109, R45, -INF , P1 ;  /* 0xff8000002d6d7808 */ /* 0x000fe20000800000 */
[----:B------:R-:W-:Y:S01]  /*2260*/  FMUL.FTZ R26, R58, UR6 ;  /* 0x000000063a1a7c20 */ /* 0x000fe20008410000 */
[----:B------:R-:W-:Y:S01]  /*2270*/  FMNMX.FTZ R34, R107, R34, !PT ;  /* 0x000000226b227209 */ /* 0x000fe20007810000 */
[----:B------:R-:W3:Y:S01]  /*2280*/  MUFU.TANH R27, R60 ;  /* 0x0000003c001b7308 */ /* 0x000ee20000002400 */
[----:B------:R-:W-:Y:S01]  /*2290*/  ISETP.GT.AND P1, PT, R11, 0x31, PT ;  /* 0x000000310b00780c */ /* 0x000fe20003f24270 */
[----:B------:R-:W-:Y:S01]  /*22a0*/  FMUL.FTZ R62, R62, UR6 ;  /* 0x000000063e3e7c20 */ /* 0x000fe20008410000 */
[----:B-1----:R-:W-:Y:S01]  /*22b0*/  FSEL R69, R48, -INF , P2 ;  /* 0xff80000030457808 */ /* 0x002fe20001000000 */
[----:B------:R-:W-:Y:S01]  /*22c0*/  FMUL.FTZ R66, R66, UR6 ;  /* 0x0000000642427c20 */ /* 0x000fe20008410000 */
[----:B------:R-:W-:Y:S01]  /*22d0*/  FMNMX.FTZ R34, R109, R34, !PT ;  /* 0x000000226d227209 */ /* 0x000fe20007810000 */
[----:B------:R-:W-:Y:S01]  /*22e0*/  FMUL.FTZ R70, R70, UR6 ;  /* 0x0000000646467c20 */ /* 0x000fe20008410000 */
[----:B------:R-:W-:Y:S01]  /*22f0*/  ISETP.GT.AND P2, PT, R11, 0x38, PT ;  /* 0x000000380b00780c */ /* 0x000fe20003f44270 */
[----:B------:R5:W1:Y:S01]  /*2300*/  MUFU.TANH R35, R61 ;  /* 0x0000003d00237308 */ /* 0x000a620000002400 */
[----:B----4-:R-:W-:Y:S01]  /*2310*/  FSEL R65, R49, -INF , P1 ;  /* 0xff80000031417808 */ /* 0x010fe20000800000 */
[----:B------:R-:W-:Y:S01]  /*2320*/  FMUL.FTZ R74, R74, UR6 ;  /* 0x000000064a4a7c20 */ /* 0x000fe20008410000 */
[----:B------:R-:W-:Y:S01]  /*2330*/  FMNMX.FTZ R34, R69, R34, !PT ;  /* 0x0000002245227209 */ /* 0x000fe20007810000 */
[----:B------:R-:W-:Y:S01]  /*2340*/  FMUL.FTZ R78, R78, UR6 ;  /* 0x000000064e4e7c20 */ /* 0x000fe20008410000 */
[----:B------:R-:W-:Y:S01]  /*2350*/  ISETP.GT.AND P1, PT, R11, 0x39, PT ;  /* 0x000000390b00780c */ /* 0x000fe20003f24270 */
[----:B------:R-:W-:Y:S01]  /*2360*/  FMUL.FTZ R82, R82, UR6 ;  /* 0x0000000652527c20 */ /* 0x000fe20008410000 */
[----:B------:R-:W-:Y:S01]  /*2370*/  FMNMX.FTZ R34, R65, R34, !PT ;  /* 0x0000002241227209 */ /* 0x000fe20007810000 */
[----:B------:R-:W4:Y:S01]  /*2380*/  MUFU.TANH R29, R64 ;  /* 0x00000040001d7308 */ /* 0x000f220000002400 */
[----:B-----5:R-:W-:Y:S01]  /*2390*/  FSEL R61, R52, -INF , P2 ;  /* 0xff800000343d7808 */ /* 0x020fe20001000000 */
[----:B------:R-:W-:Y:S01]  /*23a0*/  FMUL.FTZ R86, R86, UR6 ;  /* 0x0000000656567c20 */ /* 0x000fe20008410000 */
[----:B------:R-:W-:Y:S01]  /*23b0*/  ISETP.GT.AND P2, PT, R11, 0x40, PT ;  /* 0x000000400b00780c */ /* 0x000fe20003f44270 */
[----:B------:R-:W-:Y:S01]  /*23c0*/  @UP0 ULDC UR11, c[0x0][0x450] ;  /* 0x00011400000b0ab9 */ /* 0x000fe20000000800 */
[----:B0-----:R-:W-:Y:S01]  /*23d0*/  FSEL R59, R53, -INF , P1 ;  /* 0xff800000353b7808 */ /* 0x001fe20000800000 */
[----:B------:R-:W-:Y:S01]  /*23e0*/  UIMAD UR7, UR38, UR7, -UR10 ;  /* 0x00000007260772a4 */ /* 0x000fe2000f8e0a0a */
[----:B------:R-:W-:Y:S01]  /*23f0*/  FMNMX.FTZ R34, R61, R34, !PT ;  /* 0x000000223d227209 */ /* 0x000fe20007810000 */
[----:B------:R-:W0:Y:S01]  /*2400*/  MUFU.TANH R51, R68 ;  /* 0x0000004400337308 */ /* 0x000e220000002400 */
[----:B------:R-:W-:Y:S01]  /*2410*/  ISETP.GT.AND P1, PT, R11, 0x41, PT ;  /* 0x000000410b00780c */ /* 0x000fe20003f24270 */
[----:B------:R-:W-:Y:S01]  /*2420*/  UIADD3 UR54, UR47, -0x2, URZ ;  /* 0xfffffffe2f367890 */ /* 0x000fe2000fffe03f */
[----:B------:R-:W-:Y:S01]  /*2430*/  FSEL R57, R56, -INF , P2 ;  /* 0xff80000038397808 */ /* 0x000fe20001000000 */
[----:B------:R-:W-:Y:S01]  /*2440*/  UIADD3 UR6, UR41, 0x28840, URZ ;  /* 0x0002884029067890 */ /* 0x000fe2000fffe03f */
[----:B------:R-:W-:Y:S01]  /*2450*/  FMNMX.FTZ R34, R59, R34, !PT ;  /* 0x000000223b227209 */ /* 0x000fe20007810000 */
[----:B------:R-:W-:Y:S01]  /*2460*/  UMOV UR47, URZ ;  /* 0x0000003f002f7c82 */ /* 0x000fe20008000000 */
[----:B------:R-:W-:Y:S01]  /*2470*/  ISETP.GT.AND P2, PT, R11, 0x48, PT ;  /* 0x000000480b00780c */ /* 0x000fe20003f44270 */
[----:B------:R-:W5:Y:S01]  /*2480*/  MUFU.TANH R10, R10 ;  /* 0x0000000a000a7308 */ /* 0x000f620000002400 */
[----:B--2---:R-:W-:Y:S01]  /*2490*/  FSEL R49, R31, -INF , P1 ;  /* 0xff8000001f317808 */ /* 0x004fe20000800000 */
[----:B------:R-:W-:Y:S01]  /*24a0*/  UPRMT UR6, UR43, 0x654, UR6 ;  /* 0x000006542b067896 */ /* 0x000fe20008000006 */
[----:B------:R-:W-:-:S02]  /*24b0*/  FMNMX.FTZ R34, R57, R34, !PT ;  /* 0x0000002239227209 */ /* 0x000fc40007810000 */
[----:B------:R-:W-:Y:S02]  /*24c0*/  CS2R R150, SRZ ;  /* 0x0000000000967805 */ /* 0x000fe4000001ff00 */
[----:B------:R-:W-:Y:S02]  /*24d0*/  ISETP.GT.AND P1, PT, R11, 0x49, PT ;  /* 0x000000490b00780c */ /* 0x000fe40003f24270 */
[----:B------:R-:W-:Y:S02]  /*24e0*/  CS2R R148, SRZ ;  /* 0x0000000000947805 */ /* 0x000fe4000001ff00 */
[----:B---3--:R-:W-:Y:S01]  /*24f0*/  FSEL R27, R27, -INF , P2 ;  /* 0xff8000001b1b7808 */ /* 0x008fe20001000000 */
[----:B------:R-:W2:Y:S01]  /*2500*/  MUFU.TANH R55, R72 ;  /* 0x0000004800377308 */ /* 0x000ea20000002400 */
[----:B------:R-:W-:Y:S02]  /*2510*/  FMNMX.FTZ R34, R49, R34, !PT ;  /* 0x0000002231227209 */ /* 0x000fe40007810000 */
[----:B------:R-:W-:-:S02]  /*2520*/  CS2R R146, SRZ ;  /* 0x0000000000927805 */ /* 0x000fc4000001ff00 */
[----:B------:R-:W-:Y:S01]  /*2530*/  ISETP.GT.AND P2, PT, R11, 0x50, PT ;  /* 0x000000500b00780c */ /* 0x000fe20003f44270 */
[----:B------:R-:W-:Y:S01]  /*2540*/  SYNCS.ARRIVE.TRANS64.RED.A1T0 RZ, [UR6], RZ ;  /* 0x000000ffffff79a7 */ /* 0x000fe20008100406 */
[----:B-1----:R-:W-:Y:S02]  /*2550*/  FSEL R33, R35, -INF , P1 ;  /* 0xff80000023217808 */ /* 0x002fe40000800000 */
[----:B------:R-:W-:Y:S02]  /*2560*/  CS2R R144, SRZ ;  /* 0x0000000000907805 */ /* 0x000fe4000001ff00 */
[----:B------:R-:W-:Y:S01]  /*2570*/  FMNMX.FTZ R34, R27, R34, !PT ;  /* 0x000000221b227209 */ /* 0x000fe20007810000 */
[----:B------:R-:W1:Y:S01]  /*2580*/  MUFU.TANH R73, R73 ;  /* 0x0000004900497308 */ /* 0x000e620000002400 */
[----:B------:R-:W-:Y:S02]  /*2590*/  ISETP.GT.AND P1, PT, R11, 0x51, PT ;  /* 0x000000510b00780c */ /* 0x000fe40003f24270 */
[----:B------:R-:W-:-:S02]  /*25a0*/  CS2R R142, SRZ ;  /* 0x00000000008e7805 */ /* 0x000fc4000001ff00 */
[----:B----4-:R-:W-:Y:S02]  /*25b0*/  FSEL R29, R29, -INF , P2 ;  /* 0xff8000001d1d7808 */ /* 0x010fe40001000000 */
[----:B------:R-:W-:Y:S02]  /*25c0*/  CS2R R140, SRZ ;  /* 0x00000000008c7805 */ /* 0x000fe4000001ff00 */
[----:B------:R-:W-:Y:S02]  /*25d0*/  FMNMX.FTZ R34, R33, R34, !PT ;  /* 0x0000002221227209 */ /* 0x000fe40007810000 */
[----:B------:R-:W-:Y:S02]  /*25e0*/  CS2R R138, SRZ ;  /* 0x00000000008a7805 */ /* 0x000fe4000001ff00 */
[----:B------:R-:W-:Y:S01]  /*25f0*/  ISETP.GT.AND P2, PT, R11, 0x58, PT ;  /* 0x000000580b00780c */ /* 0x000fe20003f44270 */
[----:B------:R-:W3:Y:S01]  /*2600*/  MUFU.TANH R39, R76 ;  /* 0x0000004c00277308 */ /* 0x000ee20000002400 */
[----:B------:R-:W-:-:S02]  /*2610*/  FSEL R47, R47, -INF , P1 ;  /* 0xff8000002f2f7808 */ /* 0x000fc40000800000 */
[----:B------:R-:W-:Y:S02]  /*2620*/  CS2R R136, SRZ ;  /* 0x0000000000887805 */ /* 0x000fe4000001ff00 */
[----:B------:R-:W-:Y:S02]  /*2630*/  FMNMX.FTZ R34, R29, R34, !PT ;  /* 0x000000221d227209 */ /* 0x000fe40007810000 */
[----:B------:R-:W-:Y:S02]  /*2640*/  CS2R R134, SRZ ;  /* 0x0000000000867805 */ /* 0x000fe4000001ff00 */
[----:B------:R-:W-:Y:S02]  /*2650*/  ISETP.GT.AND P1, PT, R11, 0x59, PT ;  /* 0x000000590b00780c */ /* 0x000fe40003f24270 */
[----:B------:R-:W-:Y:S02]  /*2660*/  CS2R R132, SRZ ;  /* 0x0000000000847805 */ /* 0x000fe4000001ff00 */
[----:B0-----:R-:W-:Y:S01]  /*2670*/  FSEL R51, R51, -INF , P2 ;  /* 0xff80000033337808 */ /* 0x001fe20001000000 */
[----:B------:R-:W0:Y:S01]  /*2680*/  MUFU.TANH R45, R77 ;  /* 0x0000004d002d7308 */ /* 0x000e220000002400 */
[----:B------:R-:W-:-:S02]  /*2690*/  FMNMX.FTZ R34, R47, R34, !PT ;  /* 0x000000222f227209 */ /* 0x000fc40007810000 */
[----:B------:R-:W-:Y:S02]  /*26a0*/  CS2R R130, SRZ ;  /* 0x0000000000827805 */ /* 0x000fe4000001ff00 */
[----:B------:R-:W-:Y:S02]  /*26b0*/  ISETP.GT.AND P2, PT, R11, 0x60, PT ;  /* 0x000000600b00780c */ /* 0x000fe40003f44270 */
[----:B------:R-:W-:Y:S02]  /*26c0*/  CS2R R128, SRZ ;  /* 0x0000000000807805 */ /* 0x000fe4000001ff00 */
[----:B-----5:R-:W-:Y:S02]  /*26d0*/  FSEL R53, R10, -INF , P1 ;  /* 0xff8000000a357808 */ /* 0x020fe40000800000 */
[----:B------:R-:W-:Y:S02]  /*26e0*/  CS2R R126, SRZ ;  /* 0x00000000007e7805 */ /* 0x000fe4000001ff00 */
[----:B------:R-:W-:Y:S01]  /*26f0*/  FMNMX.FTZ R34, R51, R34, !PT ;  /* 0x0000002233227209 */ /* 0x000fe20007810000 */
[----:B------:R-:W4:Y:S01]  /*2700*/  MUFU.TANH R41, R80 ;  /* 0x0000005000297308 */ /* 0x000f220000002400 */
[----:B------:R-:W-:-:S02]  /*2710*/  ISETP.GT.AND P1, PT, R11, 0x61, PT ;  /* 0x000000610b00780c */ /* 0x000fc40003f24270 */
[----:B------:R-:W-:Y:S02]  /*2720*/  CS2R R124, SRZ ;  /* 0x00000000007c7805 */ /* 0x000fe4000001ff00 */
[----:B--2---:R-:W-:Y:S02]  /*2730*/  FSEL R55, R55, -INF , P2 ;  /* 0xff80000037377808 */ /* 0x004fe40001000000 */
[----:B------:R-:W-:Y:S02]  /*2740*/  CS2R R122, SRZ ;  /* 0x00000000007a7805 */ /* 0x000fe4000001ff00 */
[----:B------:R-:W-:Y:S02]  /*2750*/  FMNMX.FTZ R34, R53, R34, !PT ;  /* 0x0000002235227209 */ /* 0x000fe40007810000 */
[----:B------:R-:W-:Y:S02]  /*2760*/  CS2R R120, SRZ ;  /* 0x0000000000787805 */ /* 0x000fe4000001ff00 */
[----:B------:R-:W-:Y:S01]  /*2770*/  ISETP.GT.AND P2, PT, R11, 0x68, PT ;  /* 0x000000680b00780c */ /* 0x000fe20003f44270 */
[----:B------:R-:W2:Y:S01]  /*2780*/  MUFU.TANH R43, R81 ;  /* 0x00000051002b7308 */ /* 0x000ea20000002400 */
[----:B-1----:R-:W-:-:S02]  /*2790*/  FSEL R35, R73, -INF , P1 ;  /* 0xff80000049237808 */ /* 0x002fc40000800000 */
[----:B------:R-:W-:Y:S02]  /*27a0*/  CS2R R118, SRZ ;  /* 0x0000000000767805 */ /* 0x000fe4000001ff00 */
[----:B------:R-:W-:Y:S02]  /*27b0*/  FMNMX.FTZ R34, R55, R34, !PT ;  /* 0x0000002237227209 */ /* 0x000fe40007810000 */
[----:B------:R-:W-:Y:S02]  /*27c0*/  ISETP.GT.AND P1, PT, R11, 0x69, PT ;  /* 0x000000690b00780c */ /* 0x000fe40003f24270 */
[----:B---3--:R-:W-:Y:S01]  /*27d0*/  FSEL R39, R39, -INF , P2 ;  /* 0xff80000027277808 */ /* 0x008fe20001000000 */
[----:B------:R-:W1:Y:S01]  /*27e0*/  MUFU.TANH R37, R84 ;  /* 0x0000005400257308 */ /* 0x000e620000002400 */
[----:B------:R-:W-:Y:S02]  /*27f0*/  FMNMX.FTZ R34, R35, R34, !PT ;  /* 0x0000002223227209 */ /* 0x000fe40007810000 */
[----:B------:R-:W-:-:S02]  /*2800*/  ISETP.GT.AND P2, PT, R11, 0x70, PT ;  /* 0x000000700b00780c */ /* 0x000fc40003f44270 */
[----:B0-----:R-:W-:Y:S02]  /*2810*/  FSEL R45, R45, -INF , P1 ;  /* 0xff8000002d2d7808 */ /* 0x001fe40000800000 */
[----:B------:R-:W-:Y:S01]  /*2820*/  FMNMX.FTZ R34, R39, R34, !PT ;  /* 0x0000002227227209 */ /* 0x000fe20007810000 */
[----:B------:R-:W0:Y:S01]  /*2830*/  MUFU.TANH R31, R85 ;  /* 0x00000055001f7308 */ /* 0x000e220000002400 */
[----:B------:R-:W-:Y:S02]  /*2840*/  ISETP.GT.AND P1, PT, R11, 0x71, PT ;  /* 0x000000710b00780c */ /* 0x000fe40003f24270 */
[----:B----4-:R-:W-:Y:S02]  /*2850*/  FSEL R41, R41, -INF , P2 ;  /* 0xff80000029297808 */ /* 0x010fe40001000000 */
[----:B------:R-:W-:Y:S02]  /*2860*/  FMNMX.FTZ R34, R45, R34, !PT ;  /* 0x000000222d227209 */ /* 0x000fe40007810000 */
[----:B------:R-:W-:Y:S01]  /*2870*/  ISETP.GT.AND P2, PT, R11, 0x78, PT ;  /* 0x000000780b00780c */ /* 0x000fe20003f44270 */
[----:B------:R-:W-:Y:S01]  /*2880*/  MUFU.TANH R0, R0 ;  /* 0x0000000000007308 */ /* 0x000fe20000002400 */
[----:B--2---:R-:W-:-:S02]  /*2890*/  FSEL R43, R43, -INF , P1 ;  /* 0xff8000002b2b7808 */ /* 0x004fc40000800000 */
[----:B------:R-:W-:Y:S02]  /*28a0*/  FMNMX.FTZ R34, R41, R34, !PT ;  /* 0x0000002229227209 */ /* 0x000fe40007810000 */
[----:B------:R-:W-:Y:S02]  /*28b0*/  ISETP.GT.AND P1, PT, R11, 0x79, PT ;  /* 0x000000790b00780c */ /* 0x000fe40003f24270 */
[----:B-1----:R-:W-:Y:S01]  /*28c0*/  FSEL R37, R37, -INF , P2 ;  /* 0xff80000025257808 */ /* 0x002fe20001000000 */
[----:B------:R-:W-:Y:S01]  /*28d0*/  MUFU.TANH R3, R3 ;  /* 0x0000000300037308 */ /* 0x000fe20000002400 */
[----:B------:R-:W-:Y:S02]  /*28e0*/  FMNMX.FTZ R34, R43, R34, !PT ;  /* 0x000000222b227209 */ /* 0x000fe40007810000 */
[----:B0-----:R-:W-:Y:S02]  /*28f0*/  FSEL R31, R31, -INF , P1 ;  /* 0xff8000001f1f7808 */ /* 0x001fe40000800000 */
[----:B------:R-:W-:-:S02]  /*2900*/  FMNMX.FTZ R34, R37, R34, !PT ;  /* 0x0000002225227209 */ /* 0x000fc40007810000 */
[----:B------:R-:W-:Y:S01]  /*2910*/  IADD3 R23, R23, -UR10, R30 ;  /* 0x8000000a17177c10 */ /* 0x000fe2000fffe01e */
[----:B------:R-:W0:Y:S01]  /*2920*/  MUFU.TANH R9, R9 ;  /* 0x0000000900097308 */ /* 0x000e220000002400 */
[----:B------:R-:W-:Y:S02]  /*2930*/  FMNMX.FTZ R34, R31, R34, !PT ;  /* 0x000000221f227209 */ /* 0x000fe40007810000 */
[----:B------:R-:W-:-:S03]  /*2940*/  VIMNMX R28, R28, R23, PT ;  /* 0x000000171c1c7248 */ /* 0x000fc60003fe0100 */
[----:B------:R-:W1:Y:S01]  /*2950*/  SHFL.BFLY PT, R11, R34, 0x2, 0x1f ;  /* 0x0c401f00220b7f89 */ /* 0x000e6200000e0000 */
[C---:B------:R-:W-:Y:S01]  /*2960*/  ISETP.GT.AND P2, PT, R28.reuse, 0x1, PT ;  /* 0x000000011c00780c */ /* 0x040fe20003f44270 */
[----:B------:R-:W2:Y:S01]  /*2970*/  MUFU.TANH R8, R8 ;  /* 0x0000000800087308 */ /* 0x000ea20000002400 */
[----:B------:R-:W-:-:S07]  /*2980*/  ISETP.GT.AND P3, PT, R28, 0x8, PT ;  /* 0x000000081c00780c */ /* 0x000fce0003f64270 */
[----:B------:R-:W3:Y:S08]  /*2990*/  MUFU.TANH R12, R12 ;  /* 0x0000000c000c7308 */ /* 0x000ef00000002400 */
[----:B------:R-:W-:Y:S01]  /*29a0*/  MUFU.TANH R36, R63 ;  /* 0x0000003f00247308 */ /* 0x000fe20000002400 */
[----:B-1----:R-:W-:-:S07]  /*29b0*/  FMNMX.FTZ R10, R34, R11, !PT ;  /* 0x0000000b220a7209 */ /* 0x002fce0007810000 */
[----:B------:R-:W1:Y:S01]  /*29c0*/  MUFU.TANH R13, R13 ;  /* 0x0000000d000d7308 */ /* 0x000e620000002400 */
[----:B------:R-:W4:Y:S07]  /*29d0*/  SHFL.BFLY PT, R11, R10, 0x1, 0x1f ;  /* 0x0c201f000a0b7f89 */ /* 0x000f2e00000e0000 */
[----:B------:R-:W5:Y:S08]  /*29e0*/  MUFU.TANH R15, R15 ;  /* 0x0000000f000f7308 */ /* 0x000f700000002400 */
[----:B------:R0:W-:Y:S08]  /*29f0*/  MUFU.TANH R38, R67 ;  /* 0x0000004300267308 */ /* 0x0001f00000002400 */
[----:B------:R-:W-:Y:S01]  /*2a00*/  MUFU.TANH R14, R14 ;  /* 0x0000000e000e7308 */ /* 0x000fe20000002400 */
[----:B0-----:R-:W-:-:S02]  /*2a10*/  FSEL R67, R9, -INF , P3 ;  /* 0xff80000009437808 */ /* 0x001fc40001800000 */
[----:B----4-:R-:W-:Y:S01]  /*2a20*/  FMNMX.FTZ R11, R10, R11, !PT ;  /* 0x0000000b0a0b7209 */ /* 0x010fe20007810000 */
[----:B------:R-:W-:Y:S01]  /*2a30*/  IMAD.U32 R10, RZ, RZ, UR4 ;  /* 0x00000004ff0a7e24 */ /* 0x000fe2000f8e00ff */
[----:B------:R-:W-:Y:S02]  /*2a40*/  @UP0 ULDC UR4, c[0x0][0x44c] ;  /* 0x0001130000040ab9 */ /* 0x000fe40000000800 */
[C---:B------:R-:W-:Y:S01]  /*2a50*/  FSETP.NEU.FTZ.AND P1, PT, R11.reuse, -INF , PT ;  /* 0xff8000000b00780b */ /* 0x040fe20003f3d000 */
[----:B------:R-:W-:Y:S01]  /*2a60*/  FMUL.FTZ R34, R11, R10 ;  /* 0x0000000a0b227220 */ /* 0x000fe20000410000 */
[----:B------:R2:W-:Y:S01]  /*2a70*/  MUFU.TANH R40, R71 ;  /* 0x0000004700287308 */ /* 0x0005e20000002400 */
[----:B------:R-:W-:-:S03]  /*2a80*/  UIMAD.WIDE.U32 UR4, UR48, UR4, URZ ;  /* 0x00000004300472a5 */ /* 0x000fc6000f8e003f */
[----:B------:R-:W-:Y:S01]  /*2a90*/  FSEL R34, R34, RZ, P1 ;  /* 0x000000ff22227208 */ /* 0x000fe20000800000 */
[----:B------:R-:W-:Y:S01]  /*2aa0*/  @UP0 USHF.R.U32.HI UR48, URZ, UR11, UR5 ;  /* 0x0000000b3f300299 */ /* 0x000fe20008011605 */
[----:B------:R-:W-:Y:S02]  /*2ab0*/  ISETP.GT.AND P1, PT, R28, RZ, PT ;  /* 0x000000ff1c00720c */ /* 0x000fe40003f24270 */
[----:B------:R-:W0:Y:S01]  /*2ac0*/  MUFU.TANH R16, R16 ;  /* 0x0000001000107308 */ /* 0x000e220000002400 */
[-CC-:B------:R-:W-:Y:S01]  /*2ad0*/  FFMA.FTZ R180, R89, R10.reuse, -R34.reuse ;  /* 0x0000000a59b47223 */ /* 0x180fe20000010822 */
[----:B------:R-:W-:Y:S01]  /*2ae0*/  FSEL R63, R0, -INF , P1 ;  /* 0xff800000003f7808 */ /* 0x000fe20000800000 */
[-CC-:B------:R-:W-:Y:S01]  /*2af0*/  FFMA.FTZ R182, R91, R10.reuse, -R34.reuse ;  /* 0x0000000a5bb67223 */ /* 0x180fe20000010822 */
[----:B------:R-:W-:Y:S01]  /*2b00*/  FSEL R0, R3, -INF , P2 ;  /* 0xff80000003007808 */ /* 0x000fe20001000000 */
[-CC-:B------:R-:W-:Y:S01]  /*2b10*/  FFMA.FTZ R3, R93, R10.reuse, -R34.reuse ;  /* 0x0000000a5d037223 */ /* 0x180fe20000010822 */
[C---:B------:R-:W-:Y:S01]  /*2b20*/  ISETP.GT.AND P1, PT, R28.reuse, 0x9, PT ;  /* 0x000000091c00780c */ /* 0x040fe20003f24270 */
[--C-:B------:R-:W-:Y:S01]  /*2b30*/  FFMA.FTZ R176, R95, R10, -R34.reuse ;  /* 0x0000000a5fb07223 */ /* 0x100fe20000010822 */
[----:B------:R-:W-:Y:S01]  /*2b40*/  FMNMX.FTZ R30, R63, R0, !PT ;  /* 0x000000003f1e7209 */ /* 0x000fe20007810000 */
[----:B------:R-:W-:Y:S01]  /*2b50*/  MUFU.TANH R17, R17 ;  /* 0x0000001100117308 */ /* 0x000fe20000002400 */
[----:B------:R-:W-:Y:S01]  /*2b60*/  ISETP.GT.AND P2, PT, R28, 0x10, PT ;  /* 0x000000101c00780c */ /* 0x000fe20003f44270 */
[-CC-:B------:R-:W-:Y:S01]  /*2b70*/  FFMA.FTZ R9, R97, R10.reuse, -R34.reuse ;  /* 0x0000000a61097223 */ /* 0x180fe20000010822 */
[----:B--2---:R-:W-:Y:S01]  /*2b80*/  FSEL R71, R8, -INF , P1 ;  /* 0xff80000008477808 */ /* 0x004fe20000800000 */
[--C-:B------:R-:W-:Y:S01]  /*2b90*/  FFMA.FTZ R178, R99, R10, -R34.reuse ;  /* 0x0000000a63b27223 */ /* 0x100fe20000010822 */
[----:B------:R-:W-:Y:S01]  /*2ba0*/  FMNMX.FTZ R30, R67, R30, !PT ;  /* 0x0000001e431e7209 */ /* 0x000fe20007810000 */
[-CC-:B------:R-:W-:Y:S01]  /*2bb0*/  FFMA.FTZ R172, R103, R10.reuse, -R34.reuse ;  /* 0x0000000a67ac7223 */ /* 0x180fe20000010822 */
[----:B------:R-:W-:Y:S01]  /*2bc0*/  ISETP.GT.AND P1, PT, R28, 0x11, PT ;  /* 0x000000111c00780c */ /* 0x000fe20003f24270 */
[----:B------:R1:W-:Y:S01]  /*2bd0*/  MUFU.TANH R42, R75 ;  /* 0x0000004b002a7308 */ /* 0x0003e20000002400 */
[----:B---3--:R-:W-:Y:S01]  /*2be0*/  FSEL R73, R12, -INF , P2 ;  /* 0xff8000000c497808 */ /* 0x008fe20001000000 */
[--C-:B------:R-:W-:Y:S01]  /*2bf0*/  FFMA.FTZ R168, R69, R10, -R34.reuse ;  /* 0x0000000a45a87223 */ /* 0x100fe20000010822 */
[----:B------:R-:W-:Y:S01]  /*2c00*/  FMNMX.FTZ R30, R71, R30, !PT ;  /* 0x0000001e471e7209 */ /* 0x000fe20007810000 */
[-CC-:B------:R-:W-:Y:S01]  /*2c10*/  FFMA.FTZ R174, R107, R10.reuse, -R34.reuse ;  /* 0x0000000a6bae7223 */ /* 0x180fe20000010822 */
[C---:B------:R-:W-:Y:S01]  /*2c20*/  ISETP.GT.AND P2, PT, R28.reuse, 0x18, PT ;  /* 0x000000181c00780c */ /* 0x040fe20003f44270 */
[--C-:B------:R-:W-:Y:S01]  /*2c30*/  FFMA.FTZ R170, R61, R10, -R34.reuse ;  /* 0x0000000a3daa7223 */ /* 0x100fe20000010822 */
[----:B------:R-:W-:Y:S01]  /*2c40*/  FMNMX.FTZ R30, R73, R30, !PT ;  /* 0x0000001e491e7209 */ /* 0x000fe20007810000 */
[----:B------:R-:W2:Y:S01]  /*2c50*/  MUFU.TANH R19, R19 ;  /* 0x0000001300137308 */ /* 0x000ea20000002400 */
[----:B-1----:R-:W-:Y:S01]  /*2c60*/  FSEL R75, R13, -INF , P1 ;  /* 0xff8000000d4b7808 */ /* 0x002fe20000800000 */
[-CC-:B------:R-:W-:Y:S01]  /*2c70*/  FFMA.FTZ R8, R57, R10.reuse, -R34.reuse ;  /* 0x0000000a39087223 */ /* 0x180fe20000010822 */
[C---:B------:R-:W-:Y:S01]  /*2c80*/  ISETP.GT.AND P1, PT, R28.reuse, 0x19, PT ;  /* 0x000000191c00780c */ /* 0x040fe20003f24270 */
[-CC-:B------:R-:W-:Y:S01]  /*2c90*/  FFMA.FTZ R12, R49, R10.reuse, -R34.reuse ;  /* 0x0000000a310c7223 */ /* 0x180fe20000010822 */
[----:B-----5:R-:W-:Y:S01]  /*2ca0*/  FSEL R77, R15, -INF , P2 ;  /* 0xff8000000f4d7808 */ /* 0x020fe20001000000 */
[--C-:B------:R-:W-:Y:S01]  /*2cb0*/  FFMA.FTZ R15, R101, R10, -R34.reuse ;  /* 0x0000000a650f7223 */ /* 0x100fe20000010822 */
[----:B------:R-:W-:Y:S01]  /*2cc0*/  FMNMX.FTZ R30, R75, R30, !PT ;  /* 0x0000001e4b1e7209 */ /* 0x000fe20007810000 */
[----:B------:R-:W-:Y:S01]  /*2cd0*/  MUFU.TANH R18, R18 ;  /* 0x0000001200127308 */ /* 0x000fe20000002400 */
[----:B------:R-:W-:Y:S01]  /*2ce0*/  ISETP.GT.AND P2, PT, R28, 0x20, PT ;  /* 0x000000201c00780c */ /* 0x000fe20003f44270 */
[--C-:B------:R-:W-:Y:S01]  /*2cf0*/  FFMA.FTZ R32, R32, R10, -R34.reuse ;  /* 0x0000000a20207223 */ /* 0x100fe20000010822 */
[----:B------:R-:W-:Y:S01]  /*2d00*/  FMNMX.FTZ R30, R77, R30, !PT ;  /* 0x0000001e4d1e7209 */ /* 0x000fe20007810000 */
[-CC-:B------:R-:W-:Y:S01]  /*2d10*/  FFMA.FTZ R31, R31, R10.reuse, -R34.reuse ;  /* 0x0000000a1f1f7223 */ /* 0x180fe20000010822 */
[----:B0-----:R-:W-:Y:S01]  /*2d20*/  FSEL R81, R16, -INF , P2 ;  /* 0xff80000010517808 */ /* 0x001fe20001000000 */
[-CC-:B------:R-:W-:Y:S01]  /*2d30*/  FFMA.FTZ R33, R33, R10.reuse, -R34.reuse ;  /* 0x0000000a21217223 */ /* 0x180fe20000010822 */
[C---:B------:R-:W-:Y:S01]  /*2d40*/  ISETP.GT.AND P2, PT, R28.reuse, 0x28, PT ;  /* 0x000000281c00780c */ /* 0x040fe20003f44270 */
[----:B------:R0:W-:Y:S01]  /*2d50*/  MUFU.TANH R44, R79 ;  /* 0x0000004f002c7308 */ /* 0x0001e20000002400 */
[-CC-:B------:R-:W-:Y:S01]  /*2d60*/  FFMA.FTZ R27, R27, R10.reuse, -R34.reuse ;  /* 0x0000000a1b1b7223 */ /* 0x180fe20000010822 */
[-CC-:B------:R-:W-:Y:S01]  /*2d70*/  FFMA.FTZ R29, R29, R10.reuse, -R34.reuse ;  /* 0x0000000a1d1d7223 */ /* 0x180fe20000010822 */
[----:B--2---:R-:W-:Y:S01]  /*2d80*/  FSEL R85, R19, -INF , P2 ;  /* 0xff80000013557808 */ /* 0x004fe20001000000 */
[-CC-:B------:R-:W-:Y:S01]  /*2d90*/  FFMA.FTZ R19, R109, R10.reuse, -R34.reuse ;  /* 0x0000000a6d137223 */ /* 0x180fe20000010822 */
[----:B------:R-:W-:Y:S01]  /*2da0*/  ISETP.GT.AND P2, PT, R28, 0x30, PT ;  /* 0x000000301c00780c */ /* 0x000fe20003f44270 */
[-CC-:B------:R-:W-:Y:S01]  /*2db0*/  FFMA.FTZ R47, R47, R10.reuse, -R34.reuse ;  /* 0x0000000a2f2f7223 */ /* 0x180fe20000010822 */
[-CC-:B------:R-:W-:Y:S01]  /*2dc0*/  FFMA.FTZ R51, R51, R10.reuse, -R34.reuse ;  /* 0x0000000a33337223 */ /* 0x180fe20000010822 */
[----:B------:R-:W1:Y:S01]  /*2dd0*/  MUFU.TANH R20, R20 ;  /* 0x0000001400147308 */ /* 0x000e620000002400 */
[----:B0-----:R-:W-:Y:S01]  /*2de0*/  FSEL R79, R14, -INF , P1 ;  /* 0xff8000000e4f7808 */ /* 0x001fe20000800000 */
[-CC-:B------:R-:W-:Y:S01]  /*2df0*/  FFMA.FTZ R53, R53, R10.reuse, -R34.reuse ;  /* 0x0000000a35357223 */ /* 0x180fe20000010822 */
[----:B------:R-:W-:Y:S01]  /*2e00*/  ISETP.GT.AND P1, PT, R28, 0x21, PT ;  /* 0x000000211c00780c */ /* 0x000fe20003f24270 */
[--C-:B------:R-:W-:Y:S01]  /*2e10*/  FFMA.FTZ R55, R55, R10, -R34.reuse ;  /* 0x0000000a37377223 */ /* 0x100fe20000010822 */
[----:B------:R-:W-:Y:S01]  /*2e20*/  FMNMX.FTZ R30, R79, R30, !PT ;  /* 0x0000001e4f1e7209 */ /* 0x000fe20007810000 */
[-CC-:B------:R-:W-:Y:S01]  /*2e30*/  FFMA.FTZ R35, R35, R10.reuse, -R34.reuse ;  /* 0x0000000a23237223 */ /* 0x180fe20000010822 */
[--C-:B------:R-:W-:Y:S01]  /*2e40*/  FFMA.FTZ R39, R39, R10, -R34.reuse ;  /* 0x0000000a27277223 */ /* 0x100fe20000010822 */
[----:B------:R-:W-:Y:S01]  /*2e50*/  MUFU.TANH R21, R21 ;  /* 0x0000001500157308 */ /* 0x000fe20000002400 */
[----:B------:R-:W-:Y:S01]  /*2e60*/  FMNMX.FTZ R30, R81, R30, !PT ;  /* 0x0000001e511e7209 */ /* 0x000fe20007810000 */
[-CC-:B------:R-:W-:Y:S01]  /*2e70*/  FFMA.FTZ R45, R45, R10.reuse, -R34.reuse ;  /* 0x0000000a2d2d7223 */ /* 0x180fe20000010822 */
[-CC-:B------:R-:W-:Y:S01]  /*2e80*/  FFMA.FTZ R41, R41, R10.reuse, -R34.reuse ;  /* 0x0000000a29297223 */ /* 0x180fe20000010822 */
[-CC-:B------:R-:W-:Y:S01]  /*2e90*/  FFMA.FTZ R43, R43, R10.reuse, -R34.reuse ;  /* 0x0000000a2b2b7223 */ /* 0x180fe20000010822 */
[----:B------:R-:W-:Y:S01]  /*2ea0*/  FFMA.FTZ R37, R37, R10, -R34 ;  /* 0x0000000a25257223 */ /* 0x000fe20000010822 */
[----:B------:R-:W-:-:S02]  /*2eb0*/  UIADD3 UR7, UR7, UR48, URZ ;  /* 0x0000003007077290 */ /* 0x000fc4000fffe03f */
[----:B------:R0:W-:Y:S01]  /*2ec0*/  MUFU.TANH R46, R83 ;  /* 0x00000053002e7308 */ /* 0x0001e20000002400 */
[----:B-1----:R-:W-:Y:S01]  /*2ed0*/  FSEL R89, R20, -INF , P2 ;  /* 0xff80000014597808 */ /* 0x002fe20001000000 */
[----:B------:R-:W-:Y:S01]  /*2ee0*/  USHF.R.S32.HI UR4, URZ, 0x1f, UR7 ;  /* 0x0000001f3f047899 */ /* 0x000fe20008011407 */
[C---:B------:R-:W-:Y:S01]  /*2ef0*/  ISETP.GT.AND P2, PT, R28.reuse, 0x38, PT ;  /* 0x000000381c00780c */ /* 0x040fe20003f44270 */
[----:B------:R-:W-:Y:S02]  /*2f00*/  UMOV UR48, URZ ;  /* 0x0000003f00307c82 */ /* 0x000fe40008000000 */
[----:B------:R-:W-:Y:S02]  /*2f10*/  ULEA.HI UR4, UR4, UR7, URZ, 0x7 ;  /* 0x0000000704047291 */ /* 0x000fe4000f8f383f */
[----:B------:R-:W1:Y:S01]  /*2f20*/  MUFU.TANH R22, R22 ;  /* 0x0000001600167308 */ /* 0x000e620000002400 */
[----:B0-----:R-:W-:Y:S01]  /*2f30*/  FSEL R83, R17, -INF , P1 ;  /* 0xff80000011537808 */ /* 0x001fe20000800000 */
[----:B------:R-:W-:Y:S01]  /*2f40*/  FFMA.FTZ R17, R105, R10, -R34 ;  /* 0x0000000a69117223 */ /* 0x000fe20000010822 */
[----:B------:R-:W-:Y:S01]  /*2f50*/  ISETP.GT.AND P1, PT, R28, 0x29, PT ;  /* 0x000000291c00780c */ /* 0x000fe20003f24270 */
[----:B------:R-:W-:Y:S01]  /*2f60*/  USHF.R.S32.HI UR4, URZ, 0x7, UR4 ;  /* 0x000000073f047899 */ /* 0x000fe20008011404 */
[----:B------:R-:W-:-:S03]  /*2f70*/  FMNMX.FTZ R30, R83, R30, !PT ;  /* 0x0000001e531e7209 */ /* 0x000fc60007810000 */
[----:B------:R-:W0:Y:S01]  /*2f80*/  MUFU.TANH R24, R24 ;  /* 0x0000001800187308 */ /* 0x000e220000002400 */
[----:B------:R-:W-:Y:S01]  /*2f90*/  FMNMX.FTZ R30, R85, R30, !PT ;  /* 0x0000001e551e7209 */ /* 0x000fe20007810000 */
[----:B------:R-:W-:-:S04]  /*2fa0*/  UISETP.LT.AND UP0, UPT, UR39, UR4, UPT ;  /* 0x000000042700728c */ /* 0x000fc8000bf01270 */
[----:B------:R-:W-:Y:S02]  /*2fb0*/  USEL UR52, UR39, UR4, !UP0 ;  /* 0x0000000427347287 */ /* 0x000fe4000c000000 */
[----:B------:R2:W-:Y:S01]  /*2fc0*/  MUFU.TANH R48, R87 ;  /* 0x0000005700307308 */ /* 0x0005e20000002400 */
[----:B-1----:R-:W-:Y:S01]  /*2fd0*/  FSEL R93, R22, -INF , P2 ;  /* 0xff800000165d7808 */ /* 0x002fe20001000000 */
[----:B------:R-:W-:Y:S01]  /*2fe0*/  UISETP.GE.AND UP0, UPT, UR54, UR52, UPT ;  /* 0x000000343600728c */ /* 0x000fe2000bf06270 */
[----:B------:R-:W-:-:S05]  /*2ff0*/  ISETP.GT.AND P2, PT, R28, 0x40, PT ;  /* 0x000000401c00780c */ /* 0x000fca0003f44270 */
[----:B------:R-:W1:Y:S01]  /*3000*/  MUFU.TANH R26, R26 ;  /* 0x0000001a001a7308 */ /* 0x000e620000002400 */
[----:B--2---:R-:W-:Y:S02]  /*3010*/  FSEL R87, R18, -INF , P1 ;  /* 0xff80000012577808 */ /* 0x004fe40000800000 */
[C---:B------:R-:W-:Y:S02]  /*3020*/  ISETP.GT.AND P1, PT, R28.reuse, 0x31, PT ;  /* 0x000000311c00780c */ /* 0x040fe40003f24270 */
[----:B------:R-:W-:Y:S02]  /*3030*/  FMNMX.FTZ R30, R87, R30, !PT ;  /* 0x0000001e571e7209 */ /* 0x000fe40007810000 */
[----:B------:R-:W-:Y:S01]  /*3040*/  FSEL R91, R21, -INF , P1 ;  /* 0xff800000155b7808 */ /* 0x000fe20000800000 */
[----:B------:R-:W2:Y:S01]  /*3050*/  MUFU.TANH R25, R25 ;  /* 0x0000001900197308 */ /* 0x000ea20000002400 */
[----:B------:R-:W-:Y:S01]  /*3060*/  FMNMX.FTZ R30, R89, R30, !PT ;  /* 0x0000001e591e7209 */ /* 0x000fe20007810000 */
[----:B------:R-:W-:Y:S01]  /*3070*/  FFMA.FTZ R21, R65, R10, -R34 ;  /* 0x0000000a41157223 */ /* 0x000fe20000010822 */
[----:B------:R-:W-:-:S02]  /*3080*/  ISETP.GT.AND P1, PT, R28, 0x39, PT ;  /* 0x000000391c00780c */ /* 0x000fc40003f24270 */
[----:B------:R-:W-:Y:S02]  /*3090*/  FMNMX.FTZ R30, R91, R30, !PT ;  /* 0x0000001e5b1e7209 */ /* 0x000fe40007810000 */
[----:B0-----:R-:W-:Y:S01]  /*30a0*/  FSEL R95, R24, -INF , P1 ;  /* 0xff800000185f7808 */ /* 0x001fe20000800000 */
[----:B------:R-:W0:Y:S01]  /*30b0*/  MUFU.TANH R62, R62 ;  /* 0x0000003e003e7308 */ /* 0x000e220000002400 */
[----:B------:R-:W-:Y:S02]  /*30c0*/  FMNMX.FTZ R30, R93, R30, !PT ;  /* 0x0000001e5d1e7209 */ /* 0x000fe40007810000 */
[----:B------:R-:W-:Y:S02]  /*30d0*/  ISETP.GT.AND P1, PT, R28, 0x41, PT ;  /* 0x000000411c00780c */ /* 0x000fe40003f24270 */
[----:B-1----:R-:W-:Y:S02]  /*30e0*/  FSEL R97, R26, -INF , P2 ;  /* 0xff8000001a617808 */ /* 0x002fe40001000000 */
[----:B------:R-:W-:Y:S01]  /*30f0*/  FMNMX.FTZ R30, R95, R30, !PT ;  /* 0x0000001e5f1e7209 */ /* 0x000fe20007810000 */
[----:B------:R-:W1:Y:S01]  /*3100*/  MUFU.TANH R66, R66 ;  /* 0x0000004200427308 */ /* 0x000e620000002400 */
[----:B------:R-:W-:-:S02]  /*3110*/  ISETP.GT.AND P2, PT, R28, 0x48, PT ;  /* 0x000000481c00780c */ /* 0x000fc40003f44270 */
[----:B--2---:R-:W-:Y:S01]  /*3120*/  FSEL R99, R25, -INF , P1 ;  /* 0xff80000019637808 */ /* 0x004fe20000800000 */
[----:B------:R-:W-:Y:S01]  /*3130*/  FFMA.FTZ R25, R59, R10, -R34 ;  /* 0x0000000a3b197223 */ /* 0x000fe20000010822 */
[----:B------:R-:W-:Y:S02]  /*3140*/  FMNMX.FTZ R30, R97, R30, !PT ;  /* 0x0000001e611e7209 */ /* 0x000fe40007810000 */
[----:B------:R-:W-:Y:S01]  /*3150*/  ISETP.GT.AND P1, PT, R28, 0x49, PT ;  /* 0x000000491c00780c */ /* 0x000fe20003f24270 */
[----:B------:R-:W2:Y:S01]  /*3160*/  MUFU.TANH R70, R70 ;  /* 0x0000004600467308 */ /* 0x000ea20000002400 */
[----:B0-----:R-:W-:Y:S02]  /*3170*/  FSEL R101, R62, -INF , P2 ;  /* 0xff8000003e657808 */ /* 0x001fe40001000000 */
[----:B------:R-:W-:Y:S02]  /*3180*/  FMNMX.FTZ R30, R99, R30, !PT ;  /* 0x0000001e631e7209 */ /* 0x000fe40007810000 */
[----:B------:R-:W-:-:S02]  /*3190*/  ISETP.GT.AND P2, PT, R28, 0x50, PT ;  /* 0x000000501c00780c */ /* 0x000fc40003f44270 */
[----:B------:R-:W-:Y:S01]  /*31a0*/  FSEL R103, R36, -INF , P1 ;  /* 0xff80000024677808 */ /* 0x000fe20000800000 */
[----:B------:R-:W0:Y:S01]  /*31b0*/  MUFU.TANH R74, R74 ;  /* 0x0000004a004a7308 */ /* 0x000e220000002400 */
[----:B------:R-:W-:Y:S02]  /*31c0*/  FMNMX.FTZ R30, R101, R30, !PT ;  /* 0x0000001e651e7209 */ /* 0x000fe40007810000 */
[----:B------:R-:W-:Y:S02]  /*31d0*/  ISETP.GT.AND P1, PT, R28, 0x51, PT ;  /* 0x000000511c00780c */ /* 0x000fe40003f24270 */
[----:B-1----:R-:W-:Y:S02]  /*31e0*/  FSEL R105, R66, -INF , P2 ;  /* 0xff80000042697808 */ /* 0x002fe40001000000 */
[----:B------:R-:W-:Y:S01]  /*31f0*/  FMNMX.FTZ R30, R103, R30, !PT ;  /* 0x0000001e671e7209 */ /* 0x000fe20007810000 */
[----:B------:R-:W1:Y:S01]  /*3200*/  MUFU.TANH R78, R78 ;  /* 0x0000004e004e7308 */ /* 0x000e620000002400 */
[----:B------:R-:W-:-:S02]  /*3210*/  ISETP.GT.AND P2, PT, R28, 0x58, PT ;  /* 0x000000581c00780c */ /* 0x000fc40003f44270 */
[----:B------:R-:W-:Y:S02]  /*3220*/  FSEL R69, R38, -INF , P1 ;  /* 0xff80000026457808 */ /* 0x000fe40000800000 */
[----:B------:R-:W-:Y:S02]  /*3230*/  FMNMX.FTZ R30, R105, R30, !PT ;  /* 0x0000001e691e7209 */ /* 0x000fe40007810000 */
[----:B------:R-:W-:Y:S01]  /*3240*/  ISETP.GT.AND P1, PT, R28, 0x59, PT ;  /* 0x000000591c00780c */ /* 0x000fe20003f24270 */
[----:B------:R-:W3:Y:S01]  /*3250*/  MUFU.TANH R82, R82 ;  /* 0x0000005200527308 */ /* 0x000ee20000002400 */
[----:B--2---:R-:W-:Y:S02]  /*3260*/  FSEL R107, R70, -INF , P2 ;  /* 0xff800000466b7808 */ /* 0x004fe40001000000 */
[----:B------:R-:W-:Y:S02]  /*3270*/  FMNMX.FTZ R30, R69, R30, !PT ;  /* 0x0000001e451e7209 */ /* 0x000fe40007810000 */
[----:B------:R-:W-:-:S02]  /*3280*/  ISETP.GT.AND P2, PT, R28, 0x60, PT ;  /* 0x000000601c00780c */ /* 0x000fc40003f44270 */
[----:B------:R-:W-:Y:S01]  /*3290*/  FSEL R65, R40, -INF , P1 ;  /* 0xff80000028417808 */ /* 0x000fe20000800000 */
[----:B------:R-:W2:Y:S01]  /*32a0*/  MUFU.TANH R86, R86 ;  /* 0x0000005600567308 */ /* 0x000ea20000002400 */
[----:B------:R-:W-:Y:S02]  /*32b0*/  FMNMX.FTZ R30, R107, R30, !PT ;  /* 0x0000001e6b1e7209 */ /* 0x000fe40007810000 */
[----:B------:R-:W-:Y:S02]  /*32c0*/  ISETP.GT.AND P1, PT, R28, 0x61, PT ;  /* 0x000000611c00780c */ /* 0x000fe40003f24270 */
[----:B0-----:R-:W-:Y:S02]  /*32d0*/  FSEL R109, R74, -INF , P2 ;  /* 0xff8000004a6d7808 */ /* 0x001fe40001000000 */
[----:B------:R-:W-:Y:S01]  /*32e0*/  FMNMX.FTZ R30, R65, R30, !PT ;  /* 0x0000001e411e7209 */ /* 0x000fe20007810000 */
[----:B------:R-:W-:Y:S01]  /*32f0*/  MUFU.EX2 R164, R8 ;  /* 0x0000000800a47308 */ /* 0x000fe20000000800 */
[----:B------:R-:W-:-:S02]  /*3300*/  ISETP.GT.AND P2, PT, R28, 0x68, PT ;  /* 0x000000681c00780c */ /* 0x000fc40003f44270 */
[----:B------:R-:W-:Y:S02]  /*3310*/  FSEL R61, R42, -INF , P1 ;  /* 0xff8000002a3d7808 */ /* 0x000fe40000800000 */
[----:B------:R-:W-:Y:S02]  /*3320*/  FMNMX.FTZ R30, R109, R30, !PT ;  /* 0x0000001e6d1e7209 */ /* 0x000fe40007810000 */
[----:B------:R-:W-:Y:S01]  /*3330*/  ISETP.GT.AND P1, PT, R28, 0x69, PT ;  /* 0x000000691c00780c */ /* 0x000fe20003f24270 */
[----:B------:R-:W-:Y:S01]  /*3340*/  MUFU.EX2 R180, R180 ;  /* 0x000000b400b47308 */ /* 0x000fe20000000800 */
[----:B-1----:R-:W-:Y:S02]  /*3350*/  FSEL R111, R78, -INF , P2 ;  /* 0xff8000004e6f7808 */ /* 0x002fe40001000000 */
[----:B------:R-:W-:Y:S02]  /*3360*/  FMNMX.FTZ R30, R61, R30, !PT ;  /* 0x0000001e3d1e7209 */ /* 0x000fe40007810000 */
[----:B------:R-:W-:-:S02]  /*3370*/  ISETP.GT.AND P2, PT, R28, 0x70, PT ;  /* 0x000000701c00780c */ /* 0x000fc40003f44270 */
[----:B------:R-:W-:Y:S01]  /*3380*/  FSEL R59, R44, -INF , P1 ;  /* 0xff8000002c3b7808 */ /* 0x000fe20000800000 */
[----:B------:R-:W0:Y:S01]  /*3390*/  MUFU.EX2 R23, R32 ;  /* 0x0000002000177308 */ /* 0x000e220000000800 */
[----:B------:R-:W-:Y:S02]  /*33a0*/  FMNMX.FTZ R30, R111, R30, !PT ;  /* 0x0000001e6f1e7209 */ /* 0x000fe40007810000 */
[----:B------:R-:W-:Y:S02]  /*33b0*/  ISETP.GT.AND P1, PT, R28, 0x71, PT ;  /* 0x000000711c00780c */ /* 0x000fe40003f24270 */
[----:B---3--:R-:W-:Y:S02]  /*33c0*/  FSEL R113, R82, -INF , P2 ;  /* 0xff80000052717808 */ /* 0x008fe40001000000 */
[----:B------:R-:W-:Y:S01]  /*33d0*/  FMNMX.FTZ R30, R59, R30, !PT ;  /* 0x0000001e3b1e7209 */ /* 0x000fe20007810000 */
[----:B------:R-:W1:Y:S01]  /*33e0*/  MUFU.EX2 R182, R182 ;  /* 0x000000b600b67308 */ /* 0x000e620000000800 */
[----:B------:R-:W-:-:S02]  /*33f0*/  ISETP.GT.AND P2, PT, R28, 0x78, PT ;  /* 0x000000781c00780c */ /* 0x000fc40003f44270 */
[----:B------:R-:W-:Y:S02]  /*3400*/  FSEL R57, R46, -INF , P1 ;  /* 0xff8000002e397808 */ /* 0x000fe40000800000 */
[----:B------:R-:W-:Y:S02]  /*3410*/  FMNMX.FTZ R30, R113, R30, !PT ;  /* 0x0000001e711e7209 */ /* 0x000fe40007810000 */
[----:B------:R-:W-:Y:S01]  /*3420*/  ISETP.GT.AND P1, PT, R28, 0x79, PT ;  /* 0x000000791c00780c */ /* 0x000fe20003f24270 */
[----:B------:R-:W3:Y:S01]  /*3430*/  MUFU.EX2 R3, R3 ;  /* 0x0000000300037308 */ /* 0x000ee20000000800 */
[----:B--2---:R-:W-:Y:S02]  /*3440*/  FSEL R115, R86, -INF , P2 ;  /* 0xff80000056737808 */ /* 0x004fe40001000000 */
[----:B------:R-:W-:Y:S02]  /*3450*/  FMNMX.FTZ R30, R57, R30, !PT ;  /* 0x0000001e391e7209 */ /* 0x000fe40007810000 */
[----:B------:R-:W-:-:S02]  /*3460*/  FSEL R49, R48, -INF , P1 ;  /* 0xff80000030317808 */ /* 0x000fc40000800000 */
[----:B------:R-:W-:Y:S01]  /*3470*/  FMNMX.FTZ R30, R115, R30, !PT ;  /* 0x0000001e731e7209 */ /* 0x000fe20007810000 */
[----:B------:R-:W2:Y:S03]  /*3480*/  MUFU.EX2 R176, R176 ;  /* 0x000000b000b07308 */ /* 0x000ea60000000800 */
[----:B------:R-:W-:-:S05]  /*3490*/  FMNMX.FTZ R30, R49, R30, !PT ;  /* 0x0000001e311e7209 */ /* 0x000fca0007810000 */
[----:B------:R-:W4:Y:S01]  /*34a0*/  SHFL.BFLY PT, R13, R30, 0x2, 0x1f ;  /* 0x0c401f001e0d7f89 */ /* 0x000f2200000e0000 */
[----:B------:R-:W5:Y:S08]  /*34b0*/  MUFU.EX2 R9, R9 ;  /* 0x0000000900097308 */ /* 0x000f700000000800 */
[----:B------:R0:W-:Y:S08]  /*34c0*/  MUFU.EX2 R158, R31 ;  /* 0x0000001f009e7308 */ /* 0x0001f00000000800 */
[----:B------:R-:W-:Y:S01]  /*34d0*/  MUFU.EX2 R117, R12 ;  /* 0x0000000c00757308 */ /* 0x000fe20000000800 */
[----:B0-----:R-:W-:Y:S01]  /*34e0*/  FADD.FTZ R31, R180, R23 ;  /* 0x00000017b41f7221 */ /* 0x001fe20000010000 */
[----:B------:R-:W-:-:S02]  /*34f0*/  F2FP.F16.F32.PACK_AB R180, R23, R180 ;  /* 0x000000b417b4723e */ /* 0x000fc400000000ff */
[----:B----4-:R-:W-:-:S04]  /*3500*/  FMNMX.FTZ R8, R30, R13, !PT ;  /* 0x0000000d1e087209 */ /* 0x010fc80007810000 */
[----:B------:R-:W0:Y:S01]  /*3510*/  MUFU.EX2 R178, R178 ;  /* 0x000000b200b27308 */ /* 0x000e220000000800 */
[----:B------:R-:W4:Y:S07]  /*3520*/  SHFL.BFLY PT, R13, R8, 0x1, 0x1f ;  /* 0x0c201f00080d7f89 */ /* 0x000f2e00000e0000 */
[----:B------:R-:W0:Y:S08]  /*3530*/  MUFU.EX2 R15, R15 ;  /* 0x0000000f000f7308 */ /* 0x000e300000000800 */
[----:B------:R-:W-:Y:S08]  /*3540*/  MUFU.EX2 R172, R172 ;  /* 0x000000ac00ac7308 */ /* 0x000ff00000000800 */
[----:B------:R-:W-:Y:S01]  /*3550*/  MUFU.EX2 R17, R17 ;  /* 0x0000001100117308 */ /* 0x000fe20000000800 */
[----:B----4-:R-:W-:-:S04]  /*3560*/  FMNMX.FTZ R13, R8, R13, !PT ;  /* 0x0000000d080d7209 */ /* 0x010fc80007810000 */
[C---:B------:R-:W-:Y:S01]  /*3570*/  FSETP.NEU.FTZ.AND P1, PT, R13.reuse, -INF , PT ;  /* 0xff8000000d00780b */ /* 0x040fe20003f3d000 */
[----:B------:R-:W-:Y:S02]  /*3580*/  FMUL.FTZ R8, R13, R10 ;  /* 0x0000000a0d087220 */ /* 0x000fe40000410000 */
[----:B------:R-:W-:Y:S03]  /*3590*/  MUFU.EX2 R174, R174 ;  /* 0x000000ae00ae7308 */ /* 0x000fe60000000800 */
[----:B------:R-:W-:Y:S02]  /*35a0*/  FSEL R8, R8, RZ, P1 ;  /* 0x000000ff08087208 */ /* 0x000fe40000800000 */
[----:B------:R-:W-:-:S03]  /*35b0*/  PLOP3.LUT P1, PT, PT, PT, UP0, 0x80, 0x0 ;  /* 0x000000000000781c */ /* 0x000fc60003f2f008 */
        /* <DEDUP_REMOVED lines=16> */
[----:B------:R-:W4:Y:S01]  /*36c0*/  MUFU.EX2 R63, R63 ;  /* 0x0000003f003f7308 */ /* 0x000f220000000800 */
[----:B-1----:R-:W-:Y:S01]  /*36d0*/  FADD.FTZ R0, R182, R31 ;  /* 0x0000001fb6007221 */ /* 0x002fe20000010000 */
[-CC-:B------:R-:W-:Y:S01]  /*36e0*/  FFMA.FTZ R93, R93, R10.reuse, -R8.reuse ;  /* 0x0000000a5d5d7223 */ /* 0x180fe20000010808 */
[-CC-:B------:R-:W-:Y:S01]  /*36f0*/  FFMA.FTZ R95, R95, R10.reuse, -R8.reuse ;  /* 0x0000000a5f5f7223 */ /* 0x180fe20000010808 */
[-C--:B------:R-:W-:Y:S01]  /*3700*/  FFMA.FTZ R97, R97, R10.reuse, -R8 ;  /* 0x0000000a61617223 */ /* 0x080fe20000010808 */
[----:B---3--:R-:W-:Y:S01]  /*3710*/  FADD.FTZ R31, R3, R0 ;  /* 0x00000000031f7221 */ /* 0x008fe20000010000 */
[-CC-:B------:R-:W-:Y:S01]  /*3720*/  FFMA.FTZ R99, R99, R10.reuse, -R8.reuse ;  /* 0x0000000a63637223 */ /* 0x180fe20000010808 */
[-CC-:B------:R-:W-:Y:S01]  /*3730*/  FFMA.FTZ R101, R101, R10.reuse, -R8.reuse ;  /* 0x0000000a65657223 */ /* 0x180fe20000010808 */
[----:B------:R-:W1:Y:S01]  /*3740*/  MUFU.EX2 R67, R67 ;  /* 0x0000004300437308 */ /* 0x000e620000000800 */
[----:B--2---:R-:W-:Y:S01]  /*3750*/  FADD.FTZ R0, R176, R31 ;  /* 0x0000001fb0007221 */ /* 0x004fe20000010000 */
[-CC-:B------:R-:W-:Y:S01]  /*3760*/  FFMA.FTZ R103, R103, R10.reuse, -R8.reuse ;  /* 0x0000000a67677223 */ /* 0x180fe20000010808 */
[-CC-:B------:R-:W-:Y:S01]  /*3770*/  FFMA.FTZ R105, R105, R10.reuse, -R8.reuse ;  /* 0x0000000a69697223 */ /* 0x180fe20000010808 */
[----:B------:R-:W-:Y:S01]  /*3780*/  FFMA.FTZ R69, R69, R10, -R8 ;  /* 0x0000000a45457223 */ /* 0x000fe20000010808 */
[----:B-----5:R-:W-:Y:S01]  /*3790*/  FADD.FTZ R31, R9, R0 ;  /* 0x00000000091f7221 */ /* 0x020fe20000010000 */
[----:B------:R-:W-:Y:S01]  /*37a0*/  F2FP.F16.F32.PACK_AB R182, R3, R182 ;  /* 0x000000b603b6723e */ /* 0x000fe200000000ff */
[-CC-:B------:R-:W-:Y:S01]  /*37b0*/  FFMA.FTZ R107, R107, R10.reuse, -R8.reuse ;  /* 0x0000000a6b6b7223 */ /* 0x180fe20000010808 */
[----:B------:R-:W2:Y:S01]  /*37c0*/  MUFU.EX2 R14, R71 ;  /* 0x00000047000e7308 */ /* 0x000ea20000000800 */
[----:B0-----:R-:W-:Y:S01]  /*37d0*/  FADD.FTZ R0, R178, R31 ;  /* 0x0000001fb2007221 */ /* 0x001fe20000010000 */
[-CC-:B------:R-:W-:Y:S01]  /*37e0*/  FFMA.FTZ R65, R65, R10.reuse, -R8.reuse ;  /* 0x0000000a41417223 */ /* 0x180fe20000010808 */
[-CC-:B------:R-:W-:Y:S01]  /*37f0*/  FFMA.FTZ R109, R109, R10.reuse, -R8.reuse ;  /* 0x0000000a6d6d7223 */ /* 0x180fe20000010808 */
[----:B------:R-:W-:Y:S01]  /*3800*/  FFMA.FTZ R61, R61, R10, -R8 ;  /* 0x0000000a3d3d7223 */ /* 0x000fe20000010808 */
[----:B------:R-:W-:Y:S01]  /*3810*/  FADD.FTZ R31, R15, R0 ;  /* 0x000000000f1f7221 */ /* 0x000fe20000010000 */
[----:B----4-:R-:W-:Y:S01]  /*3820*/  FADD.FTZ R0, R63, R12 ;  /* 0x0000000c3f007221 */ /* 0x010fe20000010000 */
[----:B------:R-:W-:Y:S01]  /*3830*/  F2FP.F16.F32.PACK_AB R176, R9, R176 ;  /* 0x000000b009b0723e */ /* 0x000fe200000000ff */
[----:B------:R-:W0:Y:S01]  /*3840*/  MUFU.EX2 R73, R73 ;  /* 0x0000004900497308 */ /* 0x000e220000000800 */
[----:B------:R-:W-:Y:S01]  /*3850*/  FADD.FTZ R30, R172, R31 ;  /* 0x0000001fac1e7221 */ /* 0x000fe20000010000 */
[----:B-1----:R-:W-:Y:S01]  /*3860*/  FADD.FTZ R31, R67, R0 ;  /* 0x00000000431f7221 */ /* 0x002fe20000010000 */
[-CC-:B------:R-:W-:Y:S01]  /*3870*/  FFMA.FTZ R111, R111, R10.reuse, -R8.reuse ;  /* 0x0000000a6f6f7223 */ /* 0x180fe20000010808 */
[-CC-:B------:R-:W-:Y:S01]  /*3880*/  FFMA.FTZ R59, R59, R10.reuse, -R8.reuse ;  /* 0x0000000a3b3b7223 */ /* 0x180fe20000010808 */
[-CC-:B------:R-:W-:Y:S01]  /*3890*/  FFMA.FTZ R113, R113, R10.reuse, -R8.reuse ;  /* 0x0000000a71717223 */ /* 0x180fe20000010808 */
[-CC-:B------:R-:W-:Y:S01]  /*38a0*/  FFMA.FTZ R57, R57, R10.reuse, -R8.reuse ;  /* 0x0000000a39397223 */ /* 0x180fe20000010808 */
[-CC-:B------:R-:W-:Y:S01]  /*38b0*/  FFMA.FTZ R115, R115, R10.reuse, -R8.reuse ;  /* 0x0000000a73737223 */ /* 0x180fe20000010808 */
[----:B------:R-:W1:Y:S01]  /*38c0*/  MUFU.EX2 R16, R75 ;  /* 0x0000004b00107308 */ /* 0x000e620000000800 */
[----:B--2---:R-:W-:Y:S01]  /*38d0*/  FADD.FTZ R0, R14, R31 ;  /* 0x0000001f0e007221 */ /* 0x004fe20000010000 */
[----:B------:R-:W-:Y:S01]  /*38e0*/  FFMA.FTZ R49, R49, R10, -R8 ;  /* 0x0000000a31317223 */ /* 0x000fe20000010808 */
[----:B------:R-:W-:-:S02]  /*38f0*/  F2FP.F16.F32.PACK_AB R181, R12, R63 ;  /* 0x0000003f0cb5723e */ /* 0x000fc400000000ff */
[----:B------:R-:W-:Y:S02]  /*3900*/  F2FP.F16.F32.PACK_AB R183, R14, R67 ;  /* 0x000000430eb7723e */ /* 0x000fe400000000ff */
[----:B------:R-:W-:Y:S01]  /*3910*/  F2FP.F16.F32.PACK_AB R178, R15, R178 ;  /* 0x000000b20fb2723e */ /* 0x000fe200000000ff */
[----:B------:R-:W2:Y:S01]  /*3920*/  MUFU.EX2 R77, R77 ;  /* 0x0000004d004d7308 */ /* 0x000ea20000000800 */
[----:B0-----:R-:W-:Y:S01]  /*3930*/  FADD.FTZ R31, R73, R0 ;  /* 0x00000000491f7221 */ /* 0x001fe20000010000 */
[----:B------:R-:W-:-:S06]  /*3940*/  F2FP.F16.F32.PACK_AB R172, R17, R172 ;  /* 0x000000ac11ac723e */ /* 0x000fcc00000000ff */
[----:B------:R-:W0:Y:S01]  /*3950*/  MUFU.EX2 R18, R79 ;  /* 0x0000004f00127308 */ /* 0x000e220000000800 */
[C---:B-1----:R-:W-:Y:S01]  /*3960*/  FADD.FTZ R0, R16.reuse, R31 ;  /* 0x0000001f10007221 */ /* 0x042fe20000010000 */
[----:B------:R-:W-:-:S06]  /*3970*/  F2FP.F16.F32.PACK_AB R177, R16, R73 ;  /* 0x0000004910b1723e */ /* 0x000fcc00000000ff */
[----:B------:R-:W1:Y:S01]  /*3980*/  MUFU.EX2 R81, R81 ;  /* 0x0000005100517308 */ /* 0x000e620000000800 */
[----:B--2---:R-:W-:-:S07]  /*3990*/  FADD.FTZ R31, R77, R0 ;  /* 0x000000004d1f7221 */ /* 0x004fce0000010000 */
[----:B------:R-:W-:Y:S01]  /*39a0*/  MUFU.EX2 R168, R168 ;  /* 0x000000a800a87308 */ /* 0x000fe20000000800 */
[C---:B0-----:R-:W-:Y:S01]  /*39b0*/  FADD.FTZ R0, R18.reuse, R31 ;  /* 0x0000001f12007221 */ /* 0x041fe20000010000 */
[----:B------:R-:W-:-:S06]  /*39c0*/  F2FP.F16.F32.PACK_AB R179, R18, R77 ;  /* 0x0000004d12b3723e */ /* 0x000fcc00000000ff */
[----:B------:R-:W0:Y:S01]  /*39d0*/  MUFU.EX2 R20, R83 ;  /* 0x0000005300147308 */ /* 0x000e220000000800 */
[----:B-1----:R-:W-:-:S07]  /*39e0*/  FADD.FTZ R31, R81, R0 ;  /* 0x00000000511f7221 */ /* 0x002fce0000010000 */
[----:B------:R-:W1:Y:S08]  /*39f0*/  MUFU.EX2 R21, R21 ;  /* 0x0000001500157308 */ /* 0x000e700000000800 */
[----:B------:R2:W-:Y:S01]  /*3a00*/  MUFU.EX2 R166, R33 ;  /* 0x0000002100a67308 */ /* 0x0005e20000000800 */
[C---:B0-----:R-:W-:Y:S01]  /*3a10*/  FADD.FTZ R0, R20.reuse, R31 ;  /* 0x0000001f14007221 */ /* 0x041fe20000010000 */
[----:B------:R-:W-:-:S06]  /*3a20*/  F2FP.F16.F32.PACK_AB R173, R20, R81 ;  /* 0x0000005114ad723e */ /* 0x000fcc00000000ff */
[----:B------:R-:W0:Y:S01]  /*3a30*/  MUFU.EX2 R85, R85 ;  /* 0x0000005500557308 */ /* 0x000e220000000800 */
[----:B--2---:R-:W-:-:S04]  /*3a40*/  FADD.FTZ R33, R17, R30 ;  /* 0x0000001e11217221 */ /* 0x004fc80000010000 */
[----:B------:R-:W-:Y:S01]  /*3a50*/  FADD.FTZ R32, R174, R33 ;  /* 0x00000021ae207221 */ /* 0x000fe20000010000 */
[C---:B------:R-:W-:Y:S02]  /*3a60*/  F2FP.F16.F32.PACK_AB R174, R19.reuse, R174 ;  /* 0x000000ae13ae723e */ /* 0x040fe400000000ff */
[----:B------:R-:W2:Y:S01]  /*3a70*/  MUFU.EX2 R170, R170 ;  /* 0x000000aa00aa7308 */ /* 0x000ea20000000800 */
[----:B------:R-:W-:-:S04]  /*3a80*/  FADD.FTZ R33, R19, R32 ;  /* 0x0000002013217221 */ /* 0x000fc80000010000 */
[----:B------:R-:W-:Y:S01]  /*3a90*/  FADD.FTZ R32, R168, R33 ;  /* 0x00000021a8207221 */ /* 0x000fe20000010000 */
[C---:B-1----:R-:W-:Y:S02]  /*3aa0*/  F2FP.F16.F32.PACK_AB R168, R21.reuse, R168 ;  /* 0x000000a815a8723e */ /* 0x042fe400000000ff */
[----:B------:R-:W1:Y:S01]  /*3ab0*/  MUFU.EX2 R22, R87 ;  /* 0x0000005700167308 */ /* 0x000e620000000800 */
[----:B------:R-:W-:Y:S01]  /*3ac0*/  FADD.FTZ R33, R21, R32 ;  /* 0x0000002015217221 */ /* 0x000fe20000010000 */
[----:B0-----:R-:W-:-:S06]  /*3ad0*/  FADD.FTZ R31, R85, R0 ;  /* 0x00000000551f7221 */ /* 0x001fcc0000010000 */
[----:B------:R-:W0:Y:S01]  /*3ae0*/  MUFU.EX2 R25, R25 ;  /* 0x0000001900197308 */ /* 0x000e220000000800 */
[----:B--2---:R-:W-:-:S07]  /*3af0*/  FADD.FTZ R34, R170, R33 ;  /* 0x00000021aa227221 */ /* 0x004fce0000010000 */
[----:B------:R-:W2:Y:S01]  /*3b00*/  MUFU.EX2 R89, R89 ;  /* 0x0000005900597308 */ /* 0x000ea20000000800 */
[C---:B-1----:R-:W-:Y:S01]  /*3b10*/  FADD.FTZ R0, R22.reuse, R31 ;  /* 0x0000001f16007221 */ /* 0x042fe20000010000 */
[----:B------:R-:W-:-:S06]  /*3b20*/  F2FP.F16.F32.PACK_AB R175, R22, R85 ;  /* 0x0000005516af723e */ /* 0x000fcc00000000ff */
[----:B------:R1:W3:Y:S01]  /*3b30*/  MUFU.EX2 R24, R91 ;  /* 0x0000005b00187308 */ /* 0x0002e20000000800 */
[C---:B0-----:R-:W-:Y:S01]  /*3b40*/  FADD.FTZ R33, R25.reuse, R34 ;  /* 0x0000002219217221 */ /* 0x041fe20000010000 */
[----:B------:R-:W-:-:S03]  /*3b50*/  F2FP.F16.F32.PACK_AB R170, R25, R170 ;  /* 0x000000aa19aa723e */ /* 0x000fc600000000ff */
[----:B------:R-:W-:Y:S01]  /*3b60*/  FADD.FTZ R34, R164, R33 ;  /* 0x00000021a4227221 */ /* 0x000fe20000010000 */
[----:B------:R-:W-:Y:S02]  /*3b70*/  F2FP.F16.F32.PACK_AB R164, R117, R164 ;  /* 0x000000a475a4723e */ /* 0x000fe400000000ff */
[----:B------:R-:W0:Y:S01]  /*3b80*/  MUFU.EX2 R93, R93 ;  /* 0x0000005d005d7308 */ /* 0x000e220000000800 */
[----:B--2---:R-:W-:Y:S01]  /*3b90*/  FADD.FTZ R31, R89, R0 ;  /* 0x00000000591f7221 */ /* 0x004fe20000010000 */
[----:B------:R-:W-:Y:S01]  /*3ba0*/  FADD.FTZ R36, R117, R34 ;  /* 0x0000002275247221 */ /* 0x000fe20000010000 */
[----:B------:R-:W-:Y:S02]  /*3bb0*/  CS2R R116, SRZ ;  /* 0x0000000000747805 */ /* 0x000fe4000001ff00 */
[----:B-1----:R-:W-:-:S03]  /*3bc0*/  CS2R R90, SRZ ;  /* 0x00000000005a7805 */ /* 0x002fc6000001ff00 */
[----:B------:R-:W1:Y:S01]  /*3bd0*/  MUFU.EX2 R27, R27 ;  /* 0x0000001b001b7308 */ /* 0x000e620000000800 */
[C---:B---3--:R-:W-:Y:S01]  /*3be0*/  FADD.FTZ R0, R24.reuse, R31 ;  /* 0x0000001f18007221 */ /* 0x048fe20000010000 */
[----:B------:R-:W-:Y:S02]  /*3bf0*/  F2FP.F16.F32.PACK_AB R169, R24, R89 ;  /* 0x0000005918a9723e */ /* 0x000fe400000000ff */
[----:B------:R-:W-:-:S04]  /*3c00*/  CS2R R88, SRZ ;  /* 0x0000000000587805 */ /* 0x000fc8000001ff00 */
[----:B------:R2:W3:Y:S01]  /*3c10*/  MUFU.EX2 R26, R95 ;  /* 0x0000005f001a7308 */ /* 0x0004e20000000800 */
[----:B0-----:R-:W-:-:S07]  /*3c20*/  FADD.FTZ R31, R93, R0 ;  /* 0x000000005d1f7221 */ /* 0x001fce0000010000 */
[----:B------:R-:W0:Y:S01]  /*3c30*/  MUFU.EX2 R97, R97 ;  /* 0x0000006100617308 */ /* 0x000e220000000800 */
[----:B-1----:R-:W-:Y:S01]  /*3c40*/  FADD.FTZ R33, R27, R36 ;  /* 0x000000241b217221 */ /* 0x002fe20000010000 */
[----:B--2---:R-:W-:-:S03]  /*3c50*/  CS2R R94, SRZ ;  /* 0x00000000005e7805 */ /* 0x004fc6000001ff00 */
[C---:B------:R-:W-:Y:S01]  /*3c60*/  FADD.FTZ R36, R166.reuse, R33 ;  /* 0x00000021a6247221 */ /* 0x040fe20000010000 */
[----:B------:R-:W-:Y:S02]  /*3c70*/  F2FP.F16.F32.PACK_AB R166, R166, R27 ;  /* 0x0000001ba6a6723e */ /* 0x000fe400000000ff */
        /* <DEDUP_REMOVED lines=8> */
[----:B--2---:R-:W-:-:S06]  /*3d00*/  CS2R R98, SRZ ;  /* 0x0000000000627805 */ /* 0x004fcc000001ff00 */
[----:B------:R-:W1:Y:S01]  /*3d10*/  MUFU.EX2 R101, R101 ;  /* 0x0000006500657308 */ /* 0x000e620000000800 */
[C---:B---3--:R-:W-:Y:S01]  /*3d20*/  FADD.FTZ R0, R28.reuse, R3 ;  /* 0x000000031c007221 */ /* 0x048fe20000010000 */
[----:B------:R-:W-:Y:S02]  /*3d30*/  F2FP.F16.F32.PACK_AB R165, R28, R97 ;  /* 0x000000611ca5723e */ /* 0x000fe400000000ff */
[----:B------:R-:W-:-:S04]  /*3d40*/  CS2R R96, SRZ ;  /* 0x0000000000607805 */ /* 0x000fc8000001ff00 */
[----:B------:R-:W2:Y:S01]  /*3d50*/  MUFU.EX2 R51, R51 ;  /* 0x0000003300337308 */ /* 0x000ea20000000800 */
[C---:B0-----:R-:W-:Y:S01]  /*3d60*/  FADD.FTZ R36, R160.reuse, R33 ;  /* 0x00000021a0247221 */ /* 0x041fe20000010000 */
[----:B------:R-:W-:-:S06]  /*3d70*/  F2FP.F16.F32.PACK_AB R160, R160, R29 ;  /* 0x0000001da0a0723e */ /* 0x000fcc00000000ff */
[----:B------:R0:W3:Y:S01]  /*3d80*/  MUFU.EX2 R30, R103 ;  /* 0x00000067001e7308 */ /* 0x0000e20000000800 */
[----:B-1----:R-:W-:-:S07]  /*3d90*/  FADD.FTZ R3, R101, R0 ;  /* 0x0000000065037221 */ /* 0x002fce0000010000 */
[----:B------:R-:W1:Y:S01]  /*3da0*/  MUFU.EX2 R162, R53 ;  /* 0x0000003500a27308 */ /* 0x000e620000000800 */
[----:B--2---:R-:W-:Y:S01]  /*3db0*/  FADD.FTZ R23, R51, R36 ;  /* 0x0000002433177221 */ /* 0x004fe20000010000 */
[----:B0-----:R-:W-:-:S06]  /*3dc0*/  CS2R R102, SRZ ;  /* 0x0000000000667805 */ /* 0x001fcc000001ff00 */
[----:B------:R-:W0:Y:S01]  /*3dd0*/  MUFU.EX2 R105, R105 ;  /* 0x0000006900697308 */ /* 0x000e220000000800 */
[C---:B---3--:R-:W-:Y:S01]  /*3de0*/  FADD.FTZ R0, R30.reuse, R3 ;  /* 0x000000031e007221 */ /* 0x048fe20000010000 */
[----:B------:R-:W-:Y:S02]  /*3df0*/  F2FP.F16.F32.PACK_AB R167, R30, R101 ;  /* 0x000000651ea7723e */ /* 0x000fe400000000ff */
[----:B------:R-:W-:-:S04]  /*3e00*/  CS2R R100, SRZ ;  /* 0x0000000000647805 */ /* 0x000fc8000001ff00 */
        /* <DEDUP_REMOVED lines=9> */
[----:B------:R-:W-:Y:S02]  /*3ea0*/  F2FP.F16.F32.PACK_AB R161, R32, R105 ;  /* 0x0000006920a1723e */ /* 0x000fe400000000ff */
[----:B------:R-:W-:-:S04]  /*3eb0*/  CS2R R104, SRZ ;  /* 0x0000000000687805 */ /* 0x000fc8000001ff00 */
        /* <DEDUP_REMOVED lines=9> */
[----:B------:R-:W-:Y:S02]  /*3f50*/  F2FP.F16.F32.PACK_AB R163, R34, R107 ;  /* 0x0000006b22a3723e */ /* 0x000fe400000000ff */
[----:B------:R-:W-:-:S04]  /*3f60*/  CS2R R106, SRZ ;  /* 0x00000000006a7805 */ /* 0x000fc8000001ff00 */
        /* <DEDUP_REMOVED lines=9> */
[----:B------:R-:W-:Y:S02]  /*4000*/  F2FP.F16.F32.PACK_AB R153, R8, R109 ;  /* 0x0000006d0899723e */ /* 0x000fe400000000ff */
[----:B------:R-:W-:-:S04]  /*4010*/  CS2R R108, SRZ ;  /* 0x00000000006c7805 */ /* 0x000fc8000001ff00 */
[----:B------:R-:W2:Y:S01]  /*4020*/  MUFU.EX2 R113, R113 ;  /* 0x0000007100717308 */ /* 0x000ea20000000800 */
[----:B-1----:R-:W-:-:S07]  /*4030*/  FADD.FTZ R3, R111, R12 ;  /* 0x0000000c6f037221 */ /* 0x002fce0000010000 */
[----:B------:R-:W1:Y:S01]  /*4040*/  MUFU.EX2 R156, R43 ;  /* 0x0000002b009c7308 */ /* 0x000e620000000800 */
[C---:B0-----:R-:W-:Y:S01]  /*4050*/  FADD.FTZ R14, R36.reuse, R3 ;  /* 0x00000003240e7221 */ /* 0x041fe20000010000 */
[----:B------:R-:W-:Y:S02]  /*4060*/  F2FP.F16.F32.PACK_AB R155, R36, R111 ;  /* 0x0000006f249b723e */ /* 0x000fe400000000ff */
[----:B------:R-:W-:-:S04]  /*4070*/  CS2R R110, SRZ ;  /* 0x00000000006e7805 */ /* 0x000fc8000001ff00 */
[----:B------:R-:W0:Y:S01]  /*4080*/  MUFU.EX2 R38, R57 ;  /* 0x0000003900267308 */ /* 0x000e220000000800 */
[----:B--2---:R-:W-:-:S07]  /*4090*/  FADD.FTZ R3, R113, R14 ;  /* 0x0000000e71037221 */ /* 0x004fce0000010000 */
[----:B------:R-:W2:Y:S01]  /*40a0*/  MUFU.EX2 R37, R37 ;  /* 0x0000002500257308 */ /* 0x000ea20000000800 */
[C---:B-1----:R-:W-:Y:S01]  /*40b0*/  FADD.FTZ R40, R156.reuse, R9 ;  /* 0x000000099c287221 */ /* 0x042fe20000010000 */
[----:B------:R-:W-:-:S06]  /*40c0*/  F2FP.F16.F32.PACK_AB R156, R156, R41 ;  /* 0x000000299c9c723e */ /* 0x000fcc00000000ff */
[----:B------:R-:W1:Y:S01]  /*40d0*/  MUFU.EX2 R115, R115 ;  /* 0x0000007300737308 */ /* 0x000e620000000800 */
[C---:B0-----:R-:W-:Y:S01]  /*40e0*/  FADD.FTZ R14, R38.reuse, R3 ;  /* 0x00000003260e7221 */ /* 0x041fe20000010000 */
[----:B------:R-:W-:Y:S02]  /*40f0*/  F2FP.F16.F32.PACK_AB R157, R38, R113 ;  /* 0x00000071269d723e */ /* 0x000fe400000000ff */
[----:B------:R-:W-:-:S04]  /*4100*/  CS2R R112, SRZ ;  /* 0x0000000000707805 */ /* 0x000fc8000001ff00 */
[----:B------:R-:W0:Y:S01]  /*4110*/  MUFU.EX2 R12, R49 ;  /* 0x00000031000c7308 */ /* 0x000e220000000800 */
[----:B--2---:R-:W-:-:S04]  /*4120*/  FADD.FTZ R9, R37, R40 ;  /* 0x0000002825097221 */ /* 0x004fc80000010000 */
[C---:B------:R-:W-:Y:S01]  /*4130*/  FADD.FTZ R0, R158.reuse, R9 ;  /* 0x000000099e007221 */ /* 0x040fe20000010000 */
[----:B------:R-:W-:Y:S01]  /*4140*/  F2FP.F16.F32.PACK_AB R158, R158, R37 ;  /* 0x000000259e9e723e */ /* 0x000fe200000000ff */
[----:B-1----:R-:W-:Y:S01]  /*4150*/  FADD.FTZ R3, R115, R14 ;  /* 0x0000000e73037221 */ /* 0x002fe20000010000 */
[----:B0-----:R-:W-:-:S03]  /*4160*/  F2FP.F16.F32.PACK_AB R159, R12, R115 ;  /* 0x000000730c9f723e */ /* 0x001fc600000000ff */
[----:B------:R-:W-:Y:S01]  /*4170*/  FADD.FTZ R3, R12, R3 ;  /* 0x000000030c037221 */ /* 0x000fe20000010000 */
[----:B------:R-:W-:Y:S01]  /*4180*/  CS2R R114, SRZ ;  /* 0x0000000000727805 */ /* 0x000fe2000001ff00 */
[----:B------:R-:W-:Y:S06]  /*4190*/  @!P1 BRA `(.L_x_2412) ;  /* 0x0000003000909947 */ /* 0x000fec0003800000 */
[----:B------:R-:W-:Y:S01]  /*41a0*/  MOV R9, R13 ;  /* 0x0000000d00097202 */ /* 0x000fe20000000f00 */
[----:B------:R-:W-:Y:S01]  /*41b0*/  IMAD.MOV.U32 R8, RZ, RZ, R11 ;  /* 0x000000ffff087224 */ /* 0x000fe200078e000b */
[----:B------:R-:W-:Y:S01]  /*41c0*/  UMOV UR55, URZ ;  /* 0x0000003f00377c82 */ /* 0x000fe20008000000 */
[----:B------:R-:W-:Y:S01]  /*41d0*/  IMAD.MOV.U32 R151, RZ, RZ, RZ ;  /* 0x000000ffff977224 */ /* 0x000fe200078e00ff */
[----:B------:R-:W-:Y:S01]  /*41e0*/  UMOV UR53, URZ ;  /* 0x0000003f00357c82 */ /* 0x000fe20008000000 */
[----:B------:R-:W-:Y:S01]  /*41f0*/  ULDC UR49, c[0x0][0x288] ;  /* 0x0000a20000317ab9 */ /* 0x000fe20000000800 */
[----:B------:R-:W-:Y:S01]  /*4200*/  ULDC UR50, c[0x0][0x2f0] ;  /* 0x0000bc0000327ab9 */ /* 0x000fe20000000800 */
[----:B------:R-:W-:-:S05]  /*4210*/  ULDC UR51, c[0x0][0x9d8] ;  /* 0x0002760000337ab9 */ /* 0x000fca0000000800 */
.L_x_2423:
[----:B------:R-:W-:Y:S01]  /*4220*/  ISETP.NE.AND P2, PT, RZ, UR40, PT ;  /* 0x00000028ff007c0c */ /* 0x000fe2000bf45270 */
[----:B------:R-:W-:-:S04]  /*4230*/  UISETP.NE.AND UP0, UPT, UR53, 0x1, UPT ;  /* 0x000000013500788c */ /* 0x000fc8000bf05270 */
[----:B------:R-:W-:-:S04]  /*4240*/  USEL UR47, URZ, 0x1, UP0 ;  /* 0x000000013f2f7887 */ /* 0x000fc80008000000 */
[----:B------:R-:W-:-:S04]  /*4250*/  ULOP3.LUT UR47, UR55, UR47, URZ, 0x3c, !UPT ;  /* 0x0000002f372f7292 */ /* 0x000fc8000f8e3c3f */
[----:B------:R-:W-:Y:S08]  /*4260*/  @P2 BRA `(.L_x_2413) ;  /* 0x0000000000382947 */ /* 0x000ff00003800000 */
[----:B------:R-:W-:Y:S05]  /*4270*/  @!P0 BRA `(.L_x_2414) ;  /* 0x0000000000048947 */ /* 0x000fea0003800000 */
[----:B------:R-:W-:Y:S01]  /*4280*/  BPT.TRAP 0x1 ;  /* 0x000000040000795c */ /* 0x000fe20000300000 */
.L_x_2414:
        /* <DEDUP_REMOVED lines=9> */
.L_x_2415:
[----:B-1----:R-:W-:Y:S05]  /*4320*/  @P1 BRA `(.L_x_2413) ;  /* 0x0000000000081947 */ /* 0x002fea0003800000 */
[----:B------:R-:W1:Y:S02]  /*4330*/  SYNCS.PHASECHK.TRANS64.TRYWAIT P1, [UR4+0x28830], R10 ;  /* 0x0288300aff0075a7 */ /* 0x000e640008020144 */
[----:B-1----:R-:W-:Y:S05]  /*4340*/  @!P1 BRA `(.L_x_2416) ;  /* 0x000000b800309947 */ /* 0x002fea0003800000 */
.L_x_2413:
        /* <DEDUP_REMOVED lines=50> */
.L_x_2418:
[----:B------:R-:W-:Y:S01]  /*4670*/  ULEA UR4, UR53, UR41, 0x3 ;  /* 0x0000002935047291 */ /* 0x000fe2000f8e183f */
[----:B------:R-:W-:-:S05]  /*4680*/  IMAD.U32 R10, RZ, RZ, UR55 ;  /* 0x00000037ff0a7e24 */ /* 0x000fca000f8e00ff */
[----:B------:R-:W-:-:S04]  /*4690*/  SHF.L.U32 R10, R10, 0x1f, RZ ;  /* 0x0000001f0a0a7819 */ /* 0x000fc800000006ff */
[----:B------:R0:W1:Y:S01]  /*46a0*/  SYNCS.PHASECHK.TRANS64.TRYWAIT P1, [UR4+0x28850], R10 ;  /* 0x0288500aff0075a7 */ /* 0x0000620008020144 */
[----:B------:R-:W-:Y:S05]  /*46b0*/  @!P0 BRA `(.L_x_2419) ;  /* 0x0000000000048947 */ /* 0x000fea0003800000 */
[----:B------:R-:W-:Y:S01]  /*46c0*/  BPT.TRAP 0x1 ;  /* 0x000000040000795c */ /* 0x000fe20000300000 */
.L_x_2419:
[----:B-1----:R-:W-:Y:S05]  /*46d0*/  @P1 BRA `(.L_x_2417) ;  /* 0x0000000000081947 */ /* 0x002fea0003800000 */
[----:B------:R-:W1:Y:S02]  /*46e0*/  SYNCS.PHASECHK.TRANS64.TRYWAIT P1, [UR4+0x28850], R10 ;  /* 0x0288500aff0075a7 */ /* 0x000e640008020144 */
[----:B-1----:R-:W-:Y:S05]  /*46f0*/  @!P1 BRA `(.L_x_2420) ;  /* 0x000000b4005c9947 */ /* 0x002fea0003800000 */
.L_x_2417:
        /* <DEDUP_REMOVED lines=49> */
.L_x_2421:
[----:B------:R-:W-:Y:S01]  /*4a10*/  UISETP.NE.AND UP0, UPT, UR42, URZ, UPT ;  /* 0x0000003f2a00728c */ /* 0x000fe2000bf05270 */
[----:B------:R-:W-:Y:S01]  /*4a20*/  FMUL.FTZ R36, R36, UR51 ;  /* 0x0000003324247c20 */ /* 0x000fe20008410000 */
[----:B------:R-:W-:Y:S01]  /*4a30*/  FMUL.FTZ R19, R38, UR51 ;  /* 0x0000003326137c20 */ /* 0x000fe20008410000 */
[----:B------:R-:W-:Y:S01]  /*4a40*/  FMUL.FTZ R24, R24, UR51 ;  /* 0x0000003318187c20 */ /* 0x000fe20008410000 */
[----:B------:R-:W-:Y:S01]  /*4a50*/  FMUL.FTZ R16, R31, UR51 ;  /* 0x000000331f107c20 */ /* 0x000fe20008410000 */
[----:B------:R1:W-:Y:S01]  /*4a60*/  MUFU.TANH R165, R36 ;  /* 0x0000002400a57308 */ /* 0x0003e20000002400 */
[----:B------:R-:W-:Y:S01]  /*4a70*/  PLOP3.LUT P1, PT, PT, PT, UP0, 0x80, 0x0 ;  /* 0x000000000000781c */ /* 0x000fe20003f2f008 */
[----:B------:R-:W-:Y:S01]  /*4a80*/  FMUL.FTZ R25, R25, UR51 ;  /* 0x0000003319197c20 */ /* 0x000fe20008410000 */
[----:B------:R-:W-:Y:S01]  /*4a90*/  PLOP3.LUT P2, PT, PT, PT, UP0, 0x80, 0x0 ;  /* 0x000000000000781c */ /* 0x000fe20003f4f008 */
[----:B------:R-:W-:Y:S02]  /*4aa0*/  IMAD.U32 R31, RZ, RZ, UR50 ;  /* 0x00000032ff1f7e24 */ /* 0x000fe4000f8e00ff */
[----:B------:R-:W-:Y:S01]  /*4ab0*/  FMUL.FTZ R28, R28, UR51 ;  /* 0x000000331c1c7c20 */ /* 0x000fe20008410000 */
[----:B------:R-:W-:Y:S01]  /*4ac0*/  @UP0 ULDC UR4, c[0x0][0x44c] ;  /* 0x0001130000040ab9 */ /* 0x000fe20000000800 */
[----:B------:R-:W-:Y:S01]  /*4ad0*/  FMUL.FTZ R29, R29, UR51 ;  /* 0x000000331d1d7c20 */ /* 0x000fe20008410000 */
[----:B------:R-:W2:Y:S01]  /*4ae0*/  MUFU.TANH R15, R24 ;  /* 0x00000018000f7308 */ /* 0x000ea20000002400 */
[----:B-1----:R-:W-:Y:S01]  /*4af0*/  MOV R36, R6 ;  /* 0x0000000600247202 */ /* 0x002fe20000000f00 */
[----:B------:R-:W-:Y:S01]  /*4b00*/  FMUL.FTZ R32, R32, UR51 ;  /* 0x0000003320207c20 */ /* 0x000fe20008410000 */
[----:B------:R-:W-:Y:S01]  /*4b10*/  FMUL.FTZ R33, R33, UR51 ;  /* 0x0000003321217c20 */ /* 0x000fe20008410000 */
[----:B------:R-:W-:Y:S01]  /*4b20*/  FMUL.FTZ R17, R34, UR51 ;  /* 0x0000003322117c20 */ /* 0x000fe20008410000 */
[----:B------:R-:W-:Y:S01]  /*4b30*/  FMUL.FTZ R37, R37, UR51 ;  /* 0x0000003325257c20 */ /* 0x000fe20008410000 */
[----:B0-----:R-:W-:Y:S01]  /*4b40*/  @P1 IMAD.HI.U32 R10, R6, UR4, RZ ;  /* 0x00000004060a1c27 */ /* 0x001fe2000f8e00ff */
[----:B------:R-:W-:Y:S01]  /*4b50*/  @UP0 ULDC UR4, c[0x0][0x450] ;  /* 0x0001140000040ab9 */ /* 0x000fe20000000800 */
[----:B------:R-:W0:Y:S02]  /*4b60*/  MUFU.TANH R175, R25 ;  /* 0x0000001900af7308 */ /* 0x000e240000002400 */
[----:B------:R-:W-:Y:S01]  /*4b70*/  FMUL.FTZ R40, R40, UR51 ;  /* 0x0000003328287c20 */ /* 0x000fe20008410000 */
[----:B------:R-:W-:Y:S01]  /*4b80*/  FMUL.FTZ R41, R41, UR51 ;  /* 0x0000003329297c20 */ /* 0x000fe20008410000 */
[----:B------:R-:W-:Y:S01]  /*4b90*/  @P2 SHF.R.U32.HI R36, RZ, UR4, R10 ;  /* 0x00000004ff242c19 */ /* 0x000fe2000801160a */
[----:B------:R-:W-:Y:S01]  /*4ba0*/  UMOV UR4, 0xffffff80 ;  /* 0xffffff8000047882 */ /* 0x000fe20000000000 */
[----:B------:R-:W-:Y:S01]  /*4bb0*/  FMUL.FTZ R44, R44, UR51 ;  /* 0x000000332c2c7c20 */ /* 0x000fe20008410000 */
[----:B------:R-:W-:Y:S01]  /*4bc0*/  UIMAD UR4, UR54, UR4, 0x1 ;  /* 0x00000001360474a4 */ /* 0x000fe2000f8e0204 */
[----:B------:R-:W-:Y:S01]  /*4bd0*/  FMUL.FTZ R45, R45, UR51 ;  /* 0x000000332d2d7c20 */ /* 0x000fe20008410000 */
[----:B------:R-:W1:Y:S01]  /*4be0*/  SHFL.IDX PT, R11, R36, RZ, 0x1c1f ;  /* 0x001c1fff240b7589 */ /* 0x000e6200000e0000 */
[----:B------:R-:W3:Y:S01]  /*4bf0*/  MUFU.TANH R173, R28 ;  /* 0x0000001c00ad7308 */ /* 0x000ee20000002400 */
[----:B------:R-:W-:Y:S01]  /*4c00*/  FMUL.FTZ R48, R48, UR51 ;  /* 0x0000003330307c20 */ /* 0x000fe20008410000 */
[----:B------:R-:W-:Y:S01]  /*4c10*/  FMUL.FTZ R49, R49, UR51 ;  /* 0x0000003331317c20 */ /* 0x000fe20008410000 */
[----:B------:R-:W-:-:S02]  /*4c20*/  IMAD.U32 R38, RZ, RZ, UR4 ;  /* 0x00000004ff267e24 */ /* 0x000fc4000f8e00ff */
[----:B------:R-:W-:Y:S01]  /*4c30*/  FMUL.FTZ R52, R52, UR51 ;  /* 0x0000003334347c20 */ /* 0x000fe20008410000 */
[----:B------:R-:W-:Y:S01]  /*4c40*/  FMUL.FTZ R53, R53, UR51 ;  /* 0x0000003335357c20 */ /* 0x000fe20008410000 */
[----:B------:R-:W-:Y:S01]  /*4c50*/  FMUL.FTZ R56, R56, UR51 ;  /* 0x0000003338387c20 */ /* 0x000fe20008410000 */
[----:B------:R-:W-:Y:S01]  /*4c60*/  IMAD R38, R7, -0x2, R38 ;  /* 0xfffffffe07267824 */ /* 0x000fe200078e0226 */
[----:B------:R-:W4:Y:S01]  /*4c70*/  MUFU.TANH R29, R29 ;  /* 0x0000001d001d7308 */ /* 0x000f220000002400 */
[----:B------:R-:W-:Y:S01]  /*4c80*/  FMUL.FTZ R57, R57, UR51 ;  /* 0x0000003339397c20 */ /* 0x000fe20008410000 */
[----:B------:R-:W-:Y:S01]  /*4c90*/  FMUL.FTZ R60, R60, UR51 ;  /* 0x000000333c3c7c20 */ /* 0x000fe20008410000 */
[----:B------:R-:W-:Y:S02]  /*4ca0*/  IMAD R38, R31, UR38, R38 ;  /* 0x000000261f267c24 */ /* 0x000fe4000f8e0226 */
        /* <DEDUP_REMOVED lines=11> */
[----:B-1----:R-:W-:Y:S01]  /*4d60*/  IADD3 R10, R11, -UR49, R38 ;  /* 0x800000310b0a7c10 */ /* 0x002fe2000fffe026 */
[----:B------:R-:W1:Y:S01]  /*4d70*/  MUFU.TANH R33, R33 ;  /* 0x0000002100217308 */ /* 0x000e620000002400 */
[----:B------:R-:W-:Y:S01]  /*4d80*/  FMUL.FTZ R11, R69, UR51 ;  /* 0x00000033450b7c20 */ /* 0x000fe20008410000 */
[----:B-----5:R-:W-:Y:S01]  /*4d90*/  FMUL.FTZ R32, R59, UR51 ;  /* 0x000000333b207c20 */ /* 0x020fe20008410000 */
[C---:B------:R-:W-:Y:S01]  /*4da0*/  ISETP.GT.AND P1, PT, R10.reuse, RZ, PT ;  /* 0x000000ff0a00720c */ /* 0x040fe20003f24270 */
[----:B------:R-:W-:Y:S01]  /*4db0*/  FMUL.FTZ R24, R47, UR51 ;  /* 0x000000332f187c20 */ /* 0x000fe20008410000 */
[C---:B------:R-:W-:Y:S01]  /*4dc0*/  ISETP.GT.AND P2, PT, R10.reuse, 0x1, PT ;  /* 0x000000010a00780c */ /* 0x040fe20003f44270 */
[----:B------:R-:W-:Y:S01]  /*4dd0*/  FMUL.FTZ R77, R77, UR51 ;  /* 0x000000334d4d7c20 */ /* 0x000fe20008410000 */
[----:B--2---:R-:W-:Y:S01]  /*4de0*/  FSEL R15, R15, -INF , P1 ;  /* 0xff8000000f0f7808 */ /* 0x004fe20000800000 */
[----:B------:R-:W2:Y:S01]  /*4df0*/  MUFU.TANH R37, R37 ;  /* 0x0000002500257308 */ /* 0x000ea20000002400 */
[----:B------:R-:W-:Y:S01]  /*4e00*/  ISETP.GT.AND P1, PT, R10, 0x8, PT ;  /* 0x000000080a00780c */ /* 0x000fe20003f24270 */
[----:B------:R-:W-:Y:S01]  /*4e10*/  FMUL.FTZ R80, R80, UR51 ;  /* 0x0000003350507c20 */ /* 0x000fe20008410000 */
[----:B0-----:R-:W-:Y:S01]  /*4e20*/  FSEL R175, R175, -INF , P2 ;  /* 0xff800000afaf7808 */ /* 0x001fe20001000000 */
[----:B------:R-:W-:Y:S01]  /*4e30*/  FMUL.FTZ R12, R26, UR51 ;  /* 0x000000331a0c7c20 */ /* 0x000fe20008410000 */
[----:B------:R-:W-:Y:S01]  /*4e40*/  FMNMX.FTZ R34, R15, R8, !PT ;  /* 0x000000080f227209 */ /* 0x000fe20007810000 */
[----:B------:R-:W-:Y:S01]  /*4e50*/  FMUL.FTZ R26, R51, UR51 ;  /* 0x00000033331a7c20 */ /* 0x000fe20008410000 */
[----:B------:R-:W-:Y:S01]  /*4e60*/  ISETP.GT.AND P2, PT, R10, 0x9, PT ;  /* 0x000000090a00780c */ /* 0x000fe20003f44270 */
[----:B------:R-:W0:Y:S01]  /*4e70*/  MUFU.TANH R40, R40 ;  /* 0x0000002800287308 */ /* 0x000e220000002400 */
[----:B---3--:R-:W-:Y:S01]  /*4e80*/  FSEL R173, R173, -INF , P1 ;  /* 0xff800000adad7808 */ /* 0x008fe20000800000 */
[----:B------:R-:W-:Y:S01]  /*4e90*/  FMUL.FTZ R81, R81, UR51 ;  /* 0x0000003351517c20 */ /* 0x000fe20008410000 */
[----:B------:R-:W-:Y:S01]  /*4ea0*/  FMNMX.FTZ R34, R175, R34, !PT ;  /* 0x00000022af227209 */ /* 0x000fe20007810000 */
[----:B------:R-:W-:Y:S01]  /*4eb0*/  FMUL.FTZ R84, R84, UR51 ;  /* 0x0000003354547c20 */ /* 0x000fe20008410000 */
[C---:B------:R-:W-:Y:S01]  /*4ec0*/  ISETP.GT.AND P1, PT, R10.reuse, 0x10, PT ;  /* 0x000000100a00780c */ /* 0x040fe20003f24270 */
[----:B------:R-:W-:Y:S01]  /*4ed0*/  FMUL.FTZ R28, R55, UR51 ;  /* 0x00000033371c7c20 */ /* 0x000fe20008410000 */
[----:B----4-:R-:W-:Y:S01]  /*4ee0*/  FSEL R171, R29, -INF , P2 ;  /* 0xff8000001dab7808 */ /* 0x010fe20001000000 */
[----:B------:R-:W3:Y:S01]  /*4ef0*/  MUFU.TANH R41, R41 ;  /* 0x0000002900297308 */ /* 0x000ee20000002400 */
[----:B------:R-:W-:Y:S01]  /*4f00*/  FMNMX.FTZ R34, R173, R34, !PT ;  /* 0x00000022ad227209 */ /* 0x000fe20007810000 */
[----:B------:R-:W-:Y:S01]  /*4f10*/  FMUL.FTZ R85, R85, UR51 ;  /* 0x0000003355557c20 */ /* 0x000fe20008410000 */
[----:B------:R-:W-:Y:S01]  /*4f20*/  ISETP.GT.AND P2, PT, R10, 0x11, PT ;  /* 0x000000110a00780c */ /* 0x000fe20003f44270 */
[----:B------:R-:W-:Y:S01]  /*4f30*/  FMUL.FTZ R13, R27, UR51 ;  /* 0x000000331b0d7c20 */ /* 0x000fe20008410000 */
[----:B------:R-:W-:Y:S01]  /*4f40*/  FSEL R169, R169, -INF , P1 ;  /* 0xff800000a9a97808 */ /* 0x000fe20000800000 */
[----:B------:R-:W-:Y:S01]  /*4f50*/  FMUL.FTZ R14, R30, UR51 ;  /* 0x000000331e0e7c20 */ /* 0x000fe20008410000 */
[----:B------:R-:W-:Y:S01]  /*4f60*/  FMNMX.FTZ R34, R171, R34, !PT ;  /* 0x00000022ab227209 */ /* 0x000fe20007810000 */
[----:B------:R-:W4:Y:S01]  /*4f70*/  MUFU.TANH R44, R44 ;  /* 0x0000002c002c7308 */ /* 0x000f220000002400 */
[----:B------:R-:W-:Y:S01]  /*4f80*/  ISETP.GT.AND P1, PT, R10, 0x18, PT ;  /* 0x000000180a00780c */ /* 0x000fe20003f24270 */
[----:B------:R-:W-:Y:S01]  /*4f90*/  FMUL.FTZ R30, R58, UR51 ;  /* 0x000000333a1e7c20 */ /* 0x000fe20008410000 */
[----:B-1----:R-:W-:Y:S01]  /*4fa0*/  FSEL R167, R33, -INF , P2 ;  /* 0xff80000021a77808 */ /* 0x002fe20001000000 */
[----:B------:R-:W-:Y:S01]  /*4fb0*/  FMUL.FTZ R58, R67, UR51 ;  /* 0x00000033433a7c20 */ /* 0x000fe20008410000 */
[----:B------:R-:W-:Y:S01]  /*4fc0*/  FMNMX.FTZ R34, R169, R34, !PT ;  /* 0x00000022a9227209 */ /* 0x000fe20007810000 */
[----:B------:R-:W-:Y:S01]  /*4fd0*/  FMUL.FTZ R25, R50, UR51 ;  /* 0x0000003332197c20 */ /* 0x000fe20008410000 */
[----:B------:R-:W-:Y:S01]  /*4fe0*/  ISETP.GT.AND P2, PT, R10, 0x19, PT ;  /* 0x000000190a00780c */ /* 0x000fe20003f44270 */
[----:B------:R-:W1:Y:S01]  /*4ff0*/  MUFU.TANH R45, R45 ;  /* 0x0000002d002d7308 */ /* 0x000e620000002400 */
[----:B------:R-:W-:Y:S01]  /*5000*/  FSEL R165, R165, -INF , P1 ;  /* 0xff800000a5a57808 */ /* 0x000fe20000800000 */
[----:B------:R-:W-:Y:S01]  /*5010*/  FMUL.FTZ R50, R71, UR51 ;  /* 0x0000003347327c20 */ /* 0x000fe20008410000 */
[----:B------:R-:W-:Y:S01]  /*5020*/  FMNMX.FTZ R34, R167, R34, !PT ;  /* 0x00000022a7227209 */ /* 0x000fe20007810000 */
[----:B------:R-:W-:Y:S01]  /*5030*/  FMUL.FTZ R21, R42, UR51 ;  /* 0x000000332a157c20 */ /* 0x000fe20008410000 */
[----:B------:R-:W-:Y:S01]  /*5040*/  ISETP.GT.AND P1, PT, R10, 0x20, PT ;  /* 0x000000200a00780c */ /* 0x000fe20003f24270 */
[----:B------:R-:W-:Y:S01]  /*5050*/  FMUL.FTZ R23, R46, UR51 ;  /* 0x000000332e177c20 */ /* 0x000fe20008410000 */
[----:B--2---:R-:W-:Y:S01]  /*5060*/  FSEL R163, R37, -INF , P2 ;  /* 0xff80000025a37808 */ /* 0x004fe20001000000 */
[----:B------:R-:W2:Y:S01]  /*5070*/  MUFU.TANH R48, R48 ;  /* 0x0000003000307308 */ /* 0x000ea20000002400 */
[----:B------:R-:W-:Y:S01]  /*5080*/  FMNMX.FTZ R34, R165, R34, !PT ;  /* 0x00000022a5227209 */ /* 0x000fe20007810000 */
[----:B------:R-:W-:Y:S01]  /*5090*/  FMUL.FTZ R42, R83, UR51 ;  /* 0x00000033532a7c20 */ /* 0x000fe20008410000 */
[----:B------:R-:W-:Y:S01]  /*50a0*/  ISETP.GT.AND P2, PT, R10, 0x21, PT ;  /* 0x000000210a00780c */ /* 0x000fe20003f44270 */
[----:B------:R-:W-:Y:S01]  /*50b0*/  FMUL.FTZ R27, R54, UR51 ;  /* 0x00000033361b7c20 */ /* 0x000fe20008410000 */
[----:B0-----:R-:W-:Y:S01]  /*50c0*/  FSEL R161, R40, -INF , P1 ;  /* 0xff80000028a17808 */ /* 0x001fe20000800000 */
[----:B------:R-:W-:Y:S01]  /*50d0*/  FMUL.FTZ R40, R62, UR51 ;  /* 0x000000333e287c20 */ /* 0x000fe20008410000 */
[----:B------:R-:W-:Y:S01]  /*50e0*/  FMNMX.FTZ R34, R163, R34, !PT ;  /* 0x00000022a3227209 */ /* 0x000fe20007810000 */
[----:B------:R-:W0:Y:S01]  /*50f0*/  MUFU.TANH R49, R49 ;  /* 0x0000003100317308 */ /* 0x000e220000002400 */
[----:B------:R-:W-:Y:S01]  /*5100*/  ISETP.GT.AND P1, PT, R10, 0x28, PT ;  /* 0x000000280a00780c */ /* 0x000fe20003f24270 */
[----:B------:R-:W-:Y:S01]  /*5110*/  FMUL.FTZ R62, R66, UR51 ;  /* 0x00000033423e7c20 */ /* 0x000fe20008410000 */
[----:B---3--:R-:W-:Y:S01]  /*5120*/  FSEL R159, R41, -INF , P2 ;  /* 0xff800000299f7808 */ /* 0x008fe20001000000 */
[----:B------:R-:W-:Y:S01]  /*5130*/  FMUL.FTZ R66, R87, UR51 ;  /* 0x0000003357427c20 */ /* 0x000fe20008410000 */
[----:B------:R-:W-:Y:S01]  /*5140*/  FMNMX.FTZ R34, R161, R34, !PT ;  /* 0x00000022a1227209 */ /* 0x000fe20007810000 */
[----:B------:R-:W-:Y:S01]  /*5150*/  FMUL.FTZ R54, R70, UR51 ;  /* 0x0000003346367c20 */ /* 0x000fe20008410000 */
[----:B------:R-:W-:Y:S01]  /*5160*/  ISETP.GT.AND P2, PT, R10, 0x29, PT ;  /* 0x000000290a00780c */ /* 0x000fe20003f44270 */
[----:B------:R-:W3:Y:S01]  /*5170*/  MUFU.TANH R52, R52 ;  /* 0x0000003400347308 */ /* 0x000ee20000002400 */
[----:B----4-:R-:W-:Y:S01]  /*5180*/  FSEL R157, R44, -INF , P1 ;  /* 0xff8000002c9d7808 */ /* 0x010fe20000800000 */
[----:B------:R-:W-:Y:S01]  /*5190*/  FMUL.FTZ R44, R74, UR51 ;  /* 0x000000334a2c7c20 */ /* 0x000fe20008410000 */
[----:B------:R-:W-:Y:S01]  /*51a0*/  FMNMX.FTZ R34, R159, R34, !PT ;  /* 0x000000229f227209 */ /* 0x000fe20007810000 */
[----:B------:R-:W-:Y:S01]  /*51b0*/  FMUL.FTZ R46, R82, UR51 ;  /* 0x00000033522e7c20 */ /* 0x000fe20008410000 */
[C---:B------:R-:W-:Y:S01]  /*51c0*/  ISETP.GT.AND P1, PT, R10.reuse, 0x30, PT ;  /* 0x000000300a00780c */ /* 0x040fe20003f24270 */
[----:B------:R-:W-:Y:S01]  /*51d0*/  ULEA UR4, UR48, UR41, 0x3 ;  /* 0x0000002930047291 */ /* 0x000fe2000f8e183f */
[----:B-1----:R-:W-:Y:S01]  /*51e0*/  FSEL R155, R45, -INF , P2 ;  /* 0xff8000002d9b7808 */ /* 0x002fe20001000000 */
[----:B------:R-:W-:Y:S01]  /*51f0*/  MUFU.TANH R53, R53 ;  /* 0x0000003500357308 */ /* 0x000fe20000002400 */
[----:B------:R-:W-:Y:S01]  /*5200*/  FMNMX.FTZ R34, R157, R34, !PT ;  /* 0x000000229d227209 */ /* 0x000fe20007810000 */
[----:B------:R-:W-:Y:S01]  /*5210*/  UIADD3 UR4, UR4, 0x28840, URZ ;  /* 0x0002884004047890 */ /* 0x000fe2000fffe03f */
[----:B------:R-:W-:-:S02]  /*5220*/  ISETP.GT.AND P2, PT, R10, 0x31, PT ;  /* 0x000000310a00780c */ /* 0x000fc40003f44270 */
[----:B--2---:R-:W-:Y:S01]  /*5230*/  FSEL R153, R48, -INF , P1 ;  /* 0xff80000030997808 */ /* 0x004fe20000800000 */
[----:B------:R-:W-:Y:S01]  /*5240*/  FMUL.FTZ R48, R63, UR51 ;  /* 0x000000333f307c20 */ /* 0x000fe20008410000 */
[----:B------:R-:W-:Y:S01]  /*5250*/  FMNMX.FTZ R34, R155, R34, !PT ;  /* 0x000000229b227209 */ /* 0x000fe20007810000 */
[----:B------:R-:W1:Y:S01]  /*5260*/  MUFU.TANH R56, R56 ;  /* 0x0000003800387308 */ /* 0x000e620000002400 */
[C---:B------:R-:W-:Y:S01]  /*5270*/  ISETP.GT.AND P1, PT, R10.reuse, 0x38, PT ;  /* 0x000000380a00780c */ /* 0x040fe20003f24270 */
[----:B------:R-:W2:Y:S01]  /*5280*/  SHFL.IDX PT, R63, R36, 0x1, 0x1c1f ;  /* 0x003c1f00243f7f89 */ /* 0x000ea200000e0000 */
[----:B0-----:R-:W-:Y:S01]  /*5290*/  FSEL R69, R49, -INF , P2 ;  /* 0xff80000031457808 */ /* 0x001fe20001000000 */
[----:B------:R-:W-:Y:S01]  /*52a0*/  UPRMT UR4, UR43, 0x654, UR4 ;  /* 0x000006542b047896 */ /* 0x000fe20008000004 */
[----:B------:R-:W-:Y:S02]  /*52b0*/  FMNMX.FTZ R34, R153, R34, !PT ;  /* 0x0000002299227209 */ /* 0x000fe40007810000 */
[----:B------:R-:W-:Y:S01]  /*52c0*/  ISETP.GT.AND P2, PT, R10, 0x39, PT ;  /* 0x000000390a00780c */ /* 0x000fe20003f44270 */
[----:B------:R-:W0:Y:S01]  /*52d0*/  MUFU.TANH R57, R57 ;  /* 0x0000003900397308 */ /* 0x000e220000002400 */
[----:B------:R-:W-:-:S04]  /*52e0*/  FMNMX.FTZ R34, R69, R34, !PT ;  /* 0x0000002245227209 */ /* 0x000fc80007810000 */
[----:B------:R-:W-:Y:S03]  /*52f0*/  SYNCS.ARRIVE.TRANS64.RED.A1T0 RZ, [UR4], RZ ;  /* 0x000000ffffff79a7 */ /* 0x000fe60008100404 */
[----:B------:R4:W5:Y:S08]  /*5300*/  MUFU.TANH R43, R60 ;  /* 0x0000003c002b7308 */ /* 0x0009700000002400 */
[----:B------:R3:W-:Y:S01]  /*5310*/  MUFU.TANH R29, R65 ;  /* 0x00000041001d7308 */ /* 0x0007e20000002400 */
[----:B----4-:R-:W-:Y:S01]  /*5320*/  FMUL.FTZ R60, R75, UR51 ;  /* 0x000000334b3c7c20 */ /* 0x010fe20008410000 */
[----:B--2---:R-:W-:-:S04]  /*5330*/  IADD3 R38, R63, -UR49, R38 ;  /* 0x800000313f267c10 */ /* 0x004fc8000fffe026 */
[----:B------:R-:W-:Y:S02]  /*5340*/  ISETP.GT.AND P3, PT, R38, 0x1, PT ;  /* 0x000000012600780c */ /* 0x000fe40003f64270 */
[----:B------:R2:W4:Y:S01]  /*5350*/  MUFU.TANH R31, R61 ;  /* 0x0000003d001f7308 */ /* 0x0005220000002400 */
[----:B---3--:R-:W-:Y:S01]  /*5360*/  FSEL R65, R52, -INF , P1 ;  /* 0xff80000034417808 */ /* 0x008fe20000800000 */
[----:B------:R-:W-:Y:S01]  /*5370*/  FMUL.FTZ R52, R79, UR51 ;  /* 0x000000334f347c20 */ /* 0x000fe20008410000 */
[----:B------:R-:W-:Y:S02]  /*5380*/  ISETP.GT.AND P1, PT, R10, 0x40, PT ;  /* 0x000000400a00780c */ /* 0x000fe40003f24270 */
[----:B------:R-:W-:Y:S02]  /*5390*/  FMNMX.FTZ R34, R65, R34, !PT ;  /* 0x0000002241227209 */ /* 0x000fe40007810000 */
[----:B-1----:R-:W-:Y:S01]  /*53a0*/  FSEL R59, R56, -INF , P1 ;  /* 0xff800000383b7808 */ /* 0x002fe20000800000 */
[----:B------:R1:W3:Y:S01]  /*53b0*/  MUFU.TANH R35, R64 ;  /* 0x0000004000237308 */ /* 0x0002e20000002400 */
[----:B--2---:R-:W-:Y:S01]  /*53c0*/  FSEL R61, R53, -INF , P2 ;  /* 0xff800000353d7808 */ /* 0x004fe20001000000 */
[----:B------:R-:W-:Y:S01]  /*53d0*/  FMUL.FTZ R56, R78, UR51 ;  /* 0x000000334e387c20 */ /* 0x000fe20008410000 */
[----:B------:R-:W-:-:S02]  /*53e0*/  ISETP.GT.AND P2, PT, R10, 0x41, PT ;  /* 0x000000410a00780c */ /* 0x000fc40003f44270 */
[----:B------:R-:W-:Y:S02]  /*53f0*/  FMNMX.FTZ R34, R61, R34, !PT ;  /* 0x000000223d227209 */ /* 0x000fe40007810000 */
[----:B------:R-:W-:Y:S01]  /*5400*/  ISETP.GT.AND P1, PT, R10, 0x48, PT ;  /* 0x000000480a00780c */ /* 0x000fe20003f24270 */
[----:B------:R-:W2:Y:S01]  /*5410*/  MUFU.TANH R39, R68 ;  /* 0x0000004400277308 */ /* 0x000ea20000002400 */
[----:B0-----:R-:W-:Y:S01]  /*5420*/  FSEL R57, R57, -INF , P2 ;  /* 0xff80000039397808 */ /* 0x001fe20001000000 */
[----:B-1----:R-:W-:Y:S01]  /*5430*/  FMUL.FTZ R64, R86, UR51 ;  /* 0x0000003356407c20 */ /* 0x002fe20008410000 */
[----:B------:R-:W-:Y:S02]  /*5440*/  FMNMX.FTZ R34, R59, R34, !PT ;  /* 0x000000223b227209 */ /* 0x000fe40007810000 */
[----:B------:R-:W-:Y:S02]  /*5450*/  ISETP.GT.AND P2, PT, R10, 0x49, PT ;  /* 0x000000490a00780c */ /* 0x000fe40003f44270 */
[----:B-----5:R-:W-:Y:S01]  /*5460*/  FSEL R43, R43, -INF , P1 ;  /* 0xff8000002b2b7808 */ /* 0x020fe20000800000 */
[----:B------:R-:W0:Y:S01]  /*5470*/  MUFU.TANH R11, R11 ;  /* 0x0000000b000b7308 */ /* 0x000e220000002400 */
[----:B------:R-:W-:-:S02]  /*5480*/  FMNMX.FTZ R34, R57, R34, !PT ;  /* 0x0000002239227209 */ /* 0x000fc40007810000 */
[C---:B------:R-:W-:Y:S02]  /*5490*/  ISETP.GT.AND P1, PT, R10.reuse, 0x50, PT ;  /* 0x000000500a00780c */ /* 0x040fe40003f24270 */
[----:B----4-:R-:W-:Y:S02]  /*54a0*/  FSEL R33, R31, -INF , P2 ;  /* 0xff8000001f217808 */ /* 0x010fe40001000000 */
[----:B------:R-:W-:Y:S01]  /*54b0*/  FMNMX.FTZ R34, R43, R34, !PT ;  /* 0x000000222b227209 */ /* 0x000fe20007810000 */
[----:B------:R-:W1:Y:S01]  /*54c0*/  MUFU.TANH R45, R72 ;  /* 0x00000048002d7308 */ /* 0x000e620000002400 */
[----:B------:R-:W-:Y:S02]  /*54d0*/  ISETP.GT.AND P2, PT, R10, 0x51, PT ;  /* 0x000000510a00780c */ /* 0x000fe40003f44270 */
[----:B---3--:R-:W-:Y:S02]  /*54e0*/  FSEL R35, R35, -INF , P1 ;  /* 0xff80000023237808 */ /* 0x008fe40000800000 */
[----:B------:R-:W-:-:S02]  /*54f0*/  FMNMX.FTZ R34, R33, R34, !PT ;  /* 0x0000002221227209 */ /* 0x000fc40007810000 */
[C---:B------:R-:W-:Y:S01]  /*5500*/  ISETP.GT.AND P1, PT, R10.reuse, 0x58, PT ;  /* 0x000000580a00780c */ /* 0x040fe20003f24270 */
[----:B------:R-:W3:Y:S01]  /*5510*/  MUFU.TANH R73, R73 ;  /* 0x0000004900497308 */ /* 0x000ee20000002400 */
[----:B------:R-:W-:Y:S02]  /*5520*/  FSEL R37, R29, -INF , P2 ;  /* 0xff8000001d257808 */ /* 0x000fe40001000000 */
[----:B------:R-:W-:Y:S02]  /*5530*/  FMNMX.FTZ R34, R35, R34, !PT ;  /* 0x0000002223227209 */ /* 0x000fe40007810000 */
[----:B------:R-:W-:Y:S02]  /*5540*/  ISETP.GT.AND P2, PT, R10, 0x59, PT ;  /* 0x000000590a00780c */ /* 0x000fe40003f44270 */
[----:B--2---:R-:W-:Y:S01]  /*5550*/  FSEL R39, R39, -INF , P1 ;  /* 0xff80000027277808 */ /* 0x004fe20000800000 */
[----:B------:R-:W2:Y:S01]  /*5560*/  MUFU.TANH R47, R76 ;  /* 0x0000004c002f7308 */ /* 0x000ea20000002400 */
[----:B------:R-:W-:-:S02]  /*5570*/  FMNMX.FTZ R34, R37, R34, !PT ;  /* 0x0000002225227209 */ /* 0x000fc40007810000 */
[C---:B------:R-:W-:Y:S02]  /*5580*/  ISETP.GT.AND P1, PT, R10.reuse, 0x60, PT ;  /* 0x000000600a00780c */ /* 0x040fe40003f24270 */
[----:B0-----:R-:W-:Y:S02]  /*5590*/  FSEL R41, R11, -INF , P2 ;  /* 0xff8000000b297808 */ /* 0x001fe40001000000 */
[----:B------:R-:W-:Y:S01]  /*55a0*/  FMNMX.FTZ R34, R39, R34, !PT ;  /* 0x0000002227227209 */ /* 0x000fe20007810000 */
[----:B------:R-:W0:Y:S01]  /*55b0*/  MUFU.TANH R49, R77 ;  /* 0x0000004d00317308 */ /* 0x000e220000002400 */
[----:B------:R-:W-:Y:S02]  /*55c0*/  ISETP.GT.AND P2, PT, R10, 0x61, PT ;  /* 0x000000610a00780c */ /* 0x000fe40003f44270 */
[----:B-1----:R-:W-:Y:S02]  /*55d0*/  FSEL R45, R45, -INF , P1 ;  /* 0xff8000002d2d7808 */ /* 0x002fe40000800000 */
[----:B------:R-:W-:-:S02]  /*55e0*/  FMNMX.FTZ R34, R41, R34, !PT ;  /* 0x0000002229227209 */ /* 0x000fc40007810000 */
[C---:B------:R-:W-:Y:S01]  /*55f0*/  ISETP.GT.AND P1, PT, R10.reuse, 0x68, PT ;  /* 0x000000680a00780c */ /* 0x040fe20003f24270 */
[----:B------:R-:W1:Y:S01]  /*5600*/  MUFU.TANH R51, R80 ;  /* 0x0000005000337308 */ /* 0x000e620000002400 */
[----:B---3--:R-:W-:Y:S02]  /*5610*/  FSEL R29, R73, -INF , P2 ;  /* 0xff800000491d7808 */ /* 0x008fe40001000000 */
        /* <DEDUP_REMOVED lines=14> */
[----:B--2---:R-:W-:Y:S02]  /*5700*/  FSEL R53, R53, -INF , P2 ;  /* 0xff80000035357808 */ /* 0x004fe40001000000 */
[----:B------:R-:W-:Y:S02]  /*5710*/  FMNMX.FTZ R34, R51, R34, !PT ;  /* 0x0000002233227209 */ /* 0x000fe40007810000 */
[----:B------:R-:W-:Y:S02]  /*5720*/  ISETP.GT.AND P2, PT, R10, 0x79, PT ;  /* 0x000000790a00780c */ /* 0x000fe40003f44270 */
[----:B------:R-:W-:Y:S01]  /*5730*/  FMNMX.FTZ R34, R53, R34, !PT ;  /* 0x0000002235227209 */ /* 0x000fe20007810000 */
[----:B------:R-:W2:Y:S01]  /*5740*/  MUFU.TANH R12, R12 ;  /* 0x0000000c000c7308 */ /* 0x000ea20000002400 */
[----:B0-----:R-:W-:Y:S01]  /*5750*/  FSEL R55, R55, -INF , P1 ;  /* 0xff80000037377808 */ /* 0x001fe20000800000 */
[----:B------:R-:W0:Y:S03]  /*5760*/  LDC R10, c[0x0][0x988] ;  /* 0x00026200ff0a7b82 */ /* 0x000e260000000800 */
[----:B------:R-:W-:-:S03]  /*5770*/  FMNMX.FTZ R34, R55, R34, !PT ;  /* 0x0000002237227209 */ /* 0x000fc60007810000 */
[----:B------:R-:W3:Y:S01]  /*5780*/  MUFU.TANH R13, R13 ;  /* 0x0000000d000d7308 */ /* 0x000ee20000002400 */
[----:B-1----:R-:W-:Y:S02]  /*5790*/  FSEL R31, R31, -INF , P2 ;  /* 0xff8000001f1f7808 */ /* 0x002fe40001000000 */
[----:B------:R-:W-:Y:S02]  /*57a0*/  ISETP.GT.AND P2, PT, R38, RZ, PT ;  /* 0x000000ff2600720c */ /* 0x000fe40003f44270 */
[----:B------:R-:W-:-:S03]  /*57b0*/  FMNMX.FTZ R34, R31, R34, !PT ;  /* 0x000000221f227209 */ /* 0x000fc60007810000 */
[----:B------:R-:W1:Y:S01]  /*57c0*/  MUFU.TANH R14, R14 ;  /* 0x0000000e000e7308 */ /* 0x000e620000002400 */
[----:B--2---:R-:W-:Y:S01]  /*57d0*/  FSEL R12, R12, -INF , P2 ;  /* 0xff8000000c0c7808 */ /* 0x004fe20001000000 */
[----:B------:R-:W2:Y:S01]  /*57e0*/  SHFL.BFLY PT, R11, R34, 0x2, 0x1f ;  /* 0x0c401f00220b7f89 */ /* 0x000ea200000e0000 */
[----:B------:R-:W-:Y:S02]  /*57f0*/  ISETP.GT.AND P2, PT, R38, 0x8, PT ;  /* 0x000000082600780c */ /* 0x000fe40003f44270 */
[----:B------:R-:W-:-:S03]  /*5800*/  FMNMX.FTZ R36, R12, R9, !PT ;  /* 0x000000090c247209 */ /* 0x000fc60007810000 */
[----:B------:R-:W4:Y:S01]  /*5810*/  MUFU.TANH R16, R16 ;  /* 0x0000001000107308 */ /* 0x000f220000002400 */
[----:B---3--:R-:W-:Y:S02]  /*5820*/  FSEL R67, R13, -INF , P3 ;  /* 0xff8000000d437808 */ /* 0x008fe40001800000 */
[----:B------:R-:W-:Y:S02]  /*5830*/  ISETP.GT.AND P3, PT, R38, 0x9, PT ;  /* 0x000000092600780c */ /* 0x000fe40003f64270 */
[----:B------:R-:W-:-:S03]  /*5840*/  FMNMX.FTZ R36, R67, R36, !PT ;  /* 0x0000002443247209 */ /* 0x000fc60007810000 */
[----:B------:R-:W3:Y:S01]  /*5850*/  MUFU.TANH R17, R17 ;  /* 0x0000001100117308 */ /* 0x000ee20000002400 */
[----:B-1----:R-:W-:Y:S02]  /*5860*/  FSEL R71, R14, -INF , P2 ;  /* 0xff8000000e477808 */ /* 0x002fe40001000000 */
[----:B------:R-:W-:Y:S02]  /*5870*/  ISETP.GT.AND P2, PT, R38, 0x10, PT ;  /* 0x000000102600780c */ /* 0x000fe40003f44270 */
[----:B------:R-:W-:-:S03]  /*5880*/  FMNMX.FTZ R36, R71, R36, !PT ;  /* 0x0000002447247209 */ /* 0x000fc60007810000 */
[----:B------:R-:W1:Y:S01]  /*5890*/  MUFU.TANH R18, R18 ;  /* 0x0000001200127308 */ /* 0x000e620000002400 */
[----:B----4-:R-:W-:Y:S02]  /*58a0*/  FSEL R73, R16, -INF , P3 ;  /* 0xff80000010497808 */ /* 0x010fe40001800000 */
[----:B--2---:R-:W-:Y:S02]  /*58b0*/  FMNMX.FTZ R11, R34, R11, !PT ;  /* 0x0000000b220b7209 */ /* 0x004fe40007810000 */
[----:B------:R-:W-:Y:S02]  /*58c0*/  ISETP.GT.AND P3, PT, R38, 0x11, PT ;  /* 0x000000112600780c */ /* 0x000fe40003f64270 */
[----:B------:R-:W-:Y:S01]  /*58d0*/  FMNMX.FTZ R36, R73, R36, !PT ;  /* 0x0000002449247209 */ /* 0x000fe20007810000 */
[----:B------:R-:W2:Y:S01]  /*58e0*/  SHFL.BFLY PT, R34, R11, 0x1, 0x1f ;  /* 0x0c201f000b227f89 */ /* 0x000ea200000e0000 */
[----:B------:R-:W4:Y:S01]  /*58f0*/  MUFU.TANH R19, R19 ;  /* 0x0000001300137308 */ /* 0x000f220000002400 */
[----:B---3--:R-:W-:-:S02]  /*5900*/  FSEL R75, R17, -INF , P2 ;  /* 0xff800000114b7808 */ /* 0x008fc40001000000 */
        /* <DEDUP_REMOVED lines=8> */
[----:B------:R-:W-:Y:S02]  /*5990*/  ISETP.GT.AND P2, PT, R38, 0x20, PT ;  /* 0x000000202600780c */ /* 0x000fe40003f44270 */
[----:B------:R-:W-:Y:S02]  /*59a0*/  FMNMX.FTZ R36, R79, R36, !PT ;  /* 0x000000244f247209 */ /* 0x000fe40007810000 */
[----:B--2---:R-:W-:Y:S01]  /*59b0*/  FMNMX.FTZ R11, R11, R34, !PT ;  /* 0x000000220b0b7209 */ /* 0x004fe20007810000 */
[----:B------:R-:W2:Y:S01]  /*59c0*/  MUFU.TANH R22, R22 ;  /* 0x0000001600167308 */ /* 0x000ea20000002400 */
[----:B---3--:R-:W-:Y:S02]  /*59d0*/  FSEL R81, R20, -INF , P3 ;  /* 0xff80000014517808 */ /* 0x008fe40001800000 */
[----:B------:R-:W-:Y:S01]  /*59e0*/  ISETP.GT.AND P3, PT, R38, 0x21, PT ;  /* 0x000000212600780c */ /* 0x000fe20003f64270 */
[----:B0-----:R-:W-:Y:S01]  /*59f0*/  FMUL.FTZ R34, R11, R10 ;  /* 0x0000000a0b227220 */ /* 0x001fe20000410000 */
[----:B------:R-:W-:-:S02]  /*5a00*/  FMNMX.FTZ R36, R81, R36, !PT ;  /* 0x0000002451247209 */ /* 0x000fc40007810000 */
[----:B------:R-:W-:Y:S01]  /*5a10*/  FSETP.NEU.FTZ.AND P1, PT, R11, -INF , PT ;  /* 0xff8000000b00780b */ /* 0x000fe20003f3d000 */
[----:B------:R-:W0:Y:S01]  /*5a20*/  MUFU.TANH R23, R23 ;  /* 0x0000001700177308 */ /* 0x000e220000002400 */
[----:B-1----:R-:W-:Y:S02]  /*5a30*/  FSEL R83, R21, -INF , P2 ;  /* 0xff80000015537808 */ /* 0x002fe40001000000 */
[----:B------:R-:W-:Y:S02]  /*5a40*/  ISETP.GT.AND P2, PT, R38, 0x28, PT ;  /* 0x000000282600780c */ /* 0x000fe40003f44270 */
[----:B------:R-:W-:Y:S02]  /*5a50*/  FMNMX.FTZ R36, R83, R36, !PT ;  /* 0x0000002453247209 */ /* 0x000fe40007810000 */
[----:B------:R-:W-:Y:S01]  /*5a60*/  FSEL R34, R34, RZ, P1 ;  /* 0x000000ff22227208 */ /* 0x000fe20000800000 */
[----:B------:R-:W1:Y:S01]  /*5a70*/  MUFU.TANH R24, R24 ;  /* 0x0000001800187308 */ /* 0x000e620000002400 */
[----:B--2---:R-:W-:-:S02]  /*5a80*/  FSEL R85, R22, -INF , P3 ;  /* 0xff80000016557808 */ /* 0x004fc40001800000 */
[C---:B------:R-:W-:Y:S01]  /*5a90*/  ISETP.GT.AND P3, PT, R38.reuse, 0x29, PT ;  /* 0x000000292600780c */ /* 0x040fe20003f64270 */
[--C-:B------:R-:W-:Y:S01]  /*5aa0*/  FFMA.FTZ R19, R163, R10, -R34.reuse ;  /* 0x0000000aa3137223 */ /* 0x100fe20000010822 */
[----:B------:R-:W-:Y:S01]  /*5ab0*/  FMNMX.FTZ R36, R85, R36, !PT ;  /* 0x0000002455247209 */ /* 0x000fe20007810000 */
[-CC-:B------:R-:W-:Y:S01]  /*5ac0*/  FFMA.FTZ R178, R165, R10.reuse, -R34.reuse ;  /* 0x0000000aa5b27223 */ /* 0x180fe20000010822 */
[-CC-:B------:R-:W-:Y:S01]  /*5ad0*/  FFMA.FTZ R172, R161, R10.reuse, -R34.reuse ;  /* 0x0000000aa1ac7223 */ /* 0x180fe20000010822 */
[----:B------:R-:W2:Y:S01]  /*5ae0*/  MUFU.TANH R25, R25 ;  /* 0x0000001900197308 */ /* 0x000ea20000002400 */
[----:B0-----:R-:W-:Y:S01]  /*5af0*/  FSEL R87, R23, -INF , P2 ;  /* 0xff80000017577808 */ /* 0x001fe20001000000 */
[-CC-:B------:R-:W-:Y:S01]  /*5b00*/  FFMA.FTZ R17, R167, R10.reuse, -R34.reuse ;  /* 0x0000000aa7117223 */ /* 0x180fe20000010822 */
[----:B------:R-:W-:Y:S01]  /*5b10*/  ISETP.GT.AND P2, PT, R38, 0x30, PT ;  /* 0x000000302600780c */ /* 0x000fe20003f44270 */
[--C-:B------:R-:W-:Y:S01]  /*5b20*/  FFMA.FTZ R174, R157, R10, -R34.reuse ;  /* 0x0000000a9dae7223 */ /* 0x100fe20000010822 */
[----:B------:R-:W-:Y:S01]  /*5b30*/  FMNMX.FTZ R36, R87, R36, !PT ;  /* 0x0000002457247209 */ /* 0x000fe20007810000 */
[-CC-:B------:R-:W-:Y:S01]  /*5b40*/  FFMA.FTZ R21, R159, R10.reuse, -R34.reuse ;  /* 0x0000000a9f157223 */ /* 0x180fe20000010822 */
[-CC-:B------:R-:W-:Y:S01]  /*5b50*/  FFMA.FTZ R23, R155, R10.reuse, -R34.reuse ;  /* 0x0000000a9b177223 */ /* 0x180fe20000010822 */
[----:B------:R-:W0:Y:S01]  /*5b60*/  MUFU.TANH R26, R26 ;  /* 0x0000001a001a7308 */ /* 0x000e220000002400 */
[----:B-1----:R-:W-:Y:S01]  /*5b70*/  FSEL R163, R24, -INF , P3 ;  /* 0xff80000018a37808 */ /* 0x002fe20001800000 */
[-CC-:B------:R-:W-:Y:S01]  /*5b80*/  FFMA.FTZ R176, R169, R10.reuse, -R34.reuse ;  /* 0x0000000aa9b07223 */ /* 0x180fe20000010822 */
[C---:B------:R-:W-:Y:S01]  /*5b90*/  ISETP.GT.AND P3, PT, R38.reuse, 0x31, PT ;  /* 0x000000312600780c */ /* 0x040fe20003f64270 */
[--C-:B------:R-:W-:Y:S01]  /*5ba0*/  FFMA.FTZ R168, R153, R10, -R34.reuse ;  /* 0x0000000a99a87223 */ /* 0x100fe20000010822 */
[----:B------:R-:W-:Y:S01]  /*5bb0*/  FMNMX.FTZ R36, R163, R36, !PT ;  /* 0x00000024a3247209 */ /* 0x000fe20007810000 */
[-CC-:B------:R-:W-:Y:S01]  /*5bc0*/  FFMA.FTZ R63, R171, R10.reuse, -R34.reuse ;  /* 0x0000000aab3f7223 */ /* 0x180fe20000010822 */
[-CC-:B------:R-:W-:Y:S01]  /*5bd0*/  FFMA.FTZ R182, R173, R10.reuse, -R34.reuse ;  /* 0x0000000aadb67223 */ /* 0x180fe20000010822 */
[----:B------:R-:W1:Y:S01]  /*5be0*/  MUFU.TANH R27, R27 ;  /* 0x0000001b001b7308 */ /* 0x000e620000002400 */
[----:B--2---:R-:W-:Y:S01]  /*5bf0*/  FSEL R165, R25, -INF , P2 ;  /* 0xff80000019a57808 */ /* 0x004fe20001000000 */
[-CC-:B------:R-:W-:Y:S01]  /*5c00*/  FFMA.FTZ R180, R175, R10.reuse, -R34.reuse ;  /* 0x0000000aafb47223 */ /* 0x180fe20000010822 */
[----:B------:R-:W-:Y:S01]  /*5c10*/  ISETP.GT.AND P2, PT, R38, 0x38, PT ;  /* 0x000000382600780c */ /* 0x000fe20003f44270 */
[--C-:B------:R-:W-:Y:S01]  /*5c20*/  FFMA.FTZ R170, R65, R10, -R34.reuse ;  /* 0x0000000a41aa7223 */ /* 0x100fe20000010822 */
[----:B------:R-:W-:Y:S01]  /*5c30*/  FMNMX.FTZ R36, R165, R36, !PT ;  /* 0x00000024a5247209 */ /* 0x000fe20007810000 */
[-CC-:B------:R-:W-:Y:S01]  /*5c40*/  FFMA.FTZ R164, R59, R10.reuse, -R34.reuse ;  /* 0x0000000a3ba47223 */ /* 0x180fe20000010822 */
[-CC-:B------:R-:W-:Y:S01]  /*5c50*/  FFMA.FTZ R166, R43, R10.reuse, -R34.reuse ;  /* 0x0000000a2ba67223 */ /* 0x180fe20000010822 */
[----:B------:R-:W2:Y:S01]  /*5c60*/  MUFU.TANH R28, R28 ;  /* 0x0000001c001c7308 */ /* 0x000ea20000002400 */
[----:B0-----:R-:W-:Y:S01]  /*5c70*/  FSEL R161, R26, -INF , P3 ;  /* 0xff8000001aa17808 */ /* 0x001fe20001800000 */
[-CC-:B------:R-:W-:Y:S01]  /*5c80*/  FFMA.FTZ R15, R15, R10.reuse, -R34.reuse ;  /* 0x0000000a0f0f7223 */ /* 0x180fe20000010822 */
[C---:B------:R-:W-:Y:S01]  /*5c90*/  ISETP.GT.AND P3, PT, R38.reuse, 0x39, PT ;  /* 0x000000392600780c */ /* 0x040fe20003f64270 */
[--C-:B------:R-:W-:Y:S01]  /*5ca0*/  FFMA.FTZ R152, R45, R10, -R34.reuse ;  /* 0x0000000a2d987223 */ /* 0x100fe20000010822 */
[----:B------:R-:W-:Y:S01]  /*5cb0*/  FMNMX.FTZ R36, R161, R36, !PT ;  /* 0x00000024a1247209 */ /* 0x000fe20007810000 */
[-CC-:B------:R-:W-:Y:S01]  /*5cc0*/  FFMA.FTZ R154, R47, R10.reuse, -R34.reuse ;  /* 0x0000000a2f9a7223 */ /* 0x180fe20000010822 */
[-CC-:B------:R-:W-:Y:S01]  /*5cd0*/  FFMA.FTZ R162, R39, R10.reuse, -R34.reuse ;  /* 0x0000000a27a27223 */ /* 0x180fe20000010822 */
[----:B------:R-:W0:Y:S01]  /*5ce0*/  MUFU.TANH R30, R30 ;  /* 0x0000001e001e7308 */ /* 0x000e220000002400 */
[----:B-1----:R-:W-:Y:S01]  /*5cf0*/  FSEL R167, R27, -INF , P2 ;  /* 0xff8000001ba77808 */ /* 0x002fe20001000000 */
[-CC-:B------:R-:W-:Y:S01]  /*5d00*/  FFMA.FTZ R160, R35, R10.reuse, -R34.reuse ;  /* 0x0000000a23a07223 */ /* 0x180fe20000010822 */
[----:B------:R-:W-:Y:S01]  /*5d10*/  ISETP.GT.AND P2, PT, R38, 0x40, PT ;  /* 0x000000402600780c */ /* 0x000fe20003f44270 */
        /* <DEDUP_REMOVED lines=22> */
[----:B------:R-:W-:Y:S01]  /*5e80*/  FFMA.FTZ R31, R31, R10, -R34 ;  /* 0x0000000a1f1f7223 */ /* 0x000fe20000010822 */
[----:B------:R-:W-:-:S02]  /*5e90*/  ISETP.GT.AND P3, PT, R38, 0x49, PT ;  /* 0x000000492600780c */ /* 0x000fc40003f64270 */
[----:B------:R-:W-:-:S03]  /*5ea0*/  FMNMX.FTZ R36, R157, R36, !PT ;  /* 0x000000249d247209 */ /* 0x000fc60007810000 */
[----:B------:R-:W1:Y:S01]  /*5eb0*/  MUFU.TANH R62, R62 ;  /* 0x0000003e003e7308 */ /* 0x000e620000002400 */
[----:B--2---:R-:W-:Y:S02]  /*5ec0*/  FSEL R159, R40, -INF , P2 ;  /* 0xff800000289f7808 */ /* 0x004fe40001000000 */
[----:B------:R-:W-:Y:S02]  /*5ed0*/  ISETP.GT.AND P2, PT, R38, 0x50, PT ;  /* 0x000000502600780c */ /* 0x000fe40003f44270 */
[----:B------:R-:W-:-:S03]  /*5ee0*/  FMNMX.FTZ R36, R159, R36, !PT ;  /* 0x000000249f247209 */ /* 0x000fc60007810000 */
[----:B------:R-:W2:Y:S01]  /*5ef0*/  MUFU.TANH R58, R58 ;  /* 0x0000003a003a7308 */ /* 0x000ea20000002400 */
[----:B0-----:R-:W-:Y:S02]  /*5f00*/  FSEL R155, R48, -INF , P3 ;  /* 0xff800000309b7808 */ /* 0x001fe40001800000 */
[----:B------:R-:W-:Y:S02]  /*5f10*/  ISETP.GT.AND P3, PT, R38, 0x51, PT ;  /* 0x000000512600780c */ /* 0x000fe40003f64270 */
[----:B------:R-:W-:-:S03]  /*5f20*/  FMNMX.FTZ R36, R155, R36, !PT ;  /* 0x000000249b247209 */ /* 0x000fc60007810000 */
[----:B------:R-:W0:Y:S01]  /*5f30*/  MUFU.TANH R54, R54 ;  /* 0x0000003600367308 */ /* 0x000e220000002400 */
[----:B-1----:R-:W-:Y:S02]  /*5f40*/  FSEL R169, R62, -INF , P2 ;  /* 0xff8000003ea97808 */ /* 0x002fe40001000000 */
[----:B------:R-:W-:Y:S02]  /*5f50*/  ISETP.GT.AND P2, PT, R38, 0x58, PT ;  /* 0x000000582600780c */ /* 0x000fe40003f44270 */
        /* <DEDUP_REMOVED lines=37> */
[----:B------:R-:W-:Y:S01]  /*61b0*/  MUFU.EX2 R15, R15 ;  /* 0x0000000f000f7308 */ /* 0x000fe20000000800 */
[----:B--2---:R-:W-:-:S04]  /*61c0*/  FSEL R183, R64, -INF , P2 ;  /* 0xff80000040b77808 */ /* 0x004fc80001000000 */
[----:B------:R-:W-:-:S03]  /*61d0*/  FMNMX.FTZ R36, R183, R36, !PT ;  /* 0x00000024b7247209 */ /* 0x000fc60007810000 */
[----:B------:R-:W-:Y:S01]  /*61e0*/  MUFU.EX2 R180, R180 ;  /* 0x000000b400b47308 */ /* 0x000fe20000000800 */
[----:B0-----:R-:W-:-:S04]  /*61f0*/  FSEL R185, R66, -INF , P3 ;  /* 0xff80000042b97808 */ /* 0x001fc80001800000 */
[----:B------:R-:W-:-:S03]  /*6200*/  FMNMX.FTZ R36, R185, R36, !PT ;  /* 0x00000024b9247209 */ /* 0x000fc60007810000 */
[----:B------:R-:W-:Y:S02]  /*6210*/  MUFU.EX2 R182, R182 ;  /* 0x000000b600b67308 */ /* 0x000fe40000000800 */
[----:B------:R-:W0:Y:S06]  /*6220*/  SHFL.BFLY PT, R13, R36, 0x2, 0x1f ;  /* 0x0c401f00240d7f89 */ /* 0x000e2c00000e0000 */
        /* <DEDUP_REMOVED lines=8> */
[----:B0-----:R-:W-:-:S07]  /*62b0*/  FMNMX.FTZ R13, R14, R13, !PT ;  /* 0x0000000d0e0d7209 */ /* 0x001fce0007810000 */
[----:B------:R-:W-:Y:S01]  /*62c0*/  MUFU.EX2 R21, R21 ;  /* 0x0000001500157308 */ /* 0x000fe20000000800 */
[C---:B------:R-:W-:Y:S01]  /*62d0*/  FSETP.NEU.FTZ.AND P2, PT, R13.reuse, -INF , PT ;  /* 0xff8000000d00780b */ /* 0x040fe20003f5d000 */
[----:B------:R-:W-:-:S03]  /*62e0*/  FMUL.FTZ R14, R13, R10 ;  /* 0x0000000a0d0e7220 */ /* 0x000fc60000410000 */
[----:B------:R-:W-:-:S03]  /*62f0*/  FSEL R30, R13, RZ, P2 ;  /* 0x000000ff0d1e7208 */ /* 0x000fc60001000000 */
[----:B------:R-:W-:Y:S01]  /*6300*/  MUFU.EX2 R174, R174 ;  /* 0x000000ae00ae7308 */ /* 0x000fe20000000800 */
[----:B------:R-:W-:Y:S01]  /*6310*/  FSEL R14, R14, RZ, P2 ;  /* 0x000000ff0e0e7208 */ /* 0x000fe20001000000 */
[----:B------:R-:W-:-:S04]  /*6320*/  FADD.FTZ R9, -R30, R9 ;  /* 0x000000091e097221 */ /* 0x000fc80000010100 */
[-CC-:B------:R-:W-:Y:S01]  /*6330*/  FFMA.FTZ R43, R67, R10.reuse, -R14.reuse ;  /* 0x0000000a432b7223 */ /* 0x180fe2000001080e */
[----:B------:R-:W-:Y:S01]  /*6340*/  FSEL R67, R11, RZ, P1 ;  /* 0x000000ff0b437208 */ /* 0x000fe20000800000 */
[-CC-:B------:R-:W-:Y:S01]  /*6350*/  FFMA.FTZ R12, R12, R10.reuse, -R14.reuse ;  /* 0x0000000a0c0c7223 */ /* 0x180fe2000001080e */
[-C--:B------:R-:W-:Y:S01]  /*6360*/  FMUL.FTZ R9, R9, R10.reuse ;  /* 0x0000000a09097220 */ /* 0x080fe20000410000 */
[-CC-:B------:R-:W-:Y:S01]  /*6370*/  FFMA.FTZ R16, R71, R10.reuse, -R14.reuse ;  /* 0x0000000a47107223 */ /* 0x180fe2000001080e */
[-C--:B------:R-:W-:Y:S01]  /*6380*/  FFMA.FTZ R45, R73, R10.reuse, -R14 ;  /* 0x0000000a492d7223 */ /* 0x080fe2000001080e */
[----:B------:R-:W-:Y:S01]  /*6390*/  FADD.FTZ R67, -R67, R8 ;  /* 0x0000000843437221 */ /* 0x000fe20000010100 */
[----:B------:R-:W-:Y:S01]  /*63a0*/  MUFU.EX2 R43, R43 ;  /* 0x0000002b002b7308 */ /* 0x000fe20000000800 */
[-CC-:B------:R-:W-:Y:S01]  /*63b0*/  FFMA.FTZ R18, R75, R10.reuse, -R14.reuse ;  /* 0x0000000a4b127223 */ /* 0x180fe2000001080e */
[-CC-:B------:R-:W-:Y:S01]  /*63c0*/  FFMA.FTZ R47, R77, R10.reuse, -R14.reuse ;  /* 0x0000000a4d2f7223 */ /* 0x180fe2000001080e */
[-C--:B------:R-:W-:Y:S01]  /*63d0*/  FMUL.FTZ R8, R67, R10.reuse ;  /* 0x0000000a43087220 */ /* 0x080fe20000410000 */
        /* <DEDUP_REMOVED lines=26> */
[----:B------:R-:W-:-:S02]  /*6580*/  FFMA.FTZ R183, R183, R10, -R14 ;  /* 0x0000000ab7b77223 */ /* 0x000fc4000001080e */
[----:B------:R-:W2:Y:S01]  /*6590*/  MUFU.EX2 R16, R16 ;  /* 0x0000001000107308 */ /* 0x000ea20000000800 */
[----:B0-----:R-:W-:-:S04]  /*65a0*/  FFMA.FTZ R27, R8, R0, R15 ;  /* 0x00000000081b7223 */ /* 0x001fc8000001000f */
[----:B------:R-:W-:-:S03]  /*65b0*/  FADD.FTZ R27, R180, R27 ;  /* 0x0000001bb41b7221 */ /* 0x000fc60000010000 */
[----:B------:R-:W0:Y:S01]  /*65c0*/  MUFU.EX2 R45, R45 ;  /* 0x0000002d002d7308 */ /* 0x000e220000000800 */
[----:B-1----:R-:W-:-:S04]  /*65d0*/  FFMA.FTZ R0, R9, R3, R12 ;  /* 0x0000000309007223 */ /* 0x002fc8000001000c */
[----:B------:R-:W-:Y:S01]  /*65e0*/  FADD.FTZ R3, R43, R0 ;  /* 0x000000002b037221 */ /* 0x000fe20000010000 */
        /* <DEDUP_REMOVED lines=15> */
[----:B------:R-:W-:Y:S01]  /*66e0*/  FADD.FTZ R3, R21, R0 ;  /* 0x0000000015037221 */ /* 0x000fe20000010000 */
[-CC-:B------:R-:W-:Y:S01]  /*66f0*/  FFMA.FTZ R34, R153, R10.reuse, -R14.reuse ;  /* 0x0000000a99227223 */ /* 0x180fe2000001080e */
[----:B------:R-:W-:Y:S02]  /*6700*/  FFMA.FTZ R14, R185, R10, -R14 ;  /* 0x0000000ab90e7223 */ /* 0x000fe4000001080e */
        /* <DEDUP_REMOVED lines=95> */
.L_x_2422:
[----:B------:R-:W-:Y:S01]  /*6d00*/  UISETP.GT.AND UP0, UPT, UR54, UR52, UPT ;  /* 0x000000343600728c */ /* 0x000fe2000bf04270 */
[-C--:B------:R-:W-:Y:S01]  /*6d10*/  FMUL.FTZ R88, R88, R8.reuse ;  /* 0x0000000858587220 */ /* 0x080fe20000410000 */
[----:B------:R-:W-:Y:S01]  /*6d20*/  ULEA UR4, UR53, UR41, 0x3 ;  /* 0x0000002935047291 */ /* 0x000fe2000f8e183f */
[-C--:B------:R-:W-:Y:S01]  /*6d30*/  FMUL.FTZ R89, R89, R8.reuse ;  /* 0x0000000859597220 */ /* 0x080fe20000410000 */
[----:B------:R-:W-:Y:S01]  /*6d40*/  UIADD3 UR5, UR54, -0x1, URZ ;  /* 0xffffffff36057890 */ /* 0x000fe2000fffe03f */
[-C--:B------:R-:W-:Y:S01]  /*6d50*/  FMUL.FTZ R92, R92, R8.reuse ;  /* 0x000000085c5c7220 */ /* 0x080fe20000410000 */
[----:B------:R-:W-:Y:S01]  /*6d60*/  UIADD3 UR4, UR4, 0x28860, URZ ;  /* 0x0002886004047890 */ /* 0x000fe2000fffe03f */
[----:B------:R-:W-:Y:S01]  /*6d70*/  PLOP3.LUT P1, PT, PT, PT, UP0, 0x80, 0x0 ;  /* 0x000000000000781c */ /* 0x000fe20003f2f008 */
[----:B------:R-:W-:Y:S01]  /*6d80*/  UMOV UR55, UR47 ;  /* 0x0000002f00377c82 */ /* 0x000fe20008000000 */
[----:B------:R-:W-:Y:S01]  /*6d90*/  UMOV UR53, UR48 ;  /* 0x0000003000357c82 */ /* 0x000fe20008000000 */
        /* <DEDUP_REMOVED lines=97> */
[----:B------:R-:W-:Y:S01]  /*73b0*/  MOV R9, R13 ;  /* 0x0000000d00097202 */ /* 0x000fe20000000f00 */
[----:B------:R-:W-:Y:S06]  /*73c0*/  @P1 BRA `(.L_x_2423) ;  /* 0xffffffcc00941947 */ /* 0x000fec000383ffff */
[----:B------:R-:W-:-:S05]  /*73d0*/  UMOV UR54, UR5 ;  /* 0x0000000500367c82 */ /* 0x000fca0008000000 */
.L_x_2412:
[----:B------:R-:W-:-:S06]  /*73e0*/  UISETP.GE.AND UP0, UPT, UR54, UR39, UPT ;  /* 0x000000273600728c */ /* 0x000fcc000bf06270 */
[----:B------:R-:W-:-:S13]  /*73f0*/  PLOP3.LUT P1, PT, PT, PT, UP0, 0x80, 0x0 ;  /* 0x000000000000781c */ /* 0x000fda0003f2f008 */
[----:B------:R-:W-:Y:S05]  /*7400*/  @!P1 BRA `(.L_x_2424) ;  /* 0x0000002800149947 */ /* 0x000fea0003800000 */
[C---:B------:R-:W-:Y:S01]  /*7410*/  VIADD R7, R2.reuse, 0x8 ;  /* 0x0000000802077836 */ /* 0x040fe20000000000 */
[----:B------:R-:W-:Y:S01]  /*7420*/  MOV R6, R11 ;  /* 0x0000000b00067202 */ /* 0x000fe20000000f00 */
[----:B------:R-:W-:Y:S01]  /*7430*/  IMAD.MOV.U32 R8, RZ, RZ, R13 ;  /* 0x000000ffff087224 */ /* 0x000fe200078e000d */
[----:B------:R-:W-:Y:S01]  /*7440*/  IADD3 R2, -R2, 0xb, RZ ;  /* 0x0000000b02027810 */ /* 0x000fe20007ffe1ff */
[----:B------:R-:W-:Y:S01]  /*7450*/  UMOV UR49, UR47 ;  /* 0x0000002f00317c82 */ /* 0x000fe20008000000 */
[----:B------:R-:W-:Y:S01]  /*7460*/  UMOV UR42, UR48 ;  /* 0x00000030002a7c82 */ /* 0x000fe20008000000 */
[----:B------:R-:W-:-:S05]  /*7470*/  ULDC UR38, c[0x0][0x9d8] ;  /* 0x0002760000267ab9 */ /* 0x000fca0000000800 */
.L_x_2435:
        /* <DEDUP_REMOVED lines=9> */
.L_x_2426:
[----:B------:R-:W-:Y:S01]  /*7510*/  ULEA UR4, UR48, UR41, 0x3 ;  /* 0x0000002930047291 */ /* 0x000fe2000f8e183f */
[----:B------:R-:W-:-:S05]  /*7520*/  IMAD.U32 R9, RZ, RZ, UR47 ;  /* 0x0000002fff097e24 */ /* 0x000fca000f8e00ff */
[----:B------:R-:W-:-:S04]  /*7530*/  SHF.L.U32 R9, R9, 0x1f, RZ ;  /* 0x0000001f09097819 */ /* 0x000fc800000006ff */
[----:B------:R0:W1:Y:S01]  /*7540*/  SYNCS.PHASECHK.TRANS64.TRYWAIT P1, [UR4+0x28830], R9 ;  /* 0x02883009ff0075a7 */ /* 0x0000620008020144 */
[----:B------:R-:W-:Y:S05]  /*7550*/  @!P0 BRA `(.L_x_2427) ;  /* 0x0000000000048947 */ /* 0x000fea0003800000 */
[----:B------:R-:W-:Y:S01]  /*7560*/  BPT.TRAP 0x1 ;  /* 0x000000040000795c */ /* 0x000fe20000300000 */
.L_x_2427:
[----:B-1----:R-:W-:Y:S05]  /*7570*/  @P1 BRA `(.L_x_2425) ;  /* 0x0000000000081947 */ /* 0x002fea0003800000 */
[----:B------:R-:W1:Y:S02]  /*7580*/  SYNCS.PHASECHK.TRANS64.TRYWAIT P1, [UR4+0x28830], R9 ;  /* 0x02883009ff0075a7 */ /* 0x000e640008020144 */
[----:B-1----:R-:W-:Y:S05]  /*7590*/  @!P1 BRA `(.L_x_2428) ;  /* 0x0000008400cc9947 */ /* 0x002fea0003800000 */
.L_x_2425:
        /* <DEDUP_REMOVED lines=46> */
.L_x_2430:
[----:B------:R-:W-:Y:S01]  /*7880*/  ULEA UR4, UR42, UR41, 0x3 ;  /* 0x000000292a047291 */ /* 0x000fe2000f8e183f */
[----:B01----:R-:W-:-:S04]  /*7890*/  MOV R9, UR49 ;  /* 0x0000003100097c02 */ /* 0x003fc80008000f00 */
[----:B------:R-:W-:-:S04]  /*78a0*/  SHF.L.U32 R9, R9, 0x1f, RZ ;  /* 0x0000001f09097819 */ /* 0x000fc800000006ff */
[----:B------:R0:W1:Y:S01]  /*78b0*/  SYNCS.PHASECHK.TRANS64.TRYWAIT P1, [UR4+0x28850], R9 ;  /* 0x02885009ff0075a7 */ /* 0x0000620008020144 */
[----:B------:R-:W-:Y:S05]  /*78c0*/  @!P0 BRA `(.L_x_2431) ;  /* 0x0000000000048947 */ /* 0x000fea0003800000 */
[----:B------:R-:W-:Y:S01]  /*78d0*/  BPT.TRAP 0x1 ;  /* 0x000000040000795c */ /* 0x000fe20000300000 */
.L_x_2431:
[----:B-1----:R-:W-:Y:S05]  /*78e0*/  @P1 BRA `(.L_x_2429) ;  /* 0x0000000000081947 */ /* 0x002fea0003800000 */
[----:B------:R-:W1:Y:S02]  /*78f0*/  SYNCS.PHASECHK.TRANS64.TRYWAIT P1, [UR4+0x28850], R9 ;  /* 0x02885009ff0075a7 */ /* 0x000e640008020144 */
[----:B-1----:R-:W-:Y:S05]  /*7900*/  @!P1 BRA `(.L_x_2432) ;  /* 0x0000008400089947 */ /* 0x002fea0003800000 */
.L_x_2429:
        /* <DEDUP_REMOVED lines=49> */
.L_x_2433:
[----:B01----:R-:W-:Y:S01]  /*7c20*/  FMUL.FTZ R9, R26, UR38 ;  /* 0x000000261a097c20 */ /* 0x003fe20008410000 */
        /* <DEDUP_REMOVED lines=21> */
[----:B------:R-:W3:Y:S01]  /*7d80*/  MUFU.TANH R15, R15 ;  /* 0x0000000f000f7308 */ /* 0x000ee20000002400 */
        /* <DEDUP_REMOVED lines=16> */
[----:B---3--:R-:W-:Y:S01]  /*7e90*/  FMNMX.FTZ R12, R15, R12, !PT ;  /* 0x0000000c0f0c7209 */ /* 0x008fe20007810000 */
        /* <DEDUP_REMOVED lines=44> */
[----:B---3--:R-:W-:Y:S01]  /*8160*/  FMNMX.FTZ R12, R21, R12, !PT ;  /* 0x0000000c150c7209 */ /* 0x008fe20007810000 */
[----:B------:R-:W-:-:S04]  /*8170*/  UIADD3 UR4, UR4, 0x28840, URZ ;  /* 0x0002884004047890 */ /* 0x000fc8000fffe03f */
[----:B------:R-:W-:Y:S02]  /*8180*/  UPRMT UR4, UR43, 0x654, UR4 ;  /* 0x000006542b047896 */ /* 0x000fe40008000004 */
[----:B------:R-:W3:Y:S01]  /*8190*/  MUFU.TANH R163, R163 ;  /* 0x000000a300a37308 */ /* 0x000ee20000002400 */
[----:B0-----:R-:W-:-:S06]  /*81a0*/  FMNMX.FTZ R10, R161, R10, !PT ;  /* 0x0000000aa10a7209 */ /* 0x001fcc0007810000 */
[----:B------:R-:W-:Y:S01]  /*81b0*/  SYNCS.ARRIVE.TRANS64.RED.A1T0 RZ, [UR4], RZ ;  /* 0x000000ffffff79a7 */ /* 0x000fe20008100404 */
        /* <DEDUP_REMOVED lines=103> */
[----:B-1----:R-:W-:Y:S02]  /*8830*/  FMNMX.FTZ R10, R203, R10, !PT ;  /* 0x0000000acb0a7209 */ /* 0x002fe40007810000 */
[----:B---3--:R-:W-:-:S05]  /*8840*/  FMNMX.FTZ R12, R87, R12, !PT ;  /* 0x0000000c570c7209 */ /* 0x008fca0007810000 */
[----:B------:R-:W1:Y:S01]  /*8850*/  SHFL.BFLY PT, R13, R12, 0x2, 0x1f ;  /* 0x0c401f000c0d7f89 */ /* 0x000e6200000e0000 */
[----:B0-----:R-:W-:Y:S02]  /*8860*/  FMNMX.FTZ R14, R205, R10, !PT ;  /* 0x0000000acd0e7209 */ /* 0x001fe40007810000 */
[----:B------:R-:W0:Y:S03]  /*8870*/  LDC R10, c[0x0][0x988] ;  /* 0x00026200ff0a7b82 */ /* 0x000e260000000800 */
[----:B------:R-:W3:Y:S01]  /*8880*/  SHFL.BFLY PT, R11, R14, 0x2, 0x1f ;  /* 0x0c401f000e0b7f89 */ /* 0x000ee200000e0000 */
[----:B-1----:R-:W-:-:S05]  /*8890*/  FMNMX.FTZ R18, R12, R13, !PT ;  /* 0x0000000d0c127209 */ /* 0x002fca0007810000 */
[----:B------:R-:W1:Y:S01]  /*88a0*/  SHFL.BFLY PT, R13, R18, 0x1, 0x1f ;  /* 0x0c201f00120d7f89 */ /* 0x000e6200000e0000 */
[----:B---3--:R-:W-:-:S05]  /*88b0*/  FMNMX.FTZ R16, R14, R11, !PT ;  /* 0x0000000b0e107209 */ /* 0x008fca0007810000 */
[----:B------:R-:W3:Y:S01]  /*88c0*/  SHFL.BFLY PT, R11, R16, 0x1, 0x1f ;  /* 0x0c201f00100b7f89 */ /* 0x000ee200000e0000 */
[----:B-1----:R-:W-:-:S05]  /*88d0*/  FMNMX.FTZ R13, R18, R13, !PT ;  /* 0x0000000d120d7209 */ /* 0x002fca0007810000 */
[----:B------:R-:W-:Y:S01]  /*88e0*/  FADD.FTZ R207, -R13, R8 ;  /* 0x000000080dcf7221 */ /* 0x000fe20000010100 */
[----:B---3--:R-:W-:-:S05]  /*88f0*/  FMNMX.FTZ R11, R16, R11, !PT ;  /* 0x0000000b100b7209 */ /* 0x008fca0007810000 */
[CC--:B0-----:R-:W-:Y:S01]  /*8900*/  FMUL.FTZ R8, R11.reuse, R10.reuse ;  /* 0x0000000a0b087220 */ /* 0x0c1fe20000410000 */
[----:B------:R-:W-:Y:S01]  /*8910*/  FADD.FTZ R83, -R11, R6 ;  /* 0x000000060b537221 */ /* 0x000fe20000010100 */
[-C--:B------:R-:W-:Y:S02]  /*8920*/  FMUL.FTZ R6, R207, R10.reuse ;  /* 0x0000000acf067220 */ /* 0x080fe40000410000 */
        /* <DEDUP_REMOVED lines=68> */
[----:B------:R-:W-:-:S05]  /*8d70*/  FFMA.FTZ R85, R85, R10, -R8 ;  /* 0x0000000a55557223 */ /* 0x000fca0000010808 */
[----:B------:R-:W3:Y:S01]  /*8d80*/  MUFU.EX2 R12, R12 ;  /* 0x0000000c000c7308 */ /* 0x000ee20000000800 */
[----:B-1----:R-:W-:-:S07]  /*8d90*/  FFMA.FTZ R3, R6, R3, R181 ;  /* 0x0000000306037223 */ /* 0x002fce00000100b5 */
[----:B------:R-:W1:Y:S01]  /*8da0*/  MUFU.EX2 R182, R182 ;  /* 0x000000b600b67308 */ /* 0x000e620000000800 */
[----:B0-----:R-:W-:-:S07]  /*8db0*/  FADD.FTZ R17, R153, R0 ;  /* 0x0000000099117221 */ /* 0x001fce0000010000 */
[----:B------:R-:W0:Y:S01]  /*8dc0*/  MUFU.EX2 R183, R183 ;  /* 0x000000b700b77308 */ /* 0x000e220000000800 */
[----:B---3--:R-:W-:-:S07]  /*8dd0*/  FADD.FTZ R0, R12, R3 ;  /* 0x000000030c007221 */ /* 0x008fce0000010000 */
[----:B------:R-:W3:Y:S01]  /*8de0*/  MUFU.EX2 R155, R155 ;  /* 0x0000009b009b7308 */ /* 0x000ee20000000800 */
[----:B-1----:R-:W-:Y:S01]  /*8df0*/  FADD.FTZ R32, R182, R17 ;  /* 0x00000011b6207221 */ /* 0x002fe20000010000 */
[----:B------:R-:W-:-:S06]  /*8e00*/  FFMA.FTZ R17, R53, R10, -R8 ;  /* 0x0000000a35117223 */ /* 0x000fcc0000010808 */
[----:B------:R-:W1:Y:S01]  /*8e10*/  MUFU.EX2 R14, R14 ;  /* 0x0000000e000e7308 */ /* 0x000e620000000800 */
[----:B0-----:R-:W-:-:S07]  /*8e20*/  FADD.FTZ R3, R183, R0 ;  /* 0x00000000b7037221 */ /* 0x001fce0000010000 */
[----:B------:R-:W0:Y:S01]  /*8e30*/  MUFU.EX2 R176, R176 ;  /* 0x000000b000b07308 */ /* 0x000e220000000800 */
[----:B---3--:R-:W-:-:S07]  /*8e40*/  FADD.FTZ R19, R155, R32 ;  /* 0x000000209b137221 */ /* 0x008fce0000010000 */
[----:B------:R-:W3:Y:S01]  /*8e50*/  MUFU.EX2 R177, R177 ;  /* 0x000000b100b17308 */ /* 0x000ee20000000800 */
[----:B-1----:R-:W-:-:S07]  /*8e60*/  FADD.FTZ R0, R14, R3 ;  /* 0x000000030e007221 */ /* 0x002fce0000010000 */
[----:B------:R-:W1:Y:S01]  /*8e70*/  MUFU.EX2 R157, R157 ;  /* 0x0000009d009d7308 */ /* 0x000e620000000800 */
[----:B0-----:R-:W-:-:S07]  /*8e80*/  FADD.FTZ R32, R176, R19 ;  /* 0x00000013b0207221 */ /* 0x001fce0000010000 */
[----:B------:R-:W0:Y:S01]  /*8e90*/  MUFU.EX2 R16, R16 ;  /* 0x0000001000107308 */ /* 0x000e220000000800 */
[----:B---3--:R-:W-:-:S07]  /*8ea0*/  FADD.FTZ R3, R177, R0 ;  /* 0x00000000b1037221 */ /* 0x008fce0000010000 */
[----:B------:R-:W3:Y:S01]  /*8eb0*/  MUFU.EX2 R178, R178 ;  /* 0x000000b200b27308 */ /* 0x000ee20000000800 */
[----:B-1----:R-:W-:Y:S01]  /*8ec0*/  FADD.FTZ R19, R157, R32 ;  /* 0x000000209d137221 */ /* 0x002fe20000010000 */
[-CC-:B------:R-:W-:Y:S01]  /*8ed0*/  FFMA.FTZ R32, R55, R10.reuse, -R8.reuse ;  /* 0x0000000a37207223 */ /* 0x180fe20000010808 */
[----:B------:R-:W-:-:S05]  /*8ee0*/  FFMA.FTZ R8, R87, R10, -R8 ;  /* 0x0000000a57087223 */ /* 0x000fca0000010808 */
        /* <DEDUP_REMOVED lines=102> */
[----:B0-----:R-:W-:-:S03]  /*9550*/  FADD.FTZ R0, R189, R0 ;  /* 0x00000000bd007221 */ /* 0x001fc60000010000 */
[----:B---3--:R-:W-:Y:S01]  /*9560*/  FADD.FTZ R3, R8, R3 ;  /* 0x0000000308037221 */ /* 0x008fe20000010000 */
[----:B------:R-:W-:Y:S06]  /*9570*/  @!P0 BRA `(.L_x_2434) ;  /* 0x0000000000048947 */ /* 0x000fec0003800000 */
[----:B------:R-:W-:Y:S01]  /*9580*/  BPT.TRAP 0x1 ;  /* 0x000000040000795c */ /* 0x000fe20000300000 */
.L_x_2434:
[----:B------:R-:W-:Y:S01]  /*9590*/  UISETP.GT.AND UP0, UPT, UR54, UR39, UPT ;  /* 0x000000273600728c */ /* 0x000fe2000bf04270 */
[----:B------:R-:W-:Y:S01]  /*95a0*/  F2FP.F16.F32.PACK_AB R178, R159, R178 ;  /* 0x000000b29fb2723e */ /* 0x000fe200000000ff */
[----:B------:R-:W-:Y:S01]  /*95b0*/  ULEA UR4, UR42, UR41, 0x3 ;  /* 0x000000292a047291 */ /* 0x000fe2000f8e183f */
[----:B------:R-:W-:Y:S01]  /*95c0*/  F2FP.F16.F32.PACK_AB R180, R153, R180 ;  /* 0x000000b499b4723e */ /* 0x000fe200000000ff */
[----:B------:R-:W-:Y:S01]  /*95d0*/  UIADD3 UR5, UR54, -0x1, URZ ;  /* 0xffffffff36057890 */ /* 0x000fe2000fffe03f */
[----:B------:R-:W-:Y:S01]  /*95e0*/  F2FP.F16.F32.PACK_AB R182, R155, R182 ;  /* 0x000000b69bb6723e */ /* 0x000fe200000000ff */
[----:B------:R-:W-:Y:S01]  /*95f0*/  UIADD3 UR4, UR4, 0x28860, URZ ;  /* 0x0002886004047890 */ /* 0x000fe2000fffe03f */
[----:B------:R-:W-:Y:S01]  /*9600*/  PLOP3.LUT P1, PT, PT, PT, UP0, 0x80, 0x0 ;  /* 0x000000000000781c */ /* 0x000fe20003f2f008 */
[----:B------:R-:W-:Y:S01]  /*9610*/  UMOV UR49, UR47 ;  /* 0x0000002f00317c82 */ /* 0x000fe20008000000 */
[----:B------:R-:W-:Y:S01]  /*9620*/  UMOV UR42, UR48 ;  /* 0x00000030002a7c82 */ /* 0x000fe20008000000 */
[----:B------:R-:W-:Y:S01]  /*9630*/  UPRMT UR4, UR43, 0x654, UR4 ;  /* 0x000006542b047896 */ /* 0x000fe20008000004 */
[----:B------:R-:W-:Y:S01]  /*9640*/  F2FP.F16.F32.PACK_AB R176, R157, R176 ;  /* 0x000000b09db0723e */ /* 0x000fe200000000ff */
[----:B------:R-:W-:Y:S01]  /*9650*/  UMOV UR54, UR5 ;  /* 0x0000000500367c82 */ /* 0x000fe20008000000 */
[----:B------:R-:W-:Y:S01]  /*9660*/  F2FP.F16.F32.PACK_AB R172, R161, R172 ;  /* 0x000000aca1ac723e */ /* 0x000fe200000000ff */
[----:B------:R-:W-:Y:S01]  /*9670*/  FMUL.FTZ R90, R90, R6 ;  /* 0x000000065a5a7220 */ /* 0x000fe20000410000 */
[----:B------:R-:W-:Y:S01]  /*9680*/  F2FP.F16.F32.PACK_AB R174, R163, R174 ;  /* 0x000000aea3ae723e */ /* 0x000fe200000000ff */
[----:B------:R-:W-:Y:S01]  /*9690*/  FMUL.FTZ R91, R91, R6 ;  /* 0x000000065b5b7220 */ /* 0x000fe20000410000 */
[----:B------:R-:W-:Y:S01]  /*96a0*/  F2FP.F16.F32.PACK_AB R168, R165, R168 ;  /* 0x000000a8a5a8723e */ /* 0x000fe200000000ff */
[----:B------:R-:W-:Y:S01]  /*96b0*/  FMUL.FTZ R94, R94, R6 ;  /* 0x000000065e5e7220 */ /* 0x000fe20000410000 */
[----:B------:R-:W-:Y:S01]  /*96c0*/  SYNCS.ARRIVE.TRANS64.RED.A1T0 RZ, [UR4], RZ ;  /* 0x000000ffffff79a7 */ /* 0x000fe20008100404 */
        /* <DEDUP_REMOVED lines=89> */
.L_x_2424:
[----:B------:R-:W-:Y:S06]  /*9c60*/  BAR.ARV 0x8, 0x180 ;  /* 0x0206000000007b1d */ /* 0x000fec0000002000 */
[----:B------:R-:W-:Y:S05]  /*9c70*/  @!P0 BRA `(.L_x_2436) ;  /* 0x0000000000048947 */ /* 0x000fea0003800000 */
[----:B------:R-:W-:Y:S01]  /*9c80*/  BPT.TRAP 0x1 ;  /* 0x000000040000795c */ /* 0x000fe20000300000 */
.L_x_2436:
[----:B------:R-:W-:Y:S01]  /*9c90*/  ULEA UR5, UR48, UR41, 0x3 ;  /* 0x0000002930057291 */ /* 0x000fe2000f8e183f */
[----:B--2---:R-:W-:-:S04]  /*9ca0*/  MOV R2, UR47 ;  /* 0x0000002f00027c02 */ /* 0x004fc80008000f00 */
[----:B------:R-:W-:-:S04]  /*9cb0*/  SHF.L.U32 R2, R2, 0x1f, RZ ;  /* 0x0000001f02027819 */ /* 0x000fc800000006ff */
[----:B------:R0:W1:Y:S01]  /*9cc0*/  SYNCS.PHASECHK.TRANS64.TRYWAIT P1, [UR5+0x28850], R2 ;  /* 0x02885002ff0075a7 */ /* 0x0000620008020145 */
[----:B------:R-:W-:Y:S05]  /*9cd0*/  @!P0 BRA `(.L_x_2437) ;  /* 0x0000000000048947 */ /* 0x000fea0003800000 */
[----:B------:R-:W-:Y:S01]  /*9ce0*/  BPT.TRAP 0x1 ;  /* 0x000000040000795c */ /* 0x000fe20000300000 */
.L_x_2437:
[----:B-1----:R-:W-:Y:S05]  /*9cf0*/  @P1 BRA `(.L_x_2438) ;  /* 0x0000000000081947 */ /* 0x002fea0003800000 */
[----:B------:R-:W1:Y:S02]  /*9d00*/  SYNCS.PHASECHK.TRANS64.TRYWAIT P1, [UR5+0x28850], R2 ;  /* 0x02885002ff0075a7 */ /* 0x000e640008020145 */
[----:B-1----:R-:W-:Y:S05]  /*9d10*/  @!P1 BRA `(.L_x_2439) ;  /* 0x00000060001c9947 */ /* 0x002fea0003800000 */
.L_x_2438:
[----:B------:R-:W-:Y:S01]  /*9d20*/  UIADD3 UR41, UR41, 0x400, URZ ;  /* 0x0000040029297890 */ /* 0x000fe2000fffe03f */
[----:B------:R-:W-:Y:S01]  /*9d30*/  WARPGROUP.ARRIVE ;  /* 0x00000000000079c5 */ /* 0x000fe20000000000 */
[----:B------:R-:W-:Y:S01]  /*9d40*/  UMOV UR7, 0x40000040 ;  /* 0x4000004000077882 */ /* 0x000fe20000000000 */
[----:B-1----:R-:W1:Y:S01]  /*9d50*/  SHFL.BFLY PT, R5, R0, 0x2, 0x1f ;  /* 0x0c401f0000057f89 */ /* 0x002e6200000e0000 */
[----:B------:R-:W-:-:S03]  /*9d60*/  USHF.R.U32.HI UR41, URZ, 0x4, UR41 ;  /* 0x000000043f297899 */ /* 0x000fc60008011629 */
[----:B0-----:R-:W0:Y:S01]  /*9d70*/  SHFL.BFLY PT, R2, R3, 0x2, 0x1f ;  /* 0x0c401f0003027f89 */ /* 0x001e2200000e0000 */
[----:B------:R-:W-:-:S04]  /*9d80*/  ULOP3.LUT UR41, UR41, 0x3fff, URZ, 0xc0, !UPT ;  /* 0x00003fff29297892 */ /* 0x000fc8000f8ec03f */
[----:B------:R-:W-:-:S04]  /*9d90*/  ULOP3.LUT UR41, UR41, 0x4000000, URZ, 0xfc, !UPT ;  /* 0x0400000029297892 */ /* 0x000fc8000f8efc3f */
[----:B------:R-:W-:-:S04]  /*9da0*/  ULEA UR48, UR48, UR41, 0xb ;  /* 0x0000002930307291 */ /* 0x000fc8000f8e583f */
[----:B------:R-:W-:-:S03]  /*9db0*/  UIADD3 UR4, UR48, 0x80, URZ ;  /* 0x0000008030047890 */ /* 0x000fc6000fffe03f */
[----:B------:R-:W-:-:S06]  /*9dc0*/  UMOV UR6, UR48 ;  /* 0x0000003000067c82 */ /* 0x000fcc0008000000 */
[----:B------:R-:W-:Y:S01]  /*9dd0*/  HGMMA.64x128x16.F32 R88, R180, gdesc[UR4].tnspB, R88, gsb0 ;  /* 0x41e00004b4587df0 */ /* 0x000fe20008000858 */
[----:B------:R-:W-:Y:S01]  /*9de0*/  UMOV UR7, 0x40000040 ;  /* 0x4000004000077882 */ /* 0x000fe20000000000 */
[----:B------:R-:W-:Y:S01]  /*9df0*/  UMOV UR6, UR4 ;  /* 0x0000000400067c82 */ /* 0x000fe20008000000 */
[----:B------:R-:W-:Y:S01]  /*9e00*/  UIADD3 UR4, UR48, 0x100, URZ ;  /* 0x0000010030047890 */ /* 0x000fe2000fffe03f */
[----:B-1----:R-:W-:Y:S01]  /*9e10*/  FADD.FTZ R5, R5, R0 ;  /* 0x0000000005057221 */ /* 0x002fe20000010000 */
[----:B------:R-:W-:Y:S01]  /*9e20*/  MOV R0, 0xff800000 ;  /* 0xff80000000007802 */ /* 0x000fe20000000f00 */
[----:B0-----:R-:W-:Y:S01]  /*9e30*/  FADD.FTZ R4, R2, R3 ;  /* 0x0000000302047221 */ /* 0x001fe20000010000 */
[----:B------:R-:W-:Y:S02]  /*9e40*/  IMAD.MOV.U32 R3, RZ, RZ, -0x800000 ;  /* 0xff800000ff037424 */ /* 0x000fe400078e00ff */
[----:B------:R-:W0:Y:S04]  /*9e50*/  SHFL.BFLY PT, R2, R5, 0x1, 0x1f ;  /* 0x0c201f0005027f89 */ /* 0x000e2800000e0000 */
[----:B------:R-:W1:Y:S01]  /*9e60*/  SHFL.BFLY PT, R7, R4, 0x1, 0x1f ;  /* 0x0c201f0004077f89 */ /* 0x000e6200000e0000 */
[----:B0-----:R-:W-:Y:S01]  /*9e70*/  FADD.FTZ R9, R5, R2 ;  /* 0x0000000205097221 */ /* 0x001fe20000010000 */
[----:B------:R-:W-:-:S02]  /*9e80*/  IMAD.MOV.U32 R2, RZ, RZ, RZ ;  /* 0x000000ffff027224 */ /* 0x000fc400078e00ff */
[----:B-1----:R-:W-:Y:S02]  /*9e90*/  FADD.FTZ R12, R4, R7 ;  /* 0x00000007040c7221 */ /* 0x002fe40000010000 */
[----:B------:R-:W-:Y:S01]  /*9ea0*/  FSETP.NE.FTZ.AND P1, PT, R9, RZ, PT ;  /* 0x000000ff0900720b */ /* 0x000fe20003f35000 */
[----:B------:R-:W-:Y:S02]  /*9eb0*/  IMAD.MOV.U32 R7, RZ, RZ, RZ ;  /* 0x000000ffff077224 */ /* 0x000fe400078e00ff */
[----:B------:R-:W-:-:S10]  /*9ec0*/  FSETP.NE.FTZ.AND P2, PT, R12, RZ, PT ;  /* 0x000000ff0c00720b */ /* 0x000fd40003f55000 */
[----:B------:R-:W0:Y:S01]  /*9ed0*/  @P1 MUFU.LG2 R6, R9 ;  /* 0x0000000900061308 */ /* 0x000e220000000c00 */
[C---:B------:R-:W-:Y:S02]  /*9ee0*/  @P1 FMUL.FTZ R4, R10.reuse, 0.69314718246459960938 ;  /* 0x3f3172180a041820 */ /* 0x040fe40000410000 */
[----:B------:R-:W-:-:S05]  /*9ef0*/  @P2 FMUL.FTZ R15, R10, 0.69314718246459960938 ;  /* 0x3f3172180a0f2820 */ /* 0x000fca0000410000 */
        /* <DEDUP_REMOVED lines=48> */
.L_x_2440:
        /* <DEDUP_REMOVED lines=68> */
.L_x_2404:
        /* <DEDUP_REMOVED lines=27> */
[----:B------:R-:W-:Y:S02]  /*a7f0*/  LOP3.LUT R5, R5, 0xfffffffc, RZ, 0xc0, !PT ;  /* 0xfffffffc05057812 */ /* 0x000fe400078ec0ff */
[C---:B------:R-:W-:Y:S01]  /*a800*/  IADD3 R18, R4.reuse, -R7, RZ ;  /* 0x8000000704127210 */ /* 0x040fe20007ffe0ff */
[----:B------:R-:W3:Y:S01]  /*a810*/  @P0 LDC R27, c[0x0][0xbec] ;  /* 0x0002fb00ff1b0b82 */ /* 0x000ee20000000800 */
[----:B------:R-:W-:Y:S01]  /*a820*/  SHF.R.S32.HI R7, RZ, 0x7, R2 ;  /* 0x00000007ff077819 */ /* 0x000fe20000011402 */
[----:B------:R-:W-:Y:S01]  /*a830*/  IMAD.IADD R5, R4, 0x1, -R5 ;  /* 0x0000000104057824 */ /* 0x000fe200078e0a05 */
[----:B------:R-:W-:Y:S01]  /*a840*/  SHF.R.S32.HI R9, RZ, 0x1f, R18 ;  /* 0x0000001fff097819 */ /* 0x000fe20000011412 */
[----:B----4-:R-:W-:Y:S01]  /*a850*/  IMAD R21, R21, R16, UR11 ;  /* 0x0000000b15157e24 */ /* 0x010fe2000f8e0210 */
[----:B------:R-:W-:-:S02]  /*a860*/  LEA.HI R2, R2, R7, RZ, 0x1 ;  /* 0x0000000702027211 */ /* 0x000fc400078f08ff */
[-C--:B------:R-:W-:Y:S01]  /*a870*/  LEA.HI R23, R9, R18.reuse, RZ, 0x2 ;  /* 0x0000001209177211 */ /* 0x080fe200078f10ff */
[----:B------:R-:W4:Y:S01]  /*a880*/  @P0 LDC R20, c[0x0][0xbf0] ;  /* 0x0002fc00ff140b82 */ /* 0x000f220000000800 */
[----:B------:R-:W-:Y:S01]  /*a890*/  LOP3.LUT R2, R2, 0x3fffffe, RZ, 0xc0, !PT ;  /* 0x03fffffe02027812 */ /* 0x000fe200078ec0ff */
[----:B0-----:R-:W-:Y:S01]  /*a8a0*/  IMAD R12, R14, UR10, RZ ;  /* 0x0000000a0e0c7c24 */ /* 0x001fe2000f8e02ff */
[--C-:B------:R-:W-:Y:S02]  /*a8b0*/  SHF.R.S32.HI R6, RZ, 0x2, R23.reuse ;  /* 0x00000002ff067819 */ /* 0x100fe40000011417 */
[----:B------:R-:W-:Y:S01]  /*a8c0*/  SHF.R.S32.HI R11, RZ, 0x1f, R23 ;  /* 0x0000001fff0b7819 */ /* 0x000fe20000011417 */
[----:B------:R-:W-:Y:S01]  /*a8d0*/  IMAD.IADD R2, R7, 0x1, -R2 ;  /* 0x0000000107027824 */ /* 0x000fe200078e0a02 */
[----:B------:R-:W-:Y:S02]  /*a8e0*/  LEA.HI R9, R9, R18, RZ, 0x5 ;  /* 0x0000001209097211 */ /* 0x000fe400078f28ff */
[----:B------:R-:W-:-:S02]  /*a8f0*/  LEA.HI R11, R11, R6, RZ, 0x3 ;  /* 0x000000060b0b7211 */ /* 0x000fc400078f18ff */
[----:B------:R-:W-:Y:S02]  /*a900*/  SHF.R.S32.HI R7, RZ, 0x5, R9 ;  /* 0x00000005ff077819 */ /* 0x000fe40000011409 */
[----:B------:R-:W-:Y:S01]  /*a910*/  LOP3.LUT R11, R11, 0xfffffff8, RZ, 0xc0, !PT ;  /* 0xfffffff80b0b7812 */ /* 0x000fe200078ec0ff */
[----:B------:R-:W0:Y:S01]  /*a920*/  @P0 LDC R9, c[0x0][0xbec] ;  /* 0x0002fb00ff090b82 */ /* 0x000e220000000800 */
[----:B------:R-:W-:Y:S02]  /*a930*/  LOP3.LUT R23, R23, 0x7ffffffc, RZ, 0xc0, !PT ;  /* 0x7ffffffc17177812 */ /* 0x000fe400078ec0ff */
[----:B------:R-:W-:Y:S02]  /*a940*/  IADD3 R4, R6, -R11, RZ ;  /* 0x8000000b06047210 */ /* 0x000fe40007ffe0ff */
[----:B------:R-:W-:-:S03]  /*a950*/  LEA.HI R6, R5, R5, RZ, 0x1 ;  /* 0x0000000505067211 */ /* 0x000fc600078f08ff */
[----:B------:R-:W5:Y:S01]  /*a960*/  LDC.64 R10, c[0x0][0xbd8] ;  /* 0x0002f600ff0a7b82 */ /* 0x000f620000000a00 */
[----:B------:R-:W-:Y:S01]  /*a970*/  IMAD R7, R7, 0x10, R4 ;  /* 0x0000001007077824 */ /* 0x000fe200078e0204 */
[----:B------:R-:W-:Y:S02]  /*a980*/  LOP3.LUT R6, R6, 0x1ffffffe, RZ, 0xc0, !PT ;  /* 0x1ffffffe06067812 */ /* 0x000fe400078ec0ff */
[----:B------:R-:W-:Y:S02]  /*a990*/  MOV R4, UR4 ;  /* 0x0000000400047c02 */ /* 0x000fe40008000f00 */
[----:B------:R-:W-:Y:S01]  /*a9a0*/  LEA R2, R2, R7, 0x6 ;  /* 0x0000000702027211 */ /* 0x000fe200078e30ff */
[----:B------:R-:W-:Y:S02]  /*a9b0*/  IMAD.IADD R25, R5, 0x1, -R6 ;  /* 0x0000000105197824 */ /* 0x000fe400078e0a06 */
[----:B------:R-:W-:Y:S01]  /*a9c0*/  IMAD.U32 R5, RZ, RZ, UR5 ;  /* 0x00000005ff057e24 */ /* 0x000fe2000f8e00ff */
        /* <DEDUP_REMOVED lines=9> */
[----:B------:R-:W-:Y:S01]  /*aa60*/  ULDC.64 UR6, c[0x0][0xb48] ;  /* 0x0002d20000067ab9 */ /* 0x000fe20000000a00 */
[----:B-----5:R-:W-:Y:S01]  /*aa70*/  IMAD R8, R10, UR10, RZ ;  /* 0x0000000a0a087c24 */ /* 0x020fe2000f8e02ff */
[----:B------:R-:W-:Y:S01]  /*aa80*/  IADD3 R16, R2, 0x8, RZ ;  /* 0x0000000802107810 */ /* 0x000fe20007ffe0ff */
[----:B------:R-:W-:-:S04]  /*aa90*/  IMAD.WIDE.U32 R4, R10, UR12, R4 ;  /* 0x0000000c0a047c25 */ /* 0x000fc8000f8e0004 */
[----:B------:R-:W-:Y:S02]  /*aaa0*/  IMAD R11, R11, UR12, R8 ;  /* 0x0000000c0b0b7c24 */ /* 0x000fe4000f8e0208 */
[----:B------:R-:W-:Y:S01]  /*aab0*/  IMAD R8, R19, 0x80, R6 ;  /* 0x0000008013087824 */ /* 0x000fe200078e0206 */
[----:B------:R-:W-:Y:S01]  /*aac0*/  MOV R6, UR4 ;  /* 0x0000000400067c02 */ /* 0x000fe20008000f00 */
[----:B------:R-:W-:Y:S01]  /*aad0*/  IMAD.IADD R5, R5, 0x1, R11 ;  /* 0x0000000105057824 */ /* 0x000fe200078e020b */
[----:B------:R-:W-:Y:S01]  /*aae0*/  ULDC.64 UR4, c[0x0][0xbe0] ;  /* 0x0002f80000047ab9 */ /* 0x000fe20000000a00 */
[----:B0-----:R-:W-:Y:S01]  /*aaf0*/  @P0 IMAD.HI.U32 R10, R8, R9, RZ ;  /* 0x00000009080a0227 */ /* 0x001fe200078e00ff */
[----:B------:R-:W-:-:S03]  /*ab00*/  MOV R11, R8 ;  /* 0x00000008000b7202 */ /* 0x000fc60000000f00 */
[----:B------:R-:W-:Y:S01]  /*ab10*/  IMAD.MOV.U32 R9, RZ, RZ, R8 ;  /* 0x000000ffff097224 */ /* 0x000fe200078e0008 */
[----:B-1----:R-:W-:Y:S01]  /*ab20*/  @P0 SHF.R.U32.HI R9, RZ, R13, R10 ;  /* 0x0000000dff090219 */ /* 0x002fe2000001160a */
[----:B------:R-:W-:Y:S01]  /*ab30*/  IMAD R13, R15, UR12, R12 ;  /* 0x0000000c0f0d7c24 */ /* 0x000fe2000f8e020c */
[----:B------:R-:W-:Y:S01]  /*ab40*/  SHF.R.S32.HI R12, RZ, 0x1f, R21 ;  /* 0x0000001fff0c7819 */ /* 0x000fe20000011415 */
[----:B------:R-:W-:-:S04]  /*ab50*/  IMAD.WIDE.U32 R6, R14, UR12, R6 ;  /* 0x0000000c0e067c25 */ /* 0x000fc8000f8e0006 */
[----:B---3--:R-:W-:-:S04]  /*ab60*/  @P0 IMAD.HI.U32 R27, R8, R27, RZ ;  /* 0x0000001b081b0227 */ /* 0x008fc800078e00ff */
[----:B------:R-:W-:Y:S01]  /*ab70*/  IMAD.IADD R7, R7, 0x1, R13 ;  /* 0x0000000107077824 */ /* 0x000fe200078e020d */
[----:B----4-:R-:W-:Y:S01]  /*ab80*/  @P0 SHF.R.U32.HI R11, RZ, R20, R27 ;  /* 0x00000014ff0b0219 */ /* 0x010fe2000001161b */
[----:B------:R-:W-:Y:S02]  /*ab90*/  IMAD R13, R12, UR6, RZ ;  /* 0x000000060c0d7c24 */ /* 0x000fe4000f8e02ff */
[----:B------:R-:W-:Y:S01]  /*aba0*/  IMAD.WIDE.U32 R4, R21, UR4, R4 ;  /* 0x0000000415047c25 */ /* 0x000fe2000f8e0004 */
[----:B------:R-:W-:-:S03]  /*abb0*/  IADD3 R14, -R11, RZ, RZ ;  /* 0x000000ff0b0e7210 */ /* 0x000fc60007ffe1ff */
[----:B------:R-:W-:Y:S01]  /*abc0*/  IMAD R10, R12, UR4, RZ ;  /* 0x000000040c0a7c24 */ /* 0x000fe2000f8e02ff */
[----:B------:R-:W-:Y:S01]  /*abd0*/  IADD3 R4, P0, R9, R4, RZ ;  /* 0x0000000409047210 */ /* 0x000fe20007f1e0ff */
[C---:B------:R-:W-:Y:S01]  /*abe0*/  IMAD R15, R21.reuse, UR7, R13 ;  /* 0x00000007150f7c24 */ /* 0x040fe2000f8e020d */
[--C-:B------:R-:W-:Y:S01]  /*abf0*/  SHF.R.S32.HI R13, RZ, 0x1f, R9.reuse ;  /* 0x0000001fff0d7819 */ /* 0x100fe20000011409 */
[----:B------:R-:W-:Y:S02]  /*ac00*/  IMAD.MOV R9, RZ, RZ, -R9 ;  /* 0x000000ffff097224 */ /* 0x000fe400078e0a09 */
[----:B------:R-:W-:Y:S01]  /*ac10*/  IMAD R12, R21, UR5, R10 ;  /* 0x00000005150c7c24 */ /* 0x000fe2000f8e020a */
[----:B------:R-:W-:Y:S01]  /*ac20*/  SHF.R.S32.HI R10, RZ, 0x1f, R11 ;  /* 0x0000001fff0a7819 */ /* 0x000fe2000001140b */
[----:B------:R-:W-:Y:S01]  /*ac30*/  IMAD R9, R17, R9, R8 ;  /* 0x0000000911097224 */ /* 0x000fe200078e0208 */
[----:B------:R-:W-:Y:S01]  /*ac40*/  ULDC.64 UR4, c[0x0][0xb30] ;  /* 0x0002cc0000047ab9 */ /* 0x000fe20000000a00 */
[----:B------:R-:W-:Y:S01]  /*ac50*/  IMAD.WIDE.U32 R6, R21, UR6, R6 ;  /* 0x0000000615067c25 */ /* 0x000fe2000f8e0006 */
[----:B------:R-:W-:Y:S01]  /*ac60*/  IADD3.X R5, R13, R5, R12, P0, !PT ;  /* 0x000000050d057210 */ /* 0x000fe200007fe40c */
[----:B------:R-:W-:-:S02]  /*ac70*/  ULDC.64 UR6, c[0x0][0xbc8] ;  /* 0x0002f20000067ab9 */ /* 0x000fc40000000a00 */
        /* <DEDUP_REMOVED lines=23> */
[----:B------:R-:W-:Y:S01]  /*adf0*/  IMAD R17, R17, UR6, RZ ;  /* 0x0000000611117c24 */ /* 0x000fe2000f8e02ff */
[----:B------:R-:W-:Y:S01]  /*ae00*/  LEA.HI.X R9, R4, UR7, R9, 0x2, P0 ;  /* 0x0000000704097c11 */ /* 0x000fe200080f1409 */
[----:B0-----:R-:W-:Y:S01]  /*ae10*/  ULEA UR4, UR5, UR4, 0x18 ;  /* 0x0000000405047291 */ /* 0x001fe2000f8ec03f */
        /* <DEDUP_REMOVED lines=10> */
[----:B------:R-:W-:-:S03]  /*aec0*/  IMAD.IADD R19, R18, 0x1, -R23 ;  /* 0x0000000112137824 */ /* 0x000fc600078e0a17 */
[----:B------:R-:W1:Y:S01]  /*aed0*/  SHFL.IDX PT, R7, R9, 0x1, 0x1c1f ;  /* 0x003c1f0009077f89 */ /* 0x000e6200000e0000 */
[----:B------:R-:W-:Y:S02]  /*aee0*/  IMAD.SHL.U32 R19, R19, 0x2, RZ ;  /* 0x0000000213137824 */ /* 0x000fe400078e00ff */
[----:B------:R-:W-:Y:S01]  /*aef0*/  SYNCS.ARRIVE.TRANS64.RED.A1T0 RZ, [UR4], RZ ;  /* 0x000000ffffff79a7 */ /* 0x000fe20008100404 */
[----:B------:R2:W3:Y:S04]  /*af00*/  SHFL.IDX PT, R14, R20, RZ, 0x1c1f ;  /* 0x001c1fff140e7589 */ /* 0x0004e800000e0000 */
[----:B------:R2:W4:Y:S04]  /*af10*/  SHFL.IDX PT, R15, R22, RZ, 0x1c1f ;  /* 0x001c1fff160f7589 */ /* 0x00052800000e0000 */
[----:B0-----:R2:W-:Y:S04]  /*af20*/  @!P1 ST.E desc[UR44][R4.64], R0 ;  /* 0x0000000004009985 */ /* 0x0015e8000c10192c */
[----:B-1----:R2:W-:Y:S01]  /*af30*/  @!P0 ST.E desc[UR44][R6.64], R3 ;  /* 0x0000000306008985 */ /* 0x0025e2000c10192c */
[----:B------:R-:W-:Y:S05]  /*af40*/  @P2 BRA `(.L_x_2443) ;  /* 0x0000000400782947 */ /* 0x000fea0003800000 */
[C---:B--2---:R-:W-:Y:S01]  /*af50*/  IADD3 R0, R19.reuse, 0x8, RZ ;  /* 0x0000000813007810 */ /* 0x044fe20007ffe0ff */
        /* <DEDUP_REMOVED lines=12> */
[----:B------:R-:W-:-:S02]  /*b020*/  ISETP.GE.AND P4, PT, R9, UR4, PT ;  /* 0x0000000409007c0c */ /* 0x000fc4000bf86270 */
[----:B------:R-:W-:Y:S01]  /*b030*/  ISETP.GE.AND P5, PT, R10, UR4, PT ;  /* 0x000000040a007c0c */ /* 0x000fe2000bfa6270 */
[----:B---34-:R-:W-:Y:S01]  /*b040*/  @!P2 IMAD.WIDE R2, R19, 0x4, R14 ;  /* 0x000000041302a825 */ /* 0x018fe200078e020e */
[----:B------:R-:W-:Y:S02]  /*b050*/  ISETP.GE.AND P6, PT, R11, UR4, PT ;  /* 0x000000040b007c0c */ /* 0x000fe4000bfc6270 */
[----:B------:R-:W-:Y:S02]  /*b060*/  @!P3 LEA.HI R0, R0, R0, RZ, 0x1 ;  /* 0x000000000000b211 */ /* 0x000fe400078f08ff */
[----:B------:R0:W-:Y:S01]  /*b070*/  @!P2 ST.E.64 desc[UR44][R2.64], R88 ;  /* 0x000000580200a985 */ /* 0x0001e2000c101b2c */
[----:B------:R-:W-:Y:S02]  /*b080*/  @!P0 LEA.HI R6, R6, R6, RZ, 0x1 ;  /* 0x0000000606068211 */ /* 0x000fe400078f08ff */
[----:B------:R-:W-:Y:S02]  /*b090*/  @!P3 LOP3.LUT R5, R0, 0xfffffffe, RZ, 0xc0, !PT ;  /* 0xfffffffe0005b812 */ /* 0x000fe400078ec0ff */
[----:B------:R-:W-:-:S02]  /*b0a0*/  IADD3 R0, R19, 0x20, RZ ;  /* 0x0000002013007810 */ /* 0x000fc40007ffe0ff */
[----:B------:R-:W-:Y:S01]  /*b0b0*/  @!P1 LEA.HI R7, R7, R7, RZ, 0x1 ;  /* 0x0000000707079211 */ /* 0x000fe200078f08ff */
[----:B------:R-:W-:Y:S01]  /*b0c0*/  @!P3 IMAD.WIDE R4, R5, 0x4, R14 ;  /* 0x000000040504b825 */ /* 0x000fe200078e020e */
[----:B------:R-:W-:Y:S02]  /*b0d0*/  ISETP.GE.AND P2, PT, R0, UR4, PT ;  /* 0x0000000400007c0c */ /* 0x000fe4000bf46270 */
[----:B------:R-:W-:Y:S02]  /*b0e0*/  @!P5 LEA.HI R10, R10, R10, RZ, 0x1 ;  /* 0x0000000a0a0ad211 */ /* 0x000fe400078f08ff */
[----:B------:R1:W-:Y:S01]  /*b0f0*/  @!P3 ST.E.64 desc[UR44][R4.64], R92 ;  /* 0x0000005c0400b985 */ /* 0x0003e2000c101b2c */
[----:B------:R-:W-:Y:S02]  /*b100*/  ISETP.GE.AND P3, PT, R8, UR4, PT ;  /* 0x0000000408007c0c */ /* 0x000fe4000bf66270 */
[----:B0-----:R-:W-:Y:S02]  /*b110*/  @!P0 LOP3.LUT R3, R6, 0xfffffffe, RZ, 0xc0, !PT ;  /* 0xfffffffe06038812 */ /* 0x001fe400078ec0ff */
[----:B------:R-:W-:-:S02]  /*b120*/  @!P4 LEA.HI R6, R9, R9, RZ, 0x1 ;  /* 0x000000090906c211 */ /* 0x000fc400078f08ff */
[----:B------:R-:W-:Y:S01]  /*b130*/  @!P5 LOP3.LUT R13, R10, 0xfffffffe, RZ, 0xc0, !PT ;  /* 0xfffffffe0a0dd812 */ /* 0x000fe200078ec0ff */
[----:B------:R-:W-:Y:S01]  /*b140*/  @!P0 IMAD.WIDE R2, R3, 0x4, R14 ;  /* 0x0000000403028825 */ /* 0x000fe200078e020e */
[----:B------:R-:W-:Y:S02]  /*b150*/  @!P2 LEA.HI R0, R0, R0, RZ, 0x1 ;  /* 0x000000000000a211 */ /* 0x000fe400078f08ff */
[----:B------:R-:W-:Y:S02]  /*b160*/  IADD3 R12, R19, 0x50, RZ ;  /* 0x00000050130c7810 */ /* 0x000fe40007ffe0ff */
[----:B------:R0:W-:Y:S01]  /*b170*/  @!P0 ST.E.64 desc[UR44][R2.64], R96 ;  /* 0x0000006002008985 */ /* 0x0001e2000c101b2c */
[----:B------:R-:W-:Y:S02]  /*b180*/  @!P3 LEA.HI R8, R8, R8, RZ, 0x1 ;  /* 0x000000080808b211 */ /* 0x000fe400078f08ff */
[----:B-1----:R-:W-:Y:S02]  /*b190*/  @!P1 LOP3.LUT R5, R7, 0xfffffffe, RZ, 0xc0, !PT ;  /* 0xfffffffe07059812 */ /* 0x002fe400078ec0ff */
[----:B------:R-:W-:-:S02]  /*b1a0*/  @!P2 LOP3.LUT R7, R0, 0xfffffffe, RZ, 0xc0, !PT ;  /* 0xfffffffe0007a812 */ /* 0x000fc400078ec0ff */
        /* <DEDUP_REMOVED lines=8> */
[----:B0-----:R-:W-:Y:S02]  /*b230*/  @!P3 IMAD.WIDE R2, R9, 0x4, R14 ;  /* 0x000000040902b825 */ /* 0x001fe400078e020e */
[----:B------:R0:W-:Y:S02]  /*b240*/  @!P2 ST.E.64 desc[UR44][R6.64], R104 ;  /* 0x000000680600a985 */ /* 0x0001e4000c101b2c */
[----:B------:R-:W-:-:S02]  /*b250*/  VIADD R0, R19, 0x48 ;  /* 0x0000004813007836 */ /* 0x000fc40000000000 */
[--C-:B------:R-:W-:Y:S01]  /*b260*/  @!P5 IMAD.WIDE R8, R13, 0x4, R14.reuse ;  /* 0x000000040d08d825 */ /* 0x100fe200078e020e */
[----:B------:R2:W-:Y:S01]  /*b270*/  @!P3 ST.E.64 desc[UR44][R2.64], R108 ;  /* 0x0000006c0200b985 */ /* 0x0005e2000c101b2c */
[----:B------:R-:W-:Y:S02]  /*b280*/  ISETP.GE.AND P3, PT, R18, UR4, PT ;  /* 0x0000000412007c0c */ /* 0x000fe4000bf66270 */
[----:B------:R-:W-:Y:S01]  /*b290*/  VIADD R13, R19, 0x58 ;  /* 0x00000058130d7836 */ /* 0x000fe20000000000 */
[----:B------:R-:W-:Y:S01]  /*b2a0*/  ISETP.GE.AND P0, PT, R0, UR4, PT ;  /* 0x0000000400007c0c */ /* 0x000fe2000bf06270 */
[--C-:B-1----:R-:W-:Y:S01]  /*b2b0*/  @!P4 IMAD.WIDE R4, R11, 0x4, R14.reuse ;  /* 0x000000040b04c825 */ /* 0x102fe200078e020e */
[----:B------:R-:W-:Y:S02]  /*b2c0*/  @!P1 LEA.HI R12, R12, R12, RZ, 0x1 ;  /* 0x0000000c0c0c9211 */ /* 0x000fe400078f08ff */
[----:B------:R-:W-:Y:S01]  /*b2d0*/  ISETP.GE.AND P2, PT, R13, UR4, PT ;  /* 0x000000040d007c0c */ /* 0x000fe2000bf46270 */
[----:B------:R-:W-:Y:S01]  /*b2e0*/  @!P6 IMAD.WIDE R10, R21, 0x4, R14 ;  /* 0x00000004150ae825 */ /* 0x000fe200078e020e */
[----:B------:R1:W-:Y:S01]  /*b2f0*/  @!P4 ST.E.64 desc[UR44][R4.64], R112 ;  /* 0x000000700400c985 */ /* 0x0003e2000c101b2c */
[----:B0-----:R-:W-:-:S02]  /*b300*/  IADD3 R6, R19, 0x68, RZ ;  /* 0x0000006813067810 */ /* 0x001fc40007ffe0ff */
[C---:B------:R-:W-:Y:S01]  /*b310*/  VIADD R7, R19.reuse, 0x70 ;  /* 0x0000007013077836 */ /* 0x040fe20000000000 */
[----:B------:R0:W-:Y:S01]  /*b320*/  @!P5 ST.E.64 desc[UR44][R8.64], R116 ;  /* 0x000000740800d985 */ /* 0x0001e2000c101b2c */
[----:B--2---:R-:W-:Y:S01]  /*b330*/  VIADD R3, R19, 0x78 ;  /* 0x0000007813037836 */ /* 0x004fe20000000000 */
[----:B------:R-:W-:Y:S02]  /*b340*/  ISETP.GE.AND P4, PT, R6, UR4, PT ;  /* 0x0000000406007c0c */ /* 0x000fe4000bf86270 */
[----:B------:R2:W-:Y:S01]  /*b350*/  @!P6 ST.E.64 desc[UR44][R10.64], R120 ;  /* 0x000000780a00e985 */ /* 0x0005e2000c101b2c */
[----:B------:R-:W-:Y:S02]  /*b360*/  ISETP.GE.AND P5, PT, R7, UR4, PT ;  /* 0x0000000407007c0c */ /* 0x000fe4000bfa6270 */
[----:B------:R-:W-:Y:S02]  /*b370*/  ISETP.GE.AND P6, PT, R3, UR4, PT ;  /* 0x0000000403007c0c */ /* 0x000fe4000bfc6270 */
[----:B------:R-:W-:-:S02]  /*b380*/  @!P0 LEA.HI R0, R0, R0, RZ, 0x1 ;  /* 0x0000000000008211 */ /* 0x000fc400078f08ff */
[----:B------:R-:W-:Y:S02]  /*b390*/  @!P2 LEA.HI R13, R13, R13, RZ, 0x1 ;  /* 0x0000000d0d0da211 */ /* 0x000fe400078f08ff */
[----:B------:R-:W-:Y:S02]  /*b3a0*/  @!P3 LEA.HI R18, R18, R18, RZ, 0x1 ;  /* 0x000000121212b211 */ /* 0x000fe400078f08ff */
[----:B------:R-:W-:Y:S02]  /*b3b0*/  @!P4 LEA.HI R6, R6, R6, RZ, 0x1 ;  /* 0x000000060606c211 */ /* 0x000fe400078f08ff */
[----:B-1----:R-:W-:Y:S02]  /*b3c0*/  @!P1 LOP3.LUT R5, R12, 0xfffffffe, RZ, 0xc0, !PT ;  /* 0xfffffffe0c059812 */ /* 0x002fe400078ec0ff */
[----:B------:R-:W-:Y:S02]  /*b3d0*/  @!P5 LEA.HI R2, R7, R7, RZ, 0x1 ;  /* 0x000000070702d211 */ /* 0x000fe400078f08ff */
[----:B------:R-:W-:-:S02]  /*b3e0*/  @!P6 LEA.HI R4, R3, R3, RZ, 0x1 ;  /* 0x000000030304e211 */ /* 0x000fc400078f08ff */
[----:B------:R-:W-:Y:S02]  /*b3f0*/  @!P0 LOP3.LUT R3, R0, 0xfffffffe, RZ, 0xc0, !PT ;  /* 0xfffffffe00038812 */ /* 0x000fe400078ec0ff */
[----:B------:R-:W-:Y:S02]  /*b400*/  @!P2 LOP3.LUT R7, R13, 0xfffffffe, RZ, 0xc0, !PT ;  /* 0xfffffffe0d07a812 */ /* 0x000fe400078ec0ff */
[----:B0-----:R-:W-:Y:S02]  /*b410*/  @!P3 LOP3.LUT R9, R18, 0xfffffffe, RZ, 0xc0, !PT ;  /* 0xfffffffe1209b812 */ /* 0x001fe400078ec0ff */
[----:B--2---:R-:W-:Y:S01]  /*b420*/  @!P4 LOP3.LUT R11, R6, 0xfffffffe, RZ, 0xc0, !PT ;  /* 0xfffffffe060bc812 */ /* 0x004fe200078ec0ff */
[--C-:B------:R-:W-:Y:S01]  /*b430*/  @!P2 IMAD.WIDE R6, R7, 0x4, R14.reuse ;  /* 0x000000040706a825 */ /* 0x100fe200078e020e */
[----:B------:R-:W-:Y:S02]  /*b440*/  @!P5 LOP3.LUT R13, R2, 0xfffffffe, RZ, 0xc0, !PT ;  /* 0xfffffffe020dd812 */ /* 0x000fe400078ec0ff */
[----:B------:R-:W-:Y:S01]  /*b450*/  @!P6 LOP3.LUT R21, R4, 0xfffffffe, RZ, 0xc0, !PT ;  /* 0xfffffffe0415e812 */ /* 0x000fe200078ec0ff */
        /* <DEDUP_REMOVED lines=13> */
.L_x_2443:
[----:B------:R-:W-:Y:S05]  /*b530*/  BSYNC B0 ;  /* 0x0000000000007941 */ /* 0x000fea0003800000 */
.L_x_2442:
[----:B------:R-:W-:Y:S01]  /*b540*/  ISETP.GE.AND P0, PT, R16, R17, PT ;  /* 0x000000111000720c */ /* 0x000fe20003f06270 */
[----:B0-----:R0:W1:Y:S04]  /*b550*/  SHFL.IDX PT, R13, R22, 0x1, 0x1c1f ;  /* 0x003c1f00160d7f89 */ /* 0x00106800000e0000 */
[----:B------:R0:W0:Y:S08]  /*b560*/  SHFL.IDX PT, R12, R20, 0x1, 0x1c1f ;  /* 0x003c1f00140c7f89 */ /* 0x00003000000e0000 */
[----:B------:R-:W-:Y:S05]  /*b570*/  @P0 BRA `(.L_x_2402) ;  /* 0x00000044006c0947 */ /* 0x000fea0003800000 */
[----:B------:R-:W-:Y:S01]  /*b580*/  ULDC UR4, c[0x0][0xac8] ;  /* 0x0002b20000047ab9 */ /* 0x000fe20000000800 */
[C---:B--2---:R-:W-:Y:S01]  /*b590*/  IADD3 R0, R19.reuse, 0x8, RZ ;  /* 0x0000000813007810 */ /* 0x044fe20007ffe0ff */
        /* <DEDUP_REMOVED lines=12> */
[----:B0-----:R-:W-:Y:S01]  /*b660*/  VIADD R20, R19, 0x70 ;  /* 0x0000007013147836 */ /* 0x001fe20000000000 */
[----:B------:R-:W-:Y:S01]  /*b670*/  ISETP.GE.AND P3, PT, R9, UR4, PT ;  /* 0x0000000409007c0c */ /* 0x000fe2000bf66270 */
[----:B-1----:R-:W-:Y:S01]  /*b680*/  @!P0 IMAD.WIDE R2, R19, 0x4, R12 ;  /* 0x0000000413028825 */ /* 0x002fe200078e020c */
        /* <DEDUP_REMOVED lines=14> */
[----:B---3--:R-:W-:Y:S01]  /*b770*/  @!P1 LEA.HI R14, R11, R11, RZ, 0x1 ;  /* 0x0000000b0b0e9211 */ /* 0x008fe200078f08ff */
[----:B------:R0:W-:Y:S01]  /*b780*/  @!P5 ST.E.64 desc[UR44][R2.64], R94 ;  /* 0x0000005e0200d985 */ /* 0x0001e2000c101b2c */
[----:B------:R-:W-:-:S02]  /*b790*/  @!P0 LOP3.LUT R7, R6, 0xfffffffe, RZ, 0xc0, !PT ;  /* 0xfffffffe06078812 */ /* 0x000fc400078ec0ff */
[----:B------:R-:W-:Y:S01]  /*b7a0*/  @!P4 LOP3.LUT R9, R8, 0xfffffffe, RZ, 0xc0, !PT ;  /* 0xfffffffe0809c812 */ /* 0x000fe200078ec0ff */
[----:B------:R1:W-:Y:S01]  /*b7b0*/  @!P6 ST.E.64 desc[UR44][R4.64], R98 ;  /* 0x000000620400e985 */ /* 0x0003e2000c101b2c */
[----:B------:R-:W-:Y:S02]  /*b7c0*/  @!P3 LOP3.LUT R11, R0, 0xfffffffe, RZ, 0xc0, !PT ;  /* 0xfffffffe000bb812 */ /* 0x000fe400078ec0ff */
[----:B----4-:R-:W-:Y:S02]  /*b7d0*/  @!P2 LOP3.LUT R15, R10, 0xfffffffe, RZ, 0xc0, !PT ;  /* 0xfffffffe0a0fa812 */ /* 0x010fe400078ec0ff */
[----:B------:R-:W-:Y:S01]  /*b7e0*/  @!P1 LOP3.LUT R17, R14, 0xfffffffe, RZ, 0xc0, !PT ;  /* 0xfffffffe0e119812 */ /* 0x000fe200078ec0ff */
[----:B------:R-:W-:Y:S01]  /*b7f0*/  VIADD R14, R19, 0x58 ;  /* 0x00000058130e7836 */ /* 0x000fe20000000000 */
[----:B------:R-:W-:Y:S02]  /*b800*/  ISETP.GE.AND P5, PT, R16, UR4, PT ;  /* 0x0000000410007c0c */ /* 0x000fe4000bfa6270 */
[----:B------:R-:W-:Y:S01]  /*b810*/  ISETP.GE.AND P6, PT, R18, UR4, PT ;  /* 0x0000000412007c0c */ /* 0x000fe2000bfc6270 */
[----:B0-----:R-:W-:Y:S01]  /*b820*/  @!P0 IMAD.WIDE R2, R7, 0x4, R12 ;  /* 0x0000000407028825 */ /* 0x001fe200078e020c */
[----:B------:R-:W-:-:S03]  /*b830*/  IADD3 R0, R19, 0x50, RZ ;  /* 0x0000005013007810 */ /* 0x000fc60007ffe0ff */
        /* <DEDUP_REMOVED lines=52> */
.L_x_2441:
        /* <DEDUP_REMOVED lines=60> */
.L_x_2400:
        /* <DEDUP_REMOVED lines=18> */
.L_x_2444:
[----:B------:R-:W-:Y:S01]  /*c060*/  ULDC UR43, c[0x0][0xc50] ;  /* 0x00031400002b7ab9 */ /* 0x000fe20000000800 */
[----:B------:R-:W-:Y:S01]  /*c070*/  UMOV UR40, UR6 ;  /* 0x0000000600287c82 */ /* 0x000fe20008000000 */
[----:B------:R-:W-:-:S11]  /*c080*/  UISETP.NE.AND UP0, UPT, UR43, 0x1, UPT ;  /* 0x000000012b00788c */ /* 0x000fd6000bf05270 */
[----:B------:R-:W-:Y:S01]  /*c090*/  @UP0 ULDC UR4, c[0x0][0xc54] ;  /* 0x0003150000040ab9 */ /* 0x000fe20000000800 */
[----:B------:R-:W-:Y:S01]  /*c0a0*/  @UP0 ULDC UR7, c[0x0][0xc58] ;  /* 0x0003160000070ab9 */ /* 0x000fe20000000800 */
[----:B------:R-:W-:-:S04]  /*c0b0*/  UIMAD.WIDE.U32 UR4, UR6, UR4, URZ ;  /* 0x00000004060472a5 */ /* 0x000fc8000f8e003f */
[----:B------:R-:W-:-:S12]  /*c0c0*/  @UP0 USHF.R.U32.HI UR40, URZ, UR7, UR5 ;  /* 0x000000073f280299 */ /* 0x000fd80008011605 */
.L_x_2445:
        /* <DEDUP_REMOVED lines=8> */
[----:B------:R-:W-:Y:S01]  /*c150*/  ULDC UR4, c[0x0][0x448] ;  /* 0x0001120000047ab9 */ /* 0x000fe20000000800 */
[----:B------:R-:W-:Y:S01]  /*c160*/  ULDC UR7, c[0x0][0x2f0] ;  /* 0x0000bc0000077ab9 */ /* 0x000fe20000000800 */
[----:B------:R-:W-:-:S05]  /*c170*/  MOV R31, RZ ;  /* 0x000000ff001f7202 */ /* 0x000fca0000000f00 */
[----:B------:R-:W1:Y:S01]  /*c180*/  S2UR UR49, SR_CTAID.X ;  /* 0x00000000003179c3 */ /* 0x000e620000002500 */
[----:B------:R-:W-:Y:S01]  /*c190*/  UISETP.NE.AND UP1, UPT, UR4, 0x1, UPT ;  /* 0x000000010400788c */ /* 0x000fe2000bf25270 */
[----:B------:R-:W-:Y:S02]  /*c1a0*/  ULDC UR8, c[0x0][0x288] ;  /* 0x0000a20000087ab9 */ /* 0x000fe40000000800 */
[----:B------:R-:W-:Y:S02]  /*c1b0*/  ULDC.64 UR4, c[0x0][0x418] ;  /* 0x0001060000047ab9 */ /* 0x000fe40000000a00 */
[----:B------:R-:W-:-:S03]  /*c1c0*/  UISETP.NE.U32.AND UP0, UPT, UR4, URZ, UPT ;  /* 0x0000003f0400728c */ /* 0x000fc6000bf05070 */
[----:B------:R-:W-:Y:S01]  /*c1d0*/  ULDC UR4, c[0x0][0x424] ;  /* 0x0001090000047ab9 */ /* 0x000fe20000000800 */
[----:B------:R-:W-:-:S03]  /*c1e0*/  UISETP.NE.AND.EX UP0, UPT, UR5, URZ, UPT, UP0 ;  /* 0x0000003f0500728c */ /* 0x000fc6000bf05300 */
[----:B------:R-:W-:Y:S01]  /*c1f0*/  @UP1 ULDC UR5, c[0x0][0x44c] ;  /* 0x0001130000051ab9 */ /* 0x000fe20000000800 */
[----:B0-----:R-:W-:Y:S01]  /*c200*/  ISETP.NE.U32.AND P0, PT, R2, RZ, PT ;  /* 0x000000ff0200720c */ /* 0x001fe20003f05070 */
[----:B------:R-:W-:-:S03]  /*c210*/  USEL UR41, UR4, 0x1, UP0 ;  /* 0x0000000104297887 */ /* 0x000fc60008000000 */
[----:B------:R-:W-:Y:S01]  /*c220*/  ISETP.NE.AND.EX P0, PT, R3, RZ, PT, P0 ;  /* 0x000000ff0300720c */ /* 0x000fe20003f05300 */
[----:B-1----:R-:W-:Y:S02]  /*c230*/  ULEA UR6, UR49, 0x7f, 0x7 ;  /* 0x0000007f31067891 */ /* 0x002fe4000f8e383f */
[----:B------:R-:W-:Y:S02]  /*c240*/  UIMAD UR41, UR41, UR7, URZ ;  /* 0x00000007292972a4 */ /* 0x000fe4000f8e023f */
[----:B------:R-:W-:Y:S01]  /*c250*/  UIMAD.WIDE.U32 UR4, UR6, UR5, URZ ;  /* 0x00000005060472a5 */ /* 0x000fe2000f8e003f */
[----:B------:R-:W-:-:S03]  /*c260*/  @UP1 ULDC UR7, c[0x0][0x450] ;  /* 0x0001140000071ab9 */ /* 0x000fc60000000800 */
[----:B------:R-:W-:-:S04]  /*c270*/  @UP1 USHF.R.U32.HI UR6, URZ, UR7, UR5 ;  /* 0x000000073f061299 */ /* 0x000fc80008011605 */
[----:B------:R-:W0:Y:S01]  /*c280*/  @P0 LDC.64 R2, c[0x0][0xa28] ;  /* 0x00028a00ff020b82 */ /* 0x000e220000000a00 */
[----:B------:R-:W-:Y:S02]  /*c290*/  UIADD3 UR5, UR41, 0x80, -UR8 ;  /* 0x0000008029057890 */ /* 0x000fe4000fffe808 */
[----:B------:R-:W-:Y:S02]  /*c2a0*/  UIADD3 UR4, UR41, 0x7f, URZ ;  /* 0x0000007f29047890 */ /* 0x000fe4000fffe03f */
[----:B------:R-:W-:Y:S02]  /*c2b0*/  UIADD3 UR6, UR5, UR6, URZ ;  /* 0x0000000605067290 */ /* 0x000fe4000fffe03f */
[----:B------:R-:W-:Y:S02]  /*c2c0*/  USHF.R.S32.HI UR5, URZ, 0x1f, UR4 ;  /* 0x0000001f3f057899 */ /* 0x000fe40008011404 */
[----:B------:R-:W-:Y:S02]  /*c2d0*/  USHF.R.S32.HI UR7, URZ, 0x1f, UR6 ;  /* 0x0000001f3f077899 */ /* 0x000fe40008011406 */
[----:B------:R-:W-:-:S02]  /*c2e0*/  ULEA.HI UR5, UR5, UR4, URZ, 0x7 ;  /* 0x0000000405057291 */ /* 0x000fc4000f8f383f */
[----:B------:R-:W-:Y:S02]  /*c2f0*/  ULEA.HI UR7, UR7, UR6, URZ, 0x7 ;  /* 0x0000000607077291 */ /* 0x000fe4000f8f383f */
[----:B------:R-:W-:Y:S02]  /*c300*/  USHF.R.S32.HI UR42, URZ, 0x7, UR5 ;  /* 0x000000073f2a7899 */ /* 0x000fe40008011405 */
[----:B------:R-:W-:-:S04]  /*c310*/  USHF.R.S32.HI UR46, URZ, 0x7, UR7 ;  /* 0x000000073f2e7899 */ /* 0x000fc80008011407 */
[----:B------:R-:W-:Y:S02]  /*c320*/  UISETP.LT.AND UP0, UPT, UR42, UR46, UPT ;  /* 0x0000002e2a00728c */ /* 0x000fe4000bf01270 */
[----:B------:R-:W-:Y:S01]  /*c330*/  UP2UR UR50, UPR, URZ, 0x2 ;  /* 0x000000023f327883 */ /* 0x000fe20008000000 */
[----:B0-----:R-:W-:Y:S01]  /*c340*/  @P0 IMAD.WIDE R2, R35, 0x4, R2 ;  /* 0x0000000423020825 */ /* 0x001fe200078e0202 */
[----:B------:R-:W-:-:S04]  /*c350*/  USEL UR11, UR42, UR46, UP0 ;  /* 0x0000002e2a0b7287 */ /* 0x000fc80008000000 */
[----:B------:R-:W-:Y:S01]  /*c360*/  UISETP.GE.AND UP1, UPT, UR11, 0x1, UPT ;  /* 0x000000010b00788c */ /* 0x000fe2000bf26270 */
[----:B------:R0:W5:Y:S01]  /*c370*/  @P0 LDG.E R31, desc[UR44][R2.64] ;  /* 0x0000002c021f0981 */ /* 0x000162000c1e1900 */
[----:B------:R-:W-:Y:S02]  /*c380*/  USHF.R.U32.HI UR9, URZ, 0x10, UR43 ;  /* 0x000000103f097899 */ /* 0x000fe4000801162b */
[----:B------:R-:W-:Y:S02]  /*c390*/  ULOP3.LUT UR43, UR43, 0xffff, URZ, 0xc0, !UPT ;  /* 0x0000ffff2b2b7892 */ /* 0x000fe4000f8ec03f */
[----:B------:R-:W-:Y:S01]  /*c3a0*/  PLOP3.LUT P0, PT, PT, PT, UP1, 0x80, 0x0 ;  /* 0x000000000000781c */ /* 0x000fe20003f0f018 */
[----:B------:R-:W-:Y:S01]  /*c3b0*/  UISETP.NE.AND UP0, UPT, UR9, URZ, UPT ;  /* 0x0000003f0900728c */ /* 0x000fe2000bf05270 */
[----:B------:R-:W-:-:S10]  /*c3c0*/  UMOV UR37, URZ ;  /* 0x0000003f00257c82 */ /* 0x000fd40008000000 */
[----:B------:R-:W-:Y:S01]  /*c3d0*/  @!UP0 ULDC UR9, c[0x0][0x9f0] ;  /* 0x00027c0000098ab9 */ /* 0x000fe20000000800 */
[----:B0-----:R-:W-:Y:S05]  /*c3e0*/  @!P0 BRA `(.L_x_2447) ;  /* 0x0000000000788947 */ /* 0x001fea0003800000 */
[----:B------:R-:W-:Y:S01]  /*c3f0*/  IABS R0, UR9 ;  /* 0x0000000900007c13 */ /* 0x000fe20008000000 */
[----:B------:R-:W-:Y:S02]  /*c400*/  UIADD3 UR6, UR9, -0x1, UR11 ;  /* 0xffffffff09067890 */ /* 0x000fe4000fffe00b */
[----:B------:R-:W-:Y:S01]  /*c410*/  IABS R4, UR9 ;  /* 0x0000000900047c13 */ /* 0x000fe20008000000 */
[----:B------:R-:W-:Y:S01]  /*c420*/  UMOV UR4, URZ ;  /* 0x0000003f00047c82 */ /* 0x000fe20008000000 */
        /* <DEDUP_REMOVED lines=26> */
.L_x_2447:
        /* <DEDUP_REMOVED lines=31> */
.L_x_2448:
        /* <DEDUP_REMOVED lines=20> */
.L_x_2450:
        /* <DEDUP_REMOVED lines=15> */
.L_x_2449:
        /* <DEDUP_REMOVED lines=20> */
[----:B0-----:R-:W0:Y:S01]  /*cb30*/  @P1 LDC R3, c[0x0][0x434] ;  /* 0x00010d00ff031b82 */ /* 0x001e220000000800 */
[----:B------:R-:W-:-:S03]  /*cb40*/  @P1 LOP3.LUT R23, R23, 0x8, RZ, 0xfc, !PT ;  /* 0x0000000817171812 */ /* 0x000fc600078efcff */
[----:B------:R-:W-:-:S04]  /*cb50*/  IMAD.MOV.U32 R9, RZ, RZ, R8 ;  /* 0x000000ffff097224 */ /* 0x000fc800078e0008 */
        /* <DEDUP_REMOVED lines=11> */
[----:B------:R-:W-:Y:S02]  /*cc10*/  @!P0 IMAD R11, R30, R5, R2 ;  /* 0x000000051e0b8224 */ /* 0x000fe400078e0202 */
[----:B------:R-:W-:-:S04]  /*cc20*/  @!P0 IMAD.MOV.U32 R2, RZ, RZ, R9 ;  /* 0x000000ffff028224 */ /* 0x000fc800078e0009 */
[----:B------:R-:W-:-:S03]  /*cc30*/  @!P0 IMAD.WIDE.U32 R4, R30, R4, R2 ;  /* 0x000000041e048225 */ /* 0x000fc600078e0002 */
[----:B----4-:R-:W-:Y:S01]  /*cc40*/  @!P0 LEA R2, P1, R4, R6, 0x2 ;  /* 0x0000000604028211 */ /* 0x010fe200078210ff */
[----:B------:R-:W-:Y:S01]  /*cc50*/  IMAD.SHL.U32 R6, R19, 0x8, RZ ;  /* 0x0000000813067824 */ /* 0x000fe200078e00ff */
[----:B------:R-:W-:-:S04]  /*cc60*/  @!P0 IADD3 R3, R5, R11, RZ ;  /* 0x0000000b05038210 */ /* 0x000fc80007ffe0ff */
        /* <DEDUP_REMOVED lines=10> */
.L_x_2493:
        /* <DEDUP_REMOVED lines=11> */
.L_x_2452:
        /* <DEDUP_REMOVED lines=8> */
[----:B------:R-:W-:Y:S01]  /*ce40*/  IMAD R10, R8, UR4, RZ ;  /* 0x00000004080a7c24 */ /* 0x000fe2000f8e02ff */
[----:B------:R-:W-:Y:S01]  /*ce50*/  IADD3 R3, R3, R9, RZ ;  /* 0x0000000903037210 */ /* 0x000fe20007ffe0ff */
[----:B------:R-:W-:Y:S02]  /*ce60*/  IMAD.MOV.U32 R9, RZ, RZ, 0x1 ;  /* 0x00000001ff097424 */ /* 0x000fe400078e00ff */
[C---:B------:R-:W-:Y:S02]  /*ce70*/  IMAD R11, R7.reuse, UR5, R10 ;  /* 0x00000005070b7c24 */ /* 0x040fe4000f8e020a */
[----:B------:R-:W-:Y:S01]  /*ce80*/  IMAD.WIDE.U32 R2, R7, UR4, R2 ;  /* 0x0000000407027c25 */ /* 0x000fe2000f8e0002 */
[----:B------:R-:W-:Y:S01]  /*ce90*/  SHF.L.U32 R9, R9, 0x1f, RZ ;  /* 0x0000001f09097819 */ /* 0x000fe200000006ff */
[----:B------:R-:W-:Y:S02]  /*cea0*/  ULDC.64 UR4, c[0x0][0x330] ;  /* 0x0000cc0000047ab9 */ /* 0x000fe40000000a00 */
[----:B------:R-:W-:Y:S01]  /*ceb0*/  IMAD.IADD R3, R3, 0x1, R11 ;  /* 0x0000000103037824 */ /* 0x000fe200078e020b */
[----:B------:R-:W0:Y:S01]  /*cec0*/  SYNCS.PHASECHK.TRANS64.TRYWAIT P0, [UR47+0x28840], R9 ;  /* 0x02884009ff0075a7 */ /* 0x000e22000800016f */
        /* <DEDUP_REMOVED lines=9> */
.L_x_2494:
        /* <DEDUP_REMOVED lines=19> */
[----:B------:R-:W-:Y:S01]  /*d090*/  IADD3 R5, R5, R9, RZ ;  /* 0x0000000905057210 */ /* 0x000fe20007ffe0ff */
[----:B------:R-:W-:Y:S01]  /*d0a0*/  IMAD R3, R22, R3, UR41 ;  /* 0x0000002916037e24 */ /* 0x000fe2000f8e0203 */
[----:B------:R-:W-:Y:S01]  /*d0b0*/  ULDC.64 UR6, c[0x0][0x2e8] ;  /* 0x0000ba0000067ab9 */ /* 0x000fe20000000a00 */
[----:B------:R-:W-:Y:S01]  /*d0c0*/  UIMAD UR4, UR40, UR5, UR4 ;  /* 0x00000005280472a4 */ /* 0x000fe2000f8e0204 */
[----:B------:R-:W-:-:S02]  /*d0d0*/  IMAD.SHL.U32 R19, R0, 0x8, RZ ;  /* 0x0000000800137824 */ /* 0x000fc400078e00ff */
[----:B------:R-:W-:Y:S01]  /*d0e0*/  IMAD.WIDE.U32 R4, R7, UR40, R4 ;  /* 0x0000002807047c25 */ /* 0x000fe2000f8e0004 */
[----:B------:R-:W-:Y:S02]  /*d0f0*/  IADD3 R6, -R28, R3, RZ ;  /* 0x000000031c067210 */ /* 0x000fe40007ffe1ff */
[----:B------:R-:W-:Y:S01]  /*d100*/  LOP3.LUT R19, R8, 0x200, R19, 0xf8, !PT ;  /* 0x0000020008137812 */ /* 0x000fe200078ef813 */
[----:B------:R-:W-:Y:S01]  /*d110*/  VIADD R3, R5, UR4 ;  /* 0x0000000405037c36 */ /* 0x000fe20008000000 */
[----:B------:R-:W-:Y:S01]  /*d120*/  LEA R0, P1, R4, UR6, 0x1 ;  /* 0x0000000604007c11 */ /* 0x000fe2000f8208ff */
[----:B------:R-:W-:Y:S01]  /*d130*/  UMOV UR4, 0xffffffff ;  /* 0xffffffff00047882 */ /* 0x000fe20000000000 */
[----:B------:R-:W-:Y:S02]  /*d140*/  ISETP.GE.AND P0, PT, R6, 0x1, PT ;  /* 0x000000010600780c */ /* 0x000fe40003f06270 */
[----:B------:R-:W-:Y:S01]  /*d150*/  LEA.HI.X R3, R4, UR7, R3, 0x1, P1 ;  /* 0x0000000704037c11 */ /* 0x000fe200088f0c03 */
        /* <DEDUP_REMOVED lines=17> */
[C---:B------:R-:W-:Y:S01]  /*d270*/  @P0 LEA R36, R19.reuse, UR47, 0x1 ;  /* 0x0000002f13240c11 */ /* 0x040fe2000f8e08ff */
[----:B------:R-:W1:Y:S01]  /*d280*/  SHFL.IDX PT, R14, R0, 0x4, 0x181f ;  /* 0x00981f00000e7f89 */ /* 0x000e6200000e0000 */
[C---:B------:R-:W-:Y:S01]  /*d290*/  @P0 IMAD.WIDE.U32 R20, R26.reuse, 0x2, R4 ;  /* 0x000000021a140825 */ /* 0x040fe200078e0004 */
[----:B---3--:R-:W-:Y:S02]  /*d2a0*/  MOV R5, R10 ;  /* 0x0000000a00057202 */ /* 0x008fe40000000f00 */
[----:B------:R-:W2:Y:S01]  /*d2b0*/  SHFL.IDX PT, R10, R3, 0x4, 0x181f ;  /* 0x00981f00030a7f89 */ /* 0x000ea200000e0000 */
[----:B----4-:R-:W-:Y:S01]  /*d2c0*/  IMAD.MOV.U32 R4, RZ, RZ, R37 ;  /* 0x000000ffff047224 */ /* 0x010fe200078e0025 */
[----:B------:R-:W-:Y:S02]  /*d2d0*/  @P1 LEA R37, R19, UR47, 0x1 ;  /* 0x0000002f13251c11 */ /* 0x000fe4000f8e08ff */
[----:B------:R-:W-:Y:S01]  /*d2e0*/  @P0 LDGSTS.E.BYPASS.LTC128B.128 [R36+0x18c00], desc[UR44][R20.64], !P3 ;  /* 0x18c0000014240fae */ /* 0x000fe2000d901d6c */
[----:B------:R-:W-:-:S03]  /*d2f0*/  @P1 IMAD.WIDE.U32 R8, R26, 0x2, R4 ;  /* 0x000000021a081825 */ /* 0x000fc600078e0004 */
[----:B------:R3:W-:Y:S01]  /*d300*/  @P0 LDGSTS.E.BYPASS.LTC128B.128 [R36+0x1cc00], desc[UR44][R20.64+0x80], !P2 ;  /* 0x1cc0008014240fae */ /* 0x0007e2000d101d6c */
[C---:B------:R-:W-:Y:S01]  /*d310*/  ISETP.GE.AND P0, PT, R6.reuse, 0x31, PT ;  /* 0x000000310600780c */ /* 0x040fe20003f06270 */
[----:B0-----:R-:W-:Y:S02]  /*d320*/  IMAD.MOV.U32 R4, RZ, RZ, R32 ;  /* 0x000000ffff047224 */ /* 0x001fe400078e0020 */
[----:B------:R-:W-:Y:S01]  /*d330*/  IMAD.MOV.U32 R5, RZ, RZ, R7 ;  /* 0x000000ffff057224 */ /* 0x000fe200078e0007 */
[----:B------:R-:W-:Y:S04]  /*d340*/  @P1 LDGSTS.E.BYPASS.LTC128B.128 [R37+0x19400], desc[UR44][R8.64], !P3 ;  /* 0x1940000008251fae */ /* 0x000fe8000d901d6c */
[----:B------:R0:W-:Y:S01]  /*d350*/  @P1 LDGSTS.E.BYPASS.LTC128B.128 [R37+0x1d400], desc[UR44][R8.64+0x80], !P2 ;  /* 0x1d40008008251fae */ /* 0x0001e2000d101d6c */
[----:B------:R-:W-:-:S03]  /*d360*/  ISETP.GE.AND P1, PT, R6, 0x51, PT ;  /* 0x000000510600780c */ /* 0x000fc60003f26270 */
[----:B------:R-:W4:Y:S01]  /*d370*/  SHFL.IDX PT, R32, R3, 0x5, 0x181f ;  /* 0x00b81f0003207f89 */ /* 0x000f2200000e0000 */
[----:B------:R-:W-:Y:S01]  /*d380*/  @P0 IMAD.WIDE.U32 R4, R26, 0x2, R4 ;  /* 0x000000021a040825 */ /* 0x000fe200078e0004 */
[----:B------:R-:W-:Y:S02]  /*d390*/  @P0 LEA R7, R19, UR47, 0x1 ;  /* 0x0000002f13070c11 */ /* 0x000fe4000f8e08ff */
[----:B---3--:R-:W-:Y:S04]  /*d3a0*/  SHFL.IDX PT, R36, R0, 0x6, 0x181f ;  /* 0x00d81f0000247f89 */ /* 0x008fe800000e0000 */
[----:B------:R-:W-:Y:S04]  /*d3b0*/  @P0 LDGSTS.E.BYPASS.LTC128B.128 [R7+0x19c00], desc[UR44][R4.64], !P3 ;  /* 0x19c0000004070fae */ /* 0x000fe8000d901d6c */
[----:B------:R3:W-:Y:S01]  /*d3c0*/  @P0 LDGSTS.E.BYPASS.LTC128B.128 [R7+0x1dc00], desc[UR44][R4.64+0x80], !P2 ;  /* 0x1dc0008004070fae */ /* 0x0007e2000d101d6c */
[----:B------:R-:W-:-:S03]  /*d3d0*/  ISETP.GE.AND P0, PT, R6, 0x41, PT ;  /* 0x000000410600780c */ /* 0x000fc60003f06270 */
[----:B0-----:R-:W0:Y:S04]  /*d3e0*/  SHFL.IDX PT, R37, R0, 0x5, 0x181f ;  /* 0x00b81f0000257f89 */ /* 0x001e2800000e0000 */
[----:B---3--:R-:W3:Y:S01]  /*d3f0*/  SHFL.IDX PT, R7, R3, 0x6, 0x181f ;  /* 0x00d81f0003077f89 */ /* 0x008ee200000e0000 */
[----:B-1----:R-:W-:Y:S01]  /*d400*/  MOV R4, R14 ;  /* 0x0000000e00047202 */ /* 0x002fe20000000f00 */
[----:B--2---:R-:W-:-:S04]  /*d410*/  IMAD.MOV.U32 R5, RZ, RZ, R10 ;  /* 0x000000ffff057224 */ /* 0x004fc800078e000a */
[C---:B------:R-:W-:Y:S01]  /*d420*/  @P0 LEA R10, R19.reuse, UR47, 0x1 ;  /* 0x0000002f130a0c11 */ /* 0x040fe2000f8e08ff */
[----:B------:R-:W1:Y:S01]  /*d430*/  SHFL.IDX PT, R3, R3, 0x7, 0x181f ;  /* 0x00f81f0003037f89 */ /* 0x000e6200000e0000 */
[----:B------:R-:W-:Y:S01]  /*d440*/  @P0 IMAD.WIDE.U32 R20, R26, 0x2, R4 ;  /* 0x000000021a140825 */ /* 0x000fe200078e0004 */
[----:B----4-:R-:W-:Y:S02]  /*d450*/  MOV R5, R32 ;  /* 0x0000002000057202 */ /* 0x010fe40000000f00 */
[----:B------:R2:W4:Y:S04]  /*d460*/  SHFL.IDX PT, R14, R0, 0x7, 0x181f ;  /* 0x00f81f00000e7f89 */ /* 0x00052800000e0000 */
[----:B------:R2:W-:Y:S04]  /*d470*/  @P0 LDGSTS.E.BYPASS.LTC128B.128 [R10+0x1a400], desc[UR44][R20.64], !P3 ;  /* 0x1a400000140a0fae */ /* 0x0005e8000d901d6c */
[----:B------:R2:W-:Y:S01]  /*d480*/  @P0 LDGSTS.E.BYPASS.LTC128B.128 [R10+0x1e400], desc[UR44][R20.64+0x80], !P2 ;  /* 0x1e400080140a0fae */ /* 0x0005e2000d101d6c */
[----:B------:R-:W-:Y:S01]  /*d490*/  ISETP.GE.AND P0, PT, R6, 0x61, PT ;  /* 0x000000610600780c */ /* 0x000fe20003f06270 */
[----:B0-----:R-:W-:Y:S01]  /*d4a0*/  IMAD.MOV.U32 R4, RZ, RZ, R37 ;  /* 0x000000ffff047224 */ /* 0x001fe200078e0025 */
[----:B------:R-:W-:-:S03]  /*d4b0*/  @P1 LEA R37, R19, UR47, 0x1 ;  /* 0x0000002f13251c11 */ /* 0x000fc6000f8e08ff */
[----:B------:R-:W-:-:S04]  /*d4c0*/  @P1 IMAD.WIDE.U32 R8, R26, 0x2, R4 ;  /* 0x000000021a081825 */ /* 0x000fc800078e0004 */
[----:B------:R-:W-:Y:S01]  /*d4d0*/  IMAD.MOV.U32 R4, RZ, RZ, R36 ;  /* 0x000000ffff047224 */ /* 0x000fe200078e0024 */
[----:B------:R2:W-:Y:S01]  /*d4e0*/  @P1 LDGSTS.E.BYPASS.LTC128B.128 [R37+0x1ac00], desc[UR44][R8.64], !P3 ;  /* 0x1ac0000008251fae */ /* 0x0005e2000d901d6c */
[----:B---3--:R-:W-:Y:S02]  /*d4f0*/  IMAD.MOV.U32 R5, RZ, RZ, R7 ;  /* 0x000000ffff057224 */ /* 0x008fe400078e0007 */
[----:B------:R-:W-:Y:S01]  /*d500*/  @P0 LEA R7, R19, UR47, 0x1 ;  /* 0x0000002f13070c11 */ /* 0x000fe2000f8e08ff */
[----:B------:R2:W-:Y:S01]  /*d510*/  @P1 LDGSTS.E.BYPASS.LTC128B.128 [R37+0x1ec00], desc[UR44][R8.64+0x80], !P2 ;  /* 0x1ec0008008251fae */ /* 0x0005e2000d101d6c */
[----:B------:R-:W-:-:S05]  /*d520*/  @P0 IMAD.WIDE.U32 R4, R26, 0x2, R4 ;  /* 0x000000021a040825 */ /* 0x000fca00078e0004 */
[----:B------:R2:W-:Y:S04]  /*d530*/  @P0 LDGSTS.E.BYPASS.LTC128B.128 [R7+0x1b400], desc[UR44][R4.64], !P3 ;  /* 0x1b40000004070fae */ /* 0x0005e8000d901d6c */
[----:B-1--4-:R2:W-:Y:S02]  /*d540*/  @P0 LDGSTS.E.BYPASS.LTC128B.128 [R7+0x1f400], desc[UR44][R4.64+0x80], !P2 ;  /* 0x1f40008004070fae */ /* 0x0125e4000d101d6c */
.L_x_2512:
[----:B------:R-:W-:Y:S01]  /*d550*/  ISETP.GE.AND P0, PT, R6, 0x71, PT ;  /* 0x000000710600780c */ /* 0x000fe20003f06270 */
[----:B--2---:R-:W-:Y:S01]  /*d560*/  IMAD.MOV.U32 R5, RZ, RZ, R3 ;  /* 0x000000ffff057224 */ /* 0x004fe200078e0003 */
[----:B------:R-:W-:-:S11]  /*d570*/  MOV R4, R14 ;  /* 0x0000000e00047202 */ /* 0x000fd60000000f00 */
        /* <DEDUP_REMOVED lines=14> */
.L_x_2455:
        /* <DEDUP_REMOVED lines=30> */
.L_x_2456:
[----:B------:R-:W-:Y:S01]  /*d840*/  UISETP.NE.AND UP0, UPT, UR50, URZ, UPT ;  /* 0x0000003f3200728c */ /* 0x000fe2000bf05270 */
[----:B------:R-:W-:Y:S01]  /*d850*/  MOV R4, UR38 ;  /* 0x0000002600047c02 */ /* 0x000fe20008000f00 */
[----:B------:R-:W0:Y:S01]  /*d860*/  LDC R0, c[0x0][0x448] ;  /* 0x00011200ff007b82 */ /* 0x000e220000000800 */
[----:B------:R-:W-:Y:S01]  /*d870*/  IADD3 R3, R33, R28, RZ ;  /* 0x0000001c21037210 */ /* 0x000fe20007ffe0ff */
[----:B------:R-:W-:Y:S01]  /*d880*/  IMAD.U32 R7, RZ, RZ, UR48 ;  /* 0x00000030ff077e24 */ /* 0x000fe2000f8e00ff */
[----:B------:R-:W-:Y:S01]  /*d890*/  ULDC.64 UR4, c[0x0][0x2e0] ;  /* 0x0000b80000047ab9 */ /* 0x000fe20000000a00 */
[----:B------:R-:W-:Y:S01]  /*d8a0*/  PLOP3.LUT P0, PT, PT, PT, UP0, 0x80, 0x0 ;  /* 0x000000000000781c */ /* 0x000fe20003f0f008 */
[----:B------:R-:W-:Y:S01]  /*d8b0*/  IMAD.MOV.U32 R6, RZ, RZ, R4 ;  /* 0x000000ffff067224 */ /* 0x000fe200078e0004 */
[----:B------:R-:W-:Y:S01]  /*d8c0*/  PLOP3.LUT P1, PT, PT, PT, UP0, 0x80, 0x0 ;  /* 0x000000000000781c */ /* 0x000fe20003f2f008 */
[----:B------:R-:W-:Y:S01]  /*d8d0*/  IMAD.U32 R4, RZ, RZ, UR49 ;  /* 0x00000031ff047e24 */ /* 0x000fe2000f8e00ff */
[----:B------:R-:W-:Y:S01]  /*d8e0*/  ULDC.64 UR6, c[0x0][0x280] ;  /* 0x0000a00000067ab9 */ /* 0x000fe20000000a00 */
[----:B------:R-:W-:-:S02]  /*d8f0*/  IMAD R32, R32, UR4, RZ ;  /* 0x0000000420207c24 */ /* 0x000fc4000f8e02ff */
[----:B------:R-:W-:Y:S02]  /*d900*/  IMAD R3, R4, 0x80, R3 ;  /* 0x0000008004037824 */ /* 0x000fe400078e0203 */
[----:B------:R-:W-:Y:S01]  /*d910*/  IMAD.WIDE.U32 R6, R35, UR4, R6 ;  /* 0x0000000423067c25 */ /* 0x000fe2000f8e0006 */
[----:B------:R-:W-:Y:S02]  /*d920*/  @UP0 ULDC UR4, c[0x0][0x44c] ;  /* 0x0001130000040ab9 */ /* 0x000fe40000000800 */
[----:B------:R-:W-:Y:S01]  /*d930*/  MOV R9, R3 ;  /* 0x0000000300097202 */ /* 0x000fe20000000f00 */
[----:B------:R-:W-:Y:S01]  /*d940*/  @P0 IMAD.HI.U32 R4, R3, UR4, RZ ;  /* 0x0000000403040c27 */ /* 0x000fe2000f8e00ff */
[----:B------:R-:W-:-:S03]  /*d950*/  @UP0 ULDC UR4, c[0x0][0x450] ;  /* 0x0001140000040ab9 */ /* 0x000fc60000000800 */
[----:B------:R-:W-:Y:S01]  /*d960*/  IMAD.U32 R5, RZ, RZ, UR39 ;  /* 0x00000027ff057e24 */ /* 0x000fe2000f8e00ff */
[----:B------:R-:W-:Y:S01]  /*d970*/  @P1 SHF.R.U32.HI R9, RZ, UR4, R4 ;  /* 0x00000004ff091c19 */ /* 0x000fe20008011604 */
[----:B------:R-:W-:Y:S01]  /*d980*/  IMAD R5, R35, UR5, R32 ;  /* 0x0000000523057c24 */ /* 0x000fe2000f8e0220 */
[----:B------:R-:W-:-:S03]  /*d990*/  ULDC.64 UR4, c[0x0][0x2d0] ;  /* 0x0000b40000047ab9 */ /* 0x000fc60000000a00 */
[----:B------:R-:W-:Y:S02]  /*d9a0*/  IMAD.MOV R4, RZ, RZ, -R9 ;  /* 0x000000ffff047224 */ /* 0x000fe400078e0a09 */
[----:B------:R-:W-:Y:S02]  /*d9b0*/  IMAD.IADD R7, R7, 0x1, R5 ;  /* 0x0000000107077824 */ /* 0x000fe400078e0205 */
        /* <DEDUP_REMOVED lines=8> */
[----:B------:R-:W-:Y:S02]  /*da40*/  IADD3 R5, R5, R9, RZ ;  /* 0x0000000905057210 */ /* 0x000fe40007ffe0ff */
[C---:B------:R-:W-:Y:S02]  /*da50*/  IMAD R7, R3.reuse, UR5, R6 ;  /* 0x0000000503077c24 */ /* 0x040fe4000f8e0206 */
[----:B------:R-:W-:Y:S01]  /*da60*/  IMAD.WIDE.U32 R4, R3, UR4, R4 ;  /* 0x0000000403047c25 */ /* 0x000fe2000f8e0004 */
[----:B------:R-:W-:-:S02]  /*da70*/  ULDC UR4, c[0x0][0x2b8] ;  /* 0x0000ae0000047ab9 */ /* 0x000fc40000000800 */
[----:B------:R-:W-:Y:S01]  /*da80*/  ISETP.GE.AND P0, PT, R26, UR4, PT ;  /* 0x000000041a007c0c */ /* 0x000fe2000bf06270 */
[----:B------:R-:W-:Y:S01]  /*da90*/  IMAD.IADD R7, R5, 0x1, R7 ;  /* 0x0000000105077824 */ /* 0x000fe200078e0207 */
[C---:B------:R-:W-:Y:S02]  /*daa0*/  LEA R6, P2, R4.reuse, UR6, 0x1 ;  /* 0x0000000604067c11 */ /* 0x040fe4000f8408ff */
[----:B------:R-:W-:Y:S01]  /*dab0*/  ISETP.GE.AND P1, PT, R25, UR4, PT ;  /* 0x0000000419007c0c */ /* 0x000fe2000bf26270 */
[----:B------:R-:W-:Y:S01]  /*dac0*/  UMOV UR4, 0xffffffff ;  /* 0xffffffff00047882 */ /* 0x000fe20000000000 */
[----:B------:R-:W-:Y:S02]  /*dad0*/  LEA.HI.X R7, R4, UR7, R7, 0x1, P2 ;  /* 0x0000000704077c11 */ /* 0x000fe400090f0c07 */
[----:B------:R-:W-:Y:S09]  /*dae0*/  BRA.DIV UR4, `(.L_x_2457) ;  /* 0x0000002e04787947 */ /* 0x000ff2000b800000 */
[----:B------:R-:W-:Y:S01]  /*daf0*/  SHFL.IDX PT, R5, R7, RZ, 0x181f ;  /* 0x00181fff07057589 */ /* 0x000fe200000e0000 */
[----:B------:R-:W-:Y:S01]  /*db00*/  IMAD.U32 R3, RZ, RZ, UR49 ;  /* 0x00000031ff037e24 */ /* 0x000fe2000f8e00ff */
[----:B------:R-:W-:Y:S02]  /*db10*/  ULDC UR4, c[0x0][0x288] ;  /* 0x0000a20000047ab9 */ /* 0x000fe40000000800 */
[----:B------:R-:W0:Y:S01]  /*db20*/  SHFL.IDX PT, R4, R6, RZ, 0x181f ;  /* 0x00181fff06047589 */ /* 0x000e2200000e0000 */
[----:B------:R-:W-:Y:S01]  /*db30*/  IMAD R0, R0, UR4, RZ ;  /* 0x0000000400007c24 */ /* 0x000fe2000f8e02ff */
[----:B------:R-:W-:Y:S02]  /*db40*/  LEA R3, R3, R28, 0x7 ;  /* 0x0000001c03037211 */ /* 0x000fe400078e38ff */
[----:B------:R-:W-:Y:S02]  /*db50*/  SHFL.IDX PT, R8, R7, 0x1, 0x181f ;  /* 0x00381f0007087f89 */ /* 0x000fe400000e0000 */
[C---:B------:R-:W-:Y:S01]  /*db60*/  ISETP.GE.AND P2, PT, R3.reuse, R0, PT ;  /* 0x000000000300720c */ /* 0x040fe20003f46270 */
[C---:B------:R-:W-:Y:S01]  /*db70*/  VIADD R9, R3.reuse, 0x10 ;  /* 0x0000001003097836 */ /* 0x040fe20000000000 */
[----:B------:R-:W1:Y:S01]  /*db80*/  SHFL.IDX PT, R14, R6, 0x1, 0x181f ;  /* 0x00381f00060e7f89 */ /* 0x000e6200000e0000 */
[----:B------:R-:W-:-:S03]  /*db90*/  VIADD R11, R3, 0x20 ;  /* 0x00000020030b7836 */ /* 0x000fc60000000000 */
[----:B------:R-:W-:Y:S07]  /*dba0*/  SHFL.IDX PT, R10, R7, 0x3, 0x181f ;  /* 0x00781f00070a7f89 */ /* 0x000fee00000e0000 */
[----:B------:R-:W-:Y:S01]  /*dbb0*/  @!P2 LEA R21, R19, UR47, 0x1 ;  /* 0x0000002f1315ac11 */ /* 0x000fe2000f8e08ff */
[----:B0-----:R-:W-:-:S05]  /*dbc0*/  @!P2 IMAD.WIDE.U32 R4, R26, 0x2, R4 ;  /* 0x000000021a04a825 */ /* 0x001fca00078e0004 */
[----:B------:R-:W-:Y:S04]  /*dbd0*/  @!P2 LDGSTS.E.BYPASS.LTC128B.128 [R21+0x10400], desc[UR44][R4.64], !P0 ;  /* 0x104000000415afae */ /* 0x000fe8000c101d6c */
[----:B------:R1:W-:Y:S01]  /*dbe0*/  @!P2 LDGSTS.E.BYPASS.LTC128B.128 [R21+0x14400], desc[UR44][R4.64+0x80], !P1 ;  /* 0x144000800415afae */ /* 0x0003e2000c901d6c */
[----:B------:R-:W-:Y:S01]  /*dbf0*/  ISETP.GE.AND P2, PT, R9, R0, PT ;  /* 0x000000000900720c */ /* 0x000fe20003f46270 */
[----:B-1----:R-:W-:Y:S01]  /*dc00*/  IMAD.MOV.U32 R4, RZ, RZ, R14 ;  /* 0x000000ffff047224 */ /* 0x002fe200078e000e */
[----:B------:R-:W-:Y:S01]  /*dc10*/  MOV R5, R8 ;  /* 0x0000000800057202 */ /* 0x000fe20000000f00 */
[----:B------:R-:W-:Y:S10]  /*dc20*/  SHFL.IDX PT, R14, R6, 0x3, 0x181f ;  /* 0x00781f00060e7f89 */ /* 0x000ff400000e0000 */
[----:B------:R-:W-:Y:S01]  /*dc30*/  @!P2 LEA R35, R19, UR47, 0x1 ;  /* 0x0000002f1323ac11 */ /* 0x000fe2000f8e08ff */
[----:B------:R-:W-:-:S02]  /*dc40*/  @!P2 IMAD.WIDE.U32 R8, R26, 0x2, R4 ;  /* 0x000000021a08a825 */ /* 0x000fc400078e0004 */
        /* <DEDUP_REMOVED lines=11> */
[----:B------:R-:W-:Y:S02]  /*dd00*/  ISETP.GE.AND P2, PT, R9, R0, PT ;  /* 0x000000000900720c */ /* 0x000fe40003f46270 */
[----:B0-----:R-:W-:Y:S01]  /*dd10*/  MOV R4, R14 ;  /* 0x0000000e00047202 */ /* 0x001fe20000000f00 */
        /* <DEDUP_REMOVED lines=9> */
[C---:B------:R-:W-:Y:S01]  /*ddb0*/  IADD3 R11, R3.reuse, 0x60, RZ ;  /* 0x00000060030b7810 */ /* 0x040fe20007ffe0ff */
        /* <DEDUP_REMOVED lines=22> */
.L_x_2529:
[----:B------:R-:W-:Y:S01]  /*df20*/  VIADD R3, R3, 0x70 ;  /* 0x0000007003037836 */ /* 0x000fe20000000000 */
[----:B------:R-:W-:Y:S01]  /*df30*/  BSSY B0, `(.L_x_2458) ;  /* 0x000000e000007945 */ /* 0x000fe20003800000 */
[----:B-12---:R-:W-:Y:S01]  /*df40*/  MOV R4, R14 ;  /* 0x0000000e00047202 */ /* 0x006fe20000000f00 */
[----:B------:R-:W-:Y:S02]  /*df50*/  IMAD.MOV.U32 R5, RZ, RZ, R10 ;  /* 0x000000ffff057224 */ /* 0x000fe400078e000a */
        /* <DEDUP_REMOVED lines=11> */
.L_x_2459:
[----:B------:R-:W-:Y:S05]  /*e010*/  BSYNC B0 ;  /* 0x0000000000007941 */ /* 0x000fea0003800000 */
.L_x_2458:
        /* <DEDUP_REMOVED lines=9> */
.L_x_2530:
[----:B------:R-:W-:Y:S01]  /*e0b0*/  MOV R8, 0x1 ;  /* 0x0000000100087802 */ /* 0x000fe20000000f00 */
[----:B------:R-:W-:Y:S01]  /*e0c0*/  IMAD.MOV.U32 R10, RZ, RZ, RZ ;  /* 0x000000ffff0a7224 */ /* 0x000fe200078e00ff */
[----:B------:R-:W-:Y:S06]  /*e0d0*/  @!P1 BRA `(.L_x_2461) ;  /* 0x00000010002c9947 */ /* 0x000fec0003800000 */
[----:B------:R-:W-:Y:S01]  /*e0e0*/  UIADD3 UR4, UR43, 0x1, URZ ;  /* 0x000000012b047890 */ /* 0x000fe2000fffe03f */
[----:B0-----:R-:W-:Y:S01]  /*e0f0*/  LOP3.LUT R0, RZ, UR42, RZ, 0x33, !PT ;  /* 0x0000002aff007c12 */ /* 0x001fe2000f8e33ff */
[----:B------:R-:W-:Y:S01]  /*e100*/  ULOP3.LUT UR5, URZ, UR46, URZ, 0x33, !UPT ;  /* 0x0000002e3f057292 */ /* 0x000fe2000f8e333f */
[----:B------:R-:W-:Y:S01]  /*e110*/  IADD3 R31, R33, R31, R28 ;  /* 0x0000001f211f7210 */ /* 0x000fe20007ffe01c */
[----:B------:R-:W-:Y:S01]  /*e120*/  UIMAD UR4, UR4, UR37, URZ ;  /* 0x00000025040472a4 */ /* 0x000fe2000f8e023f */
[----:B------:R-:W-:Y:S01]  /*e130*/  BSSY B0, `(.L_x_2461) ;  /* 0x0000105000007945 */ /* 0x000fe20003800000 */
[----:B------:R-:W-:Y:S01]  /*e140*/  MOV R9, 0x1 ;  /* 0x0000000100097802 */ /* 0x000fe20000000f00 */
[----:B------:R-:W-:Y:S02]  /*e150*/  IMAD.MOV.U32 R20, RZ, RZ, RZ ;  /* 0x000000ffff147224 */ /* 0x000fe400078e00ff */
[----:B------:R-:W-:Y:S01]  /*e160*/  VIADD R31, R31, 0xfffffe80 ;  /* 0xfffffe801f1f7836 */ /* 0x000fe20000000000 */
[----:B------:R-:W-:Y:S01]  /*e170*/  LOP3.LUT R3, RZ, UR4, RZ, 0x33, !PT ;  /* 0x00000004ff037c12 */ /* 0x000fe2000f8e33ff */
[----:B------:R-:W-:-:S02]  /*e180*/  ULDC UR4, c[0x0][0x2f4] ;  /* 0x0000bd0000047ab9 */ /* 0x000fc40000000800 */
[----:B------:R-:W-:Y:S02]  /*e190*/  ISETP.GE.AND P2, PT, R26, UR4, PT ;  /* 0x000000041a007c0c */ /* 0x000fe4000bf46270 */
[----:B------:R-:W-:Y:S02]  /*e1a0*/  VIMNMX3 R0, R0, UR5, R3, !PT ;  /* 0x0000000500007c0f */ /* 0x000fe4000f800103 */
[----:B------:R-:W-:Y:S02]  /*e1b0*/  IADD3 R3, -R28, UR41, RZ ;  /* 0x000000291c037c10 */ /* 0x000fe4000fffe1ff */
[----:B------:R-:W-:Y:S01]  /*e1c0*/  ISETP.GE.AND P1, PT, R25, UR4, PT ;  /* 0x0000000419007c0c */ /* 0x000fe2000bf26270 */
[C---:B------:R-:W-:Y:S01]  /*e1d0*/  IMAD R21, R0.reuse, -0x80, R31 ;  /* 0xffffff8000157824 */ /* 0x040fe200078e021f */
[C---:B------:R-:W-:Y:S01]  /*e1e0*/  IADD3 R22, -R0.reuse, -0x2, RZ ;  /* 0xfffffffe00167810 */ /* 0x040fe20007ffe1ff */
[----:B------:R-:W-:-:S05]  /*e1f0*/  IMAD R3, R0, 0x80, R3 ;  /* 0x0000008000037824 */ /* 0x000fca00078e0203 */
[----:B------:R-:W-:-:S07]  /*e200*/  IADD3 R31, R3, 0x100, RZ ;  /* 0x00000100031f7810 */ /* 0x000fce0007ffe0ff */
.L_x_2474:
        /* <DEDUP_REMOVED lines=26> */
.L_x_2462:
[----:B------:R-:W-:Y:S01]  /*e3b0*/  LEA R34, R10, UR47, 0x3 ;  /* 0x0000002f0a227c11 */ /* 0x000fe2000f8e18ff */
[----:B------:R-:W-:Y:S01]  /*e3c0*/  BSSY B1, `(.L_x_2463) ;  /* 0x0000004000017945 */ /* 0x000fe20003800000 */
[----:B------:R-:W-:-:S04]  /*e3d0*/  SHF.L.U32 R3, R8, 0x1f, RZ ;  /* 0x0000001f08037819 */ /* 0x000fc800000006ff */
[----:B------:R-:W0:Y:S02]  /*e3e0*/  SYNCS.PHASECHK.TRANS64.TRYWAIT P0, [R34+URZ+0x28840], R3 ;  /* 0x02884003220075a7 */ /* 0x000e24000800017f */
[----:B0-----:R-:W-:Y:S05]  /*e3f0*/  @!P0 BRA `(.L_x_2464) ;  /* 0x0000002c00c88947 */ /* 0x001fea0003800000 */
.L_x_2531:
[----:B------:R-:W-:Y:S05]  /*e400*/  BSYNC B1 ;  /* 0x0000000000017941 */ /* 0x000fea0003800000 */
.L_x_2463:
        /* <DEDUP_REMOVED lines=26> */
[----:B------:R-:W-:Y:S02]  /*e5b0*/  LEA.HI.X R5, R4, UR7, R5, 0x1, P0 ;  /* 0x0000000704057c11 */ /* 0x000fe400080f0c05 */
[----:B------:R-:W-:Y:S01]  /*e5c0*/  LEA R4, R10, R19, 0xe ;  /* 0x000000130a047211 */ /* 0x000fe200078e70ff */
        /* <DEDUP_REMOVED lines=15> */
[----:B0-----:R-:W-:-:S03]  /*e6c0*/  IADD3.X R13, RZ, R0, RZ, P0, !PT ;  /* 0x00000000ff0d7210 */ /* 0x001fc600007fe4ff */
        /* <DEDUP_REMOVED lines=31> */
.L_x_2549:
[----:B------:R-:W-:-:S04]  /*e8c0*/  IADD3 R6, P0, R6, R3, RZ ;  /* 0x0000000306067210 */ /* 0x000fc80007f1e0ff */
        /* <DEDUP_REMOVED lines=8> */
.L_x_2466:
        /* <DEDUP_REMOVED lines=10> */
.L_x_2467:
[----:B------:R2:W-:Y:S01]  /*e9f0*/  SYNCS.ARRIVE.TRANS64.A1T0 RZ, [R34+URZ+0x28830], RZ ;  /* 0x028830ff22ff79a7 */ /* 0x0005e2000810003f */
[----:B------:R-:W-:Y:S05]  /*ea00*/  @!P4 BRA `(.L_x_2468) ;  /* 0x000000000004c947 */ /* 0x000fea0003800000 */
[----:B------:R-:W-:Y:S01]  /*ea10*/  BPT.TRAP 0x1 ;  /* 0x000000040000795c */ /* 0x000fe20000300000 */
.L_x_2468:
[----:B------:R-:W-:Y:S01]  /*ea20*/  SHF.L.U32 R5, R9, 0x1f, RZ ;  /* 0x0000001f09057819 */ /* 0x000fe200000006ff */
[----:B------:R-:W-:Y:S01]  /*ea30*/  BSSY B1, `(.L_x_2469) ;  /* 0x0000004000017945 */ /* 0x000fe20003800000 */
[----:B------:R-:W-:-:S04]  /*ea40*/  LEA R0, R20, UR47, 0x3 ;  /* 0x0000002f14007c11 */ /* 0x000fc8000f8e18ff */
[----:B------:R-:W3:Y:S02]  /*ea50*/  SYNCS.PHASECHK.TRANS64.TRYWAIT P0, [R0+URZ+0x28860], R5 ;  /* 0x02886005000075a7 */ /* 0x000ee4000800017f */
[----:B---3--:R-:W-:Y:S05]  /*ea60*/  @!P0 BRA `(.L_x_2470) ;  /* 0x00000030009c8947 */ /* 0x008fea0003800000 */
.L_x_2550:
[----:B------:R-:W-:Y:S05]  /*ea70*/  BSYNC B1 ;  /* 0x0000000000017941 */ /* 0x000fea0003800000 */
.L_x_2469:
        /* <DEDUP_REMOVED lines=15> */
[----:B------:R-:W1:Y:S01]  /*eb70*/  SHFL.IDX PT, R14, R16, 0x2, 0x181f ;  /* 0x00581f00100e7f89 */ /* 0x000e6200000e0000 */
[----:B------:R-:W-:Y:S02]  /*eb80*/  IADD3.X R13, RZ, R6, RZ, P0, !PT ;  /* 0x00000006ff0d7210 */ /* 0x000fe400007fe4ff */
        /* <DEDUP_REMOVED lines=22> */
[----:B------:R-:W3:Y:S01]  /*ecf0*/  SHFL.IDX PT, R14, R16, 0x5, 0x181f ;  /* 0x00b81f00100e7f89 */ /* 0x000ee200000e0000 */
[----:B0-----:R-:W-:Y:S02]  /*ed00*/  IADD3.X R5, RZ, R6, RZ, P0, !PT ;  /* 0x00000006ff057210 */ /* 0x001fe400007fe4ff */
        /* <DEDUP_REMOVED lines=17> */
[----:B------:R3:W0:-:S12]  /*ee20*/  SHFL.IDX PT, R6, R2, 0x7, 0x181f ;  /* 0x00f81f0002067f89 */ /* 0x00061800000e0000 */
[----:B------:R3:W-:Y:S01]  /*ee30*/  LDGSTS.E.BYPASS.LTC128B.128 [R7+0x3400], desc[UR44][R4.64], !P0 ;  /* 0x0340000004077fae */ /* 0x0007e2000c101d6c */
[----:B------:R-:W-:-:S13]  /*ee40*/  ISETP.LT.OR P0, PT, R31, 0x61, P1 ;  /* 0x000000611f00780c */ /* 0x000fda0000f01670 */
[----:B01----:R3:W-:Y:S02]  /*ee50*/  LDGSTS.E.BYPASS.LTC128B.128 [R7+0x7400], desc[UR44][R4.64+0x80], !P0 ;  /* 0x0740008004077fae */ /* 0x0037e4000c101d6c */
.L_x_2568:
[----:B---3--:R-:W-:Y:S01]  /*ee60*/  IADD3 R2, P0, R14, R3, RZ ;  /* 0x000000030e027210 */ /* 0x008fe20007f1e0ff */
[----:B------:R-:W-:Y:S02]  /*ee70*/  ULDC.64 UR4, c[0x0][0x328] ;  /* 0x0000ca0000047ab9 */ /* 0x000fe40000000a00 */
[----:B------:R-:W-:Y:S01]  /*ee80*/  IMAD R36, R36, UR4, RZ ;  /* 0x0000000424247c24 */ /* 0x000fe2000f8e02ff */
[----:B------:R-:W-:Y:S01]  /*ee90*/  IADD3.X R3, RZ, R6, RZ, P0, !PT ;  /* 0x00000006ff037210 */ /* 0x000fe200007fe4ff */
[----:B0-----:R-:W-:Y:S01]  /*eea0*/  IMAD.WIDE.U32 R4, R35, UR4, RZ ;  /* 0x0000000423047c25 */ /* 0x001fe2000f8e00ff */
[----:B------:R-:W-:-:S03]  /*eeb0*/  ISETP.LT.OR P0, PT, R31, 0x71, P2 ;  /* 0x000000711f00780c */ /* 0x000fc60001701670 */
[----:B------:R-:W-:Y:S01]  /*eec0*/  IMAD R9, R35, UR5, R36 ;  /* 0x0000000523097c24 */ /* 0x000fe2000f8e0224 */
[----:B------:R-:W-:Y:S02]  /*eed0*/  ULDC.64 UR4, c[0x0][0x338] ;  /* 0x0000ce0000047ab9 */ /* 0x000fe40000000a00 */
[----:B------:R-:W-:Y:S02]  /*eee0*/  IMAD R33, R33, UR4, RZ ;  /* 0x0000000421217c24 */ /* 0x000fe4000f8e02ff */
[----:B------:R-:W-:Y:S02]  /*eef0*/  IMAD.IADD R5, R5, 0x1, R9 ;  /* 0x0000000105057824 */ /* 0x000fe400078e0209 */
[C---:B------:R-:W-:Y:S02]  /*ef00*/  IMAD R33, R32.reuse, UR5, R33 ;  /* 0x0000000520217c24 */ /* 0x040fe4000f8e0221 */
[----:B------:R-:W-:Y:S01]  /*ef10*/  IMAD.WIDE.U32 R4, R32, UR4, R4 ;  /* 0x0000000420047c25 */ /* 0x000fe2000f8e0004 */
[----:B------:R-:W-:Y:S01]  /*ef20*/  @!PT LDS RZ, [RZ] ;  /* 0x00000000fffff984 */ /* 0x000fe20000000800 */
[----:B------:R-:W-:Y:S01]  /*ef30*/  @!PT LDS RZ, [RZ] ;  /* 0x00000000fffff984 */ /* 0x000fe20000000800 */
[----:B------:R-:W-:Y:S01]  /*ef40*/  @!PT LDS RZ, [RZ] ;  /* 0x00000000fffff984 */ /* 0x000fe20000000800 */
[----:B------:R0:W-:Y:S01]  /*ef50*/  LDGSTS.E.BYPASS.LTC128B.128 [R7+0x3c00], desc[UR44][R2.64], !P0 ;  /* 0x03c0000002077fae */ /* 0x0001e2000c101d6c */
[----:B------:R-:W-:-:S02]  /*ef60*/  ISETP.LT.OR P0, PT, R31, 0x71, P1 ;  /* 0x000000711f00780c */ /* 0x000fc40000f01670 */
[----:B------:R-:W-:-:S11]  /*ef70*/  IMAD.IADD R33, R5, 0x1, R33 ;  /* 0x0000000105217824 */ /* 0x000fd600078e0221 */
[----:B------:R0:W-:Y:S01]  /*ef80*/  LDGSTS.E.BYPASS.LTC128B.128 [R7+0x7c00], desc[UR44][R2.64+0x80], !P0 ;  /* 0x07c0008002077fae */ /* 0x0001e2000c101d6c */
[----:B------:R-:W-:Y:S01]  /*ef90*/  PLOP3.LUT P0, PT, PT, PT, PT, 0x80, 0x0 ;  /* 0x000000000000781c */ /* 0x000fe20003f0f070 */
[----:B------:R-:W-:-:S12]  /*efa0*/  NOP ;  /* 0x0000000000007918 */ /* 0x000fd80000000000 */
.L_x_2472:
        /* <DEDUP_REMOVED lines=10> */
.L_x_2473:
[----:B------:R-:W-:Y:S01]  /*f050*/  R2UR UR4, R24 ;  /* 0x00000000180472ca */ /* 0x000fe200000e0000 */
[----:B------:R-:W-:Y:S01]  /*f060*/  ULDC.64 UR6, c[0x0][0x330] ;  /* 0x0000cc0000067ab9 */ /* 0x000fe20000000a00 */
[----:B------:R-:W-:Y:S01]  /*f070*/  IMAD.MOV.U32 R5, RZ, RZ, R33 ;  /* 0x000000ffff057224 */ /* 0x000fe200078e0021 */
[----:B0-----:R-:W-:Y:S01]  /*f080*/  MOV R3, UR6 ;  /* 0x0000000600037c02 */ /* 0x001fe20008000f00 */
[----:B------:R0:W-:Y:S01]  /*f090*/  SYNCS.ARRIVE.TRANS64.A1T0 RZ, [R0+URZ+0x28850], RZ ;  /* 0x028850ff00ff79a7 */ /* 0x0001e2000810003f */
[----:B------:R-:W-:Y:S01]  /*f0a0*/  IADD3 R22, R22, -0x1, RZ ;  /* 0xffffffff16167810 */ /* 0x000fe20007ffe0ff */
[----:B------:R-:W-:Y:S01]  /*f0b0*/  VIADD R31, R31, 0x80 ;  /* 0x000000801f1f7836 */ /* 0x000fe20000000000 */
[----:B------:R-:W-:Y:S01]  /*f0c0*/  MOV R20, R10 ;  /* 0x0000000a00147202 */ /* 0x000fe20000000f00 */
[----:B------:R-:W-:-:S04]  /*f0d0*/  IMAD.WIDE.U32 R4, R3, UR40, R4 ;  /* 0x0000002803047c25 */ /* 0x000fc8000f8e0004 */
[----:B------:R-:W-:Y:S01]  /*f0e0*/  VIADD R21, R21, 0xffffff80 ;  /* 0xffffff8015157836 */ /* 0x000fe20000000000 */
[----:B------:R-:W-:Y:S01]  /*f0f0*/  UIMAD UR4, UR4, UR6, URZ ;  /* 0x00000006040472a4 */ /* 0x000fe2000f8e023f */
[----:B------:R-:W-:-:S03]  /*f100*/  IMAD.MOV.U32 R9, RZ, RZ, R8 ;  /* 0x000000ffff097224 */ /* 0x000fc600078e0008 */
[----:B------:R-:W-:-:S03]  /*f110*/  UIMAD UR4, UR40, UR7, UR4 ;  /* 0x00000007280472a4 */ /* 0x000fc6000f8e0204 */
[----:B------:R-:W-:Y:S02]  /*f120*/  ULDC.64 UR6, c[0x0][0x318] ;  /* 0x0000c60000067ab9 */ /* 0x000fe40000000a00 */
[----:B------:R-:W-:Y:S01]  /*f130*/  LEA R16, P0, R4, UR6, 0x1 ;  /* 0x0000000604107c11 */ /* 0x000fe2000f8008ff */
[----:B------:R-:W-:-:S05]  /*f140*/  VIADD R3, R5, UR4 ;  /* 0x0000000405037c36 */ /* 0x000fca0008000000 */
[----:B------:R-:W-:Y:S02]  /*f150*/  LEA.HI.X R2, R4, UR7, R3, 0x1, P0 ;  /* 0x0000000704027c11 */ /* 0x000fe400080f0c03 */
[----:B------:R-:W-:-:S13]  /*f160*/  ISETP.GT.AND P0, PT, R22, UR51, PT ;  /* 0x0000003316007c0c */ /* 0x000fda000bf04270 */
[----:B0-----:R-:W-:Y:S05]  /*f170*/  @P0 BRA `(.L_x_2474) ;  /* 0xfffffff000240947 */ /* 0x001fea000383ffff */
[----:B------:R-:W-:Y:S05]  /*f180*/  BSYNC B0 ;  /* 0x0000000000007941 */ /* 0x000fea0003800000 */
.L_x_2461:
[----:B------:R-:W-:-:S13]  /*f190*/  ISETP.NE.AND P0, PT, R18, 0x3, PT ;  /* 0x000000031200780c */ /* 0x000fda0003f05270 */
[----:B------:R-:W-:Y:S05]  /*f1a0*/  @!P0 BRA `(.L_x_2475) ;  /* 0x0000000000048947 */ /* 0x000fea0003800000 */
[----:B------:R-:W-:Y:S01]  /*f1b0*/  BPT.TRAP 0x1 ;  /* 0x000000040000795c */ /* 0x000fe20000300000 */
.L_x_2475:
[----:B0-----:R-:W-:Y:S01]  /*f1c0*/  LEA R0, R10, UR47, 0x3 ;  /* 0x0000002f0a007c11 */ /* 0x001fe2000f8e18ff */
[----:B------:R-:W-:Y:S01]  /*f1d0*/  IMAD.MOV.U32 R3, RZ, RZ, -0x80 ;  /* 0xffffff80ff037424 */ /* 0x000fe200078e00ff */
[----:B------:R-:W-:Y:S01]  /*f1e0*/  SHF.L.U32 R5, R8, 0x1f, RZ ;  /* 0x0000001f08057819 */ /* 0x000fe200000006ff */
[----:B------:R-:W-:Y:S01]  /*f1f0*/  BSSY B0, `(.L_x_2476) ;  /* 0x0000006000007945 */ /* 0x000fe20003800000 */
[----:B------:R-:W-:Y:S01]  /*f200*/  LEA R6, R10, R19, 0xe ;  /* 0x000000130a067211 */ /* 0x000fe200078e70ff */
[----:B------:R-:W-:Y:S01]  /*f210*/  IMAD R3, R22, R3, UR41 ;  /* 0x0000002916037e24 */ /* 0x000fe2000f8e0203 */
[----:B------:R-:W0:Y:S03]  /*f220*/  SYNCS.PHASECHK.TRANS64.TRYWAIT P0, [R0+URZ+0x28860], R5 ;  /* 0x02886005000075a7 */ /* 0x000e26000800017f */
[----:B------:R-:W-:Y:S01]  /*f230*/  IMAD.IADD R28, R3, 0x1, -R28 ;  /* 0x00000001031c7824 */ /* 0x000fe200078e0a1c */
[----:B0-----:R-:W-:Y:S06]  /*f240*/  @!P0 BRA `(.L_x_2477) ;  /* 0x00000034006c8947 */ /* 0x001fec0003800000 */
.L_x_2569:
[----:B------:R-:W-:Y:S05]  /*f250*/  BSYNC B0 ;  /* 0x0000000000007941 */ /* 0x000fea0003800000 */
.L_x_2476:
        /* <DEDUP_REMOVED lines=16> */
[----:B0-----:R-:W-:-:S03]  /*f360*/  MOV R7, R5 ;  /* 0x0000000500077202 */ /* 0x001fc60000000f00 */
        /* <DEDUP_REMOVED lines=17> */
[----:B-1----:R-:W-:Y:S01]  /*f480*/  IMAD.MOV.U32 R13, RZ, RZ, R9 ;  /* 0x000000ffff0d7224 */ /* 0x002fe200078e0009 */
[----:B------:R-:W-:Y:S02]  /*f490*/  MOV R9, RZ ;  /* 0x000000ff00097202 */ /* 0x000fe40000000f00 */
        /* <DEDUP_REMOVED lines=9> */
[C---:B------:R-:W-:Y:S02]  /*f530*/  ISETP.LT.OR P4, PT, R28.reuse, 0x41, P1 ;  /* 0x000000411c00780c */ /* 0x040fe40000f81670 */
[----:B-----5:R-:W-:Y:S01]  /*f540*/  MOV R7, R19 ;  /* 0x0000001300077202 */ /* 0x020fe20000000f00 */
        /* <DEDUP_REMOVED lines=21> */
.L_x_2587:
        /* <DEDUP_REMOVED lines=12> */
.L_x_2479:
        /* <DEDUP_REMOVED lines=10> */
.L_x_2480:
[----:B------:R1:W-:Y:S02]  /*f800*/  SYNCS.ARRIVE.TRANS64.A1T0 RZ, [R0+URZ+0x28850], RZ ;  /* 0x028850ff00ff79a7 */ /* 0x0003e4000810003f */
[----:B-1----:R-:W-:-:S04]  /*f810*/  IADD3 R0, R10, 0x1, RZ ;  /* 0x000000010a007810 */ /* 0x002fc80007ffe0ff */
[----:B------:R-:W-:-:S04]  /*f820*/  ISETP.NE.AND P0, PT, R0, 0x2, PT ;  /* 0x000000020000780c */ /* 0x000fc80003f05270 */
[----:B0-----:R-:W-:Y:S02]  /*f830*/  SEL R3, RZ, 0x1, P0 ;  /* 0x00000001ff037807 */ /* 0x001fe40000000000 */
[----:B------:R-:W-:Y:S02]  /*f840*/  SEL R0, R0, RZ, P0 ;  /* 0x000000ff00007207 */ /* 0x000fe40000000000 */
[----:B------:R-:W-:-:S07]  /*f850*/  LOP3.LUT R8, R8, R3, RZ, 0x3c, !PT ;  /* 0x0000000308087212 */ /* 0x000fce00078e3cff */
.L_x_2446:
[----:B------:R-:W0:Y:S01]  /*f860*/  S2R R3, SR_CgaCtaId ;  /* 0x0000000000037919 */ /* 0x000e220000008800 */
[----:B------:R-:W-:Y:S02]  /*f870*/  MOV R2, 0x400 ;  /* 0x0000040000027802 */ /* 0x000fe40000000f00 */
[----:B------:R-:W-:Y:S02]  /*f880*/  SHF.L.U32 R9, R9, 0x1f, RZ ;  /* 0x0000001f09097819 */ /* 0x000fe400000006ff */
[----:B0-----:R-:W-:-:S04]  /*f890*/  LEA R7, R3, R2, 0x18 ;  /* 0x0000000203077211 */ /* 0x001fc800078ec0ff */
[----:B------:R-:W0:Y:S02]  /*f8a0*/  SYNCS.PHASECHK.TRANS64.TRYWAIT P0, [R7+URZ+0x28820], R9 ;  /* 0x02882009070075a7 */ /* 0x000e24000800017f */
[----:B0-----:R-:W-:Y:S05]  /*f8b0*/  @!P0 BRA `(.L_x_2481) ;  /* 0x00000038007c8947 */ /* 0x001fea0003800000 */
.L_x_2588:
[----:B------:R-:W-:-:S03]  /*f8c0*/  UMOV UR4, 0xffffffff ;  /* 0xffffffff00047882 */ /* 0x000fc60000000000 */
[----:B------:R-:W-:Y:S05]  /*f8d0*/  BRA.DIV UR4, `(.L_x_2482) ;  /* 0x0000003a04887947 */ /* 0x000fea000b800000 */
[----:B------:R1:W3:Y:S02]  /*f8e0*/  SHFL.IDX PT, R14, R17, RZ, 0x1f ;  /* 0x00001fff110e7589 */ /* 0x0002e400000e0000 */
.L_x_2591:
[----:B---3--:R-:W-:-:S13]  /*f8f0*/  ISETP.NE.AND P0, PT, R14, RZ, PT ;  /* 0x000000ff0e00720c */ /* 0x008fda0003f05270 */
[----:B------:R-:W-:Y:S05]  /*f900*/  @P0 BRA `(.L_x_2402) ;  /* 0x0000000000880947 */ /* 0x000fea0003800000 */
[----:B------:R-:W-:-:S03]  /*f910*/  UMOV UR4, 0xffffffff ;  /* 0xffffffff00047882 */ /* 0x000fc60000000000 */
[----:B------:R-:W-:Y:S05]  /*f920*/  BRA.DIV UR4, `(.L_x_2483) ;  /* 0x0000003a049c7947 */ /* 0x000fea000b800000 */
[----:B------:R-:W-:-:S13]  /*f930*/  ELECT P6, URZ, PT ;  /* 0x00000000003f782f */ /* 0x000fda00038c0000 */
.L_x_2594:
[----:B------:R-:W-:Y:S05]  /*f940*/  @!P6 BRA `(.L_x_2402) ;  /* 0x000000000078e947 */ /* 0x000fea0003800000 */
[----:B------:R-:W-:-:S06]  /*f950*/  ULOP3.LUT UR4, UR36, 0x2, URZ, 0xfc, !UPT ;  /* 0x0000000224047892 */ /* 0x000fcc000f8efc3f */
[----:B------:R-:W-:-:S05]  /*f960*/  IMAD.U32 R2, RZ, RZ, UR4 ;  /* 0x00000004ff027e24 */ /* 0x000fca000f8e00ff */
[----:B------:R-:W-:-:S13]  /*f970*/  ISETP.NE.AND P0, PT, R2, 0x3, PT ;  /* 0x000000030200780c */ /* 0x000fda0003f05270 */
[----:B------:R-:W-:Y:S05]  /*f980*/  @!P0 BRA `(.L_x_2484) ;  /* 0x0000000000048947 */ /* 0x000fea0003800000 */
[----:B------:R-:W-:Y:S01]  /*f990*/  BPT.TRAP 0x1 ;  /* 0x000000040000795c */ /* 0x000fe20000300000 */
.L_x_2484:
[----:B------:R-:W-:Y:S01]  /*f9a0*/  IMAD R5, R0, 0x8, R7 ;  /* 0x0000000800057824 */ /* 0x000fe200078e0207 */
[----:B------:R-:W-:Y:S02]  /*f9b0*/  SHF.L.U32 R2, R8, 0x1f, RZ ;  /* 0x0000001f08027819 */ /* 0x000fe400000006ff */
[----:B------:R-:W-:Y:S02]  /*f9c0*/  IADD3 R0, R0, 0x1, RZ ;  /* 0x0000000100007810 */ /* 0x000fe40007ffe0ff */
[----:B------:R-:W3:Y:S02]  /*f9d0*/  SYNCS.PHASECHK.TRANS64.TRYWAIT P1, [R5+URZ+0x28840], R2 ;  /* 0x02884002050075a7 */ /* 0x000ee4000802017f */
[----:B------:R-:W-:-:S04]  /*f9e0*/  ISETP.NE.AND P2, PT, R0, 0x2, PT ;  /* 0x000000020000780c */ /* 0x000fc80003f45270 */
[----:B------:R-:W-:Y:S01]  /*f9f0*/  SEL R3, RZ, 0x1, P2 ;  /* 0x00000001ff037807 */ /* 0x000fe20001000000 */
[----:B---3--:R-:W-:Y:S08]  /*fa00*/  @!P1 BRA `(.L_x_2485) ;  /* 0x0000003800849947 */ /* 0x008ff00003800000 */
.L_x_2595:
[----:B------:R-:W-:Y:S02]  /*fa10*/  SEL R0, R0, RZ, P2 ;  /* 0x000000ff00007207 */ /* 0x000fe40001000000 */
[----:B------:R-:W-:Y:S01]  /*fa20*/  LOP3.LUT R3, R8, R3, RZ, 0x3c, !PT ;  /* 0x0000000308037212 */ /* 0x000fe200078e3cff */
[----:B------:R-:W-:Y:S06]  /*fa30*/  @!P0 BRA `(.L_x_2486) ;  /* 0x0000000000048947 */ /* 0x000fec0003800000 */
[----:B------:R-:W-:Y:S01]  /*fa40*/  BPT.TRAP 0x1 ;  /* 0x000000040000795c */ /* 0x000fe20000300000 */
.L_x_2486:
[----:B0-----:R-:W-:Y:S01]  /*fa50*/  IMAD R7, R0, 0x8, R7 ;  /* 0x0000000800077824 */ /* 0x001fe200078e0207 */
[----:B------:R-:W-:-:S04]  /*fa60*/  SHF.L.U32 R0, R3, 0x1f, RZ ;  /* 0x0000001f03007819 */ /* 0x000fc800000006ff */
[----:B------:R-:W0:Y:S02]  /*fa70*/  SYNCS.PHASECHK.TRANS64.TRYWAIT P1, [R7+URZ+0x28840], R0 ;  /* 0x02884000070075a7 */ /* 0x000e24000802017f */
[----:B0-----:R-:W-:Y:S05]  /*fa80*/  @!P1 BRA `(.L_x_2487) ;  /* 0x0000003800789947 */ /* 0x001fea0003800000 */
.L_x_2596:
[----:B------:R-:W-:Y:S05]  /*fa90*/  @!P0 BRA `(.L_x_2488) ;  /* 0x0000000000048947 */ /* 0x000fea0003800000 */
[----:B------:R-:W-:Y:S01]  /*faa0*/  BPT.TRAP 0x1 ;  /* 0x000000040000795c */ /* 0x000fe20000300000 */
.L_x_2488:
[----:B------:R-:W4:Y:S02]  /*fab0*/  SYNCS.PHASECHK.TRANS64.TRYWAIT P1, [R5+URZ+0x28860], R2 ;  /* 0x02886002050075a7 */ /* 0x000f24000802017f */
[----:B----4-:R-:W-:Y:S05]  /*fac0*/  @!P1 BRA `(.L_x_2489) ;  /* 0x00000038007c9947 */ /* 0x010fea0003800000 */
.L_x_2597:
[----:B------:R-:W-:Y:S05]  /*fad0*/  @!P0 BRA `(.L_x_2490) ;  /* 0x0000000000048947 */ /* 0x000fea0003800000 */
[----:B------:R-:W-:Y:S01]  /*fae0*/  BPT.TRAP 0x1 ;  /* 0x000000040000795c */ /* 0x000fe20000300000 */
.L_x_2490:
[----:B------:R0:W0:Y:S02]  /*faf0*/  SYNCS.PHASECHK.TRANS64.TRYWAIT P0, [R7+URZ+0x28860], R0 ;  /* 0x02886000070075a7 */ /* 0x000024000800017f */
[----:B0-----:R-:W-:Y:S05]  /*fb00*/  @!P0 NANOSLEEP.SYNCS 0x989680 ;  /* 0x009896800000895d */ /* 0x001fea0003900000 */
[----:B------:R-:W0:Y:S02]  /*fb10*/  @!P0 SYNCS.PHASECHK.TRANS64 P0, [R7+URZ+0x28860], R0 ;  /* 0x02886000070085a7 */ /* 0x000e24000800007f */
[----:B0-----:R-:W-:Y:S05]  /*fb20*/  @!P0 BRA `(.L_x_2490) ;  /* 0xfffffffc00f08947 */ /* 0x001fea000383ffff */
.L_x_2402:
[----:B------:R-:W-:Y:S05]  /*fb30*/  BSYNC B6 ;  /* 0x0000000000067941 */ /* 0x000fea0003800000 */
.L_x_2399:
[----:B------:R-:W-:Y:S05]  /*fb40*/  EXIT ;  /* 0x000000000000794d */ /* 0x000fea0003800000 */
.L_x_2406:
[----:B0-----:R-:W-:-:S04]  /*fb50*/  IMAD.U32 R3, RZ, RZ, UR41 ;  /* 0x00000029ff037e24 */ /* 0x001fc8000f8e00ff */
[----:B------:R0:W1:Y:S03]  /*fb60*/  SYNCS.PHASECHK.TRANS64.TRYWAIT P0, [R3+URZ+0x28800], R0 ;  /* 0x02880000030075a7 */ /* 0x000066000800017f */
[----:B-1----:R-:W-:Y:S05]  /*fb70*/  @!P0 NANOSLEEP.SYNCS 0x989680 ;  /* 0x009896800000895d */ /* 0x002fea0003900000 */
[----:B------:R-:W1:Y:S02]  /*fb80*/  @!P0 SYNCS.PHASECHK.TRANS64 P0, [R3+URZ+0x28800], R0 ;  /* 0x02880000030085a7 */ /* 0x000e64000800007f */
[----:B-1----:R-:W-:Y:S05]  /*fb90*/  @!P0 BRA `(.L_x_2406) ;  /* 0xfffffffc00ec8947 */ /* 0x002fea000383ffff */
[----:B------:R-:W-:Y:S05]  /*fba0*/  BRA `(.L_x_2491) ;  /* 0xffffff1400f07947 */ /* 0x000fea000383ffff */
.L_x_2410:
[----:B-1----:R-:W-:-:S04]  /*fbb0*/  MOV R3, UR41 ;  /* 0x0000002900037c02 */ /* 0x002fc80008000f00 */
[----:B------:R1:W2:Y:S03]  /*fbc0*/  SYNCS.PHASECHK.TRANS64.TRYWAIT P1, [R3+URZ+0x28830], R0 ;  /* 0x02883000030075a7 */ /* 0x0002a6000802017f */
[----:B--2---:R-:W-:Y:S05]  /*fbd0*/  @!P1 NANOSLEEP.SYNCS 0x989680 ;  /* 0x009896800000995d */ /* 0x004fea0003900000 */
[----:B------:R-:W2:Y:S02]  /*fbe0*/  @!P1 SYNCS.PHASECHK.TRANS64 P1, [R3+URZ+0x28830], R0 ;  /* 0x02883000030095a7 */ /* 0x000ea4000802007f */
[----:B--2---:R-:W-:Y:S05]  /*fbf0*/  @!P1 BRA `(.L_x_2410) ;  /* 0xfffffffc00ec9947 */ /* 0x004fea000383ffff */
[----:B------:R-:W-:Y:S05]  /*fc00*/  BRA `(.L_x_2409) ;  /* 0xffffff18000c7947 */ /* 0x000fea000383ffff */
.L_x_2416:
[----:B-1----:R-:W-:-:S04]  /*fc10*/  IMAD.U32 R11, RZ, RZ, UR4 ;  /* 0x00000004ff0b7e24 */ /* 0x002fc8000f8e00ff */
[----:B------:R1:W2:Y:S03]  /*fc20*/  SYNCS.PHASECHK.TRANS64.TRYWAIT P1, [R11+URZ+0x28830], R10 ;  /* 0x0288300a0b0075a7 */ /* 0x0002a6000802017f */
[----:B--2---:R-:W-:Y:S05]  /*fc30*/  @!P1 NANOSLEEP.SYNCS 0x989680 ;  /* 0x009896800000995d */ /* 0x004fea0003900000 */
[----:B------:R-:W2:Y:S02]  /*fc40*/  @!P1 SYNCS.PHASECHK.TRANS64 P1, [R11+URZ+0x28830], R10 ;  /* 0x0288300a0b0095a7 */ /* 0x000ea4000802007f */
[----:B--2---:R-:W-:Y:S05]  /*fc50*/  @!P1 BRA `(.L_x_2416) ;  /* 0xfffffffc00ec9947 */ /* 0x004fea000383ffff */
[----:B------:R-:W-:Y:S05]  /*fc60*/  BRA `(.L_x_2413) ;  /* 0xffffff4400b87947 */ /* 0x000fea000383ffff */
.L_x_2420:
[----:B-1----:R-:W-:-:S04]  /*fc70*/  IMAD.U32 R11, RZ, RZ, UR4 ;  /* 0x00000004ff0b7e24 */ /* 0x002fc8000f8e00ff */
[----:B------:R1:W2:Y:S03]  /*fc80*/  SYNCS.PHASECHK.TRANS64.TRYWAIT P1, [R11+URZ+0x28850], R10 ;  /* 0x0288500a0b0075a7 */ /* 0x0002a6000802017f */
[----:B--2---:R-:W-:Y:S05]  /*fc90*/  @!P1 NANOSLEEP.SYNCS 0x989680 ;  /* 0x009896800000995d */ /* 0x004fea0003900000 */
[----:B------:R-:W2:Y:S02]  /*fca0*/  @!P1 SYNCS.PHASECHK.TRANS64 P1, [R11+URZ+0x28850], R10 ;  /* 0x0288500a0b0095a7 */ /* 0x000ea4000802007f */
[----:B--2---:R-:W-:Y:S05]  /*fcb0*/  @!P1 BRA `(.L_x_2420) ;  /* 0xfffffffc00ec9947 */ /* 0x004fea000383ffff */
[----:B------:R-:W-:Y:S05]  /*fcc0*/  BRA `(.L_x_2417) ;  /* 0xffffff48008c7947 */ /* 0x000fea000383ffff */
.L_x_2428:
[----:B-1----:R-:W-:-:S04]  /*fcd0*/  MOV R10, UR4 ;  /* 0x00000004000a7c02 */ /* 0x002fc80008000f00 */
[----:B------:R1:W2:Y:S03]  /*fce0*/  SYNCS.PHASECHK.TRANS64.TRYWAIT P1, [R10+URZ+0x28830], R9 ;  /* 0x028830090a0075a7 */ /* 0x0002a6000802017f */
[----:B--2---:R-:W-:Y:S05]  /*fcf0*/  @!P1 NANOSLEEP.SYNCS 0x989680 ;  /* 0x009896800000995d */ /* 0x004fea0003900000 */
[----:B------:R-:W2:Y:S02]  /*fd00*/  @!P1 SYNCS.PHASECHK.TRANS64 P1, [R10+URZ+0x28830], R9 ;  /* 0x028830090a0095a7 */ /* 0x000ea4000802007f */
[----:B--2---:R-:W-:Y:S05]  /*fd10*/  @!P1 BRA `(.L_x_2428) ;  /* 0xfffffffc00ec9947 */ /* 0x004fea000383ffff */
[----:B------:R-:W-:Y:S05]  /*fd20*/  BRA `(.L_x_2425) ;  /* 0xffffff78001c7947 */ /* 0x000fea000383ffff */
.L_x_2432:
[----:B-1----:R-:W-:-:S04]  /*fd30*/  IMAD.U32 R10, RZ, RZ, UR4 ;  /* 0x00000004ff0a7e24 */ /* 0x002fc8000f8e00ff */
[----:B------:R1:W2:Y:S03]  /*fd40*/  SYNCS.PHASECHK.TRANS64.TRYWAIT P1, [R10+URZ+0x28850], R9 ;  /* 0x028850090a0075a7 */ /* 0x0002a6000802017f */
[----:B--2---:R-:W-:Y:S05]  /*fd50*/  @!P1 NANOSLEEP.SYNCS 0x989680 ;  /* 0x009896800000995d */ /* 0x004fea0003900000 */
[----:B------:R-:W2:Y:S02]  /*fd60*/  @!P1 SYNCS.PHASECHK.TRANS64 P1, [R10+URZ+0x28850], R9 ;  /* 0x028850090a0095a7 */ /* 0x000ea4000802007f */
[----:B--2---:R-:W-:Y:S05]  /*fd70*/  @!P1 BRA `(.L_x_2432) ;  /* 0xfffffffc00ec9947 */ /* 0x004fea000383ffff */
[----:B------:R-:W-:Y:S05]  /*fd80*/  BRA `(.L_x_2429) ;  /* 0xffffff7800e07947 */ /* 0x000fea000383ffff */
.L_x_2439:
[----:B-1----:R-:W-:-:S04]  /*fd90*/  IMAD.U32 R5, RZ, RZ, UR5 ;  /* 0x00000005ff057e24 */ /* 0x002fc8000f8e00ff */
[----:B------:R1:W2:Y:S03]  /*fda0*/  SYNCS.PHASECHK.TRANS64.TRYWAIT P1, [R5+URZ+0x28850], R2 ;  /* 0x02885002050075a7 */ /* 0x0002a6000802017f */
[----:B--2---:R-:W-:Y:S05]  /*fdb0*/  @!P1 NANOSLEEP.SYNCS 0x989680 ;  /* 0x009896800000995d */ /* 0x004fea0003900000 */
[----:B------:R-:W2:Y:S02]  /*fdc0*/  @!P1 SYNCS.PHASECHK.TRANS64 P1, [R5+URZ+0x28850], R2 ;  /* 0x02885002050095a7 */ /* 0x000ea4000802007f */
[----:B--2---:R-:W-:Y:S05]  /*fdd0*/  @!P1 BRA `(.L_x_2439) ;  /* 0xfffffffc00ec9947 */ /* 0x004fea000383ffff */
[----:B------:R-:W-:Y:S05]  /*fde0*/  BRA `(.L_x_2438) ;  /* 0xffffff9c00cc7947 */ /* 0x000fea000383ffff */
.L_x_2451:
[----:B------:R-:W-:Y:S01]  /*fdf0*/  MOV R13, R17 ;  /* 0x00000011000d7202 */ /* 0x000fe20000000f00 */
[----:B------:R-:W-:Y:S01]  /*fe00*/  IMAD.MOV.U32 R12, RZ, RZ, RZ ;  /* 0x000000ffff0c7224 */ /* 0x000fe200078e00ff */
[----:B------:R-:W-:Y:S01]  /*fe10*/  MOV R15, 0xffffffff ;  /* 0xffffffff000f7802 */ /* 0x000fe20000000f00 */
[----:B------:R-:W-:-:S07]  /*fe20*/  IMAD.MOV.U32 R11, RZ, RZ, 0x1f ;  /* 0x0000001fff0b7424 */ /* 0x000fce00078e00ff */
[----:B-----5:R-:W-:Y:S05]  /*fe30*/  WARPSYNC.COLLECTIVE R15, `(.L_x_2492) ;  /* 0x000000000f087348 */ /* 0x020fea0003c00000 */
[----:B------:R0:W1:Y:S02]  /*fe40*/  SHFL.IDX P6, R14, R13, R12, R11 ;  /* 0x0000000c0d0e7389 */ /* 0x00006400000c000b */
[----:B01---5:R-:W-:Y:S01]  /*fe50*/  ENDCOLLECTIVE ;  /* 0x000000000000791b */ /* 0x023fe20003800000 */
.L_x_2492:
[----:B------:R-:W-:Y:S05]  /*fe60*/  BRA `(.L_x_2493) ;  /* 0xffffffcc00a87947 */ /* 0x000fea000383ffff */
.L_x_2453:
[----:B0-----:R-:W-:-:S04]  /*fe70*/  IMAD.U32 R10, RZ, RZ, UR47 ;  /* 0x0000002fff0a7e24 */ /* 0x001fc8000f8e00ff */
[----:B------:R0:W1:Y:S03]  /*fe80*/  SYNCS.PHASECHK.TRANS64.TRYWAIT P0, [R10+URZ+0x28840], R9 ;  /* 0x028840090a0075a7 */ /* 0x000066000800017f */
[----:B-1----:R-:W-:Y:S05]  /*fe90*/  @!P0 NANOSLEEP.SYNCS 0x989680 ;  /* 0x009896800000895d */ /* 0x002fea0003900000 */
[----:B------:R-:W1:Y:S02]  /*fea0*/  @!P0 SYNCS.PHASECHK.TRANS64 P0, [R10+URZ+0x28840], R9 ;  /* 0x028840090a0085a7 */ /* 0x000e64000800007f */
[----:B-1----:R-:W-:Y:S05]  /*feb0*/  @!P0 BRA `(.L_x_2453) ;  /* 0xfffffffc00ec8947 */ /* 0x002fea000383ffff */
[----:B------:R-:W-:Y:S05]  /*fec0*/  BRA `(.L_x_2494) ;  /* 0xffffffd000247947 */ /* 0x000fea000383ffff */
.L_x_2454:
        /* <DEDUP_REMOVED lines=8> */
.L_x_2496:
[----:B------:R-:W-:Y:S05]  /*ff50*/  BSYNC B0 ;  /* 0x0000000000007941 */ /* 0x000fea0003800000 */
.L_x_2495:
[----:B------:R-:W-:Y:S01]  /*ff60*/  IMAD.MOV.U32 R13, RZ, RZ, R0 ;  /* 0x000000ffff0d7224 */ /* 0x000fe200078e0000 */
[----:B------:R-:W-:Y:S01]  /*ff70*/  MOV R11, 0x181f ;  /* 0x0000181f000b7802 */ /* 0x000fe20000000f00 */
[----:B------:R-:W-:Y:S01]  /*ff80*/  IMAD.MOV.U32 R12, RZ, RZ, RZ ;  /* 0x000000ffff0c7224 */ /* 0x000fe200078e00ff */
[----:B------:R-:W-:Y:S01]  /*ff90*/  MOV R5, R14 ;  /* 0x0000000e00057202 */ /* 0x000fe20000000f00 */
[----:B------:R-:W-:Y:S01]  /*ffa0*/  IMAD.MOV.U32 R15, RZ, RZ, -0x1 ;  /* 0xffffffffff0f7424 */ /* 0x000fe200078e00ff */
[----:B------:R-:W-:-:S07]  /*ffb0*/  @P0 LEA R9, R19, UR47, 0x1 ;  /* 0x0000002f13090c11 */ /* 0x000fce000f8e08ff */
[----:B------:R-:W-:Y:S05]  /*ffc0*/  WARPSYNC.COLLECTIVE R15, `(.L_x_2497) ;  /* 0x000000000f087348 */ /* 0x000fea0003c00000 */
[----:B------:R0:W1:Y:S02]  /*ffd0*/  SHFL.IDX P6, R14, R13, R12, R11 ;  /* 0x0000000c0d0e7389 */ /* 0x00006400000c000b */
[----:B01----:R-:W-:Y:S01]  /*ffe0*/  ENDCOLLECTIVE ;  /* 0x000000000000791b */ /* 0x003fe20003800000 */
.L_x_2497:
[----:B------:R-:W-:Y:S01]  /*fff0*/  MOV R13, R3 ;  /* 0x00000003000d7202 */ /* 0x000fe20000000f00 */
[----:B------:R-:W-:Y:S02]  /*10000*/  IMAD.MOV.U32 R12, RZ, RZ, 0x1 ;  /* 0x00000001ff0c7424 */ /* 0x000fe400078e00ff */
[----:B------:R-:W-:-:S07]  /*10010*/  IMAD.MOV.U32 R4, RZ, RZ, R14 ;  /* 0x000000ffff047224 */ /* 0x000fce00078e000e */
[----:B------:R-:W-:Y:S05]  /*10020*/  WARPSYNC.COLLECTIVE R15, `(.L_x_2498) ;  /* 0x000000000f087348 */ /* 0x000fea0003c00000 */
[----:B------:R0:W1:Y:S02]  /*10030*/  SHFL.IDX P6, R14, R13, R12, R11 ;  /* 0x0000000c0d0e7389 */ /* 0x00006400000c000b */
[----:B01----:R-:W-:Y:S01]  /*10040*/  ENDCOLLECTIVE ;  /* 0x000000000000791b */ /* 0x003fe20003800000 */
.L_x_2498:
[----:B------:R-:W-:-:S05]  /*10050*/  @P0 IMAD.WIDE.U32 R4, R26, 0x2, R4 ;  /* 0x000000021a040825 */ /* 0x000fca00078e0004 */
[----:B------:R-:W-:Y:S01]  /*10060*/  @!PT LDS RZ, [RZ] ;  /* 0x00000000fffff984 */ /* 0x000fe20000000800 */
[----:B------:R-:W-:Y:S01]  /*10070*/  @!PT LDS RZ, [RZ] ;  /* 0x00000000fffff984 */ /* 0x000fe20000000800 */
[----:B------:R-:W-:Y:S01]  /*10080*/  @!PT LDS RZ, [RZ] ;  /* 0x00000000fffff984 */ /* 0x000fe20000000800 */
[----:B------:R0:W-:Y:S04]  /*10090*/  @P0 LDGSTS.E.BYPASS.LTC128B.128 [R9+0x18400], desc[UR44][R4.64], !P3 ;  /* 0x1840000004090fae */ /* 0x0001e8000d901d6c */
[----:B------:R0:W-:Y:S01]  /*100a0*/  @P0 LDGSTS.E.BYPASS.LTC128B.128 [R9+0x1c400], desc[UR44][R4.64+0x80], !P2 ;  /* 0x1c40008004090fae */ /* 0x0001e2000d101d6c */
[----:B------:R-:W-:Y:S02]  /*100b0*/  ISETP.GE.AND P0, PT, R6, 0x11, PT ;  /* 0x000000110600780c */ /* 0x000fe40003f06270 */
[----:B------:R-:W-:Y:S01]  /*100c0*/  MOV R13, R0 ;  /* 0x00000000000d7202 */ /* 0x000fe20000000f00 */
[----:B------:R-:W-:-:S10]  /*100d0*/  IMAD.MOV.U32 R8, RZ, RZ, R14 ;  /* 0x000000ffff087224 */ /* 0x000fd400078e000e */
[----:B0-----:R-:W-:-:S07]  /*100e0*/  @P0 LEA R36, R19, UR47, 0x1 ;  /* 0x0000002f13240c11 */ /* 0x001fce000f8e08ff */
[----:B------:R-:W-:Y:S05]  /*100f0*/  WARPSYNC.COLLECTIVE R15, `(.L_x_2499) ;  /* 0x000000000f087348 */ /* 0x000fea0003c00000 */
[----:B------:R0:W1:Y:S02]  /*10100*/  SHFL.IDX P6, R14, R13, R12, R11 ;  /* 0x0000000c0d0e7389 */ /* 0x00006400000c000b */
[----:B01----:R-:W-:Y:S01]  /*10110*/  ENDCOLLECTIVE ;  /* 0x000000000000791b */ /* 0x003fe20003800000 */
.L_x_2499:
[----:B------:R-:W-:Y:S01]  /*10120*/  IMAD.MOV.U32 R5, RZ, RZ, R8 ;  /* 0x000000ffff057224 */ /* 0x000fe200078e0008 */
[----:B------:R-:W-:Y:S01]  /*10130*/  MOV R13, R3 ;  /* 0x00000003000d7202 */ /* 0x000fe20000000f00 */
[----:B------:R-:W-:Y:S02]  /*10140*/  IMAD.MOV.U32 R12, RZ, RZ, 0x2 ;  /* 0x00000002ff0c7424 */ /* 0x000fe400078e00ff */
[----:B------:R-:W-:-:S07]  /*10150*/  IMAD.MOV.U32 R4, RZ, RZ, R14 ;  /* 0x000000ffff047224 */ /* 0x000fce00078e000e */
[----:B------:R-:W-:Y:S05]  /*10160*/  WARPSYNC.COLLECTIVE R15, `(.L_x_2500) ;  /* 0x000000000f087348 */ /* 0x000fea0003c00000 */
[----:B------:R0:W1:Y:S02]  /*10170*/  SHFL.IDX P6, R14, R13, R12, R11 ;  /* 0x0000000c0d0e7389 */ /* 0x00006400000c000b */
[----:B01----:R-:W-:Y:S01]  /*10180*/  ENDCOLLECTIVE ;  /* 0x000000000000791b */ /* 0x003fe20003800000 */
.L_x_2500:
        /* <DEDUP_REMOVED lines=9> */
[----:B0-----:R-:W-:Y:S05]  /*10220*/  WARPSYNC.COLLECTIVE R15, `(.L_x_2501) ;  /* 0x000000000f087348 */ /* 0x001fea0003c00000 */
[----:B------:R1:W2:Y:S02]  /*10230*/  SHFL.IDX P6, R14, R13, R12, R11 ;  /* 0x0000000c0d0e7389 */ /* 0x0002a400000c000b */
[----:B012---:R-:W-:Y:S01]  /*10240*/  ENDCOLLECTIVE ;  /* 0x000000000000791b */ /* 0x007fe20003800000 */
.L_x_2501:
[----:B------:R-:W-:Y:S01]  /*10250*/  MOV R5, R10 ;  /* 0x0000000a00057202 */ /* 0x000fe20000000f00 */
[----:B------:R-:W-:Y:S02]  /*10260*/  IMAD.MOV.U32 R13, RZ, RZ, R3 ;  /* 0x000000ffff0d7224 */ /* 0x000fe400078e0003 */
[----:B------:R-:W-:Y:S02]  /*10270*/  IMAD.MOV.U32 R12, RZ, RZ, 0x3 ;  /* 0x00000003ff0c7424 */ /* 0x000fe400078e00ff */
[----:B------:R-:W-:-:S07]  /*10280*/  IMAD.MOV.U32 R37, RZ, RZ, R14 ;  /* 0x000000ffff257224 */ /* 0x000fce00078e000e */
[----:B------:R-:W-:Y:S05]  /*10290*/  WARPSYNC.COLLECTIVE R15, `(.L_x_2502) ;  /* 0x000000000f087348 */ /* 0x000fea0003c00000 */
[----:B------:R0:W1:Y:S02]  /*102a0*/  SHFL.IDX P6, R14, R13, R12, R11 ;  /* 0x0000000c0d0e7389 */ /* 0x00006400000c000b */
[----:B01----:R-:W-:Y:S01]  /*102b0*/  ENDCOLLECTIVE ;  /* 0x000000000000791b */ /* 0x003fe20003800000 */
.L_x_2502:
[----:B------:R-:W-:Y:S01]  /*102c0*/  IMAD.MOV.U32 R4, RZ, RZ, R37 ;  /* 0x000000ffff047224 */ /* 0x000fe200078e0025 */
        /* <DEDUP_REMOVED lines=13> */
.L_x_2503:
[----:B------:R-:W-:Y:S01]  /*103a0*/  IMAD.MOV.U32 R5, RZ, RZ, R7 ;  /* 0x000000ffff057224 */ /* 0x000fe200078e0007 */
[----:B------:R-:W-:Y:S01]  /*103b0*/  @P0 LEA R7, R19, UR47, 0x1 ;  /* 0x0000002f13070c11 */ /* 0x000fe2000f8e08ff */
[----:B------:R-:W-:Y:S01]  /*103c0*/  IMAD.MOV.U32 R13, RZ, RZ, R3 ;  /* 0x000000ffff0d7224 */ /* 0x000fe200078e0003 */
[----:B------:R-:W-:Y:S01]  /*103d0*/  MOV R12, 0x4 ;  /* 0x00000004000c7802 */ /* 0x000fe20000000f00 */
[----:B------:R-:W-:-:S07]  /*103e0*/  IMAD.MOV.U32 R32, RZ, RZ, R14 ;  /* 0x000000ffff207224 */ /* 0x000fce00078e000e */
[----:B------:R-:W-:Y:S05]  /*103f0*/  WARPSYNC.COLLECTIVE R15, `(.L_x_2504) ;  /* 0x000000000f087348 */ /* 0x000fea0003c00000 */
[----:B------:R0:W1:Y:S02]  /*10400*/  SHFL.IDX P6, R14, R13, R12, R11 ;  /* 0x0000000c0d0e7389 */ /* 0x00006400000c000b */
[----:B01----:R-:W-:Y:S01]  /*10410*/  ENDCOLLECTIVE ;  /* 0x000000000000791b */ /* 0x003fe20003800000 */
.L_x_2504:
[----:B------:R-:W-:-:S05]  /*10420*/  MOV R4, R32 ;  /* 0x0000002000047202 */ /* 0x000fca0000000f00 */
        /* <DEDUP_REMOVED lines=12> */
.L_x_2505:
[----:B------:R-:W-:Y:S01]  /*104f0*/  IMAD.MOV.U32 R5, RZ, RZ, R10 ;  /* 0x000000ffff057224 */ /* 0x000fe200078e000a */
[----:B------:R-:W-:Y:S01]  /*10500*/  @P0 LEA R10, R19, UR47, 0x1 ;  /* 0x0000002f130a0c11 */ /* 0x000fe2000f8e08ff */
[----:B------:R-:W-:Y:S01]  /*10510*/  IMAD.MOV.U32 R13, RZ, RZ, R3 ;  /* 0x000000ffff0d7224 */ /* 0x000fe200078e0003 */
[----:B------:R-:W-:Y:S02]  /*10520*/  MOV R12, 0x5 ;  /* 0x00000005000c7802 */ /* 0x000fe40000000f00 */
[----:B------:R-:W-:-:S07]  /*10530*/  MOV R4, R14 ;  /* 0x0000000e00047202 */ /* 0x000fce0000000f00 */
[----:B------:R-:W-:Y:S05]  /*10540*/  WARPSYNC.COLLECTIVE R15, `(.L_x_2506) ;  /* 0x000000000f087348 */ /* 0x000fea0003c00000 */
[----:B------:R0:W1:Y:S02]  /*10550*/  SHFL.IDX P6, R14, R13, R12, R11 ;  /* 0x0000000c0d0e7389 */ /* 0x00006400000c000b */
[----:B01----:R-:W-:Y:S01]  /*10560*/  ENDCOLLECTIVE ;  /* 0x000000000000791b */ /* 0x003fe20003800000 */
.L_x_2506:
        /* <DEDUP_REMOVED lines=12> */
.L_x_2507:
[----:B------:R-:W-:Y:S01]  /*10630*/  IMAD.MOV.U32 R5, RZ, RZ, R32 ;  /* 0x000000ffff057224 */ /* 0x000fe200078e0020 */
[----:B------:R-:W-:Y:S01]  /*10640*/  MOV R13, R3 ;  /* 0x00000003000d7202 */ /* 0x000fe20000000f00 */
[----:B------:R-:W-:Y:S01]  /*10650*/  IMAD.MOV.U32 R12, RZ, RZ, 0x6 ;  /* 0x00000006ff0c7424 */ /* 0x000fe200078e00ff */
[----:B------:R-:W-:-:S07]  /*10660*/  MOV R37, R14 ;  /* 0x0000000e00257202 */ /* 0x000fce0000000f00 */
[----:B------:R-:W-:Y:S05]  /*10670*/  WARPSYNC.COLLECTIVE R15, `(.L_x_2508) ;  /* 0x000000000f087348 */ /* 0x000fea0003c00000 */
[----:B------:R0:W1:Y:S02]  /*10680*/  SHFL.IDX P6, R14, R13, R12, R11 ;  /* 0x0000000c0d0e7389 */ /* 0x00006400000c000b */
[----:B01----:R-:W-:Y:S01]  /*10690*/  ENDCOLLECTIVE ;  /* 0x000000000000791b */ /* 0x003fe20003800000 */
.L_x_2508:
[----:B------:R-:W-:Y:S01]  /*106a0*/  IMAD.MOV.U32 R4, RZ, RZ, R37 ;  /* 0x000000ffff047224 */ /* 0x000fe200078e0025 */
[----:B------:R-:W-:-:S03]  /*106b0*/  @P0 LEA R37, R19, UR47, 0x1 ;  /* 0x0000002f13250c11 */ /* 0x000fc6000f8e08ff */
        /* <DEDUP_REMOVED lines=12> */
.L_x_2509:
        /* <DEDUP_REMOVED lines=8> */
.L_x_2510:
        /* <DEDUP_REMOVED lines=12> */
.L_x_2511:
[----:B------:R-:W-:Y:S05]  /*108c0*/  BRA `(.L_x_2512) ;  /* 0xffffffcc00207947 */ /* 0x000fea000383ffff */
.L_x_2457:
[----:B------:R-:W-:Y:S01]  /*108d0*/  IMAD.MOV.U32 R13, RZ, RZ, R7 ;  /* 0x000000ffff0d7224 */ /* 0x000fe200078e0007 */
[----:B------:R-:W-:Y:S01]  /*108e0*/  MOV R12, RZ ;  /* 0x000000ff000c7202 */ /* 0x000fe20000000f00 */
[----:B------:R-:W-:Y:S01]  /*108f0*/  IMAD.MOV.U32 R11, RZ, RZ, 0x181f ;  /* 0x0000181fff0b7424 */ /* 0x000fe200078e00ff */
[----:B------:R-:W-:Y:S01]  /*10900*/  MOV R3, UR49 ;  /* 0x0000003100037c02 */ /* 0x000fe20008000f00 */
[----:B------:R-:W-:-:S04]  /*10910*/  IMAD.MOV.U32 R15, RZ, RZ, -0x1 ;  /* 0xffffffffff0f7424 */ /* 0x000fc800078e00ff */
[----:B------:R-:W-:-:S07]  /*10920*/  IMAD R3, R3, 0x80, R28 ;  /* 0x0000008003037824 */ /* 0x000fce00078e021c */
[----:B------:R-:W-:Y:S05]  /*10930*/  WARPSYNC.COLLECTIVE R15, `(.L_x_2513) ;  /* 0x000000000f087348 */ /* 0x000fea0003c00000 */
[----:B------:R0:W1:Y:S02]  /*10940*/  SHFL.IDX P6, R14, R13, R12, R11 ;  /* 0x0000000c0d0e7389 */ /* 0x00006400000c000b */
[----:B01----:R-:W-:Y:S01]  /*10950*/  ENDCOLLECTIVE ;  /* 0x000000000000791b */ /* 0x003fe20003800000 */
.L_x_2513:
[----:B------:R-:W-:Y:S02]  /*10960*/  VIADD R9, R3, 0x10 ;  /* 0x0000001003097836 */ /* 0x000fe40000000000 */
[----:B------:R-:W-:Y:S01]  /*10970*/  IMAD.MOV.U32 R13, RZ, RZ, R6 ;  /* 0x000000ffff0d7224 */ /* 0x000fe200078e0006 */
[----:B------:R-:W-:-:S07]  /*10980*/  MOV R5, R14 ;  /* 0x0000000e00057202 */ /* 0x000fce0000000f00 */
[----:B------:R-:W-:Y:S05]  /*10990*/  WARPSYNC.COLLECTIVE R15, `(.L_x_2514) ;  /* 0x000000000f087348 */ /* 0x000fea0003c00000 */
[----:B------:R0:W1:Y:S02]  /*109a0*/  SHFL.IDX P6, R14, R13, R12, R11 ;  /* 0x0000000c0d0e7389 */ /* 0x00006400000c000b */
[----:B01----:R-:W-:Y:S01]  /*109b0*/  ENDCOLLECTIVE ;  /* 0x000000000000791b */ /* 0x003fe20003800000 */
.L_x_2514:
[----:B------:R-:W-:Y:S02]  /*109c0*/  ULDC UR4, c[0x0][0x288] ;  /* 0x0000a20000047ab9 */ /* 0x000fe40000000800 */
[----:B------:R-:W-:-:S05]  /*109d0*/  IMAD R0, R0, UR4, RZ ;  /* 0x0000000400007c24 */ /* 0x000fca000f8e02ff */
[----:B------:R-:W-:Y:S02]  /*109e0*/  ISETP.GE.AND P2, PT, R3, R0, PT ;  /* 0x000000000300720c */ /* 0x000fe40003f46270 */
[----:B------:R-:W-:Y:S01]  /*109f0*/  MOV R13, R7 ;  /* 0x00000007000d7202 */ /* 0x000fe20000000f00 */
[----:B------:R-:W-:-:S10]  /*10a00*/  IMAD.MOV.U32 R12, RZ, RZ, 0x1 ;  /* 0x00000001ff0c7424 */ /* 0x000fd400078e00ff */
[----:B------:R-:W-:Y:S01]  /*10a10*/  @!P2 LEA R21, R19, UR47, 0x1 ;  /* 0x0000002f1315ac11 */ /* 0x000fe2000f8e08ff */
[----:B------:R-:W-:-:S07]  /*10a20*/  IMAD.MOV.U32 R4, RZ, RZ, R14 ;  /* 0x000000ffff047224 */ /* 0x000fce00078e000e */
[----:B------:R-:W-:Y:S05]  /*10a30*/  WARPSYNC.COLLECTIVE R15, `(.L_x_2515) ;  /* 0x000000000f087348 */ /* 0x000fea0003c00000 */
[----:B------:R0:W1:Y:S02]  /*10a40*/  SHFL.IDX P6, R14, R13, R12, R11 ;  /* 0x0000000c0d0e7389 */ /* 0x00006400000c000b */
[----:B01----:R-:W-:Y:S01]  /*10a50*/  ENDCOLLECTIVE ;  /* 0x000000000000791b */ /* 0x003fe20003800000 */
.L_x_2515:
        /* <DEDUP_REMOVED lines=13> */
.L_x_2516:
[----:B------:R-:W-:Y:S02]  /*10b30*/  IMAD.MOV.U32 R5, RZ, RZ, R8 ;  /* 0x000000ffff057224 */ /* 0x000fe400078e0008 */
[----:B------:R-:W-:Y:S02]  /*10b40*/  IMAD.MOV.U32 R13, RZ, RZ, R7 ;  /* 0x000000ffff0d7224 */ /* 0x000fe400078e0007 */
[----:B------:R-:W-:Y:S02]  /*10b50*/  IMAD.MOV.U32 R12, RZ, RZ, 0x2 ;  /* 0x00000002ff0c7424 */ /* 0x000fe400078e00ff */
[----:B------:R-:W-:-:S07]  /*10b60*/  IMAD.MOV.U32 R4, RZ, RZ, R14 ;  /* 0x000000ffff047224 */ /* 0x000fce00078e000e */
[----:B------:R-:W-:Y:S05]  /*10b70*/  WARPSYNC.COLLECTIVE R15, `(.L_x_2517) ;  /* 0x000000000f087348 */ /* 0x000fea0003c00000 */
[----:B------:R0:W1:Y:S02]  /*10b80*/  SHFL.IDX P6, R14, R13, R12, R11 ;  /* 0x0000000c0d0e7389 */ /* 0x00006400000c000b */
[----:B01----:R-:W-:Y:S01]  /*10b90*/  ENDCOLLECTIVE ;  /* 0x000000000000791b */ /* 0x003fe20003800000 */
.L_x_2517:
[----:B------:R-:W-:Y:S01]  /*10ba0*/  @!P2 IMAD.WIDE.U32 R8, R26, 0x2, R4 ;  /* 0x000000021a08a825 */ /* 0x000fe200078e0004 */
        /* <DEDUP_REMOVED lines=8> */
[----:B0-----:R-:W-:Y:S02]  /*10c30*/  IADD3 R9, R3, 0x30, RZ ;  /* 0x0000003003097810 */ /* 0x001fe40007ffe0ff */
[----:B------:R-:W-:-:S09]  /*10c40*/  MOV R5, R14 ;  /* 0x0000000e00057202 */ /* 0x000fd20000000f00 */
[----:B------:R-:W-:Y:S05]  /*10c50*/  WARPSYNC.COLLECTIVE R15, `(.L_x_2518) ;  /* 0x000000000f087348 */ /* 0x000fea0003c00000 */
[----:B------:R0:W1:Y:S02]  /*10c60*/  SHFL.IDX P6, R14, R13, R12, R11 ;  /* 0x0000000c0d0e7389 */ /* 0x00006400000c000b */
[----:B01----:R-:W-:Y:S01]  /*10c70*/  ENDCOLLECTIVE ;  /* 0x000000000000791b */ /* 0x003fe20003800000 */
.L_x_2518:
[----:B------:R-:W-:Y:S01]  /*10c80*/  @!P2 LEA R21, R19, UR47, 0x1 ;  /* 0x0000002f1315ac11 */ /* 0x000fe2000f8e08ff */
[----:B------:R-:W-:Y:S02]  /*10c90*/  IMAD.MOV.U32 R13, RZ, RZ, R7 ;  /* 0x000000ffff0d7224 */ /* 0x000fe400078e0007 */
[----:B------:R-:W-:Y:S02]  /*10ca0*/  IMAD.MOV.U32 R12, RZ, RZ, 0x3 ;  /* 0x00000003ff0c7424 */ /* 0x000fe400078e00ff */
[----:B------:R-:W-:-:S07]  /*10cb0*/  IMAD.MOV.U32 R4, RZ, RZ, R14 ;  /* 0x000000ffff047224 */ /* 0x000fce00078e000e */
[----:B------:R-:W-:Y:S05]  /*10cc0*/  WARPSYNC.COLLECTIVE R15, `(.L_x_2519) ;  /* 0x000000000f087348 */ /* 0x000fea0003c00000 */
[----:B------:R0:W1:Y:S02]  /*10cd0*/  SHFL.IDX P6, R14, R13, R12, R11 ;  /* 0x0000000c0d0e7389 */ /* 0x00006400000c000b */
[----:B01----:R-:W-:Y:S01]  /*10ce0*/  ENDCOLLECTIVE ;  /* 0x000000000000791b */ /* 0x003fe20003800000 */
.L_x_2519:
        /* <DEDUP_REMOVED lines=12> */
.L_x_2520:
        /* <DEDUP_REMOVED lines=8> */
.L_x_2521:
        /* <DEDUP_REMOVED lines=15> */
.L_x_2522:
[----:B------:R-:W-:Y:S01]  /*10f20*/  IMAD.MOV.U32 R13, RZ, RZ, R7 ;  /* 0x000000ffff0d7224 */ /* 0x000fe200078e0007 */
[----:B------:R-:W-:Y:S02]  /*10f30*/  MOV R12, 0x5 ;  /* 0x00000005000c7802 */ /* 0x000fe40000000f00 */
[----:B------:R-:W-:-:S07]  /*10f40*/  MOV R4, R14 ;  /* 0x0000000e00047202 */ /* 0x000fce0000000f00 */
[----:B------:R-:W-:Y:S05]  /*10f50*/  WARPSYNC.COLLECTIVE R15, `(.L_x_2523) ;  /* 0x000000000f087348 */ /* 0x000fea0003c00000 */
[----:B------:R0:W1:Y:S02]  /*10f60*/  SHFL.IDX P6, R14, R13, R12, R11 ;  /* 0x0000000c0d0e7389 */ /* 0x00006400000c000b */
[----:B01----:R-:W-:Y:S01]  /*10f70*/  ENDCOLLECTIVE ;  /* 0x000000000000791b */ /* 0x003fe20003800000 */
.L_x_2523:
        /* <DEDUP_REMOVED lines=12> */
.L_x_2524:
        /* <DEDUP_REMOVED lines=8> */
.L_x_2525:
        /* <DEDUP_REMOVED lines=13> */
.L_x_2526:
[----:B------:R-:W-:Y:S01]  /*11190*/  @!P2 LEA R21, R19, UR47, 0x1 ;  /* 0x0000002f1315ac11 */ /* 0x000fe2000f8e08ff */
[----:B------:R-:W-:Y:S01]  /*111a0*/  IMAD.MOV.U32 R13, RZ, RZ, R7 ;  /* 0x000000ffff0d7224 */ /* 0x000fe200078e0007 */
[----:B------:R-:W-:Y:S01]  /*111b0*/  MOV R12, 0x7 ;  /* 0x00000007000c7802 */ /* 0x000fe20000000f00 */
[----:B------:R-:W-:-:S07]  /*111c0*/  IMAD.MOV.U32 R4, RZ, RZ, R14 ;  /* 0x000000ffff047224 */ /* 0x000fce00078e000e */
[----:B------:R-:W-:Y:S05]  /*111d0*/  WARPSYNC.COLLECTIVE R15, `(.L_x_2527) ;  /* 0x000000000f087348 */ /* 0x000fea0003c00000 */
[----:B------:R0:W1:Y:S02]  /*111e0*/  SHFL.IDX P6, R14, R13, R12, R11 ;  /* 0x0000000c0d0e7389 */ /* 0x00006400000c000b */
[----:B01----:R-:W-:Y:S01]  /*111f0*/  ENDCOLLECTIVE ;  /* 0x000000000000791b */ /* 0x003fe20003800000 */
.L_x_2527:
        /* <DEDUP_REMOVED lines=11> */
.L_x_2528:
[----:B------:R-:W-:Y:S05]  /*112b0*/  BRA `(.L_x_2529) ;  /* 0xffffffcc00187947 */ /* 0x000fea000383ffff */
.L_x_2460:
[----:B0-----:R-:W-:-:S04]  /*112c0*/  MOV R3, UR47 ;  /* 0x0000002f00037c02 */ /* 0x001fc80008000f00 */
[----:B------:R0:W1:Y:S03]  /*112d0*/  SYNCS.PHASECHK.TRANS64.TRYWAIT P0, [R3+URZ+0x28820], R0 ;  /* 0x02882000030075a7 */ /* 0x000066000800017f */
[----:B-1----:R-:W-:Y:S05]  /*112e0*/  @!P0 NANOSLEEP.SYNCS 0x989680 ;  /* 0x009896800000895d */ /* 0x002fea0003900000 */
[----:B------:R-:W1:Y:S02]  /*112f0*/  @!P0 SYNCS.PHASECHK.TRANS64 P0, [R3+URZ+0x28820], R0 ;  /* 0x02882000030085a7 */ /* 0x000e64000800007f */
[----:B-1----:R-:W-:Y:S05]  /*11300*/  @!P0 BRA `(.L_x_2460) ;  /* 0xfffffffc00ec8947 */ /* 0x002fea000383ffff */
[----:B------:R-:W-:Y:S05]  /*11310*/  BRA `(.L_x_2530) ;  /* 0xffffffcc00647947 */ /* 0x000fea000383ffff */
.L_x_2464:
[----:B0-----:R0:W1:Y:S02]  /*11320*/  SYNCS.PHASECHK.TRANS64.TRYWAIT P0, [R34+URZ+0x28840], R3 ;  /* 0x02884003220075a7 */ /* 0x001064000800017f */
[----:B-1----:R-:W-:Y:S05]  /*11330*/  @!P0 NANOSLEEP.SYNCS 0x989680 ;  /* 0x009896800000895d */ /* 0x002fea0003900000 */
[----:B------:R-:W1:Y:S02]  /*11340*/  @!P0 SYNCS.PHASECHK.TRANS64 P0, [R34+URZ+0x28840], R3 ;  /* 0x02884003220085a7 */ /* 0x000e64000800007f */
[----:B-1----:R-:W-:Y:S05]  /*11350*/  @!P0 BRA `(.L_x_2464) ;  /* 0xfffffffc00f08947 */ /* 0x002fea000383ffff */
[----:B------:R-:W-:Y:S05]  /*11360*/  BRA `(.L_x_2531) ;  /* 0xffffffd000247947 */ /* 0x000fea000383ffff */
.L_x_2465:
        /* <DEDUP_REMOVED lines=8> */
.L_x_2533:
[----:B------:R-:W-:Y:S05]  /*113f0*/  BSYNC B1 ;  /* 0x0000000000017941 */ /* 0x000fea0003800000 */
.L_x_2532:
[----:B------:R-:W-:Y:S01]  /*11400*/  MOV R13, R6 ;  /* 0x00000006000d7202 */ /* 0x000fe20000000f00 */
[----:B------:R-:W-:Y:S01]  /*11410*/  IMAD.MOV.U32 R12, RZ, RZ, RZ ;  /* 0x000000ffff0c7224 */ /* 0x000fe200078e00ff */
[----:B------:R-:W-:Y:S01]  /*11420*/  MOV R15, 0xffffffff ;  /* 0xffffffff000f7802 */ /* 0x000fe20000000f00 */
[----:B------:R-:W-:Y:S01]  /*11430*/  IMAD.MOV.U32 R11, RZ, RZ, 0x181f ;  /* 0x0000181fff0b7424 */ /* 0x000fe200078e00ff */
[----:B------:R-:W-:Y:S01]  /*11440*/  LEA R4, R4, UR47, 0x1 ;  /* 0x0000002f04047c11 */ /* 0x000fe2000f8e08ff */
[----:B------:R-:W-:Y:S02]  /*11450*/  IMAD.MOV.U32 R0, RZ, RZ, R14 ;  /* 0x000000ffff007224 */ /* 0x000fe400078e000e */
[----:B------:R-:W-:-:S07]  /*11460*/  IMAD.SHL.U32 R3, R26, 0x2, RZ ;  /* 0x000000021a037824 */ /* 0x000fce00078e00ff */
[----:B------:R-:W-:Y:S05]  /*11470*/  WARPSYNC.COLLECTIVE R15, `(.L_x_2534) ;  /* 0x000000000f087348 */ /* 0x000fea0003c00000 */
[----:B------:R0:W1:Y:S02]  /*11480*/  SHFL.IDX P6, R14, R13, R12, R11 ;  /* 0x0000000c0d0e7389 */ /* 0x00006400000c000b */
[----:B01----:R-:W-:Y:S01]  /*11490*/  ENDCOLLECTIVE ;  /* 0x000000000000791b */ /* 0x003fe20003800000 */
.L_x_2534:
        /* <DEDUP_REMOVED lines=13> */
.L_x_2535:
[----:B------:R-:W-:Y:S01]  /*11570*/  IMAD.MOV.U32 R13, RZ, RZ, R6 ;  /* 0x000000ffff0d7224 */ /* 0x000fe200078e0006 */
[----:B------:R-:W-:-:S07]  /*11580*/  MOV R0, R14 ;  /* 0x0000000e00007202 */ /* 0x000fce0000000f00 */
[----:B------:R-:W-:Y:S05]  /*11590*/  WARPSYNC.COLLECTIVE R15, `(.L_x_2536) ;  /* 0x000000000f087348 */ /* 0x000fea0003c00000 */
[----:B------:R0:W1:Y:S02]  /*115a0*/  SHFL.IDX P6, R14, R13, R12, R11 ;  /* 0x0000000c0d0e7389 */ /* 0x00006400000c000b */
[----:B01----:R-:W-:Y:S01]  /*115b0*/  ENDCOLLECTIVE ;  /* 0x000000000000791b */ /* 0x003fe20003800000 */
.L_x_2536:
[----:B------:R-:W-:Y:S02]  /*115c0*/  IMAD.MOV.U32 R13, RZ, RZ, R5 ;  /* 0x000000ffff0d7224 */ /* 0x000fe400078e0005 */
[----:B------:R-:W-:Y:S02]  /*115d0*/  IMAD.MOV.U32 R12, RZ, RZ, 0x2 ;  /* 0x00000002ff0c7424 */ /* 0x000fe400078e00ff */
        /* <DEDUP_REMOVED lines=12> */
.L_x_2537:
[----:B------:R-:W-:Y:S02]  /*116a0*/  IMAD.MOV.U32 R13, RZ, RZ, R6 ;  /* 0x000000ffff0d7224 */ /* 0x000fe400078e0006 */
[----:B------:R-:W-:-:S07]  /*116b0*/  IMAD.MOV.U32 R7, RZ, RZ, R14 ;  /* 0x000000ffff077224 */ /* 0x000fce00078e000e */
[----:B------:R-:W-:Y:S05]  /*116c0*/  WARPSYNC.COLLECTIVE R15, `(.L_x_2538) ;  /* 0x000000000f087348 */ /* 0x000fea0003c00000 */
[----:B------:R0:W1:Y:S02]  /*116d0*/  SHFL.IDX P6, R14, R13, R12, R11 ;  /* 0x0000000c0d0e7389 */ /* 0x00006400000c000b */
[----:B01----:R-:W-:Y:S01]  /*116e0*/  ENDCOLLECTIVE ;  /* 0x000000000000791b */ /* 0x003fe20003800000 */
.L_x_2538:
[----:B------:R-:W-:Y:S02]  /*116f0*/  IMAD.MOV.U32 R13, RZ, RZ, R5 ;  /* 0x000000ffff0d7224 */ /* 0x000fe400078e0005 */
[----:B------:R-:W-:Y:S01]  /*11700*/  IMAD.MOV.U32 R12, RZ, RZ, 0x3 ;  /* 0x00000003ff0c7424 */ /* 0x000fe200078e00ff */
        /* <DEDUP_REMOVED lines=11> */
.L_x_2539:
[----:B------:R-:W-:Y:S02]  /*117c0*/  IMAD.MOV.U32 R13, RZ, RZ, R6 ;  /* 0x000000ffff0d7224 */ /* 0x000fe400078e0006 */
[----:B------:R-:W-:-:S07]  /*117d0*/  IMAD.MOV.U32 R0, RZ, RZ, R14 ;  /* 0x000000ffff007224 */ /* 0x000fce00078e000e */
[----:B------:R-:W-:Y:S05]  /*117e0*/  WARPSYNC.COLLECTIVE R15, `(.L_x_2540) ;  /* 0x000000000f087348 */ /* 0x000fea0003c00000 */
[----:B------:R0:W1:Y:S02]  /*117f0*/  SHFL.IDX P6, R14, R13, R12, R11 ;  /* 0x0000000c0d0e7389 */ /* 0x00006400000c000b */
[----:B01----:R-:W-:Y:S01]  /*11800*/  ENDCOLLECTIVE ;  /* 0x000000000000791b */ /* 0x003fe20003800000 */
.L_x_2540:
[----:B------:R-:W-:Y:S01]  /*11810*/  IMAD.MOV.U32 R13, RZ, RZ, R5 ;  /* 0x000000ffff0d7224 */ /* 0x000fe200078e0005 */
[----:B------:R-:W-:Y:S02]  /*11820*/  MOV R12, 0x4 ;  /* 0x00000004000c7802 */ /* 0x000fe40000000f00 */
        /* <DEDUP_REMOVED lines=12> */
.L_x_2541:
[----:B------:R-:W-:Y:S01]  /*118f0*/  MOV R13, R6 ;  /* 0x00000006000d7202 */ /* 0x000fe20000000f00 */
[----:B------:R-:W-:-:S07]  /*11900*/  IMAD.MOV.U32 R0, RZ, RZ, R14 ;  /* 0x000000ffff007224 */ /* 0x000fce00078e000e */
[----:B------:R-:W-:Y:S05]  /*11910*/  WARPSYNC.COLLECTIVE R15, `(.L_x_2542) ;  /* 0x000000000f087348 */ /* 0x000fea0003c00000 */
[----:B------:R0:W1:Y:S02]  /*11920*/  SHFL.IDX P6, R14, R13, R12, R11 ;  /* 0x0000000c0d0e7389 */ /* 0x00006400000c000b */
[----:B01----:R-:W-:Y:S01]  /*11930*/  ENDCOLLECTIVE ;  /* 0x000000000000791b */ /* 0x003fe20003800000 */
.L_x_2542:
        /* <DEDUP_REMOVED lines=14> */
.L_x_2543:
[----:B------:R-:W-:Y:S01]  /*11a20*/  IMAD.MOV.U32 R13, RZ, RZ, R6 ;  /* 0x000000ffff0d7224 */ /* 0x000fe200078e0006 */
[----:B------:R-:W-:-:S07]  /*11a30*/  MOV R7, R14 ;  /* 0x0000000e00077202 */ /* 0x000fce0000000f00 */
[----:B------:R-:W-:Y:S05]  /*11a40*/  WARPSYNC.COLLECTIVE R15, `(.L_x_2544) ;  /* 0x000000000f087348 */ /* 0x000fea0003c00000 */
[----:B------:R0:W1:Y:S02]  /*11a50*/  SHFL.IDX P6, R14, R13, R12, R11 ;  /* 0x0000000c0d0e7389 */ /* 0x00006400000c000b */
[----:B01----:R-:W-:Y:S01]  /*11a60*/  ENDCOLLECTIVE ;  /* 0x000000000000791b */ /* 0x003fe20003800000 */
.L_x_2544:
        /* <DEDUP_REMOVED lines=13> */
.L_x_2545:
[----:B------:R-:W-:Y:S01]  /*11b40*/  IMAD.MOV.U32 R13, RZ, RZ, R6 ;  /* 0x000000ffff0d7224 */ /* 0x000fe200078e0006 */
[----:B------:R-:W-:-:S07]  /*11b50*/  MOV R0, R14 ;  /* 0x0000000e00007202 */ /* 0x000fce0000000f00 */
[----:B------:R-:W-:Y:S05]  /*11b60*/  WARPSYNC.COLLECTIVE R15, `(.L_x_2546) ;  /* 0x000000000f087348 */ /* 0x000fea0003c00000 */
[----:B------:R0:W1:Y:S02]  /*11b70*/  SHFL.IDX P6, R14, R13, R12, R11 ;  /* 0x0000000c0d0e7389 */ /* 0x00006400000c000b */
[----:B01----:R-:W-:Y:S01]  /*11b80*/  ENDCOLLECTIVE ;  /* 0x000000000000791b */ /* 0x003fe20003800000 */
.L_x_2546:
        /* <DEDUP_REMOVED lines=14> */
.L_x_2547:
[----:B------:R-:W-:Y:S02]  /*11c70*/  IMAD.MOV.U32 R13, RZ, RZ, R6 ;  /* 0x000000ffff0d7224 */ /* 0x000fe400078e0006 */
[----:B------:R-:W-:-:S07]  /*11c80*/  IMAD.MOV.U32 R5, RZ, RZ, R14 ;  /* 0x000000ffff057224 */ /* 0x000fce00078e000e */
[----:B------:R-:W-:Y:S05]  /*11c90*/  WARPSYNC.COLLECTIVE R15, `(.L_x_2548) ;  /* 0x000000000f087348 */ /* 0x000fea0003c00000 */
[----:B------:R0:W1:Y:S02]  /*11ca0*/  SHFL.IDX P6, R14, R13, R12, R11 ;  /* 0x0000000c0d0e7389 */ /* 0x00006400000c000b */
[----:B01----:R-:W-:Y:S01]  /*11cb0*/  ENDCOLLECTIVE ;  /* 0x000000000000791b */ /* 0x003fe20003800000 */
.L_x_2548:
[----:B------:R-:W-:Y:S01]  /*11cc0*/  MOV R6, R14 ;  /* 0x0000000e00067202 */ /* 0x000fe20000000f00 */
[----:B------:R-:W-:Y:S06]  /*11cd0*/  BRA `(.L_x_2549) ;  /* 0xffffffc800f87947 */ /* 0x000fec000383ffff */
.L_x_2470:
[----:B---3--:R3:W4:Y:S02]  /*11ce0*/  SYNCS.PHASECHK.TRANS64.TRYWAIT P0, [R0+URZ+0x28860], R5 ;  /* 0x02886005000075a7 */ /* 0x008724000800017f */
[----:B----4-:R-:W-:Y:S05]  /*11cf0*/  @!P0 NANOSLEEP.SYNCS 0x989680 ;  /* 0x009896800000895d */ /* 0x010fea0003900000 */
[----:B------:R-:W4:Y:S02]  /*11d00*/  @!P0 SYNCS.PHASECHK.TRANS64 P0, [R0+URZ+0x28860], R5 ;  /* 0x02886005000085a7 */ /* 0x000f24000800007f */
[----:B----4-:R-:W-:Y:S05]  /*11d10*/  @!P0 BRA `(.L_x_2470) ;  /* 0xfffffffc00f08947 */ /* 0x010fea000383ffff */
[----:B------:R-:W-:Y:S05]  /*11d20*/  BRA `(.L_x_2550) ;  /* 0xffffffcc00507947 */ /* 0x000fea000383ffff */
.L_x_2471:
[----:B------:R-:W-:Y:S01]  /*11d30*/  BSSY B1, `(.L_x_2551) ;  /* 0x0000008000017945 */ /* 0x000fe20003800000 */
[----:B0-----:R-:W-:Y:S01]  /*11d40*/  IMAD.MOV.U32 R13, RZ, RZ, R2 ;  /* 0x000000ffff0d7224 */ /* 0x001fe200078e0002 */
[----:B------:R-:W-:Y:S01]  /*11d50*/  MOV R11, 0x181f ;  /* 0x0000181f000b7802 */ /* 0x000fe20000000f00 */
[----:B------:R-:W-:Y:S02]  /*11d60*/  IMAD.MOV.U32 R12, RZ, RZ, RZ ;  /* 0x000000ffff0c7224 */ /* 0x000fe400078e00ff */
[----:B------:R-:W-:-:S07]  /*11d70*/  IMAD.MOV.U32 R15, RZ, RZ, -0x1 ;  /* 0xffffffffff0f7424 */ /* 0x000fce00078e00ff */
[----:B--23--:R-:W-:Y:S05]  /*11d80*/  WARPSYNC.COLLECTIVE R15, `(.L_x_2552) ;  /* 0x000000000f087348 */ /* 0x00cfea0003c00000 */
[----:B------:R0:W1:Y:S02]  /*11d90*/  SHFL.IDX P6, R14, R13, R12, R11 ;  /* 0x0000000c0d0e7389 */ /* 0x00006400000c000b */
[----:B0123--:R-:W-:Y:S01]  /*11da0*/  ENDCOLLECTIVE ;  /* 0x000000000000791b */ /* 0x00ffe20003800000 */
.L_x_2552:
[----:B------:R-:W-:Y:S05]  /*11db0*/  BSYNC B1 ;  /* 0x0000000000017941 */ /* 0x000fea0003800000 */
.L_x_2551:
[----:B------:R-:W-:Y:S01]  /*11dc0*/  MOV R13, R16 ;  /* 0x00000010000d7202 */ /* 0x000fe20000000f00 */
[----:B------:R-:W-:Y:S01]  /*11dd0*/  IMAD.MOV.U32 R12, RZ, RZ, RZ ;  /* 0x000000ffff0c7224 */ /* 0x000fe200078e00ff */
[----:B------:R-:W-:Y:S01]  /*11de0*/  MOV R15, 0xffffffff ;  /* 0xffffffff000f7802 */ /* 0x000fe20000000f00 */
[----:B------:R-:W-:Y:S01]  /*11df0*/  IMAD.MOV.U32 R11, RZ, RZ, 0x181f ;  /* 0x0000181fff0b7424 */ /* 0x000fe200078e00ff */
[----:B------:R-:W-:Y:S01]  /*11e00*/  LEA R7, R7, UR47, 0x1 ;  /* 0x0000002f07077c11 */ /* 0x000fe2000f8e08ff */
[----:B------:R-:W-:-:S07]  /*11e10*/  IMAD.MOV.U32 R5, RZ, RZ, R14 ;  /* 0x000000ffff057224 */ /* 0x000fce00078e000e */
[----:B------:R-:W-:Y:S05]  /*11e20*/  WARPSYNC.COLLECTIVE R15, `(.L_x_2553) ;  /* 0x000000000f087348 */ /* 0x000fea0003c00000 */
[----:B------:R0:W1:Y:S02]  /*11e30*/  SHFL.IDX P6, R14, R13, R12, R11 ;  /* 0x0000000c0d0e7389 */ /* 0x00006400000c000b */
[----:B01----:R-:W-:Y:S01]  /*11e40*/  ENDCOLLECTIVE ;  /* 0x000000000000791b */ /* 0x003fe20003800000 */
.L_x_2553:
[----:B------:R-:W-:Y:S01]  /*11e50*/  IMAD.MOV.U32 R13, RZ, RZ, R2 ;  /* 0x000000ffff0d7224 */ /* 0x000fe200078e0002 */
[----:B------:R-:W-:Y:S02]  /*11e60*/  MOV R12, 0x1 ;  /* 0x00000001000c7802 */ /* 0x000fe40000000f00 */
[----:B------:R-:W-:-:S13]  /*11e70*/  IADD3 R4, P0, R14, R3, RZ ;  /* 0x000000030e047210 */ /* 0x000fda0007f1e0ff */
[----:B------:R-:W-:Y:S05]  /*11e80*/  WARPSYNC.COLLECTIVE R15, `(.L_x_2554) ;  /* 0x000000000f087348 */ /* 0x000fea0003c00000 */
[----:B------:R0:W1:Y:S02]  /*11e90*/  SHFL.IDX P6, R14, R13, R12, R11 ;  /* 0x0000000c0d0e7389 */ /* 0x00006400000c000b */
[----:B01----:R-:W-:Y:S01]  /*11ea0*/  ENDCOLLECTIVE ;  /* 0x000000000000791b */ /* 0x003fe20003800000 */
.L_x_2554:
        /* <DEDUP_REMOVED lines=12> */
.L_x_2555:
        /* <DEDUP_REMOVED lines=10> */
.L_x_2556:
        /* <DEDUP_REMOVED lines=12> */
.L_x_2557:
        /* <DEDUP_REMOVED lines=10> */
.L_x_2558:
        /* <DEDUP_REMOVED lines=12> */
.L_x_2559:
        /* <DEDUP_REMOVED lines=10> */
.L_x_2560:
        /* <DEDUP_REMOVED lines=12> */
.L_x_2561:
        /* <DEDUP_REMOVED lines=10> */
.L_x_2562:
        /* <DEDUP_REMOVED lines=12> */
.L_x_2563:
        /* <DEDUP_REMOVED lines=10> */
.L_x_2564:
        /* <DEDUP_REMOVED lines=12> */
.L_x_2565:
        /* <DEDUP_REMOVED lines=10> */
.L_x_2566:
        /* <DEDUP_REMOVED lines=12> */
.L_x_2567:
[----:B------:R-:W-:Y:S01]  /*127b0*/  @!PT LDS RZ, [RZ] ;  /* 0x00000000fffff984 */ /* 0x000fe20000000800 */
[----:B------:R-:W-:Y:S01]  /*127c0*/  @!PT LDS RZ, [RZ] ;  /* 0x00000000fffff984 */ /* 0x000fe20000000800 */
[----:B------:R-:W-:Y:S01]  /*127d0*/  @!PT LDS RZ, [RZ] ;  /* 0x00000000fffff984 */ /* 0x000fe20000000800 */
[----:B------:R0:W-:Y:S01]  /*127e0*/  LDGSTS.E.BYPASS.LTC128B.128 [R7+0x7400], desc[UR44][R4.64+0x80], !P0 ;  /* 0x0740008004077fae */ /* 0x0001e2000c101d6c */
[----:B------:R-:W-:Y:S05]  /*127f0*/  BRA `(.L_x_2568) ;  /* 0xffffffc400987947 */ /* 0x000fea000383ffff */
.L_x_2477:
[----:B0-----:R0:W1:Y:S02]  /*12800*/  SYNCS.PHASECHK.TRANS64.TRYWAIT P0, [R0+URZ+0x28860], R5 ;  /* 0x02886005000075a7 */ /* 0x001064000800017f */
[----:B-1----:R-:W-:Y:S05]  /*12810*/  @!P0 NANOSLEEP.SYNCS 0x989680 ;  /* 0x009896800000895d */ /* 0x002fea0003900000 */
[----:B------:R-:W1:Y:S02]  /*12820*/  @!P0 SYNCS.PHASECHK.TRANS64 P0, [R0+URZ+0x28860], R5 ;  /* 0x02886005000085a7 */ /* 0x000e64000800007f */
[----:B-1----:R-:W-:Y:S05]  /*12830*/  @!P0 BRA `(.L_x_2477) ;  /* 0xfffffffc00f08947 */ /* 0x002fea000383ffff */
[----:B------:R-:W-:Y:S05]  /*12840*/  BRA `(.L_x_2569) ;  /* 0xffffffc800807947 */ /* 0x000fea000383ffff */
.L_x_2478:
[----:B------:R-:W-:Y:S01]  /*12850*/  BSSY B0, `(.L_x_2570) ;  /* 0x0000008000007945 */ /* 0x000fe20003800000 */
[----:B------:R-:W-:Y:S01]  /*12860*/  MOV R13, R2 ;  /* 0x00000002000d7202 */ /* 0x000fe20000000f00 */
[----:B------:R-:W-:Y:S01]  /*12870*/  IMAD.MOV.U32 R12, RZ, RZ, RZ ;  /* 0x000000ffff0c7224 */ /* 0x000fe200078e00ff */
[----:B------:R-:W-:Y:S01]  /*12880*/  MOV R15, 0xffffffff ;  /* 0xffffffff000f7802 */ /* 0x000fe20000000f00 */
[----:B------:R-:W-:-:S07]  /*12890*/  IMAD.MOV.U32 R11, RZ, RZ, 0x181f ;  /* 0x0000181fff0b7424 */ /* 0x000fce00078e00ff */
[----:B0-2---:R-:W-:Y:S05]  /*128a0*/  WARPSYNC.COLLECTIVE R15, `(.L_x_2571) ;  /* 0x000000000f087348 */ /* 0x005fea0003c00000 */
[----:B------:R1:W3:Y:S02]  /*128b0*/  SHFL.IDX P6, R14, R13, R12, R11 ;  /* 0x0000000c0d0e7389 */ /* 0x0002e400000c000b */
[----:B0123--:R-:W-:Y:S01]  /*128c0*/  ENDCOLLECTIVE ;  /* 0x000000000000791b */ /* 0x00ffe20003800000 */
.L_x_2571:
[----:B------:R-:W-:Y:S05]  /*128d0*/  BSYNC B0 ;  /* 0x0000000000007941 */ /* 0x000fea0003800000 */
.L_x_2570:
        /* <DEDUP_REMOVED lines=9> */
.L_x_2572:
[----:B------:R-:W-:Y:S02]  /*12970*/  ULDC UR4, c[0x0][0x2f4] ;  /* 0x0000bd0000047ab9 */ /* 0x000fe40000000800 */
[----:B------:R-:W-:Y:S02]  /*12980*/  ISETP.GE.AND P0, PT, R25, UR4, PT ;  /* 0x0000000419007c0c */ /* 0x000fe4000bf06270 */
[----:B------:R-:W-:Y:S02]  /*12990*/  ISETP.GE.AND P1, PT, R26, UR4, PT ;  /* 0x000000041a007c0c */ /* 0x000fe4000bf26270 */
[C---:B------:R-:W-:Y:S02]  /*129a0*/  ISETP.LT.OR P3, PT, R28.reuse, 0x1, P0 ;  /* 0x000000011c00780c */ /* 0x040fe40000761670 */
[----:B------:R-:W-:Y:S01]  /*129b0*/  ISETP.LT.OR P2, PT, R28, 0x1, P1 ;  /* 0x000000011c00780c */ /* 0x000fe20000f41670 */
[----:B------:R-:W-:Y:S02]  /*129c0*/  IMAD.MOV.U32 R13, RZ, RZ, R2 ;  /* 0x000000ffff0d7224 */ /* 0x000fe400078e0002 */
[----:B------:R-:W-:Y:S01]  /*129d0*/  IMAD.MOV.U32 R12, RZ, RZ, 0x1 ;  /* 0x00000001ff0c7424 */ /* 0x000fe200078e00ff */
[----:B------:R-:W-:-:S09]  /*129e0*/  MOV R4, R14 ;  /* 0x0000000e00047202 */ /* 0x000fd20000000f00 */
[----:B------:R-:W-:Y:S05]  /*129f0*/  WARPSYNC.COLLECTIVE R15, `(.L_x_2573) ;  /* 0x000000000f087348 */ /* 0x000fea0003c00000 */
[----:B------:R0:W1:Y:S02]  /*12a00*/  SHFL.IDX P6, R14, R13, R12, R11 ;  /* 0x0000000c0d0e7389 */ /* 0x00006400000c000b */
[----:B01----:R-:W-:Y:S01]  /*12a10*/  ENDCOLLECTIVE ;  /* 0x000000000000791b */ /* 0x003fe20003800000 */
.L_x_2573:
        /* <DEDUP_REMOVED lines=13> */
.L_x_2574:
[----:B------:R-:W-:Y:S01]  /*12af0*/  MOV R5, R19 ;  /* 0x0000001300057202 */ /* 0x000fe20000000f00 */
[----:B------:R-:W-:Y:S02]  /*12b00*/  IMAD.MOV.U32 R13, RZ, RZ, R2 ;  /* 0x000000ffff0d7224 */ /* 0x000fe400078e0002 */
[----:B------:R-:W-:Y:S02]  /*12b10*/  IMAD.MOV.U32 R12, RZ, RZ, 0x2 ;  /* 0x00000002ff0c7424 */ /* 0x000fe400078e00ff */
[----:B------:R-:W-:-:S07]  /*12b20*/  IMAD.MOV.U32 R4, RZ, RZ, R14 ;  /* 0x000000ffff047224 */ /* 0x000fce00078e000e */
[----:B------:R-:W-:Y:S05]  /*12b30*/  WARPSYNC.COLLECTIVE R15, `(.L_x_2575) ;  /* 0x000000000f087348 */ /* 0x000fea0003c00000 */
[----:B------:R0:W1:Y:S02]  /*12b40*/  SHFL.IDX P6, R14, R13, R12, R11 ;  /* 0x0000000c0d0e7389 */ /* 0x00006400000c000b */
[----:B01----:R-:W-:Y:S01]  /*12b50*/  ENDCOLLECTIVE ;  /* 0x000000000000791b */ /* 0x003fe20003800000 */
.L_x_2575:
        /* <DEDUP_REMOVED lines=13> */
.L_x_2576:
[----:B------:R-:W-:Y:S02]  /*12c30*/  IMAD.MOV.U32 R5, RZ, RZ, R23 ;  /* 0x000000ffff057224 */ /* 0x000fe400078e0017 */
[----:B------:R-:W-:Y:S01]  /*12c40*/  IMAD.MOV.U32 R13, RZ, RZ, R2 ;  /* 0x000000ffff0d7224 */ /* 0x000fe200078e0002 */
[----:B------:R-:W-:Y:S01]  /*12c50*/  MOV R12, 0x3 ;  /* 0x00000003000c7802 */ /* 0x000fe20000000f00 */
[----:B------:R-:W-:-:S07]  /*12c60*/  IMAD.MOV.U32 R22, RZ, RZ, R14 ;  /* 0x000000ffff167224 */ /* 0x000fce00078e000e */
[----:B------:R-:W-:Y:S05]  /*12c70*/  WARPSYNC.COLLECTIVE R15, `(.L_x_2577) ;  /* 0x000000000f087348 */ /* 0x000fea0003c00000 */
[----:B------:R0:W1:Y:S02]  /*12c80*/  SHFL.IDX P6, R14, R13, R12, R11 ;  /* 0x0000000c0d0e7389 */ /* 0x00006400000c000b */
[----:B01----:R-:W-:Y:S01]  /*12c90*/  ENDCOLLECTIVE ;  /* 0x000000000000791b */ /* 0x003fe20003800000 */
.L_x_2577:
        /* <DEDUP_REMOVED lines=14> */
.L_x_2578:
[----:B------:R-:W-:Y:S01]  /*12d80*/  IMAD.MOV.U32 R5, RZ, RZ, R21 ;  /* 0x000000ffff057224 */ /* 0x000fe200078e0015 */
[----:B------:R-:W-:Y:S01]  /*12d90*/  MOV R13, R2 ;  /* 0x00000002000d7202 */ /* 0x000fe20000000f00 */
[----:B------:R-:W-:Y:S01]  /*12da0*/  IMAD.MOV.U32 R12, RZ, RZ, 0x4 ;  /* 0x00000004ff0c7424 */ /* 0x000fe200078e00ff */
[----:B------:R-:W-:-:S07]  /*12db0*/  MOV R20, R14 ;  /* 0x0000000e00147202 */ /* 0x000fce0000000f00 */
[----:B------:R-:W-:Y:S05]  /*12dc0*/  WARPSYNC.COLLECTIVE R15, `(.L_x_2579) ;  /* 0x000000000f087348 */ /* 0x000fea0003c00000 */
[----:B------:R0:W1:Y:S02]  /*12dd0*/  SHFL.IDX P6, R14, R13, R12, R11 ;  /* 0x0000000c0d0e7389 */ /* 0x00006400000c000b */
[----:B01----:R-:W-:Y:S01]  /*12de0*/  ENDCOLLECTIVE ;  /* 0x000000000000791b */ /* 0x003fe20003800000 */
.L_x_2579:
        /* <DEDUP_REMOVED lines=14> */
.L_x_2580:
[----:B------:R-:W-:Y:S01]  /*12ed0*/  MOV R5, R9 ;  /* 0x0000000900057202 */ /* 0x000fe20000000f00 */
[----:B------:R-:W-:Y:S02]  /*12ee0*/  IMAD.MOV.U32 R9, RZ, RZ, RZ ;  /* 0x000000ffff097224 */ /* 0x000fe400078e00ff */
[----:B------:R-:W-:Y:S02]  /*12ef0*/  IMAD.MOV.U32 R13, RZ, RZ, R2 ;  /* 0x000000ffff0d7224 */ /* 0x000fe400078e0002 */
[----:B------:R-:W-:Y:S02]  /*12f00*/  IMAD.MOV.U32 R12, RZ, RZ, 0x5 ;  /* 0x00000005ff0c7424 */ /* 0x000fe400078e00ff */
[----:B------:R-:W-:-:S07]  /*12f10*/  IMAD.MOV.U32 R24, RZ, RZ, R14 ;  /* 0x000000ffff187224 */ /* 0x000fce00078e000e */
[----:B------:R-:W-:Y:S05]  /*12f20*/  WARPSYNC.COLLECTIVE R15, `(.L_x_2581) ;  /* 0x000000000f087348 */ /* 0x000fea0003c00000 */
[----:B------:R0:W1:Y:S02]  /*12f30*/  SHFL.IDX P6, R14, R13, R12, R11 ;  /* 0x0000000c0d0e7389 */ /* 0x00006400000c000b */
[----:B01----:R-:W-:Y:S01]  /*12f40*/  ENDCOLLECTIVE ;  /* 0x000000000000791b */ /* 0x003fe20003800000 */
.L_x_2581:
        /* <DEDUP_REMOVED lines=14> */
.L_x_2582:
[----:B------:R-:W-:Y:S01]  /*13030*/  MOV R5, R19 ;  /* 0x0000001300057202 */ /* 0x000fe20000000f00 */
[----:B------:R-:W-:Y:S02]  /*13040*/  IMAD.MOV.U32 R13, RZ, RZ, R2 ;  /* 0x000000ffff0d7224 */ /* 0x000fe400078e0002 */
[----:B------:R-:W-:Y:S02]  /*13050*/  IMAD.MOV.U32 R12, RZ, RZ, 0x6 ;  /* 0x00000006ff0c7424 */ /* 0x000fe400078e00ff */
[----:B------:R-:W-:-:S07]  /*13060*/  IMAD.MOV.U32 R4, RZ, RZ, R14 ;  /* 0x000000ffff047224 */ /* 0x000fce00078e000e */
[----:B------:R-:W-:Y:S05]  /*13070*/  WARPSYNC.COLLECTIVE R15, `(.L_x_2583) ;  /* 0x000000000f087348 */ /* 0x000fea0003c00000 */
[----:B------:R0:W1:Y:S02]  /*13080*/  SHFL.IDX P6, R14, R13, R12, R11 ;  /* 0x0000000c0d0e7389 */ /* 0x00006400000c000b */
[----:B01----:R-:W-:Y:S01]  /*13090*/  ENDCOLLECTIVE ;  /* 0x000000000000791b */ /* 0x003fe20003800000 */
.L_x_2583:
        /* <DEDUP_REMOVED lines=13> */
.L_x_2584:
[----:B------:R-:W-:Y:S02]  /*13170*/  IMAD.MOV.U32 R5, RZ, RZ, R25 ;  /* 0x000000ffff057224 */ /* 0x000fe400078e0019 */
[----:B------:R-:W-:Y:S01]  /*13180*/  IMAD.MOV.U32 R13, RZ, RZ, R2 ;  /* 0x000000ffff0d7224 */ /* 0x000fe200078e0002 */
[----:B------:R-:W-:Y:S01]  /*13190*/  MOV R12, 0x7 ;  /* 0x00000007000c7802 */ /* 0x000fe20000000f00 */
[----:B------:R-:W-:-:S07]  /*131a0*/  IMAD.MOV.U32 R30, RZ, RZ, R14 ;  /* 0x000000ffff1e7224 */ /* 0x000fce00078e000e */
[----:B------:R-:W-:Y:S05]  /*131b0*/  WARPSYNC.COLLECTIVE R15, `(.L_x_2585) ;  /* 0x000000000f087348 */ /* 0x000fea0003c00000 */
[----:B------:R0:W1:Y:S02]  /*131c0*/  SHFL.IDX P6, R14, R13, R12, R11 ;  /* 0x0000000c0d0e7389 */ /* 0x00006400000c000b */
[----:B01----:R-:W-:Y:S01]  /*131d0*/  ENDCOLLECTIVE ;  /* 0x000000000000791b */ /* 0x003fe20003800000 */
.L_x_2585:
[----:B------:R-:W-:-:S05]  /*131e0*/  MOV R4, R30 ;  /* 0x0000001e00047202 */ /* 0x000fca0000000f00 */
        /* <DEDUP_REMOVED lines=11> */
.L_x_2586:
[----:B------:R-:W-:Y:S05]  /*132a0*/  BRA `(.L_x_2587) ;  /* 0xffffffc000fc7947 */ /* 0x000fea000383ffff */
.L_x_2481:
[----:B0-----:R0:W1:Y:S02]  /*132b0*/  SYNCS.PHASECHK.TRANS64.TRYWAIT P0, [R7+URZ+0x28820], R9 ;  /* 0x02882009070075a7 */ /* 0x001064000800017f */
[----:B-1----:R-:W-:Y:S05]  /*132c0*/  @!P0 NANOSLEEP.SYNCS 0x989680 ;  /* 0x009896800000895d */ /* 0x002fea0003900000 */
[----:B------:R-:W1:Y:S02]  /*132d0*/  @!P0 SYNCS.PHASECHK.TRANS64 P0, [R7+URZ+0x28820], R9 ;  /* 0x02882009070085a7 */ /* 0x000e64000800007f */
[----:B-1----:R-:W-:Y:S05]  /*132e0*/  @!P0 BRA `(.L_x_2481) ;  /* 0xfffffffc00f08947 */ /* 0x002fea000383ffff */
[----:B------:R-:W-:Y:S05]  /*132f0*/  BRA `(.L_x_2588) ;  /* 0xffffffc400707947 */ /* 0x000fea000383ffff */
.L_x_2482:
[----:B------:R-:W-:Y:S01]  /*13300*/  BSSY B0, `(.L_x_2589) ;  /* 0x0000008000007945 */ /* 0x000fe20003800000 */
[----:B------:R-:W-:Y:S01]  /*13310*/  MOV R13, R17 ;  /* 0x00000011000d7202 */ /* 0x000fe20000000f00 */
[----:B------:R-:W-:Y:S01]  /*13320*/  IMAD.MOV.U32 R12, RZ, RZ, RZ ;  /* 0x000000ffff0c7224 */ /* 0x000fe200078e00ff */
[----:B------:R-:W-:Y:S01]  /*13330*/  MOV R11, 0x1f ;  /* 0x0000001f000b7802 */ /* 0x000fe20000000f00 */
[----:B------:R-:W-:-:S07]  /*13340*/  IMAD.MOV.U32 R15, RZ, RZ, -0x1 ;  /* 0xffffffffff0f7424 */ /* 0x000fce00078e00ff */
[----:B0-2--5:R-:W-:Y:S05]  /*13350*/  WARPSYNC.COLLECTIVE R15, `(.L_x_2590) ;  /* 0x000000000f087348 */ /* 0x025fea0003c00000 */
[----:B------:R1:W3:Y:S02]  /*13360*/  SHFL.IDX P6, R14, R13, R12, R11 ;  /* 0x0000000c0d0e7389 */ /* 0x0002e400000c000b */
[----:B0123-5:R-:W-:Y:S01]  /*13370*/  ENDCOLLECTIVE ;  /* 0x000000000000791b */ /* 0x02ffe20003800000 */
.L_x_2590:
[----:B------:R-:W-:Y:S05]  /*13380*/  BSYNC B0 ;  /* 0x0000000000007941 */ /* 0x000fea0003800000 */
.L_x_2589:
[----:B------:R-:W-:Y:S05]  /*13390*/  BRA `(.L_x_2591) ;  /* 0xffffffc400547947 */ /* 0x000fea000383ffff */
.L_x_2483:
[----:B------:R-:W-:Y:S01]  /*133a0*/  BSSY B0, `(.L_x_2592) ;  /* 0x0000006000007945 */ /* 0x000fe20003800000 */
[----:B------:R-:W-:-:S07]  /*133b0*/  MOV R15, 0xffffffff ;  /* 0xffffffff000f7802 */ /* 0x000fce0000000f00 */
[----:B012--5:R-:W-:Y:S05]  /*133c0*/  WARPSYNC.COLLECTIVE R15, `(.L_x_2593) ;  /* 0x000000000f0c7348 */ /* 0x027fea0003c00000 */
[----:B------:R-:W-:Y:S02]  /*133d0*/  ELECT P6, UR62, PT ;  /* 0x00000000003e782f */ /* 0x000fe400038c0000 */
[----:B------:R-:W-:Y:S01]  /*133e0*/  MOV R14, UR62 ;  /* 0x0000003e000e7c02 */ /* 0x000fe20008000f00 */
[----:B012--5:R-:W-:Y:S10]  /*133f0*/  ENDCOLLECTIVE ;  /* 0x000000000000791b */ /* 0x027ff40003800000 */
.L_x_2593:
[----:B------:R-:W-:Y:S05]  /*13400*/  BSYNC B0 ;  /* 0x0000000000007941 */ /* 0x000fea0003800000 */
.L_x_2592:
[----:B------:R-:W-:Y:S05]  /*13410*/  BRA `(.L_x_2594) ;  /* 0xffffffc400487947 */ /* 0x000fea000383ffff */
.L_x_2485:
[----:B---3--:R3:W4:Y:S02]  /*13420*/  SYNCS.PHASECHK.TRANS64.TRYWAIT P1, [R5+URZ+0x28840], R2 ;  /* 0x02884002050075a7 */ /* 0x008724000802017f */
[----:B----4-:R-:W-:Y:S05]  /*13430*/  @!P1 NANOSLEEP.SYNCS 0x989680 ;  /* 0x009896800000995d */ /* 0x010fea0003900000 */
[----:B------:R-:W4:Y:S02]  /*13440*/  @!P1 SYNCS.PHASECHK.TRANS64 P1, [R5+URZ+0x28840], R2 ;  /* 0x02884002050095a7 */ /* 0x000f24000802007f */
[----:B----4-:R-:W-:Y:S05]  /*13450*/  @!P1 BRA `(.L_x_2485) ;  /* 0xfffffffc00f09947 */ /* 0x010fea000383ffff */
[----:B------:R-:W-:Y:S05]  /*13460*/  BRA `(.L_x_2595) ;  /* 0xffffffc400687947 */ /* 0x000fea000383ffff */
.L_x_2487:
[----:B0-----:R0:W4:Y:S02]  /*13470*/  SYNCS.PHASECHK.TRANS64.TRYWAIT P1, [R7+URZ+0x28840], R0 ;  /* 0x02884000070075a7 */ /* 0x001124000802017f */
[----:B----4-:R-:W-:Y:S05]  /*13480*/  @!P1 NANOSLEEP.SYNCS 0x989680 ;  /* 0x009896800000995d */ /* 0x010fea0003900000 */
[----:B------:R-:W4:Y:S02]  /*13490*/  @!P1 SYNCS.PHASECHK.TRANS64 P1, [R7+URZ+0x28840], R0 ;  /* 0x02884000070095a7 */ /* 0x000f24000802007f */
[----:B----4-:R-:W-:Y:S05]  /*134a0*/  @!P1 BRA `(.L_x_2487) ;  /* 0xfffffffc00f09947 */ /* 0x010fea000383ffff */
[----:B------:R-:W-:Y:S05]  /*134b0*/  BRA `(.L_x_2596) ;  /* 0xffffffc400747947 */ /* 0x000fea000383ffff */
.L_x_2489:
[----:B----4-:R4:W0:Y:S02]  /*134c0*/  SYNCS.PHASECHK.TRANS64.TRYWAIT P1, [R5+URZ+0x28860], R2 ;  /* 0x02886002050075a7 */ /* 0x010824000802017f */
[----:B0-----:R-:W-:Y:S05]  /*134d0*/  @!P1 NANOSLEEP.SYNCS 0x989680 ;  /* 0x009896800000995d */ /* 0x001fea0003900000 */
[----:B------:R-:W0:Y:S02]  /*134e0*/  @!P1 SYNCS.PHASECHK.TRANS64 P1, [R5+URZ+0x28860], R2 ;  /* 0x02886002050095a7 */ /* 0x000e24000802007f */
[----:B0-----:R-:W-:Y:S05]  /*134f0*/  @!P1 BRA `(.L_x_2489) ;  /* 0xfffffffc00f09947 */ /* 0x001fea000383ffff */
[----:B------:R-:W-:Y:S05]  /*13500*/  BRA `(.L_x_2597) ;  /* 0xffffffc400707947 */ /* 0x000fea000383ffff */
.L_x_2598:
        /* <DEDUP_REMOVED lines=15> */
.L_x_3548:


//--------------------- .text._ZN7cutlass13device_kernelIN5flash11enable_sm90INS1_16FlashAttnFwdSm90INS1_25CollectiveMainloopFwdSm90ILi2EN4cute5tupleIJNS5_1CILi1EEES8_S8_EEENS6_IJNS7_ILi128EEESA_SA_EEELi128ENS_6half_tEfNS_4arch4Sm90ELb1ELb0ELb1ELb1ELb1ELb0ELb0ELb1ELb1ELb1ELb1ELb0EEENS1_21CollectiveEpilogueFwdISB_S9_SC_SE_Li256ELb1ELb1ELb1ELb0EEENS1_36VarlenDynamicPersistentTileSchedulerILi128ELi128ELi256ELi128ELb1ELb1ELb1ELb1ELb1ELb1EEEEEEEEEvNT_6ParamsE --------------------------
	.section	.text._ZN7cutlass13device_kernelIN5flash11enable_sm90INS1_16FlashAttnFwdSm90INS1_25CollectiveMainloopFwdSm90ILi2EN4cute5tupleIJNS5_1CILi1EEES8_S8_EEENS6_IJNS7_ILi128EEESA_SA_EEELi128ENS_6half_tEfNS_4arch4Sm90ELb1ELb0ELb1ELb1ELb1ELb0ELb0ELb1ELb1ELb1ELb1ELb0EEENS1_21CollectiveEpilogueFwdISB_S9_SC_SE_Li256ELb1ELb1ELb1ELb0EEENS1_36VarlenDynamicPersistentTileSchedulerILi128ELi128ELi256ELi128ELb1ELb1ELb1ELb1ELb1ELb1EEEEEEEEEvNT_6ParamsE,"ax",@progbits
	.align	128
.text._ZN7cutlass13device_kernelIN5flash11enable_sm90INS1_16FlashAttnFwdSm90INS1_25CollectiveMainloopFwdSm90ILi2EN4cute5tupleIJNS5_1CILi1EEES8_S8_EEENS6_IJNS7_ILi128EEESA_SA_EEELi128ENS_6half_tEfNS_4arch4Sm90ELb1ELb0ELb1ELb1ELb1ELb0ELb0ELb1ELb1ELb1ELb1ELb0EEENS1_21CollectiveEpilogueFwdISB_S9_SC_SE_Li256ELb1ELb1ELb1ELb0EEENS1_36VarlenDynamicPersistentTileSchedulerILi128ELi128ELi256ELi128ELb1ELb1ELb1ELb1ELb1ELb1EEEEEEEEEvNT_6ParamsE:
        .type           _ZN7cutlass13device_kernelIN5flash11enable_sm90INS1_16FlashAttnFwdSm90INS1_25CollectiveMainloopFwdSm90ILi2EN4cute5tupleIJNS5_1CILi1EEES8_S8_EEENS6_IJNS7_ILi128EEESA_SA_EEELi128ENS_6half_tEfNS_4arch4Sm90ELb1ELb0ELb1ELb1ELb1ELb0ELb0ELb1ELb1ELb1ELb1ELb0EEENS1_21CollectiveEpilogueFwdISB_S9_SC_SE_Li256ELb1ELb1ELb1ELb0EEENS1_36VarlenDynamicPersistentTileSchedulerILi128ELi128ELi256ELi128ELb1ELb1ELb1ELb1ELb1ELb1EEEEEEEEEvNT_6ParamsE,@function
        .size           _ZN7cutlass13device_kernelIN5flash11enable_sm90INS1_16FlashAttnFwdSm90INS1_25CollectiveMainloopFwdSm90ILi2EN4cute5tupleIJNS5_1CILi1EEES8_S8_EEENS6_IJNS7_ILi128EEESA_SA_EEELi128ENS_6half_tEfNS_4arch4Sm90ELb1ELb0ELb1ELb1ELb1ELb0ELb0ELb1ELb1ELb1ELb1ELb0EEENS1_21CollectiveEpilogueFwdISB_S9_SC_SE_Li256ELb1ELb1ELb1ELb0EEENS1_36VarlenDynamicPersistentTileSchedulerILi128ELi128ELi256ELi128ELb1ELb1ELb1ELb1ELb1ELb1EEEEEEEEEvNT_6ParamsE,(.L_x_3549 - _ZN7cutlass13device_kernelIN5flash11enable_sm90INS1_16FlashAttnFwdSm90INS1_25CollectiveMainloopFwdSm90ILi2EN4cute5tupleIJNS5_1CILi1EEES8_S8_EEENS6_IJNS7_ILi128EEESA_SA_EEELi128ENS_6half_tEfNS_4arch4Sm90ELb1ELb0ELb1ELb1ELb1ELb0ELb0ELb1ELb1ELb1ELb1ELb0EEENS1_21CollectiveEpilogueFwdISB_S9_SC_SE_Li256ELb1ELb1ELb1ELb0EEENS1_36VarlenDynamicPersistentTileSchedulerILi128ELi128ELi256ELi128ELb1ELb1ELb1ELb1ELb1ELb1EEEEEEEEEvNT_6ParamsE)
        .other          _ZN7cutlass13device_kernelIN5flash11enable_sm90INS1_16FlashAttnFwdSm90INS1_25CollectiveMainloopFwdSm90ILi2EN4cute5tupleIJNS5_1CILi1EEES8_S8_EEENS6_IJNS7_ILi128EEESA_SA_EEELi128ENS_6half_tEfNS_4arch4Sm90ELb1ELb0ELb1ELb1ELb1ELb0ELb0ELb1ELb1ELb1ELb1ELb0EEENS1_21CollectiveEpilogueFwdISB_S9_SC_SE_Li256ELb1ELb1ELb1ELb0EEENS1_36VarlenDynamicPersistentTileSchedulerILi128ELi128ELi256ELi128ELb1ELb1ELb1ELb1ELb1ELb1EEEEEEEEEvNT_6ParamsE,@"STO_CUDA_ENTRY STV_DEFAULT"
_ZN7cutlass13device_kernelIN5flash11enable_sm90INS1_16FlashAttnFwdSm90INS1_25CollectiveMainloopFwdSm90ILi2EN4cute5tupleIJNS5_1CILi1EEES8_S8_EEENS6_IJNS7_ILi128EEESA_SA_EEELi128ENS_6half_tEfNS_4arch4Sm90ELb1ELb0ELb1ELb1ELb1ELb0ELb0ELb1ELb1ELb1ELb1ELb0EEENS1_21CollectiveEpilogueFwdISB_S9_SC_SE_Li256ELb1ELb1ELb1ELb0EEENS1_36VarlenDynamicPersistentTileSchedulerILi128ELi128ELi256ELi128ELb1ELb1ELb1ELb1ELb1ELb1EEEEEEEEEvNT_6ParamsE:
        /* <DEDUP_REMOVED lines=45> */
.L_x_2599:
        /* <DEDUP_REMOVED lines=22> */
.L_x_2600:
        /* <DEDUP_REMOVED lines=18> */
.L_x_2601:
        /* <DEDUP_REMOVED lines=22> */
.L_x_2602:
        /* <DEDUP_REMOVED lines=23> */
.L_x_2603:
        /* <DEDUP_REMOVED lines=10> */
.L_x_2605:
[----:B------:R-:W-:-:S08]  /*08c0*/  NOP ;  /* 0x0000000000007918 */ /* 0x000fd00000000000 */
[----:B------:R-:W1:Y:S02]  /*08d0*/  USETMAXREG.TRY_ALLOC.CTAPOOL UP0, 0xe8 ;  /* 0x000000e8000079c8 */ /* 0x000e640008000600 */
[----:B-1----:R-:W-:-:S13]  /*08e0*/  PLOP3.LUT P0, PT, PT, PT, UP0, 0x80, 0x0 ;  /* 0x000000000000781c */ /* 0x002fda0003f0f008 */
[----:B------:R-:W-:Y:S05]  /*08f0*/  @!P0 BRA `(.L_x_2605) ;  /* 0xfffffffc00f08947 */ /* 0x000fea000383ffff */
[----:B0-----:R-:W0:Y:S01]  /*0900*/  S2R R2, SR_TID.X ;  /* 0x0000000000027919 */ /* 0x001e220000002100 */
        /* <DEDUP_REMOVED lines=13> */
[----:B------:R-:W2:Y:S01]  /*09e0*/  LDL R3, [R1+0x20] ;  /* 0x0000200001037983 */ /* 0x000ea20000100800 */
[----:B------:R-:W-:Y:S01]  /*09f0*/  VIADD R219, R2, 0xffffff80 ;  /* 0xffffff8002db7836 */ /* 0x000fe20000000000 */
[----:B------:R-:W-:Y:S01]  /*0a00*/  R2UR UR6, R33 ;  /* 0x00000000210672ca */ /* 0x000fe200000e0000 */
[----:B------:R-:W-:Y:S01]  /*0a10*/  UMOV UR60, URZ ;  /* 0x0000003f003c7c82 */ /* 0x000fe20008000000 */
[----:B------:R-:W-:Y:S01]  /*0a20*/  R2UR UR5, R34 ;  /* 0x00000000220572ca */ /* 0x000fe200000e0000 */
[----:B------:R-:W-:Y:S01]  /*0a30*/  UMOV UR39, URZ ;  /* 0x0000003f00277c82 */ /* 0x000fe20008000000 */
[----:B------:R-:W-:Y:S01]  /*0a40*/  SHF.R.S32.HI R0, RZ, 0x1f, R219 ;  /* 0x0000001fff007819 */ /* 0x000fe200000114db */
[----:B------:R-:W-:-:S03]  /*0a50*/  UMOV UR38, URZ ;  /* 0x0000003f00267c82 */ /* 0x000fc60008000000 */
[CC--:B------:R-:W-:Y:S02]  /*0a60*/  LEA.HI R4, R0.reuse, R219.reuse, RZ, 0x5 ;  /* 0x000000db00047211 */ /* 0x0c0fe400078f28ff */
[----:B------:R-:W-:-:S03]  /*0a70*/  LEA.HI R2, R0, R219, RZ, 0x4 ;  /* 0x000000db00027211 */ /* 0x000fc600078f20ff */
[----:B------:R-:W-:Y:S01]  /*0a80*/  IMAD.SHL.U32 R6, R4, 0x20, RZ ;  /* 0x0000002004067824 */ /* 0x000fe200078e00ff */
[----:B------:R-:W-:Y:S02]  /*0a90*/  LOP3.LUT R4, R2, 0x3fffff0, RZ, 0xc0, !PT ;  /* 0x03fffff002047812 */ /* 0x000fe400078ec0ff */
[----:B------:R-:W-:Y:S02]  /*0aa0*/  SHF.R.S32.HI R5, RZ, 0x4, R2 ;  /* 0x00000004ff057819 */ /* 0x000fe40000011402 */
[----:B------:R-:W-:Y:S01]  /*0ab0*/  LOP3.LUT R7, R6, 0xfffffc00, RZ, 0xc0, !PT ;  /* 0xfffffc0006077812 */ /* 0x000fe200078ec0ff */
[----:B------:R-:W-:Y:S01]  /*0ac0*/  IMAD.IADD R4, R219, 0x1, -R4 ;  /* 0x00000001db047824 */ /* 0x000fe200078e0a04 */
[----:B------:R-:W-:-:S03]  /*0ad0*/  LEA.HI R2, R2, R5, RZ, 0x1 ;  /* 0x0000000502027211 */ /* 0x000fc600078f08ff */
[----:B------:R-:W-:Y:S01]  /*0ae0*/  IMAD R7, R4, 0x40, R7 ;  /* 0x0000004004077824 */ /* 0x000fe200078e0207 */
[----:B------:R-:W-:Y:S02]  /*0af0*/  LEA.HI R4, R0, R219, RZ, 0x2 ;  /* 0x000000db00047211 */ /* 0x000fe400078f10ff */
[----:B------:R-:W-:Y:S02]  /*0b00*/  LOP3.LUT R2, R2, 0x1ffffffe, RZ, 0xc0, !PT ;  /* 0x1ffffffe02027812 */ /* 0x000fe400078ec0ff */
[----:B------:R-:W-:-:S03]  /*0b10*/  LOP3.LUT R4, R4, 0xfffffffc, RZ, 0xc0, !PT ;  /* 0xfffffffc04047812 */ /* 0x000fc600078ec0ff */
[----:B------:R-:W-:Y:S01]  /*0b20*/  IMAD.IADD R2, R5, 0x1, -R2 ;  /* 0x0000000105027824 */ /* 0x000fe200078e0a02 */
[----:B------:R-:W-:-:S03]  /*0b30*/  IADD3 R4, R219, -R4, RZ ;  /* 0x80000004db047210 */ /* 0x000fc60007ffe0ff */
[----:B------:R-:W-:Y:S01]  /*0b40*/  IMAD R216, R2, 0x8, R7 ;  /* 0x0000000802d87824 */ /* 0x000fe200078e0207 */
[----:B------:R-:W-:-:S04]  /*0b50*/  LEA.HI R2, R4, R4, RZ, 0x1 ;  /* 0x0000000404027211 */ /* 0x000fc800078f08ff */
[----:B------:R-:W-:-:S05]  /*0b60*/  LOP3.LUT R5, R2, 0x1ffffffe, RZ, 0xc0, !PT ;  /* 0x1ffffffe02057812 */ /* 0x000fca00078ec0ff */
[----:B------:R-:W-:Y:S01]  /*0b70*/  IMAD.IADD R4, R4, 0x1, -R5 ;  /* 0x0000000104047824 */ /* 0x000fe200078e0a05 */
[----:B--2---:R-:W-:Y:S02]  /*0b80*/  R2UR UR4, R3 ;  /* 0x00000000030472ca */ /* 0x004fe400000e0000 */
[CC--:B------:R-:W-:Y:S02]  /*0b90*/  LEA.HI R3, R0.reuse, R219.reuse, RZ, 0x7 ;  /* 0x000000db00037211 */ /* 0x0c0fe400078f38ff */
[----:B------:R-:W-:Y:S02]  /*0ba0*/  LEA.HI R0, R0, R219, RZ, 0x3 ;  /* 0x000000db00007211 */ /* 0x000fe400078f18ff */
[----:B------:R-:W-:Y:S02]  /*0bb0*/  LOP3.LUT R198, R3, 0xffffff80, RZ, 0xc0, !PT ;  /* 0xffffff8003c67812 */ /* 0x000fe400078ec0ff */
[----:B------:R-:W-:Y:S02]  /*0bc0*/  SHF.R.S32.HI R214, RZ, 0x7, R3 ;  /* 0x00000007ffd67819 */ /* 0x000fe40000011403 */
[----:B------:R-:W-:Y:S01]  /*0bd0*/  LOP3.LUT R2, R0, 0xfffffff8, RZ, 0xc0, !PT ;  /* 0xfffffff800027812 */ /* 0x000fe200078ec0ff */
[----:B------:R-:W-:Y:S01]  /*0be0*/  IMAD.IADD R198, R219, 0x1, -R198 ;  /* 0x00000001dbc67824 */ /* 0x000fe200078e0ac6 */
[----:B------:R-:W-:Y:S01]  /*0bf0*/  LEA.HI R3, R3, R214, RZ, 0x1 ;  /* 0x000000d603037211 */ /* 0x000fe200078f08ff */
[----:B------:R-:W-:Y:S01]  /*0c00*/  ULOP3.LUT UR61, UR4, 0x1, URZ, 0xfc, !UPT ;  /* 0x00000001043d7892 */ /* 0x000fe2000f8efc3f */
[----:B------:R-:W-:Y:S01]  /*0c10*/  SHF.R.S32.HI R197, RZ, 0x3, R0 ;  /* 0x00000003ffc57819 */ /* 0x000fe20000011400 */
[----:B------:R-:W-:Y:S01]  /*0c20*/  IMAD.IADD R19, R219, 0x1, -R2 ;  /* 0x00000001db137824 */ /* 0x000fe200078e0a02 */
[----:B------:R-:W-:-:S02]  /*0c30*/  SHF.R.S32.HI R9, RZ, 0x1f, R198 ;  /* 0x0000001fff097819 */ /* 0x000fc400000114c6 */
[----:B------:R-:W-:Y:S01]  /*0c40*/  LOP3.LUT R3, R3, 0x3fffffe, RZ, 0xc0, !PT ;  /* 0x03fffffe03037812 */ /* 0x000fe200078ec0ff */
[----:B------:R-:W-:Y:S01]  /*0c50*/  IMAD.SHL.U32 R2, R19, 0x8, RZ ;  /* 0x0000000813027824 */ /* 0x000fe200078e00ff */
[CC--:B------:R-:W-:Y:S02]  /*0c60*/  LEA.HI R8, R9.reuse, R198.reuse, RZ, 0x2 ;  /* 0x000000c609087211 */ /* 0x0c0fe400078f10ff */
[----:B------:R-:W-:Y:S01]  /*0c70*/  LEA.HI R9, R9, R198, RZ, 0x5 ;  /* 0x000000c609097211 */ /* 0x000fe200078f28ff */
[----:B------:R-:W-:Y:S01]  /*0c80*/  IMAD.IADD R3, R214, 0x1, -R3 ;  /* 0x00000001d6037824 */ /* 0x000fe200078e0a03 */
[--C-:B------:R-:W-:Y:S01]  /*0c90*/  SHF.R.S32.HI R6, RZ, 0x2, R8.reuse ;  /* 0x00000002ff067819 */ /* 0x100fe20000011408 */
[----:B------:R-:W-:Y:S01]  /*0ca0*/  VIADD R18, R2, 0x40 ;  /* 0x0000004002127836 */ /* 0x000fe20000000000 */
[----:B------:R-:W-:Y:S02]  /*0cb0*/  SHF.R.S32.HI R11, RZ, 0x1f, R8 ;  /* 0x0000001fff0b7819 */ /* 0x000fe40000011408 */
[----:B------:R-:W-:-:S02]  /*0cc0*/  LOP3.LUT R5, R8, 0x7ffffffc, RZ, 0xc0, !PT ;  /* 0x7ffffffc08057812 */ /* 0x000fc400078ec0ff */
[----:B------:R-:W-:Y:S02]  /*0cd0*/  LEA.HI R11, R11, R6, RZ, 0x3 ;  /* 0x000000060b0b7211 */ /* 0x000fe400078f18ff */
[----:B------:R-:W-:Y:S01]  /*0ce0*/  SHF.R.S32.HI R9, RZ, 0x5, R9 ;  /* 0x00000005ff097819 */ /* 0x000fe20000011409 */
[----:B------:R-:W-:Y:S01]  /*0cf0*/  IMAD.IADD R5, R198, 0x1, -R5 ;  /* 0x00000001c6057824 */ /* 0x000fe200078e0a05 */
[----:B------:R-:W-:Y:S02]  /*0d00*/  LOP3.LUT R11, R11, 0xfffffff8, RZ, 0xc0, !PT ;  /* 0xfffffff80b0b7812 */ /* 0x000fe400078ec0ff */
[----:B------:R-:W-:Y:S02]  /*0d10*/  SHF.R.S32.HI R218, RZ, 0x1f, R2 ;  /* 0x0000001fffda7819 */ /* 0x000fe40000011402 */
[----:B------:R-:W-:Y:S01]  /*0d20*/  SHF.L.U32 R16, R5, 0x1, RZ ;  /* 0x0000000105107819 */ /* 0x000fe200000006ff */
[----:B------:R-:W-:Y:S01]  /*0d30*/  IMAD.IADD R6, R6, 0x1, -R11 ;  /* 0x0000000106067824 */ /* 0x000fe200078e0a0b */
[----:B------:R-:W-:-:S02]  /*0d40*/  SHF.R.S32.HI R217, RZ, 0x1f, R18 ;  /* 0x0000001fffd97819 */ /* 0x000fc40000011412 */
[C---:B------:R-:W-:Y:S01]  /*0d50*/  IADD3 R187, R16.reuse, 0x50, RZ ;  /* 0x0000005010bb7810 */ /* 0x040fe20007ffe0ff */
[----:B------:R-:W-:Y:S02]  /*0d60*/  IMAD R6, R9, 0x10, R6 ;  /* 0x0000001009067824 */ /* 0x000fe400078e0206 */
[C---:B------:R-:W-:Y:S01]  /*0d70*/  VIADD R196, R16.reuse, 0x8 ;  /* 0x0000000810c47836 */ /* 0x040fe20000000000 */
[----:B------:R-:W-:Y:S01]  /*0d80*/  SHF.R.S32.HI R204, RZ, 0x1f, R187 ;  /* 0x0000001fffcc7819 */ /* 0x000fe200000114bb */
[C---:B------:R-:W-:Y:S02]  /*0d90*/  VIADD R195, R16.reuse, 0x10 ;  /* 0x0000001010c37836 */ /* 0x040fe40000000000 */
        /* <DEDUP_REMOVED lines=24> */
[----:B------:R-:W-:Y:S01]  /*0f20*/  IMAD R215, R3, 0x40, R6 ;  /* 0x0000004003d77824 */ /* 0x000fe200078e0206 */
[----:B------:R-:W-:-:S02]  /*0f30*/  SHF.R.S32.HI R200, RZ, 0x1f, R23 ;  /* 0x0000001fffc87819 */ /* 0x000fc40000011417 */
[----:B------:R-:W-:Y:S01]  /*0f40*/  SHF.R.S32.HI R199, RZ, 0x1f, R22 ;  /* 0x0000001fffc77819 */ /* 0x000fe20000011416 */
[----:B------:R-:W-:-:S07]  /*0f50*/  IMAD R17, R4, 0x8, R215 ;  /* 0x0000000804117824 */ /* 0x000fce00078e02d7 */
.L_x_2669:
[----:B0-2-4-:R-:W0:Y:S01]  /*0f60*/  LDC.64 R4, c[0x0][0xc88] ;  /* 0x00032200ff047b82 */ /* 0x015e220000000a00 */
[----:B------:R-:W-:Y:S01]  /*0f70*/  ULDC.64 UR8, c[0x0][0xa28] ;  /* 0x00028a0000087ab9 */ /* 0x000fe20000000a00 */
[----:B------:R-:W-:Y:S01]  /*0f80*/  ULDC.64 UR10, c[0x0][0xa18] ;  /* 0x00028600000a7ab9 */ /* 0x000fe20000000a00 */
[----:B------:R-:W-:Y:S01]  /*0f90*/  ULDC UR4, c[0x0][0x424] ;  /* 0x0001090000047ab9 */ /* 0x000fe20000000800 */
[----:B------:R-:W-:Y:S01]  /*0fa0*/  ULDC UR7, c[0x0][0x2f0] ;  /* 0x0000bc0000077ab9 */ /* 0x000fe20000000800 */
[----:B0-----:R-:W-:-:S06]  /*0fb0*/  IMAD.WIDE R4, R35, 0x4, R4 ;  /* 0x0000000423047825 */ /* 0x001fcc00078e0204 */
[----:B------:R-:W2:Y:S01]  /*0fc0*/  LDG.E R4, desc[UR36][R4.64] ;  /* 0x0000002404047981 */ /* 0x000ea2000c1e1900 */
[----:B------:R-:W-:Y:S02]  /*0fd0*/  UISETP.NE.U32.AND UP0, UPT, UR8, URZ, UPT ;  /* 0x0000003f0800728c */ /* 0x000fe4000bf05070 */
[----:B------:R-:W-:Y:S02]  /*0fe0*/  UISETP.NE.U32.AND UP1, UPT, UR10, URZ, UPT ;  /* 0x0000003f0a00728c */ /* 0x000fe4000bf25070 */
[----:B------:R-:W-:Y:S02]  /*0ff0*/  UISETP.NE.AND.EX UP0, UPT, UR9, URZ, UPT, UP0 ;  /* 0x0000003f0900728c */ /* 0x000fe4000bf05300 */
[----:B------:R-:W-:-:S04]  /*1000*/  UISETP.NE.AND.EX UP1, UPT, UR11, URZ, UPT, UP1 ;  /* 0x0000003f0b00728c */ /* 0x000fc8000bf25310 */
[----:B------:R-:W-:Y:S02]  /*1010*/  PLOP3.LUT P0, PT, PT, PT, UP0, 0x80, 0x0 ;  /* 0x000000000000781c */ /* 0x000fe40003f0f008 */
[----:B------:R-:W-:Y:S02]  /*1020*/  PLOP3.LUT P2, PT, PT, PT, UP1, 0x80, 0x0 ;  /* 0x000000000000781c */ /* 0x000fe40003f4f018 */
[----:B--2---:R-:W-:-:S13]  /*1030*/  R2UR UR53, R4 ;  /* 0x00000000043572ca */ /* 0x004fda00000e0000 */
[----:B------:R-:W-:Y:S02]  /*1040*/  USHF.R.S32.HI UR58, URZ, 0x1f, UR53 ;  /* 0x0000001f3f3a7899 */ /* 0x000fe40008011435 */
[----:B------:R-:W-:-:S04]  /*1050*/  @UP0 ULEA UR8, UP2, UR53, UR8, 0x2 ;  /* 0x0000000835080291 */ /* 0x000fc8000f84103f */
[----:B------:R-:W-:Y:S02]  /*1060*/  @UP0 ULEA.HI.X UR9, UR53, UR9, UR58, 0x2, UP2 ;  /* 0x0000000935090291 */ /* 0x000fe400090f143a */
[----:B------:R-:W-:Y:S01]  /*1070*/  @UP1 ULEA UR10, UP0, UR53, UR10, 0x2 ;  /* 0x0000000a350a1291 */ /* 0x000fe2000f80103f */
[----:B------:R-:W-:-:S03]  /*1080*/  IMAD.U32 R4, RZ, RZ, UR8 ;  /* 0x00000008ff047e24 */ /* 0x000fc6000f8e00ff */
[----:B------:R-:W-:Y:S01]  /*1090*/  @UP1 ULEA.HI.X UR11, UR53, UR11, UR58, 0x2, UP0 ;  /* 0x0000000b350b1291 */ /* 0x000fe200080f143a */
[----:B------:R-:W-:Y:S01]  /*10a0*/  IMAD.U32 R5, RZ, RZ, UR9 ;  /* 0x00000009ff057e24 */ /* 0x000fe2000f8e00ff */
[----:B------:R-:W-:Y:S01]  /*10b0*/  ULDC.64 UR8, c[0x0][0x418] ;  /* 0x0001060000087ab9 */ /* 0x000fe20000000a00 */
[----:B------:R-:W-:-:S03]  /*10c0*/  IMAD.U32 R6, RZ, RZ, UR10 ;  /* 0x0000000aff067e24 */ /* 0x000fc6000f8e00ff */
[----:B---3--:R-:W-:Y:S01]  /*10d0*/  MOV R7, UR11 ;  /* 0x0000000b00077c02 */ /* 0x008fe20008000f00 */
[----:B------:R-:W2:Y:S01]  /*10e0*/  @P0 LDG.E R4, desc[UR36][R4.64] ;  /* 0x0000002404040981 */ /* 0x000ea2000c1e1900 */
[----:B------:R-:W-:Y:S01]  /*10f0*/  UISETP.NE.U32.AND UP0, UPT, UR8, URZ, UPT ;  /* 0x0000003f0800728c */ /* 0x000fe2000bf05070 */
[----:B------:R-:W-:Y:S02]  /*1100*/  ULDC.64 UR10, c[0x0][0xa20] ;  /* 0x00028800000a7ab9 */ /* 0x000fe40000000a00 */
[----:B------:R-:W3:Y:S01]  /*1110*/  @P2 LDG.E R6, desc[UR36][R6.64] ;  /* 0x0000002406062981 */ /* 0x000ee2000c1e1900 */
[----:B------:R-:W-:Y:S01]  /*1120*/  UISETP.NE.AND.EX UP0, UPT, UR9, URZ, UPT, UP0 ;  /* 0x0000003f0900728c */ /* 0x000fe2000bf05300 */
[----:B------:R-:W-:Y:S01]  /*1130*/  ISETP.NE.U32.AND P1, PT, RZ, UR10, PT ;  /* 0x0000000aff007c0c */ /* 0x000fe2000bf25070 */
[----:B------:R-:W-:Y:S01]  /*1140*/  UMOV UR48, URZ ;  /* 0x0000003f00307c82 */ /* 0x000fe20008000000 */
[----:B------:R-:W-:Y:S02]  /*1150*/  ULOP3.LUT UR56, UR5, 0xffff, URZ, 0xc0, !UPT ;  /* 0x0000ffff05387892 */ /* 0x000fe4000f8ec03f */
[----:B------:R-:W-:Y:S01]  /*1160*/  USEL UR4, UR4, 0x1, UP0 ;  /* 0x0000000104047887 */ /* 0x000fe20008000000 */
[----:B------:R-:W-:-:S03]  /*1170*/  ISETP.NE.AND.EX P1, PT, RZ, UR11, PT, P1 ;  /* 0x0000000bff007c0c */ /* 0x000fc6000bf25310 */
[----:B------:R-:W-:Y:S01]  /*1180*/  UIMAD UR4, UR4, UR7, URZ ;  /* 0x00000007040472a4 */ /* 0x000fe2000f8e023f */
        /* <DEDUP_REMOVED lines=17> */
.L_x_2606:
[----:B------:R-:W-:Y:S05]  /*12a0*/  @!P1 BRA `(.L_x_2607) ;  /* 0x00000000001c9947 */ /* 0x000fea0003800000 */
[----:B------:R-:W-:-:S04]  /*12b0*/  ULEA UR4, UP0, UR53, UR10, 0x2 ;  /* 0x0000000a35047291 */ /* 0x000fc8000f80103f */
[----:B------:R-:W-:Y:S02]  /*12c0*/  ULEA.HI.X UR7, UR53, UR11, UR58, 0x2, UP0 ;  /* 0x0000000b35077291 */ /* 0x000fe400080f143a */
[----:B------:R-:W-:-:S04]  /*12d0*/  IMAD.U32 R4, RZ, RZ, UR4 ;  /* 0x00000004ff047e24 */ /* 0x000fc8000f8e00ff */
[----:B------:R-:W-:-:S05]  /*12e0*/  IMAD.U32 R5, RZ, RZ, UR7 ;  /* 0x00000007ff057e24 */ /* 0x000fca000f8e00ff */
[----:B------:R-:W2:Y:S02]  /*12f0*/  LDG.E R4, desc[UR36][R4.64] ;  /* 0x0000002404047981 */ /* 0x000ea4000c1e1900 */
[----:B--2---:R-:W-:Y:S01]  /*1300*/  R2UR UR4, R4 ;  /* 0x00000000040472ca */ /* 0x004fe200000e0000 */
[----:B------:R-:W-:-:S14]  /*1310*/  BRA `(.L_x_2608) ;  /* 0x0000000000347947 */ /* 0x000fdc0003800000 */
.L_x_2607:
        /* <DEDUP_REMOVED lines=13> */
.L_x_2608:
[----:B------:R-:W-:Y:S01]  /*13f0*/  ULDC UR7, c[0x0][0x448] ;  /* 0x0001120000077ab9 */ /* 0x000fe20000000800 */
[----:B------:R-:W-:Y:S02]  /*1400*/  USHF.L.U32 UR43, UR6, 0x7, URZ ;  /* 0x00000007062b7899 */ /* 0x000fe4000800063f */
[----:B------:R-:W-:Y:S02]  /*1410*/  UISETP.NE.AND UP0, UPT, UR7, 0x1, UPT ;  /* 0x000000010700788c */ /* 0x000fe4000bf05270 */
[----:B------:R-:W-:Y:S02]  /*1420*/  UIADD3 UR8, UR43, 0x7f, URZ ;  /* 0x0000007f2b087890 */ /* 0x000fe4000fffe03f */
[----:B------:R-:W-:Y:S02]  /*1430*/  UIADD3 UR48, -UR48, UR4, URZ ;  /* 0x0000000430307290 */ /* 0x000fe4000fffe13f */
[----:B------:R-:W-:Y:S02]  /*1440*/  UP2UR UR52, UPR, URZ, 0x1 ;  /* 0x000000013f347883 */ /* 0x000fe40008000000 */
[----:B------:R-:W-:-:S03]  /*1450*/  UIADD3 UR9, UR48, 0x80, -UR50 ;  /* 0x0000008030097890 */ /* 0x000fc6000fffe832 */
[----:B------:R-:W-:Y:S01]  /*1460*/  @UP0 ULDC UR6, c[0x0][0x44c] ;  /* 0x0001130000060ab9 */ /* 0x000fe20000000800 */
[----:B------:R-:W-:Y:S01]  /*1470*/  @UP0 ULDC UR4, c[0x0][0x450] ;  /* 0x0001140000040ab9 */ /* 0x000fe20000000800 */
[----:B------:R-:W-:-:S04]  /*1480*/  UIMAD.WIDE.U32 UR6, UR8, UR6, URZ ;  /* 0x00000006080672a5 */ /* 0x000fc8000f8e003f */
[----:B------:R-:W-:Y:S02]  /*1490*/  @UP0 USHF.R.U32.HI UR8, URZ, UR4, UR7 ;  /* 0x000000043f080299 */ /* 0x000fe40008011607 */
[----:B------:R-:W-:Y:S02]  /*14a0*/  UIADD3 UR4, UR48, 0x7f, URZ ;  /* 0x0000007f30047890 */ /* 0x000fe4000fffe03f */
[----:B------:R-:W-:Y:S02]  /*14b0*/  UIADD3 UR8, UR9, UR8, URZ ;  /* 0x0000000809087290 */ /* 0x000fe4000fffe03f */
[----:B------:R-:W-:Y:S02]  /*14c0*/  USHF.R.S32.HI UR6, URZ, 0x1f, UR4 ;  /* 0x0000001f3f067899 */ /* 0x000fe40008011404 */
[----:B------:R-:W-:Y:S02]  /*14d0*/  USHF.R.S32.HI UR7, URZ, 0x1f, UR8 ;  /* 0x0000001f3f077899 */ /* 0x000fe40008011408 */
[----:B------:R-:W-:-:S02]  /*14e0*/  ULEA.HI UR6, UR6, UR4, URZ, 0x7 ;  /* 0x0000000406067291 */ /* 0x000fc4000f8f383f */
[----:B------:R-:W-:Y:S02]  /*14f0*/  ULEA.HI UR7, UR7, UR8, URZ, 0x7 ;  /* 0x0000000807077291 */ /* 0x000fe4000f8f383f */
[----:B------:R-:W-:Y:S02]  /*1500*/  USHF.R.S32.HI UR6, URZ, 0x7, UR6 ;  /* 0x000000073f067899 */ /* 0x000fe40008011406 */
[----:B------:R-:W-:Y:S02]  /*1510*/  USHF.R.S32.HI UR7, URZ, 0x7, UR7 ;  /* 0x000000073f077899 */ /* 0x000fe40008011407 */
[----:B------:R-:W-:Y:S02]  /*1520*/  ULOP3.LUT UR4, UR5, 0xff000000, URZ, 0xc0, !UPT ;  /* 0xff00000005047892 */ /* 0x000fe4000f8ec03f */
[----:B------:R-:W-:Y:S02]  /*1530*/  UISETP.LT.AND UP0, UPT, UR6, UR7, UPT ;  /* 0x000000070600728c */ /* 0x000fe4000bf01270 */
[----:B------:R-:W-:-:S02]  /*1540*/  ULOP3.LUT UR5, UR5, 0xff0000, URZ, 0xc0, !UPT ;  /* 0x00ff000005057892 */ /* 0x000fc4000f8ec03f */
[----:B------:R-:W-:Y:S02]  /*1550*/  USEL UR9, UR6, UR7, UP0 ;  /* 0x0000000706097287 */ /* 0x000fe40008000000 */
[----:B------:R-:W-:Y:S02]  /*1560*/  USHF.R.U32.HI UR4, URZ, 0x8, UR4 ;  /* 0x000000083f047899 */ /* 0x000fe40008011604 */
[----:B------:R-:W-:Y:S02]  /*1570*/  UISETP.GE.AND UP0, UPT, UR9, 0x1, UPT ;  /* 0x000000010900788c */ /* 0x000fe4000bf06270 */
        /* <DEDUP_REMOVED lines=8> */
[----:B------:R-:W-:-:S03]  /*1600*/  USEL UR10, UR54, UR4, UP0 ;  /* 0x00000004360a7287 */ /* 0x000fc60008000000 */
[----:B------:R-:W-:Y:S01]  /*1610*/  UMOV UR4, URZ ;  /* 0x0000003f00047c82 */ /* 0x000fe20008000000 */
[----:B------:R-:W-:Y:S02]  /*1620*/  UIADD3 UR6, UR10, -0x1, UR9 ;  /* 0xffffffff0a067890 */ /* 0x000fe4000fffe009 */
[----:B------:R-:W-:-:S04]  /*1630*/  IMAD.U32 R4, RZ, RZ, UR10 ;  /* 0x0000000aff047e24 */ /* 0x000fc8000f8e00ff */
[----:B------:R-:W-:Y:S01]  /*1640*/  IMAD.U32 R5, RZ, RZ, UR6 ;  /* 0x00000006ff057e24 */ /* 0x000fe2000f8e00ff */
[-C--:B------:R-:W-:Y:S01]  /*1650*/  IABS R0, R4.reuse ;  /* 0x0000000400007213 */ /* 0x080fe20000000000 */
[----:B------:R-:W-:Y:S01]  /*1660*/  ULOP3.LUT UR6, UR6, UR10, URZ, 0x3c, !UPT ;  /* 0x0000000a06067292 */ /* 0x000fe2000f8e3c3f */
[----:B------:R-:W-:Y:S02]  /*1670*/  IABS R6, R4 ;  /* 0x0000000400067213 */ /* 0x000fe40000000000 */
[----:B------:R-:W-:Y:S02]  /*1680*/  R2UR UR11, R0 ;  /* 0x00000000000b72ca */ /* 0x000fe400000e0000 */
[----:B------:R-:W-:-:S04]  /*1690*/  IABS R5, R5 ;  /* 0x0000000500057213 */ /* 0x000fc80000000000 */
[----:B------:R-:W-:-:S04]  /*16a0*/  MOV R4, R5 ;  /* 0x0000000500047202 */ /* 0x000fc80000000f00 */
[----:B------:R-:W-:-:S03]  /*16b0*/  R2UR UR8, R4 ;  /* 0x00000000040872ca */ /* 0x000fc600000e0000 */
        /* <DEDUP_REMOVED lines=22> */
.L_x_2609:
[----:B------:R-:W-:Y:S01]  /*1820*/  UIMAD UR51, UR57, UR4, URZ ;  /* 0x00000004393372a4 */ /* 0x000fe2000f8e023f */
[----:B------:R-:W-:Y:S01]  /*1830*/  IMAD.U32 R0, RZ, RZ, UR9 ;  /* 0x00000009ff007e24 */ /* 0x000fe2000f8e00ff */
[----:B------:R-:W-:Y:S01]  /*1840*/  PLOP3.LUT P0, PT, PT, PT, PT, 0x80, 0x0 ;  /* 0x000000000000781c */ /* 0x000fe20003f0f070 */
[----:B------:R-:W-:Y:S01]  /*1850*/  IMAD.U32 R3, RZ, RZ, UR4 ;  /* 0x00000004ff037e24 */ /* 0x000fe2000f8e00ff */
[----:B------:R-:W-:Y:S02]  /*1860*/  CS2R R150, SRZ ;  /* 0x0000000000967805 */ /* 0x000fe4000001ff00 */
[----:B------:R-:W-:Y:S02]  /*1870*/  CS2R R148, SRZ ;  /* 0x0000000000947805 */ /* 0x000fe4000001ff00 */
[----:B------:R-:W-:Y:S02]  /*1880*/  CS2R R146, SRZ ;  /* 0x0000000000927805 */ /* 0x000fe4000001ff00 */
[----:B------:R-:W-:-:S02]  /*1890*/  CS2R R144, SRZ ;  /* 0x0000000000907805 */ /* 0x000fc4000001ff00 */
[----:B------:R-:W-:Y:S01]  /*18a0*/  VIADDMNMX R3, R3, UR51, R0, PT ;  /* 0x0000003303037c46 */ /* 0x000fe2000b800100 */
[----:B------:R-:W-:Y:S01]  /*18b0*/  IMAD.MOV.U32 R0, RZ, RZ, RZ ;  /* 0x000000ffff007224 */ /* 0x000fe200078e00ff */
[----:B------:R-:W-:Y:S02]  /*18c0*/  CS2R R142, SRZ ;  /* 0x00000000008e7805 */ /* 0x000fe4000001ff00 */
[----:B------:R-:W-:Y:S02]  /*18d0*/  CS2R R140, SRZ ;  /* 0x00000000008c7805 */ /* 0x000fe4000001ff00 */
[----:B------:R-:W-:Y:S01]  /*18e0*/  R2UR UR41, R3 ;  /* 0x00000000032972ca */ /* 0x000fe200000e0000 */
[----:B------:R-:W-:Y:S01]  /*18f0*/  IMAD.MOV.U32 R3, RZ, RZ, RZ ;  /* 0x000000ffff037224 */ /* 0x000fe200078e00ff */
        /* <DEDUP_REMOVED lines=11> */
[----:B------:R-:W-:Y:S01]  /*19b0*/  UISETP.GT.AND UP0, UPT, UR41, UR51, UPT ;  /* 0x000000332900728c */ /* 0x000fe2000bf04270 */
[----:B------:R-:W-:Y:S02]  /*19c0*/  CS2R R116, SRZ ;  /* 0x0000000000747805 */ /* 0x000fe4000001ff00 */
[----:B------:R-:W-:Y:S02]  /*19d0*/  CS2R R114, SRZ ;  /* 0x0000000000727805 */ /* 0x000fe4000001ff00 */
[----:B------:R-:W-:-:S02]  /*19e0*/  CS2R R112, SRZ ;  /* 0x0000000000707805 */ /* 0x000fc4000001ff00 */
[----:B------:R-:W-:Y:S02]  /*19f0*/  CS2R R110, SRZ ;  /* 0x00000000006e7805 */ /* 0x000fe4000001ff00 */
[----:B------:R-:W-:Y:S02]  /*1a00*/  CS2R R108, SRZ ;  /* 0x00000000006c7805 */ /* 0x000fe4000001ff00 */
[----:B------:R-:W-:Y:S02]  /*1a10*/  PLOP3.LUT P1, PT, PT, PT, UP0, 0x80, 0x0 ;  /* 0x000000000000781c */ /* 0x000fe40003f2f008 */
        /* <DEDUP_REMOVED lines=42> */
.L_x_2611:
[----:B------:R-:W-:Y:S01]  /*1cc0*/  ULEA.HI UR4, UR60, UR60, URZ, 0x1 ;  /* 0x0000003c3c047291 */ /* 0x000fe2000f8f083f */
[----:B------:R-:W-:-:S03]  /*1cd0*/  IMAD.U32 R3, RZ, RZ, UR61 ;  /* 0x0000003dff037e24 */ /* 0x000fc6000f8e00ff */
[----:B------:R-:W-:Y:S02]  /*1ce0*/  ULOP3.LUT UR4, UR4, 0xfffffffe, URZ, 0xc0, !UPT ;  /* 0xfffffffe04047892 */ /* 0x000fe4000f8ec03f */
[----:B------:R-:W-:Y:S02]  /*1cf0*/  ISETP.NE.AND P0, PT, R3, 0x3, PT ;  /* 0x000000030300780c */ /* 0x000fe40003f05270 */
[----:B------:R-:W-:-:S06]  /*1d00*/  UIADD3 UR4, UR60, -UR4, URZ ;  /* 0x800000043c047290 */ /* 0x000fcc000fffe03f */
[----:B------:R-:W-:-:S05]  /*1d10*/  IMAD.U32 R0, RZ, RZ, UR4 ;  /* 0x00000004ff007e24 */ /* 0x000fca000f8e00ff */
[----:B------:R-:W-:-:S04]  /*1d20*/  SHF.L.U32 R0, R0, 0x1f, RZ ;  /* 0x0000001f00007819 */ /* 0x000fc800000006ff */
[----:B------:R-:W0:Y:S02]  /*1d30*/  SYNCS.PHASECHK.TRANS64.TRYWAIT P1, [UR40+0x28800], R0 ;  /* 0x02880000ff0075a7 */ /* 0x000e240008020168 */
[----:B0-----:R-:W-:Y:S05]  /*1d40*/  @!P1 BRA `(.L_x_2612) ;  /* 0x0000012000e09947 */ /* 0x001fea0003800000 */
.L_x_2758:
[----:B------:R-:W-:Y:S05]  /*1d50*/  @!P0 BRA `(.L_x_2613) ;  /* 0x0000000000048947 */ /* 0x000fea0003800000 */
[----:B------:R-:W-:Y:S01]  /*1d60*/  BPT.TRAP 0x1 ;  /* 0x000000040000795c */ /* 0x000fe20000300000 */
.L_x_2613:
[----:B0-----:R-:W-:Y:S02]  /*1d70*/  IMAD.U32 R0, RZ, RZ, UR38 ;  /* 0x00000026ff007e24 */ /* 0x001fe4000f8e00ff */
[----:B------:R-:W-:-:S03]  /*1d80*/  IMAD.U32 R3, RZ, RZ, UR39 ;  /* 0x00000027ff037e24 */ /* 0x000fc6000f8e00ff */
[----:B------:R-:W-:Y:S02]  /*1d90*/  LEA R0, R0, UR40, 0x3 ;  /* 0x0000002800007c11 */ /* 0x000fe4000f8e18ff */
[----:B------:R-:W-:-:S04]  /*1da0*/  SHF.L.U32 R3, R3, 0x1f, RZ ;  /* 0x0000001f03037819 */ /* 0x000fc800000006ff */
[----:B------:R0:W1:Y:S01]  /*1db0*/  SYNCS.PHASECHK.TRANS64.TRYWAIT P1, [R0+URZ+0x28830], R3 ;  /* 0x02883003000075a7 */ /* 0x000062000802017f */
[----:B------:R-:W-:Y:S05]  /*1dc0*/  @!P0 BRA `(.L_x_2614) ;  /* 0x0000000000048947 */ /* 0x000fea0003800000 */
[----:B------:R-:W-:Y:S01]  /*1dd0*/  BPT.TRAP 0x1 ;  /* 0x000000040000795c */ /* 0x000fe20000300000 */
.L_x_2614:
[----:B-1----:R-:W-:Y:S05]  /*1de0*/  @P1 BRA `(.L_x_2615) ;  /* 0x0000000000081947 */ /* 0x002fea0003800000 */
[----:B------:R-:W1:Y:S02]  /*1df0*/  SYNCS.PHASECHK.TRANS64.TRYWAIT P1, [R0+URZ+0x28830], R3 ;  /* 0x02883003000075a7 */ /* 0x000e64000802017f */
[----:B-1----:R-:W-:Y:S05]  /*1e00*/  @!P1 BRA `(.L_x_2616) ;  /* 0x0000012000c89947 */ /* 0x002fea0003800000 */
.L_x_2615:
[----:B------:R-:W-:Y:S05]  /*1e10*/  WARPSYNC.ALL ;  /* 0x0000000000007948 */ /* 0x000fea0003800000 */
[----:B------:R-:W-:Y:S01]  /*1e20*/  UIADD3 UR4, UR40, 0x18400, URZ ;  /* 0x0001840028047890 */ /* 0x000fe2000fffe03f */
[----:B------:R-:W-:Y:S01]  /*1e30*/  WARPGROUP.ARRIVE ;  /* 0x00000000000079c5 */ /* 0x000fe20000000000 */
[----:B------:R-:W-:Y:S02]  /*1e40*/  ULOP3.LUT UR44, UR42, 0x10000, URZ, 0xfc, !UPT ;  /* 0x000100002a2c7892 */ /* 0x000fe4000f8efc3f */
[----:B------:R-:W-:Y:S01]  /*1e50*/  USHF.R.U32.HI UR4, URZ, 0x4, UR4 ;  /* 0x000000043f047899 */ /* 0x000fe20008011604 */
[----:B------:R-:W-:Y:S01]  /*1e60*/  UMOV UR45, 0x40000040 ;  /* 0x40000040002d7882 */ /* 0x000fe20000000000 */
[----:B------:R-:W-:-:S02]  /*1e70*/  UMOV UR47, 0x40000040 ;  /* 0x40000040002f7882 */ /* 0x000fc40000000000 */
[----:B------:R-:W-:Y:S02]  /*1e80*/  ULOP3.LUT UR4, UR4, 0x3fff, URZ, 0xc0, !UPT ;  /* 0x00003fff04047892 */ /* 0x000fe4000f8ec03f */
[----:B------:R-:W-:Y:S02]  /*1e90*/  UIADD3 UR8, UR44, 0x2, URZ ;  /* 0x000000022c087890 */ /* 0x000fe4000fffe03f */
[----:B------:R-:W-:Y:S01]  /*1ea0*/  ULOP3.LUT UR4, UR4, 0x10000, URZ, 0xfc, !UPT ;  /* 0x0001000004047892 */ /* 0x000fe2000f8efc3f */
[----:B------:R-:W-:Y:S01]  /*1eb0*/  UMOV UR9, 0x40000040 ;  /* 0x4000004000097882 */ /* 0x000fe20000000000 */
[----:B------:R-:W-:Y:S02]  /*1ec0*/  UMOV UR11, 0x40000040 ;  /* 0x40000040000b7882 */ /* 0x000fe40000000000 */
        /* <DEDUP_REMOVED lines=51> */
.L_x_2617:
[----:B------:R-:W-:Y:S01]  /*2200*/  UISETP.NE.AND UP0, UPT, UR52, URZ, UPT ;  /* 0x0000003f3400728c */ /* 0x000fe2000bf05270 */
[----:B------:R-:W-:Y:S01]  /*2210*/  R2UR UR14, R0 ;  /* 0x00000000000e72ca */ /* 0x000fe200000e0000 */
[----:B------:R-:W-:Y:S01]  /*2220*/  ULDC UR6, c[0x0][0x9d8] ;  /* 0x0002760000067ab9 */ /* 0x000fe20000000800 */
[----:B------:R-:W-:Y:S01]  /*2230*/  ULDC UR10, c[0x0][0x988] ;  /* 0x00026200000a7ab9 */ /* 0x000fe20000000800 */
[----:B------:R-:W-:Y:S01]  /*2240*/  FMUL.FTZ R6, R50, UR6 ;  /* 0x0000000632067c20 */ /* 0x000fe20008410000 */
[----:B------:R-:W-:Y:S01]  /*2250*/  VIADD R50, R17, UR43 ;  /* 0x0000002b11327c36 */ /* 0x000fe20008000000 */
[----:B------:R-:W-:Y:S01]  /*2260*/  PLOP3.LUT P1, PT, PT, PT, UP0, 0x80, 0x0 ;  /* 0x000000000000781c */ /* 0x000fe20003f2f008 */
[----:B------:R-:W-:Y:S01]  /*2270*/  FMUL.FTZ R5, R29, UR6 ;  /* 0x000000061d057c20 */ /* 0x000fe20008410000 */
[----:B------:R-:W-:Y:S01]  /*2280*/  PLOP3.LUT P2, PT, PT, PT, UP0, 0x80, 0x0 ;  /* 0x000000000000781c */ /* 0x000fe20003f4f008 */
[----:B------:R2:W-:Y:S01]  /*2290*/  MUFU.TANH R29, R6 ;  /* 0x00000006001d7308 */ /* 0x0005e20000002400 */
[----:B------:R-:W-:Y:S01]  /*22a0*/  FMUL.FTZ R26, R26, UR6 ;  /* 0x000000061a1a7c20 */ /* 0x000fe20008410000 */
[----:B------:R-:W-:Y:S01]  /*22b0*/  @UP0 ULDC UR5, c[0x0][0x44c] ;  /* 0x0001130000050ab9 */ /* 0x000fe20000000800 */
[----:B------:R-:W-:Y:S01]  /*22c0*/  FMUL.FTZ R27, R27, UR6 ;  /* 0x000000061b1b7c20 */ /* 0x000fe20008410000 */
[----:B------:R-:W-:Y:S01]  /*22d0*/  FMUL.FTZ R30, R30, UR6 ;  /* 0x000000061e1e7c20 */ /* 0x000fe20008410000 */
[----:B------:R-:W-:Y:S01]  /*22e0*/  FMUL.FTZ R4, R25, UR6 ;  /* 0x0000000619047c20 */ /* 0x000fe20008410000 */
[----:B------:R-:W-:Y:S01]  /*22f0*/  FMUL.FTZ R10, R37, UR6 ;  /* 0x00000006250a7c20 */ /* 0x000fe20008410000 */
[----:B------:R-:W-:Y:S01]  /*2300*/  FMUL.FTZ R25, R52, UR6 ;  /* 0x0000000634197c20 */ /* 0x000fe20008410000 */
[----:B------:R3:W4:Y:S01]  /*2310*/  MUFU.TANH R99, R26 ;  /* 0x0000001a00637308 */ /* 0x0007220000002400 */
[----:B------:R-:W-:-:S02]  /*2320*/  IMAD.U32 R37, RZ, RZ, UR50 ;  /* 0x00000032ff257e24 */ /* 0x000fc4000f8e00ff */
[----:B------:R-:W-:Y:S01]  /*2330*/  FMUL.FTZ R31, R31, UR6 ;  /* 0x000000061f1f7c20 */ /* 0x000fe20008410000 */
[----:B--2---:R-:W-:Y:S01]  /*2340*/  @P1 IMAD.HI.U32 R6, R50, UR5, RZ ;  /* 0x0000000532061c27 */ /* 0x004fe2000f8e00ff */
[----:B------:R-:W-:-:S03]  /*2350*/  @UP0 ULDC UR5, c[0x0][0x450] ;  /* 0x0001140000050ab9 */ /* 0x000fc60000000800 */
[----:B------:R-:W-:Y:S01]  /*2360*/  FMUL.FTZ R34, R34, UR6 ;  /* 0x0000000622227c20 */ /* 0x000fe20008410000 */
[----:B------:R-:W-:Y:S01]  /*2370*/  FMUL.FTZ R14, R45, UR6 ;  /* 0x000000062d0e7c20 */ /* 0x000fe20008410000 */
[----:B------:R-:W-:Y:S01]  /*2380*/  FMUL.FTZ R35, R35, UR6 ;  /* 0x0000000623237c20 */ /* 0x000fe20008410000 */
[----:B------:R-:W-:Y:S01]  /*2390*/  @P2 SHF.R.U32.HI R50, RZ, UR5, R6 ;  /* 0x00000005ff322c19 */ /* 0x000fe20008011606 */
[----:B------:R-:W-:Y:S01]  /*23a0*/  UMOV UR5, 0xffffff80 ;  /* 0xffffff8000057882 */ /* 0x000fe20000000000 */
[----:B------:R-:W2:Y:S01]  /*23b0*/  MUFU.TANH R97, R27 ;  /* 0x0000001b00617308 */ /* 0x000ea20000002400 */
[----:B------:R-:W-:Y:S01]  /*23c0*/  UIMAD UR5, UR41, UR5, 0x80 ;  /* 0x00000080290574a4 */ /* 0x000fe2000f8e0205 */
[----:B------:R-:W-:Y:S01]  /*23d0*/  FMUL.FTZ R38, R38, UR6 ;  /* 0x0000000626267c20 */ /* 0x000fe20008410000 */
[----:B------:R-:W5:Y:S01]  /*23e0*/  SHFL.IDX PT, R6, R50, 0x1, 0x1c1f ;  /* 0x003c1f0032067f89 */ /* 0x000f6200000e0000 */
[----:B------:R-:W-:Y:S01]  /*23f0*/  FMUL.FTZ R39, R39, UR6 ;  /* 0x0000000627277c20 */ /* 0x000fe20008410000 */
[----:B------:R-:W-:Y:S01]  /*2400*/  FMUL.FTZ R7, R28, UR6 ;  /* 0x000000061c077c20 */ /* 0x000fe20008410000 */
[----:B------:R-:W-:Y:S01]  /*2410*/  FMUL.FTZ R42, R42, UR6 ;  /* 0x000000062a2a7c20 */ /* 0x000fe20008410000 */
[----:B------:R-:W-:Y:S01]  /*2420*/  MOV R95, UR5 ;  /* 0x00000005005f7c02 */ /* 0x000fe20008000f00 */
[----:B------:R-:W2:Y:S01]  /*2430*/  MUFU.TANH R30, R30 ;  /* 0x0000001e001e7308 */ /* 0x000ea20000002400 */
[----:B------:R-:W-:Y:S01]  /*2440*/  FMUL.FTZ R43, R43, UR6 ;  /* 0x000000062b2b7c20 */ /* 0x000fe20008410000 */
[----:B------:R-:W-:Y:S01]  /*2450*/  FMUL.FTZ R46, R46, UR6 ;  /* 0x000000062e2e7c20 */ /* 0x000fe20008410000 */
[C-C-:B------:R-:W-:Y:S01]  /*2460*/  IADD3 R52, -R16.reuse, 0x1, R95.reuse ;  /* 0x0000000110347810 */ /* 0x140fe20007ffe15f */
[----:B------:R-:W-:Y:S01]  /*2470*/  FMUL.FTZ R59, R59, UR6 ;  /* 0x000000063b3b7c20 */ /* 0x000fe20008410000 */
[----:B------:R-:W-:Y:S01]  /*2480*/  IADD3 R95, -R16, UR48, R95 ;  /* 0x00000030105f7c10 */ /* 0x000fe2000fffe15f */
[----:B------:R-:W-:Y:S01]  /*2490*/  FMUL.FTZ R47, R47, UR6 ;  /* 0x000000062f2f7c20 */ /* 0x000fe20008410000 */
[----:B------:R-:W-:Y:S01]  /*24a0*/  IADD3 R52, -R37, UR48, R52 ;  /* 0x0000003025347c10 */ /* 0x000fe2000fffe134 */
[----:B------:R-:W2:Y:S01]  /*24b0*/  MUFU.TANH R31, R31 ;  /* 0x0000001f001f7308 */ /* 0x000ea20000002400 */
[----:B------:R-:W-:Y:S01]  /*24c0*/  FMUL.FTZ R11, R36, UR6 ;  /* 0x00000006240b7c20 */ /* 0x000fe20008410000 */
[----:B------:R-:W-:Y:S01]  /*24d0*/  FMUL.FTZ R55, R55, UR6 ;  /* 0x0000000637377c20 */ /* 0x000fe20008410000 */
[----:B---3--:R-:W-:Y:S01]  /*24e0*/  FMUL.FTZ R26, R57, UR6 ;  /* 0x00000006391a7c20 */ /* 0x008fe20008410000 */
[----:B------:R-:W-:Y:S01]  /*24f0*/  FMUL.FTZ R8, R33, UR6 ;  /* 0x0000000621087c20 */ /* 0x000fe20008410000 */
[----:B------:R-:W-:Y:S01]  /*2500*/  FMUL.FTZ R51, R51, UR6 ;  /* 0x0000000633337c20 */ /* 0x000fe20008410000 */
[----:B------:R-:W-:Y:S01]  /*2510*/  FMUL.FTZ R54, R54, UR6 ;  /* 0x0000000636367c20 */ /* 0x000fe20008410000 */
[----:B01----:R-:W-:Y:S01]  /*2520*/  FMUL.FTZ R3, R24, UR6 ;  /* 0x0000000618037c20 */ /* 0x003fe20008410000 */
[----:B------:R-:W0:Y:S01]  /*2530*/  MUFU.TANH R34, R34 ;  /* 0x0000002200227308 */ /* 0x000e220000002400 */
[----:B------:R-:W-:Y:S01]  /*2540*/  FMUL.FTZ R9, R32, UR6 ;  /* 0x0000000620097c20 */ /* 0x000fe20008410000 */
[----:B------:R-:W-:Y:S01]  /*2550*/  FMUL.FTZ R24, R53, UR6 ;  /* 0x0000000635187c20 */ /* 0x000fe20008410000 */
[--C-:B-----5:R-:W-:Y:S01]  /*2560*/  VIADDMNMX R45, R6, R52, R95.reuse, PT ;  /* 0x00000034062d7246 */ /* 0x120fe2000380015f */
[----:B------:R-:W-:Y:S01]  /*2570*/  FMUL.FTZ R6, R63, UR6 ;  /* 0x000000063f067c20 */ /* 0x000fe20008410000 */
[----:B------:R-:W-:Y:S01]  /*2580*/  FMUL.FTZ R58, R58, UR6 ;  /* 0x000000063a3a7c20 */ /* 0x000fe20008410000 */
[----:B------:R-:W-:Y:S01]  /*2590*/  FMUL.FTZ R20, R49, UR6 ;  /* 0x0000000631147c20 */ /* 0x000fe20008410000 */
[C---:B------:R-:W-:Y:S01]  /*25a0*/  ISETP.GT.AND P1, PT, R45.reuse, RZ, PT ;  /* 0x000000ff2d00720c */ /* 0x040fe20003f24270 */
[----:B------:R-:W1:Y:S01]  /*25b0*/  MUFU.TANH R35, R35 ;  /* 0x0000002300237308 */ /* 0x000e620000002400 */
[C---:B------:R-:W-:Y:S01]  /*25c0*/  ISETP.GT.AND P2, PT, R45.reuse, 0x1, PT ;  /* 0x000000012d00780c */ /* 0x040fe20003f44270 */
[----:B------:R-:W-:Y:S01]  /*25d0*/  FMUL.FTZ R62, R62, UR6 ;  /* 0x000000063e3e7c20 */ /* 0x000fe20008410000 */
[----:B------:R-:W-:Y:S01]  /*25e0*/  ISETP.GT.AND P3, PT, R45, 0x8, PT ;  /* 0x000000082d00780c */ /* 0x000fe20003f64270 */
[----:B------:R-:W-:Y:S01]  /*25f0*/  FMUL.FTZ R66, R66, UR6 ;  /* 0x0000000642427c20 */ /* 0x000fe20008410000 */
[----:B----4-:R-:W-:Y:S01]  /*2600*/  FSEL R99, R99, -INF , P1 ;  /* 0xff80000063637808 */ /* 0x010fe20000800000 */
[----:B------:R-:W-:Y:S01]  /*2610*/  FMUL.FTZ R67, R67, UR6 ;  /* 0x0000000643437c20 */ /* 0x000fe20008410000 */
[----:B--2---:R-:W-:Y:S01]  /*2620*/  FSEL R97, R97, -INF , P2 ;  /* 0xff80000061617808 */ /* 0x004fe20001000000 */
[----:B------:R-:W-:Y:S01]  /*2630*/  MUFU.TANH R38, R38 ;  /* 0x0000002600267308 */ /* 0x000fe20000002400 */
[----:B------:R-:W-:Y:S01]  /*2640*/  ISETP.GT.AND P1, PT, R45, 0x9, PT ;  /* 0x000000092d00780c */ /* 0x000fe20003f24270 */
[----:B------:R-:W-:Y:S01]  /*2650*/  FMUL.FTZ R70, R70, UR6 ;  /* 0x0000000646467c20 */ /* 0x000fe20008410000 */
[----:B------:R-:W-:Y:S01]  /*2660*/  FSEL R93, R30, -INF , P3 ;  /* 0xff8000001e5d7808 */ /* 0x000fe20001800000 */
        /* <DEDUP_REMOVED lines=11> */
[----:B0-----:R-:W-:Y:S01]  /*2720*/  FSEL R89, R34, -INF , P2 ;  /* 0xff80000022597808 */ /* 0x001fe20001000000 */
[----:B------:R-:W-:Y:S01]  /*2730*/  MUFU.TANH R42, R42 ;  /* 0x0000002a002a7308 */ /* 0x000fe20000002400 */
[----:B------:R-:W-:Y:S01]  /*2740*/  FMNMX.FTZ R28, R91, R28, !PT ;  /* 0x0000001c5b1c7209 */ /* 0x000fe20007810000 */
[----:B------:R-:W-:Y:S01]  /*2750*/  FMUL.FTZ R79, R79, UR6 ;  /* 0x000000064f4f7c20 */ /* 0x000fe20008410000 */
[----:B------:R-:W-:Y:S01]  /*2760*/  ISETP.GT.AND P2, PT, R45, 0x18, PT ;  /* 0x000000182d00780c */ /* 0x000fe20003f44270 */
[----:B------:R-:W-:Y:S01]  /*2770*/  FMUL.FTZ R82, R82, UR6 ;  /* 0x0000000652527c20 */ /* 0x000fe20008410000 */
[----:B-1----:R-:W-:Y:S01]  /*2780*/  FSEL R63, R35, -INF , P1 ;  /* 0xff800000233f7808 */ /* 0x002fe20000800000 */
[----:B------:R-:W-:Y:S01]  /*2790*/  FMUL.FTZ R12, R41, UR6 ;  /* 0x00000006290c7c20 */ /* 0x000fe20008410000 */
[----:B------:R-:W-:Y:S01]  /*27a0*/  FMNMX.FTZ R28, R89, R28, !PT ;  /* 0x0000001c591c7209 */ /* 0x000fe20007810000 */
[----:B------:R-:W0:Y:S01]  /*27b0*/  MUFU.TANH R43, R43 ;  /* 0x0000002b002b7308 */ /* 0x000e220000002400 */
[----:B------:R-:W-:Y:S01]  /*27c0*/  ISETP.GT.AND P1, PT, R45, 0x19, PT ;  /* 0x000000192d00780c */ /* 0x000fe20003f24270 */
[----:B------:R-:W-:Y:S01]  /*27d0*/  FMUL.FTZ R83, R83, UR6 ;  /* 0x0000000653537c20 */ /* 0x000fe20008410000 */
[----:B------:R-:W-:Y:S01]  /*27e0*/  FMNMX.FTZ R28, R63, R28, !PT ;  /* 0x0000001c3f1c7209 */ /* 0x000fe20007810000 */
[----:B------:R-:W-:Y:S01]  /*27f0*/  FMUL.FTZ R86, R86, UR6 ;  /* 0x0000000656567c20 */ /* 0x000fe20008410000 */
[----:B--2---:R-:W-:Y:S01]  /*2800*/  FSEL R57, R39, -INF , P1 ;  /* 0xff80000027397808 */ /* 0x004fe20000800000 */
[----:B------:R-:W-:Y:S01]  /*2810*/  FMUL.FTZ R15, R44, UR6 ;  /* 0x000000062c0f7c20 */ /* 0x000fe20008410000 */
[----:B------:R-:W-:Y:S01]  /*2820*/  ISETP.GT.AND P1, PT, R45, 0x21, PT ;  /* 0x000000212d00780c */ /* 0x000fe20003f24270 */
[----:B------:R-:W-:Y:S01]  /*2830*/  MUFU.TANH R46, R46 ;  /* 0x0000002e002e7308 */ /* 0x000fe20000002400 */
[----:B------:R-:W-:Y:S01]  /*2840*/  FMUL.FTZ R87, R87, UR6 ;  /* 0x0000000657577c20 */ /* 0x000fe20008410000 */
[----:B------:R-:W-:Y:S01]  /*2850*/  FMUL.FTZ R21, R48, UR6 ;  /* 0x0000000630157c20 */ /* 0x000fe20008410000 */
[----:B------:R-:W-:Y:S01]  /*2860*/  FMUL.FTZ R61, R61, UR6 ;  /* 0x000000063d3d7c20 */ /* 0x000fe20008410000 */
[----:B------:R-:W1:Y:S01]  /*2870*/  SHFL.IDX PT, R50, R50, RZ, 0x1c1f ;  /* 0x001c1fff32327589 */ /* 0x000e6200000e0000 */
[----:B------:R-:W-:Y:S01]  /*2880*/  FMUL.FTZ R27, R56, UR6 ;  /* 0x00000006381b7c20 */ /* 0x000fe20008410000 */
[----:B------:R-:W-:Y:S01]  /*2890*/  FMUL.FTZ R60, R60, UR6 ;  /* 0x000000063c3c7c20 */ /* 0x000fe20008410000 */
[----:B------:R-:W-:Y:S01]  /*28a0*/  FMUL.FTZ R64, R64, UR6 ;  /* 0x0000000640407c20 */ /* 0x000fe20008410000 */
[----:B------:R2:W-:Y:S01]  /*28b0*/  MUFU.TANH R36, R59 ;  /* 0x0000003b00247308 */ /* 0x0005e20000002400 */
        /* <DEDUP_REMOVED lines=8> */
[----:B--2---:R-:W-:Y:S01]  /*2940*/  FSEL R59, R38, -INF , P2 ;  /* 0xff800000263b7808 */ /* 0x004fe20001000000 */
[----:B------:R-:W-:Y:S01]  /*2950*/  FMUL.FTZ R76, R76, UR6 ;  /* 0x000000064c4c7c20 */ /* 0x000fe20008410000 */
[----:B------:R-:W-:Y:S01]  /*2960*/  ISETP.GT.AND P2, PT, R45, 0x20, PT ;  /* 0x000000202d00780c */ /* 0x000fe20003f44270 */
[----:B------:R-:W-:Y:S01]  /*2970*/  FMUL.FTZ R77, R77, UR6 ;  /* 0x000000064d4d7c20 */ /* 0x000fe20008410000 */
[----:B------:R-:W-:Y:S01]  /*2980*/  FMNMX.FTZ R28, R59, R28, !PT ;  /* 0x0000001c3b1c7209 */ /* 0x000fe20007810000 */
[----:B------:R-:W-:Y:S01]  /*2990*/  FMUL.FTZ R80, R80, UR6 ;  /* 0x0000000650507c20 */ /* 0x000fe20008410000 */
[----:B------:R-:W-:Y:S01]  /*29a0*/  FMUL.FTZ R81, R81, UR6 ;  /* 0x0000000651517c20 */ /* 0x000fe20008410000 */
[----:B------:R2:W-:Y:S01]  /*29b0*/  MUFU.TANH R33, R55 ;  /* 0x0000003700217308 */ /* 0x0005e20000002400 */
[----:B------:R-:W-:Y:S01]  /*29c0*/  FMNMX.FTZ R28, R57, R28, !PT ;  /* 0x0000001c391c7209 */ /* 0x000fe20007810000 */
[----:B------:R-:W-:Y:S01]  /*29d0*/  FMUL.FTZ R84, R84, UR6 ;  /* 0x0000000654547c20 */ /* 0x000fe20008410000 */
[----:B------:R-:W-:Y:S01]  /*29e0*/  FMUL.FTZ R85, R85, UR6 ;  /* 0x0000000655557c20 */ /* 0x000fe20008410000 */
[----:B-1----:R-:W-:Y:S01]  /*29f0*/  VIADDMNMX R95, R50, R52, R95, PT ;  /* 0x00000034325f7246 */ /* 0x002fe2000380015f */
[----:B------:R-:W-:Y:S01]  /*2a00*/  @UP0 ULDC UR6, c[0x0][0x44c] ;  /* 0x0001130000060ab9 */ /* 0x000fe20000000800 */
[----:B------:R-:W-:Y:S01]  /*2a10*/  @UP0 ULDC UR15, c[0x0][0x450] ;  /* 0x00011400000f0ab9 */ /* 0x000fe20000000800 */
[----:B------:R-:W-:Y:S01]  /*2a20*/  UIMAD.WIDE.U32 UR6, UR43, UR6, URZ ;  /* 0x000000062b0672a5 */ /* 0x000fe2000f8e003f */
[----:B------:R1:W3:Y:S01]  /*2a30*/  MUFU.TANH R32, R51 ;  /* 0x0000003300207308 */ /* 0x0002e20000002400 */
[----:B--2---:R-:W-:Y:S01]  /*2a40*/  FSEL R55, R42, -INF , P2 ;  /* 0xff8000002a377808 */ /* 0x004fe20001000000 */
[----:B------:R-:W-:Y:S01]  /*2a50*/  UMOV UR11, UR43 ;  /* 0x0000002b000b7c82 */ /* 0x000fe20008000000 */
[----:B------:R-:W-:Y:S01]  /*2a60*/  ISETP.GT.AND P2, PT, R45, 0x28, PT ;  /* 0x000000282d00780c */ /* 0x000fe20003f44270 */
[----:B------:R-:W-:Y:S01]  /*2a70*/  @UP0 USHF.R.U32.HI UR11, URZ, UR15, UR7 ;  /* 0x0000000f3f0b0299 */ /* 0x000fe20008011607 */
[----:B------:R-:W-:Y:S01]  /*2a80*/  FMNMX.FTZ R28, R55, R28, !PT ;  /* 0x0000001c371c7209 */ /* 0x000fe20007810000 */
[----:B------:R-:W-:Y:S01]  /*2a90*/  UIADD3 UR5, UR41, -0x2, URZ ;  /* 0xfffffffe29057890 */ /* 0x000fe2000fffe03f */
[----:B0-----:R-:W-:Y:S01]  /*2aa0*/  FSEL R49, R47, -INF , P1 ;  /* 0xff8000002f317808 */ /* 0x001fe20000800000 */
[----:B------:R-:W0:Y:S01]  /*2ab0*/  MUFU.TANH R54, R54 ;  /* 0x0000003600367308 */ /* 0x000e220000002400 */
[----:B-1----:R-:W-:Y:S01]  /*2ac0*/  FSEL R51, R46, -INF , P2 ;  /* 0xff8000002e337808 */ /* 0x002fe20001000000 */
[----:B------:R-:W-:Y:S01]  /*2ad0*/  UIADD3 UR7, UR11, UR48, -UR50 ;  /* 0x000000300b077290 */ /* 0x000fe2000fffe832 */
[----:B------:R-:W-:Y:S01]  /*2ae0*/  FMNMX.FTZ R28, R53, R28, !PT ;  /* 0x0000001c351c7209 */ /* 0x000fe20007810000 */
[----:B------:R-:W-:Y:S01]  /*2af0*/  UIADD3 UR6, UR14, 0x28840, URZ ;  /* 0x000288400e067890 */ /* 0x000fe2000fffe03f */
[----:B------:R-:W-:Y:S01]  /*2b00*/  ISETP.GT.AND P2, PT, R45, 0x30, PT ;  /* 0x000000302d00780c */ /* 0x000fe20003f44270 */
[----:B------:R-:W-:Y:S01]  /*2b10*/  USHF.R.S32.HI UR11, URZ, 0x1f, UR7 ;  /* 0x0000001f3f0b7899 */ /* 0x000fe20008011407 */
[----:B------:R-:W-:Y:S01]  /*2b20*/  FMNMX.FTZ R28, R51, R28, !PT ;  /* 0x0000001c331c7209 */ /* 0x000fe20007810000 */
[----:B------:R-:W1:Y:S01]  /*2b30*/  MUFU.TANH R58, R58 ;  /* 0x0000003a003a7308 */ /* 0x000e620000002400 */
[----:B------:R-:W-:Y:S01]  /*2b40*/  ISETP.GT.AND P1, PT, R45, 0x31, PT ;  /* 0x000000312d00780c */ /* 0x000fe20003f24270 */
[----:B------:R-:W-:Y:S01]  /*2b50*/  ULEA.HI UR11, UR11, UR7, URZ, 0x7 ;  /* 0x000000070b0b7291 */ /* 0x000fe2000f8f383f */
[----:B------:R-:W-:Y:S01]  /*2b60*/  FSEL R47, R29, -INF , P2 ;  /* 0xff8000001d2f7808 */ /* 0x000fe20001000000 */
[----:B------:R-:W-:Y:S01]  /*2b70*/  UPRMT UR6, UR55, 0x654, UR6 ;  /* 0x0000065437067896 */ /* 0x000fe20008000006 */
[----:B------:R-:W-:Y:S01]  /*2b80*/  FMNMX.FTZ R28, R49, R28, !PT ;  /* 0x0000001c311c7209 */ /* 0x000fe20007810000 */
[----:B------:R-:W-:Y:S01]  /*2b90*/  USHF.R.S32.HI UR11, URZ, 0x7, UR11 ;  /* 0x000000073f0b7899 */ /* 0x000fe2000801140b */
[----:B------:R-:W-:Y:S01]  /*2ba0*/  ISETP.GT.AND P2, PT, R45, 0x38, PT ;  /* 0x000000382d00780c */ /* 0x000fe20003f44270 */
[----:B------:R-:W2:Y:S01]  /*2bb0*/  MUFU.TANH R62, R62 ;  /* 0x0000003e003e7308 */ /* 0x000ea20000002400 */
[----:B---3--:R-:W-:Y:S01]  /*2bc0*/  FSEL R42, R32, -INF , P1 ;  /* 0xff800000202a7808 */ /* 0x008fe20000800000 */
[----:B------:R-:W-:Y:S01]  /*2bd0*/  UISETP.LT.AND UP0, UPT, UR51, UR11, UPT ;  /* 0x0000000b3300728c */ /* 0x000fe2000bf01270 */
[----:B------:R-:W-:-:S02]  /*2be0*/  FMNMX.FTZ R29, R47, R28, !PT ;  /* 0x0000001c2f1d7209 */ /* 0x000fc40007810000 */
[----:B------:R-:W-:Y:S02]  /*2bf0*/  CS2R R150, SRZ ;  /* 0x0000000000967805 */ /* 0x000fe4000001ff00 */
[C---:B------:R-:W-:Y:S01]  /*2c00*/  ISETP.GT.AND P1, PT, R45.reuse, 0x39, PT ;  /* 0x000000392d00780c */ /* 0x040fe20003f24270 */
[----:B------:R-:W-:Y:S01]  /*2c10*/  USEL UR42, UR51, UR11, !UP0 ;  /* 0x0000000b332a7287 */ /* 0x000fe2000c000000 */
[----:B0-----:R-:W-:Y:S01]  /*2c20*/  FSEL R34, R54, -INF , P2 ;  /* 0xff80000036227808 */ /* 0x001fe20001000000 */
[----:B------:R0:W3:Y:S01]  /*2c30*/  MUFU.TANH R37, R6 ;  /* 0x0000000600257308 */ /* 0x0000e20000002400 */
[----:B------:R-:W-:Y:S01]  /*2c40*/  FMNMX.FTZ R31, R42, R29, !PT ;  /* 0x0000001d2a1f7209 */ /* 0x000fe20007810000 */
[----:B------:R-:W-:Y:S01]  /*2c50*/  UISETP.GE.AND UP0, UPT, UR5, UR42, UPT ;  /* 0x0000002a0500728c */ /* 0x000fe2000bf06270 */
[----:B------:R-:W-:Y:S01]  /*2c60*/  ISETP.GT.AND P2, PT, R45, 0x40, PT ;  /* 0x000000402d00780c */ /* 0x000fe20003f44270 */
[----:B------:R-:W-:Y:S01]  /*2c70*/  SYNCS.ARRIVE.TRANS64.RED.A1T0 RZ, [UR6], RZ ;  /* 0x000000ffffff79a7 */ /* 0x000fe20008100406 */
[----:B------:R-:W-:-:S02]  /*2c80*/  FSEL R29, R33, -INF , P1 ;  /* 0xff800000211d7808 */ /* 0x000fc40000800000 */
[----:B------:R-:W-:Y:S02]  /*2c90*/  CS2R R148, SRZ ;  /* 0x0000000000947805 */ /* 0x000fe4000001ff00 */
[----:B------:R-:W-:Y:S01]  /*2ca0*/  ISETP.GT.AND P1, PT, R45, 0x41, PT ;  /* 0x000000412d00780c */ /* 0x000fe20003f24270 */
[----:B------:R-:W4:Y:S01]  /*2cb0*/  MUFU.TANH R66, R66 ;  /* 0x0000004200427308 */ /* 0x000f220000002400 */
[----:B0-----:R-:W-:Y:S02]  /*2cc0*/  FMNMX.FTZ R6, R34, R31, !PT ;  /* 0x0000001f22067209 */ /* 0x001fe40007810000 */
[----:B------:R-:W-:Y:S02]  /*2cd0*/  CS2R R146, SRZ ;  /* 0x0000000000927805 */ /* 0x000fe4000001ff00 */
[----:B-1----:R-:W-:Y:S02]  /*2ce0*/  FSEL R28, R58, -INF , P2 ;  /* 0xff8000003a1c7808 */ /* 0x002fe40001000000 */
[----:B------:R-:W-:-:S02]  /*2cf0*/  CS2R R144, SRZ ;  /* 0x0000000000907805 */ /* 0x000fc4000001ff00 */
[----:B------:R-:W-:Y:S02]  /*2d00*/  FMNMX.FTZ R31, R29, R6, !PT ;  /* 0x000000061d1f7209 */ /* 0x000fe40007810000 */
[----:B------:R-:W-:Y:S02]  /*2d10*/  CS2R R142, SRZ ;  /* 0x00000000008e7805 */ /* 0x000fe4000001ff00 */
[----:B------:R-:W-:Y:S01]  /*2d20*/  ISETP.GT.AND P2, PT, R45, 0x48, PT ;  /* 0x000000482d00780c */ /* 0x000fe20003f44270 */
[----:B------:R-:W0:Y:S01]  /*2d30*/  MUFU.TANH R67, R67 ;  /* 0x0000004300437308 */ /* 0x000e220000002400 */
[----:B------:R-:W-:Y:S02]  /*2d40*/  FSEL R30, R36, -INF , P1 ;  /* 0xff800000241e7808 */ /* 0x000fe40000800000 */
[----:B------:R-:W-:Y:S02]  /*2d50*/  CS2R R140, SRZ ;  /* 0x00000000008c7805 */ /* 0x000fe4000001ff00 */
[----:B------:R-:W-:-:S02]  /*2d60*/  FMNMX.FTZ R33, R28, R31, !PT ;  /* 0x0000001f1c217209 */ /* 0x000fc40007810000 */
[----:B------:R-:W-:Y:S02]  /*2d70*/  CS2R R138, SRZ ;  /* 0x00000000008a7805 */ /* 0x000fe4000001ff00 */
[----:B------:R-:W-:Y:S02]  /*2d80*/  ISETP.GT.AND P1, PT, R45, 0x49, PT ;  /* 0x000000492d00780c */ /* 0x000fe40003f24270 */
[----:B------:R-:W-:Y:S02]  /*2d90*/  CS2R R136, SRZ ;  /* 0x0000000000887805 */ /* 0x000fe4000001ff00 */
[----:B--2---:R-:W-:Y:S01]  /*2da0*/  FSEL R31, R62, -INF , P2 ;  /* 0xff8000003e1f7808 */ /* 0x004fe20001000000 */
[----:B------:R-:W1:Y:S01]  /*2db0*/  MUFU.TANH R70, R70 ;  /* 0x0000004600467308 */ /* 0x000e620000002400 */
[----:B------:R-:W-:Y:S02]  /*2dc0*/  FMNMX.FTZ R6, R30, R33, !PT ;  /* 0x000000211e067209 */ /* 0x000fe40007810000 */
[----:B------:R-:W-:-:S02]  /*2dd0*/  CS2R R134, SRZ ;  /* 0x0000000000867805 */ /* 0x000fc4000001ff00 */
[----:B------:R-:W-:Y:S02]  /*2de0*/  ISETP.GT.AND P2, PT, R45, 0x50, PT ;  /* 0x000000502d00780c */ /* 0x000fe40003f44270 */
[----:B------:R-:W-:Y:S02]  /*2df0*/  CS2R R132, SRZ ;  /* 0x0000000000847805 */ /* 0x000fe4000001ff00 */
[----:B---3--:R-:W-:Y:S02]  /*2e00*/  FSEL R32, R37, -INF , P1 ;  /* 0xff80000025207808 */ /* 0x008fe40000800000 */
[----:B------:R-:W-:Y:S02]  /*2e10*/  CS2R R130, SRZ ;  /* 0x0000000000827805 */ /* 0x000fe4000001ff00 */
[----:B------:R-:W-:Y:S01]  /*2e20*/  FMNMX.FTZ R35, R31, R6, !PT ;  /* 0x000000061f237209 */ /* 0x000fe20007810000 */
[----:B------:R-:W2:Y:S01]  /*2e30*/  MUFU.TANH R71, R71 ;  /* 0x0000004700477308 */ /* 0x000ea20000002400 */
[----:B------:R-:W-:-:S02]  /*2e40*/  ISETP.GT.AND P1, PT, R45, 0x51, PT ;  /* 0x000000512d00780c */ /* 0x000fc40003f24270 */
[----:B------:R-:W-:Y:S02]  /*2e50*/  CS2R R128, SRZ ;  /* 0x0000000000807805 */ /* 0x000fe4000001ff00 */
[----:B----4-:R-:W-:Y:S02]  /*2e60*/  FSEL R33, R66, -INF , P2 ;  /* 0xff80000042217808 */ /* 0x010fe40001000000 */
[----:B------:R-:W-:Y:S02]  /*2e70*/  CS2R R126, SRZ ;  /* 0x00000000007e7805 */ /* 0x000fe4000001ff00 */
[----:B------:R-:W-:Y:S02]  /*2e80*/  FMNMX.FTZ R6, R32, R35, !PT ;  /* 0x0000002320067209 */ /* 0x000fe40007810000 */
[----:B------:R-:W-:Y:S02]  /*2e90*/  CS2R R124, SRZ ;  /* 0x00000000007c7805 */ /* 0x000fe4000001ff00 */
[----:B------:R-:W-:Y:S01]  /*2ea0*/  ISETP.GT.AND P2, PT, R45, 0x58, PT ;  /* 0x000000582d00780c */ /* 0x000fe20003f44270 */
[----:B------:R-:W3:Y:S01]  /*2eb0*/  MUFU.TANH R38, R74 ;  /* 0x0000004a00267308 */ /* 0x000ee20000002400 */
[----:B0-----:R-:W-:-:S02]  /*2ec0*/  FSEL R35, R67, -INF , P1 ;  /* 0xff80000043237808 */ /* 0x001fc40000800000 */
[----:B------:R-:W-:Y:S02]  /*2ed0*/  CS2R R122, SRZ ;  /* 0x00000000007a7805 */ /* 0x000fe4000001ff00 */
[----:B------:R-:W-:Y:S02]  /*2ee0*/  FMNMX.FTZ R6, R33, R6, !PT ;  /* 0x0000000621067209 */ /* 0x000fe40007810000 */
[----:B------:R-:W-:Y:S02]  /*2ef0*/  CS2R R120, SRZ ;  /* 0x0000000000787805 */ /* 0x000fe4000001ff00 */
[----:B------:R-:W-:Y:S02]  /*2f00*/  ISETP.GT.AND P1, PT, R45, 0x59, PT ;  /* 0x000000592d00780c */ /* 0x000fe40003f24270 */
[----:B------:R-:W-:Y:S02]  /*2f10*/  CS2R R118, SRZ ;  /* 0x0000000000767805 */ /* 0x000fe4000001ff00 */
[----:B-1----:R-:W-:Y:S01]  /*2f20*/  FSEL R36, R70, -INF , P2 ;  /* 0xff80000046247808 */ /* 0x002fe20001000000 */
[----:B------:R-:W0:Y:S01]  /*2f30*/  MUFU.TANH R75, R75 ;  /* 0x0000004b004b7308 */ /* 0x000e220000002400 */
[----:B------:R-:W-:-:S02]  /*2f40*/  FMNMX.FTZ R39, R35, R6, !PT ;  /* 0x0000000623277209 */ /* 0x000fc40007810000 */
[----:B------:R-:W-:Y:S02]  /*2f50*/  CS2R R116, SRZ ;  /* 0x0000000000747805 */ /* 0x000fe4000001ff00 */
[----:B------:R-:W-:Y:S02]  /*2f60*/  ISETP.GT.AND P2, PT, R45, 0x60, PT ;  /* 0x000000602d00780c */ /* 0x000fe40003f44270 */
[----:B------:R-:W-:Y:S02]  /*2f70*/  CS2R R114, SRZ ;  /* 0x0000000000727805 */ /* 0x000fe4000001ff00 */
[----:B--2---:R-:W-:Y:S02]  /*2f80*/  FSEL R37, R71, -INF , P1 ;  /* 0xff80000047257808 */ /* 0x004fe40000800000 */
[----:B------:R-:W-:Y:S02]  /*2f90*/  CS2R R112, SRZ ;  /* 0x0000000000707805 */ /* 0x000fe4000001ff00 */
[----:B------:R-:W-:Y:S01]  /*2fa0*/  FMNMX.FTZ R6, R36, R39, !PT ;  /* 0x0000002724067209 */ /* 0x000fe20007810000 */
[----:B------:R-:W1:Y:S01]  /*2fb0*/  MUFU.TANH R40, R78 ;  /* 0x0000004e00287308 */ /* 0x000e620000002400 */
[----:B------:R-:W-:-:S02]  /*2fc0*/  ISETP.GT.AND P1, PT, R45, 0x61, PT ;  /* 0x000000612d00780c */ /* 0x000fc40003f24270 */
[----:B------:R-:W-:Y:S02]  /*2fd0*/  CS2R R110, SRZ ;  /* 0x00000000006e7805 */ /* 0x000fe4000001ff00 */
[----:B---3--:R-:W-:Y:S02]  /*2fe0*/  FSEL R38, R38, -INF , P2 ;  /* 0xff80000026267808 */ /* 0x008fe40001000000 */
[----:B------:R-:W-:Y:S02]  /*2ff0*/  CS2R R108, SRZ ;  /* 0x00000000006c7805 */ /* 0x000fe4000001ff00 */
[----:B------:R-:W-:Y:S02]  /*3000*/  FMNMX.FTZ R41, R37, R6, !PT ;  /* 0x0000000625297209 */ /* 0x000fe40007810000 */
[----:B------:R-:W-:Y:S02]  /*3010*/  CS2R R106, SRZ ;  /* 0x00000000006a7805 */ /* 0x000fe4000001ff00 */
[----:B------:R-:W-:Y:S01]  /*3020*/  ISETP.GT.AND P2, PT, R45, 0x68, PT ;  /* 0x000000682d00780c */ /* 0x000fe20003f44270 */
[----:B------:R-:W2:Y:S01]  /*3030*/  MUFU.TANH R43, R79 ;  /* 0x0000004f002b7308 */ /* 0x000ea20000002400 */
[----:B0-----:R-:W-:-:S02]  /*3040*/  FSEL R39, R75, -INF , P1 ;  /* 0xff8000004b277808 */ /* 0x001fc40000800000 */
[----:B------:R-:W-:Y:S02]  /*3050*/  CS2R R104, SRZ ;  /* 0x0000000000687805 */ /* 0x000fe4000001ff00 */
[----:B------:R-:W-:Y:S02]  /*3060*/  FMNMX.FTZ R6, R38, R41, !PT ;  /* 0x0000002926067209 */ /* 0x000fe40007810000 */
[----:B------:R-:W-:Y:S02]  /*3070*/  CS2R R102, SRZ ;  /* 0x0000000000667805 */ /* 0x000fe4000001ff00 */
[----:B------:R-:W-:Y:S02]  /*3080*/  ISETP.GT.AND P1, PT, R45, 0x69, PT ;  /* 0x000000692d00780c */ /* 0x000fe40003f24270 */
[----:B------:R-:W-:Y:S02]  /*3090*/  CS2R R100, SRZ ;  /* 0x0000000000647805 */ /* 0x000fe4000001ff00 */
[----:B------:R-:W-:Y:S01]  /*30a0*/  FMNMX.FTZ R41, R39, R6, !PT ;  /* 0x0000000627297209 */ /* 0x000fe20007810000 */
[----:B------:R-:W0:Y:S01]  /*30b0*/  MUFU.TANH R82, R82 ;  /* 0x0000005200527308 */ /* 0x000e220000002400 */
[----:B-1----:R-:W-:-:S02]  /*30c0*/  FSEL R40, R40, -INF , P2 ;  /* 0xff80000028287808 */ /* 0x002fc40001000000 */
[----:B------:R-:W-:Y:S02]  /*30d0*/  ISETP.GT.AND P2, PT, R45, 0x70, PT ;  /* 0x000000702d00780c */ /* 0x000fe40003f44270 */
[----:B------:R-:W-:Y:S02]  /*30e0*/  FMNMX.FTZ R6, R40, R41, !PT ;  /* 0x0000002928067209 */ /* 0x000fe40007810000 */
[----:B------:R-:W-:Y:S01]  /*30f0*/  ISETP.GT.AND P3, PT, R95, 0x8, PT ;  /* 0x000000085f00780c */ /* 0x000fe20003f64270 */
        /* <DEDUP_REMOVED lines=12> */
[----:B------:R-:W-:Y:S01]  /*31c0*/  MUFU.TANH R71, R61 ;  /* 0x0000003d00477308 */ /* 0x000fe20000002400 */
[----:B--2---:R-:W-:Y:S02]  /*31d0*/  FSEL R45, R86, -INF , P2 ;  /* 0xff800000562d7808 */ /* 0x004fe40001000000 */
[----:B------:R-:W-:Y:S02]  /*31e0*/  ISETP.GT.AND P2, PT, R95, 0x1, PT ;  /* 0x000000015f00780c */ /* 0x000fe40003f44270 */
[----:B------:R-:W-:-:S03]  /*31f0*/  FMNMX.FTZ R67, R45, R6, !PT ;  /* 0x000000062d437209 */ /* 0x000fc60007810000 */
[----:B------:R-:W-:Y:S01]  /*3200*/  MUFU.TANH R3, R3 ;  /* 0x0000000300037308 */ /* 0x000fe20000002400 */
[----:B0-----:R-:W-:-:S04]  /*3210*/  FSEL R46, R46, -INF , P1 ;  /* 0xff8000002e2e7808 */ /* 0x001fc80000800000 */
[----:B------:R-:W-:-:S03]  /*3220*/  FMNMX.FTZ R67, R46, R67, !PT ;  /* 0x000000432e437209 */ /* 0x000fc60007810000 */
[----:B------:R-:W-:Y:S02]  /*3230*/  MUFU.TANH R4, R4 ;  /* 0x0000000400047308 */ /* 0x000fe40000002400 */
[----:B------:R-:W0:Y:S06]  /*3240*/  SHFL.BFLY PT, R6, R67, 0x2, 0x1f ;  /* 0x0c401f0043067f89 */ /* 0x000e2c00000e0000 */
[----:B------:R-:W1:Y:S08]  /*3250*/  MUFU.TANH R7, R7 ;  /* 0x0000000700077308 */ /* 0x000e700000002400 */
[----:B------:R-:W-:Y:S08]  /*3260*/  MUFU.TANH R5, R5 ;  /* 0x0000000500057308 */ /* 0x000ff00000002400 */
[----:B------:R-:W2:Y:S01]  /*3270*/  MUFU.TANH R9, R9 ;  /* 0x0000000900097308 */ /* 0x000ea20000002400 */
[----:B-1----:R-:W-:-:S02]  /*3280*/  FSEL R50, R7, -INF , P3 ;  /* 0xff80000007327808 */ /* 0x002fc40001800000 */
[----:B0-----:R-:W-:-:S05]  /*3290*/  FMNMX.FTZ R48, R67, R6, !PT ;  /* 0x0000000643307209 */ /* 0x001fca0007810000 */
[----:B------:R-:W0:Y:S01]  /*32a0*/  SHFL.BFLY PT, R61, R48, 0x1, 0x1f ;  /* 0x0c201f00303d7f89 */ /* 0x000e2200000e0000 */
[----:B------:R-:W1:Y:S08]  /*32b0*/  MUFU.TANH R8, R8 ;  /* 0x0000000800087308 */ /* 0x000e700000002400 */
[----:B------:R-:W3:Y:S08]  /*32c0*/  MUFU.TANH R11, R11 ;  /* 0x0000000b000b7308 */ /* 0x000ef00000002400 */
[----:B------:R-:W4:Y:S01]  /*32d0*/  MUFU.TANH R10, R10 ;  /* 0x0000000a000a7308 */ /* 0x000f220000002400 */
[----:B0-----:R-:W-:-:S07]  /*32e0*/  FMNMX.FTZ R6, R48, R61, !PT ;  /* 0x0000003d30067209 */ /* 0x001fce0007810000 */
[----:B------:R-:W0:Y:S01]  /*32f0*/  MUFU.TANH R13, R13 ;  /* 0x0000000d000d7308 */ /* 0x000e220000002400 */
[----:B------:R-:W-:Y:S02]  /*3300*/  FSEL R61, R4, -INF , P2 ;  /* 0xff800000043d7808 */ /* 0x000fe40001000000 */
[C---:B------:R-:W-:Y:S01]  /*3310*/  FSETP.NEU.FTZ.AND P1, PT, R6.reuse, -INF , PT ;  /* 0xff8000000600780b */ /* 0x040fe20003f3d000 */
[----:B------:R-:W-:Y:S01]  /*3320*/  FMUL.FTZ R48, R6, UR10 ;  /* 0x0000000a06307c20 */ /* 0x000fe20008410000 */
[----:B------:R-:W-:-:S03]  /*3330*/  ISETP.GT.AND P2, PT, R95, 0x10, PT ;  /* 0x000000105f00780c */ /* 0x000fc60003f44270 */
[----:B------:R-:W5:Y:S01]  /*3340*/  MUFU.TANH R12, R12 ;  /* 0x0000000c000c7308 */ /* 0x000f620000002400 */
[----:B------:R-:W-:Y:S02]  /*3350*/  FSEL R48, R48, RZ, P1 ;  /* 0x000000ff30307208 */ /* 0x000fe40000800000 */
[----:B------:R-:W-:Y:S02]  /*3360*/  ISETP.GT.AND P1, PT, R95, RZ, PT ;  /* 0x000000ff5f00720c */ /* 0x000fe40003f24270 */
[----:B--2---:R-:W-:Y:S01]  /*3370*/  FSEL R56, R9, -INF , P2 ;  /* 0xff80000009387808 */ /* 0x004fe20001000000 */
[--C-:B------:R-:W-:Y:S01]  /*3380*/  FFMA.FTZ R179, R59, UR10, -R48.reuse ;  /* 0x0000000a3bb37c23 */ /* 0x100fe20008010830 */
[----:B------:R-:W-:Y:S01]  /*3390*/  FSEL R54, R3, -INF , P1 ;  /* 0xff80000003367808 */ /* 0x000fe20000800000 */
[----:B------:R-:W2:Y:S01]  /*33a0*/  MUFU.TANH R15, R15 ;  /* 0x0000000f000f7308 */ /* 0x000ea20000002400 */
[----:B------:R-:W-:Y:S01]  /*33b0*/  ISETP.GT.AND P1, PT, R95, 0x9, PT ;  /* 0x000000095f00780c */ /* 0x000fe20003f24270 */
[--C-:B------:R-:W-:Y:S01]  /*33c0*/  FFMA.FTZ R173, R55, UR10, -R48.reuse ;  /* 0x0000000a37ad7c23 */ /* 0x100fe20008010830 */
[----:B------:R-:W-:Y:S01]  /*33d0*/  FMNMX.FTZ R3, R54, R61, !PT ;  /* 0x0000003d36037209 */ /* 0x000fe20007810000 */
[--C-:B------:R-:W-:Y:S01]  /*33e0*/  FFMA.FTZ R175, R51, UR10, -R48.reuse ;  /* 0x0000000a33af7c23 */ /* 0x100fe20008010830 */
[----:B------:R-:W-:Y:S01]  /*33f0*/  FSEL R52, R5, -INF , P1 ;  /* 0xff80000005347808 */ /* 0x000fe20000800000 */
[--C-:B------:R-:W-:Y:S01]  /*3400*/  FFMA.FTZ R5, R63, UR10, -R48.reuse ;  /* 0x0000000a3f057c23 */ /* 0x100fe20008010830 */
[----:B------:R-:W-:Y:S01]  /*3410*/  FMNMX.FTZ R3, R50, R3, !PT ;  /* 0x0000000332037209 */ /* 0x000fe20007810000 */
[----:B------:R-:W2:Y:S01]  /*3420*/  MUFU.TANH R14, R14 ;  /* 0x0000000e000e7308 */ /* 0x000ea20000002400 */
[----:B------:R-:W-:Y:S01]  /*3430*/  ISETP.GT.AND P1, PT, R95, 0x11, PT ;  /* 0x000000115f00780c */ /* 0x000fe20003f24270 */
[--C-:B------:R-:W-:Y:S01]  /*3440*/  FFMA.FTZ R169, R47, UR10, -R48.reuse ;  /* 0x0000000a2fa97c23 */ /* 0x100fe20008010830 */
[----:B------:R-:W-:Y:S01]  /*3450*/  FMNMX.FTZ R3, R52, R3, !PT ;  /* 0x0000000334037209 */ /* 0x000fe20007810000 */
[--C-:B------:R-:W-:Y:S01]  /*3460*/  FFMA.FTZ R171, R34, UR10, -R48.reuse ;  /* 0x0000000a22ab7c23 */ /* 0x100fe20008010830 */
[----:B------:R-:W-:Y:S01]  /*3470*/  ISETP.GT.AND P2, PT, R95, 0x18, PT ;  /* 0x000000185f00780c */ /* 0x000fe20003f44270 */
[--C-:B------:R-:W-:Y:S01]  /*3480*/  FFMA.FTZ R167, R31, UR10, -R48.reuse ;  /* 0x0000000a1fa77c23 */ /* 0x100fe20008010830 */
[----:B-1----:R-:W-:Y:S01]  /*3490*/  FSEL R58, R8, -INF , P1 ;  /* 0xff800000083a7808 */ /* 0x002fe20000800000 */
[----:B------:R4:W-:Y:S01]  /*34a0*/  MUFU.TANH R70, R60 ;  /* 0x0000003c00467308 */ /* 0x0009e20000002400 */
[----:B------:R-:W-:Y:S01]  /*34b0*/  FMNMX.FTZ R3, R56, R3, !PT ;  /* 0x0000000338037209 */ /* 0x000fe20007810000 */
[--C-:B------:R-:W-:Y:S01]  /*34c0*/  FFMA.FTZ R155, R40, UR10, -R48.reuse ;  /* 0x0000000a289b7c23 */ /* 0x100fe20008010830 */
[----:B------:R-:W-:Y:S01]  /*34d0*/  ISETP.GT.AND P1, PT, R95, 0x19, PT ;  /* 0x000000195f00780c */ /* 0x000fe20003f24270 */
[--C-:B------:R-:W-:Y:S01]  /*34e0*/  FFMA.FTZ R40, R44, UR10, -R48.reuse ;  /* 0x0000000a2c287c23 */ /* 0x100fe20008010830 */
[----:B---3--:R-:W-:Y:S01]  /*34f0*/  FSEL R11, R11, -INF , P2 ;  /* 0xff8000000b0b7808 */ /* 0x008fe20001000000 */
[--C-:B------:R-:W-:Y:S01]  /*3500*/  FFMA.FTZ R181, R99, UR10, -R48.reuse ;  /* 0x0000000a63b57c23 */ /* 0x100fe20008010830 */
[----:B------:R-:W-:Y:S01]  /*3510*/  FMNMX.FTZ R62, R58, R3, !PT ;  /* 0x000000033a3e7209 */ /* 0x000fe20007810000 */
[----:B------:R-:W1:Y:S01]  /*3520*/  MUFU.TANH R21, R21 ;  /* 0x0000001500157308 */ /* 0x000e620000002400 */
[----:B------:R-:W-:Y:S01]  /*3530*/  ISETP.GT.AND P2, PT, R95, 0x20, PT ;  /* 0x000000205f00780c */ /* 0x000fe20003f44270 */
[--C-:B------:R-:W-:Y:S01]  /*3540*/  FFMA.FTZ R97, R97, UR10, -R48.reuse ;  /* 0x0000000a61617c23 */ /* 0x100fe20008010830 */
[----:B----4-:R-:W-:Y:S01]  /*3550*/  FSEL R60, R10, -INF , P1 ;  /* 0xff8000000a3c7808 */ /* 0x010fe20000800000 */
[--C-:B------:R-:W-:Y:S01]  /*3560*/  FFMA.FTZ R183, R93, UR10, -R48.reuse ;  /* 0x0000000a5db77c23 */ /* 0x100fe20008010830 */
[----:B------:R-:W-:Y:S01]  /*3570*/  FMNMX.FTZ R3, R11, R62, !PT ;  /* 0x0000003e0b037209 */ /* 0x000fe20007810000 */
[--C-:B------:R-:W-:Y:S01]  /*3580*/  FFMA.FTZ R8, R91, UR10, -R48.reuse ;  /* 0x0000000a5b087c23 */ /* 0x100fe20008010830 */
[----:B------:R-:W-:Y:S01]  /*3590*/  ISETP.GT.AND P1, PT, R95, 0x21, PT ;  /* 0x000000215f00780c */ /* 0x000fe20003f24270 */
[----:B------:R-:W3:Y:S01]  /*35a0*/  MUFU.TANH R20, R20 ;  /* 0x0000001400147308 */ /* 0x000ee20000002400 */
[----:B0-----:R-:W-:Y:S01]  /*35b0*/  FSEL R13, R13, -INF , P2 ;  /* 0xff8000000d0d7808 */ /* 0x001fe20001000000 */
[--C-:B------:R-:W-:Y:S01]  /*35c0*/  FFMA.FTZ R177, R89, UR10, -R48.reuse ;  /* 0x0000000a59b17c23 */ /* 0x100fe20008010830 */
[----:B------:R-:W-:Y:S01]  /*35d0*/  FMNMX.FTZ R10, R60, R3, !PT ;  /* 0x000000033c0a7209 */ /* 0x000fe20007810000 */
[--C-:B------:R-:W-:Y:S01]  /*35e0*/  FFMA.FTZ R165, R28, UR10, -R48.reuse ;  /* 0x0000000a1ca57c23 */ /* 0x100fe20008010830 */
[----:B------:R-:W-:Y:S01]  /*35f0*/  ISETP.GT.AND P2, PT, R95, 0x28, PT ;  /* 0x000000285f00780c */ /* 0x000fe20003f44270 */
[--C-:B------:R-:W-:Y:S01]  /*3600*/  FFMA.FTZ R28, R30, UR10, -R48.reuse ;  /* 0x0000000a1e1c7c23 */ /* 0x100fe20008010830 */
[----:B-----5:R-:W-:Y:S01]  /*3610*/  FSEL R62, R12, -INF , P1 ;  /* 0xff8000000c3e7808 */ /* 0x020fe20000800000 */
[----:B------:R-:W0:Y:S01]  /*3620*/  MUFU.TANH R25, R25 ;  /* 0x0000001900197308 */ /* 0x000e220000002400 */
[----:B------:R-:W-:Y:S01]  /*3630*/  FMNMX.FTZ R3, R13, R10, !PT ;  /* 0x0000000a0d037209 */ /* 0x000fe20007810000 */
[--C-:B------:R-:W-:Y:S01]  /*3640*/  FFMA.FTZ R30, R32, UR10, -R48.reuse ;  /* 0x0000000a201e7c23 */ /* 0x100fe20008010830 */
[----:B------:R-:W-:Y:S01]  /*3650*/  ISETP.GT.AND P1, PT, R95, 0x29, PT ;  /* 0x000000295f00780c */ /* 0x000fe20003f24270 */
[--C-:B------:R-:W-:Y:S01]  /*3660*/  FFMA.FTZ R161, R33, UR10, -R48.reuse ;  /* 0x0000000a21a17c23 */ /* 0x100fe20008010830 */
[----:B--2---:R-:W-:Y:S01]  /*3670*/  FSEL R15, R15, -INF , P2 ;  /* 0xff8000000f0f7808 */ /* 0x004fe20001000000 */
[--C-:B------:R-:W-:Y:S01]  /*3680*/  FFMA.FTZ R32, R35, UR10, -R48.reuse ;  /* 0x0000000a23207c23 */ /* 0x100fe20008010830 */
[----:B------:R-:W-:Y:S01]  /*3690*/  FMNMX.FTZ R12, R62, R3, !PT ;  /* 0x000000033e0c7209 */ /* 0x000fe20007810000 */
[----:B------:R-:W-:Y:S01]  /*36a0*/  MUFU.TANH R24, R24 ;  /* 0x0000001800187308 */ /* 0x000fe20000002400 */
[----:B------:R-:W-:Y:S01]  /*36b0*/  ISETP.GT.AND P2, PT, R95, 0x30, PT ;  /* 0x000000305f00780c */ /* 0x000fe20003f44270 */
[--C-:B------:R-:W-:Y:S01]  /*36c0*/  FFMA.FTZ R163, R36, UR10, -R48.reuse ;  /* 0x0000000a24a37c23 */ /* 0x100fe20008010830 */
[----:B------:R-:W-:Y:S01]  /*36d0*/  FSEL R63, R14, -INF , P1 ;  /* 0xff8000000e3f7808 */ /* 0x000fe20000800000 */
[--C-:B------:R-:W-:Y:S01]  /*36e0*/  FFMA.FTZ R153, R38, UR10, -R48.reuse ;  /* 0x0000000a26997c23 */ /* 0x100fe20008010830 */
[----:B------:R-:W-:Y:S01]  /*36f0*/  FMNMX.FTZ R12, R15, R12, !PT ;  /* 0x0000000c0f0c7209 */ /* 0x000fe20007810000 */
[--C-:B------:R-:W-:Y:S01]  /*3700*/  FFMA.FTZ R36, R39, UR10, -R48.reuse ;  /* 0x0000000a27247c23 */ /* 0x100fe20008010830 */
[----:B------:R-:W-:Y:S01]  /*3710*/  ISETP.GT.AND P1, PT, R95, 0x31, PT ;  /* 0x000000315f00780c */ /* 0x000fe20003f24270 */
[----:B------:R-:W2:Y:S01]  /*3720*/  MUFU.TANH R27, R27 ;  /* 0x0000001b001b7308 */ /* 0x000ea20000002400 */
[----:B-1----:R-:W-:Y:S01]  /*3730*/  FSEL R59, R21, -INF , P2 ;  /* 0xff800000153b7808 */ /* 0x002fe20001000000 */
[--C-:B------:R-:W-:Y:S01]  /*3740*/  FFMA.FTZ R38, R43, UR10, -R48.reuse ;  /* 0x0000000a2b267c23 */ /* 0x100fe20008010830 */
[----:B------:R-:W-:Y:S01]  /*3750*/  FMNMX.FTZ R12, R63, R12, !PT ;  /* 0x0000000c3f0c7209 */ /* 0x000fe20007810000 */
[--C-:B------:R-:W-:Y:S01]  /*3760*/  FFMA.FTZ R157, R41, UR10, -R48.reuse ;  /* 0x0000000a299d7c23 */ /* 0x100fe20008010830 */
[----:B------:R-:W-:Y:S01]  /*3770*/  ISETP.GT.AND P2, PT, R95, 0x38, PT ;  /* 0x000000385f00780c */ /* 0x000fe20003f44270 */
[--C-:B------:R-:W-:Y:S01]  /*3780*/  FFMA.FTZ R159, R45, UR10, -R48.reuse ;  /* 0x0000000a2d9f7c23 */ /* 0x100fe20008010830 */
[----:B------:R-:W-:Y:S01]  /*3790*/  FMNMX.FTZ R3, R59, R12, !PT ;  /* 0x0000000c3b037209 */ /* 0x000fe20007810000 */
[----:B------:R-:W1:Y:S01]  /*37a0*/  MUFU.TANH R26, R26 ;  /* 0x0000001a001a7308 */ /* 0x000e620000002400 */
[----:B------:R-:W-:Y:S01]  /*37b0*/  FFMA.FTZ R46, R46, UR10, -R48 ;  /* 0x0000000a2e2e7c23 */ /* 0x000fe20008010830 */
[----:B------:R-:W-:-:S02]  /*37c0*/  CS2R R98, SRZ ;  /* 0x0000000000627805 */ /* 0x000fc4000001ff00 */
[----:B------:R-:W-:Y:S02]  /*37d0*/  CS2R R92, SRZ ;  /* 0x00000000005c7805 */ /* 0x000fe4000001ff00 */
[----:B------:R-:W-:Y:S02]  /*37e0*/  CS2R R90, SRZ ;  /* 0x00000000005a7805 */ /* 0x000fe4000001ff00 */
[----:B------:R-:W-:Y:S01]  /*37f0*/  CS2R R88, SRZ ;  /* 0x0000000000587805 */ /* 0x000fe2000001ff00 */
[----:B------:R3:W4:Y:S08]  /*3800*/  MUFU.TANH R74, R64 ;  /* 0x00000040004a7308 */ /* 0x0007300000002400 */
[----:B------:R5:W-:Y:S01]  /*3810*/  MUFU.EX2 R10, R5 ;  /* 0x00000005000a7308 */ /* 0x000be20000000800 */
[----:B---3--:R-:W-:-:S02]  /*3820*/  FSEL R64, R20, -INF , P1 ;  /* 0xff80000014407808 */ /* 0x008fc40000800000 */
[----:B------:R-:W-:Y:S02]  /*3830*/  ISETP.GT.AND P1, PT, R95, 0x39, PT ;  /* 0x000000395f00780c */ /* 0x000fe40003f24270 */
[----:B------:R-:W-:-:S03]  /*3840*/  FMNMX.FTZ R14, R64, R3, !PT ;  /* 0x00000003400e7209 */ /* 0x000fc60007810000 */
[----:B------:R3:W4:Y:S01]  /*3850*/  MUFU.TANH R75, R65 ;  /* 0x00000041004b7308 */ /* 0x0007220000002400 */
[--C-:B-----5:R-:W-:Y:S01]  /*3860*/  FFMA.FTZ R5, R57, UR10, -R48.reuse ;  /* 0x0000000a39057c23 */ /* 0x120fe20008010830 */
[----:B0-----:R-:W-:Y:S02]  /*3870*/  FSEL R57, R25, -INF , P2 ;  /* 0xff80000019397808 */ /* 0x001fe40001000000 */
[----:B------:R-:W-:Y:S02]  /*3880*/  ISETP.GT.AND P2, PT, R95, 0x40, PT ;  /* 0x000000405f00780c */ /* 0x000fe40003f44270 */
[----:B------:R-:W-:Y:S02]  /*3890*/  FMNMX.FTZ R14, R57, R14, !PT ;  /* 0x0000000e390e7209 */ /* 0x000fe40007810000 */
[----:B--2---:R-:W-:Y:S01]  /*38a0*/  FSEL R55, R27, -INF , P2 ;  /* 0xff8000001b377808 */ /* 0x004fe20001000000 */
[----:B------:R0:W-:Y:S01]  /*38b0*/  MUFU.EX2 R12, R5 ;  /* 0x00000005000c7308 */ /* 0x0001e20000000800 */
[----:B---3--:R-:W-:Y:S01]  /*38c0*/  FSEL R65, R24, -INF , P1 ;  /* 0xff80000018417808 */ /* 0x008fe20000800000 */
[----:B------:R-:W-:Y:S01]  /*38d0*/  FFMA.FTZ R24, R49, UR10, -R48 ;  /* 0x0000000a31187c23 */ /* 0x000fe20008010830 */
[----:B------:R-:W-:-:S02]  /*38e0*/  ISETP.GT.AND P1, PT, R95, 0x41, PT ;  /* 0x000000415f00780c */ /* 0x000fc40003f24270 */
[----:B------:R-:W-:Y:S02]  /*38f0*/  FMNMX.FTZ R14, R65, R14, !PT ;  /* 0x0000000e410e7209 */ /* 0x000fe40007810000 */
[----:B------:R-:W-:Y:S01]  /*3900*/  ISETP.GT.AND P2, PT, R95, 0x48, PT ;  /* 0x000000485f00780c */ /* 0x000fe20003f44270 */
[----:B------:R4:W2:Y:S01]  /*3910*/  MUFU.TANH R78, R68 ;  /* 0x00000044004e7308 */ /* 0x0008a20000002400 */
[----:B-1----:R-:W-:Y:S01]  /*3920*/  FSEL R66, R26, -INF , P1 ;  /* 0xff8000001a427808 */ /* 0x002fe20000800000 */
[----:B0-----:R-:W-:Y:S01]  /*3930*/  FFMA.FTZ R5, R53, UR10, -R48 ;  /* 0x0000000a35057c23 */ /* 0x001fe20008010830 */
[----:B------:R-:W-:Y:S02]  /*3940*/  FMNMX.FTZ R3, R55, R14, !PT ;  /* 0x0000000e37037209 */ /* 0x000fe40007810000 */
[----:B------:R-:W-:Y:S02]  /*3950*/  ISETP.GT.AND P1, PT, R95, 0x49, PT ;  /* 0x000000495f00780c */ /* 0x000fe40003f24270 */
[----:B------:R-:W-:Y:S01]  /*3960*/  FSEL R53, R70, -INF , P2 ;  /* 0xff80000046357808 */ /* 0x000fe20001000000 */
[----:B------:R-:W0:Y:S01]  /*3970*/  MUFU.TANH R69, R69 ;  /* 0x0000004500457308 */ /* 0x000e220000002400 */
[----:B------:R-:W-:-:S02]  /*3980*/  FMNMX.FTZ R20, R66, R3, !PT ;  /* 0x0000000342147209 */ /* 0x000fc40007810000 */
[----:B------:R-:W-:Y:S02]  /*3990*/  ISETP.GT.AND P2, PT, R95, 0x50, PT ;  /* 0x000000505f00780c */ /* 0x000fe40003f44270 */
[----:B------:R-:W-:Y:S02]  /*39a0*/  FSEL R67, R71, -INF , P1 ;  /* 0xff80000047437808 */ /* 0x000fe40000800000 */
[----:B------:R-:W-:Y:S01]  /*39b0*/  FMNMX.FTZ R20, R53, R20, !PT ;  /* 0x0000001435147209 */ /* 0x000fe20007810000 */
[----:B------:R-:W1:Y:S01]  /*39c0*/  MUFU.TANH R72, R72 ;  /* 0x0000004800487308 */ /* 0x000e620000002400 */
[----:B------:R-:W-:Y:S02]  /*39d0*/  ISETP.GT.AND P1, PT, R95, 0x51, PT ;  /* 0x000000515f00780c */ /* 0x000fe40003f24270 */
[----:B----4-:R-:W-:Y:S02]  /*39e0*/  FSEL R68, R74, -INF , P2 ;  /* 0xff8000004a447808 */ /* 0x010fe40001000000 */
[----:B------:R-:W-:-:S02]  /*39f0*/  FMNMX.FTZ R3, R67, R20, !PT ;  /* 0x0000001443037209 */ /* 0x000fc40007810000 */
[----:B------:R-:W-:Y:S01]  /*3a00*/  ISETP.GT.AND P2, PT, R95, 0x58, PT ;  /* 0x000000585f00780c */ /* 0x000fe20003f44270 */
[----:B------:R-:W3:Y:S01]  /*3a10*/  MUFU.TANH R73, R73 ;  /* 0x0000004900497308 */ /* 0x000ee20000002400 */
[----:B------:R-:W-:Y:S02]  /*3a20*/  FSEL R51, R75, -INF , P1 ;  /* 0xff8000004b337808 */ /* 0x000fe40000800000 */
[----:B------:R-:W-:Y:S02]  /*3a30*/  FMNMX.FTZ R20, R68, R3, !PT ;  /* 0x0000000344147209 */ /* 0x000fe40007810000 */
[----:B------:R-:W-:Y:S02]  /*3a40*/  ISETP.GT.AND P1, PT, R95, 0x59, PT ;  /* 0x000000595f00780c */ /* 0x000fe40003f24270 */
[----:B--2---:R-:W-:Y:S01]  /*3a50*/  FSEL R21, R78, -INF , P2 ;  /* 0xff8000004e157808 */ /* 0x004fe20001000000 */
[----:B------:R-:W-:Y:S01]  /*3a60*/  MUFU.TANH R76, R76 ;  /* 0x0000004c004c7308 */ /* 0x000fe20000002400 */
[----:B------:R-:W-:-:S02]  /*3a70*/  FMNMX.FTZ R20, R51, R20, !PT ;  /* 0x0000001433147209 */ /* 0x000fc40007810000 */
[----:B------:R-:W-:Y:S02]  /*3a80*/  ISETP.GT.AND P2, PT, R95, 0x60, PT ;  /* 0x000000605f00780c */ /* 0x000fe40003f44270 */
[----:B0-----:R-:W-:Y:S01]  /*3a90*/  FSEL R25, R69, -INF , P1 ;  /* 0xff80000045197808 */ /* 0x001fe20000800000 */
[----:B------:R-:W-:Y:S01]  /*3aa0*/  FFMA.FTZ R69, R29, UR10, -R48 ;  /* 0x0000000a1d457c23 */ /* 0x000fe20008010830 */
[----:B------:R-:W-:Y:S01]  /*3ab0*/  FMNMX.FTZ R20, R21, R20, !PT ;  /* 0x0000001415147209 */ /* 0x000fe20007810000 */
[----:B------:R-:W0:Y:S01]  /*3ac0*/  MUFU.TANH R77, R77 ;  /* 0x0000004d004d7308 */ /* 0x000e220000002400 */
[----:B------:R-:W-:Y:S02]  /*3ad0*/  ISETP.GT.AND P1, PT, R95, 0x61, PT ;  /* 0x000000615f00780c */ /* 0x000fe40003f24270 */
[----:B-1----:R-:W-:Y:S02]  /*3ae0*/  FSEL R47, R72, -INF , P2 ;  /* 0xff800000482f7808 */ /* 0x002fe40001000000 */
[----:B------:R-:W-:-:S02]  /*3af0*/  FMNMX.FTZ R20, R25, R20, !PT ;  /* 0x0000001419147209 */ /* 0x000fc40007810000 */
[----:B------:R-:W-:Y:S01]  /*3b00*/  ISETP.GT.AND P2, PT, R95, 0x68, PT ;  /* 0x000000685f00780c */ /* 0x000fe20003f44270 */
[----:B------:R-:W1:Y:S01]  /*3b10*/  MUFU.TANH R80, R80 ;  /* 0x0000005000507308 */ /* 0x000e620000002400 */
[----:B---3--:R-:W-:Y:S02]  /*3b20*/  FSEL R27, R73, -INF , P1 ;  /* 0xff800000491b7808 */ /* 0x008fe40000800000 */
[----:B------:R-:W-:Y:S02]  /*3b30*/  FMNMX.FTZ R26, R47, R20, !PT ;  /* 0x000000142f1a7209 */ /* 0x000fe40007810000 */
[----:B------:R-:W-:Y:S02]  /*3b40*/  ISETP.GT.AND P1, PT, R95, 0x69, PT ;  /* 0x000000695f00780c */ /* 0x000fe40003f24270 */
[----:B------:R-:W-:Y:S01]  /*3b50*/  FMNMX.FTZ R3, R27, R26, !PT ;  /* 0x0000001a1b037209 */ /* 0x000fe20007810000 */
[----:B------:R-:W-:Y:S01]  /*3b60*/  MUFU.TANH R81, R81 ;  /* 0x0000005100517308 */ /* 0x000fe20000002400 */
[----:B0-----:R-:W-:-:S02]  /*3b70*/  FSEL R49, R77, -INF , P1 ;  /* 0xff8000004d317808 */ /* 0x001fc40000800000 */
[----:B------:R-:W-:-:S05]  /*3b80*/  ISETP.GT.AND P1, PT, R95, 0x71, PT ;  /* 0x000000715f00780c */ /* 0x000fca0003f24270 */
[----:B------:R0:W-:Y:S08]  /*3b90*/  MUFU.EX2 R14, R5 ;  /* 0x00000005000e7308 */ /* 0x0001f00000000800 */
[----:B------:R-:W2:Y:S01]  /*3ba0*/  MUFU.TANH R84, R84 ;  /* 0x0000005400547308 */ /* 0x000ea20000002400 */
[----:B0-----:R-:W-:Y:S01]  /*3bb0*/  FFMA.FTZ R5, R42, UR10, -R48 ;  /* 0x0000000a2a057c23 */ /* 0x001fe20008010830 */
[----:B------:R-:W-:-:S02]  /*3bc0*/  FSEL R42, R76, -INF , P2 ;  /* 0xff8000004c2a7808 */ /* 0x000fc40001000000 */
[----:B------:R-:W-:Y:S02]  /*3bd0*/  ISETP.GT.AND P2, PT, R95, 0x70, PT ;  /* 0x000000705f00780c */ /* 0x000fe40003f44270 */
[----:B------:R-:W-:Y:S02]  /*3be0*/  FMNMX.FTZ R26, R42, R3, !PT ;  /* 0x000000032a1a7209 */ /* 0x000fe40007810000 */
[----:B------:R-:W0:Y:S01]  /*3bf0*/  MUFU.TANH R85, R85 ;  /* 0x0000005500557308 */ /* 0x000e220000002400 */
[----:B-1----:R-:W-:Y:S02]  /*3c00*/  FSEL R3, R80, -INF , P2 ;  /* 0xff80000050037808 */ /* 0x002fe40001000000 */
[----:B------:R-:W-:Y:S02]  /*3c10*/  FMNMX.FTZ R26, R49, R26, !PT ;  /* 0x0000001a311a7209 */ /* 0x000fe40007810000 */
[----:B------:R-:W-:Y:S02]  /*3c20*/  ISETP.GT.AND P2, PT, R95, 0x78, PT ;  /* 0x000000785f00780c */ /* 0x000fe40003f44270 */
[----:B------:R-:W-:Y:S01]  /*3c30*/  FMNMX.FTZ R34, R3, R26, !PT ;  /* 0x0000001a03227209 */ /* 0x000fe20007810000 */
[----:B------:R1:W-:Y:S01]  /*3c40*/  MUFU.EX2 R20, R5 ;  /* 0x0000000500147308 */ /* 0x0003e20000000800 */
[----:B--2---:R-:W-:-:S07]  /*3c50*/  FSEL R29, R84, -INF , P2 ;  /* 0xff800000541d7808 */ /* 0x004fce0001000000 */
[----:B------:R-:W-:Y:S01]  /*3c60*/  MUFU.EX2 R181, R181 ;  /* 0x000000b500b57308 */ /* 0x000fe20000000800 */
[----:B-1----:R-:W-:Y:S02]  /*3c70*/  FSEL R5, R81, -INF , P1 ;  /* 0xff80000051057808 */ /* 0x002fe40000800000 */
[----:B------:R-:W-:Y:S02]  /*3c80*/  ISETP.GT.AND P1, PT, R95, 0x79, PT ;  /* 0x000000795f00780c */ /* 0x000fe40003f24270 */
[----:B------:R-:W-:Y:S02]  /*3c90*/  CS2R R94, SRZ ;  /* 0x00000000005e7805 */ /* 0x000fe4000001ff00 */
[----:B------:R-:W-:Y:S02]  /*3ca0*/  FMNMX.FTZ R34, R5, R34, !PT ;  /* 0x0000002205227209 */ /* 0x000fe40007810000 */
[----:B0-----:R-:W-:Y:S01]  /*3cb0*/  FSEL R9, R85, -INF , P1 ;  /* 0xff80000055097808 */ /* 0x001fe20000800000 */
[----:B------:R0:W-:Y:S01]  /*3cc0*/  MUFU.EX2 R4, R97 ;  /* 0x0000006100047308 */ /* 0x0001e20000000800 */
[----:B------:R-:W-:-:S04]  /*3cd0*/  FMNMX.FTZ R34, R29, R34, !PT ;  /* 0x000000221d227209 */ /* 0x000fc80007810000 */
[----:B------:R-:W-:-:S03]  /*3ce0*/  FMNMX.FTZ R34, R9, R34, !PT ;  /* 0x0000002209227209 */ /* 0x000fc60007810000 */
[----:B------:R-:W-:Y:S01]  /*3cf0*/  MUFU.EX2 R183, R183 ;  /* 0x000000b700b77308 */ /* 0x000fe20000000800 */
[----:B0-----:R-:W-:Y:S01]  /*3d00*/  CS2R R96, SRZ ;  /* 0x0000000000607805 */ /* 0x001fe2000001ff00 */
[----:B------:R-:W0:Y:S06]  /*3d10*/  SHFL.BFLY PT, R7, R34, 0x2, 0x1f ;  /* 0x0c401f0022077f89 */ /* 0x000e2c00000e0000 */
        /* <DEDUP_REMOVED lines=14> */
[----:B------:R-:W-:Y:S02]  /*3e00*/  FSEL R44, R31, RZ, P1 ;  /* 0x000000ff1f2c7208 */ /* 0x000fe40000800000 */
[----:B------:R-:W-:-:S03]  /*3e10*/  PLOP3.LUT P1, PT, PT, PT, UP0, 0x80, 0x0 ;  /* 0x000000000000781c */ /* 0x000fc60003f2f008 */
[--C-:B------:R-:W-:Y:S01]  /*3e20*/  FFMA.FTZ R54, R54, UR10, -R44.reuse ;  /* 0x0000000a36367c23 */ /* 0x100fe2000801082c */
        /* <DEDUP_REMOVED lines=29> */
[----:B------:R1:W2:Y:S01]  /*4000*/  MUFU.EX2 R31, R52 ;  /* 0x00000034001f7308 */ /* 0x0002a20000000800 */
[----:B0-----:R-:W-:Y:S01]  /*4010*/  FADD.FTZ R35, R54, R61 ;  /* 0x0000003d36237221 */ /* 0x001fe20000010000 */
[--C-:B------:R-:W-:Y:S01]  /*4020*/  FFMA.FTZ R49, R49, UR10, -R44.reuse ;  /* 0x0000000a31317c23 */ /* 0x100fe2000801082c */
[--C-:B------:R-:W-:Y:S01]  /*4030*/  FFMA.FTZ R3, R3, UR10, -R44.reuse ;  /* 0x0000000a03037c23 */ /* 0x100fe2000801082c */
[--C-:B------:R-:W-:Y:S01]  /*4040*/  FFMA.FTZ R5, R5, UR10, -R44.reuse ;  /* 0x0000000a05057c23 */ /* 0x100fe2000801082c */
[--C-:B------:R-:W-:Y:S01]  /*4050*/  FFMA.FTZ R29, R29, UR10, -R44.reuse ;  /* 0x0000000a1d1d7c23 */ /* 0x100fe2000801082c */
[----:B------:R-:W-:Y:S01]  /*4060*/  FFMA.FTZ R9, R9, UR10, -R44 ;  /* 0x0000000a09097c23 */ /* 0x000fe2000801082c */
[----:B------:R-:W-:Y:S01]  /*4070*/  F2FP.F16.F32.PACK_AB R180, R61, R54 ;  /* 0x000000363db4723e */ /* 0x000fe200000000ff */
[----:B------:R-:W0:Y:S01]  /*4080*/  MUFU.EX2 R56, R56 ;  /* 0x0000003800387308 */ /* 0x000e220000000800 */
[----:B-1----:R-:W-:Y:S01]  /*4090*/  FADD.FTZ R52, R181, R4 ;  /* 0x00000004b5347221 */ /* 0x002fe20000010000 */
[----:B------:R-:W-:-:S06]  /*40a0*/  F2FP.F16.F32.PACK_AB R181, R4, R181 ;  /* 0x000000b504b5723e */ /* 0x000fcc00000000ff */
[----:B------:R1:W3:Y:S01]  /*40b0*/  MUFU.EX2 R33, R58 ;  /* 0x0000003a00217308 */ /* 0x0002e20000000800 */
[----:B--2---:R-:W-:-:S07]  /*40c0*/  F2FP.F16.F32.PACK_AB R182, R31, R50 ;  /* 0x000000321fb6723e */ /* 0x004fce00000000ff */
[----:B------:R-:W2:Y:S01]  /*40d0*/  MUFU.EX2 R11, R11 ;  /* 0x0000000b000b7308 */ /* 0x000ea20000000800 */
[----:B-1----:R-:W-:Y:S01]  /*40e0*/  FADD.FTZ R58, R50, R35 ;  /* 0x00000023323a7221 */ /* 0x002fe20000010000 */
[----:B------:R-:W-:Y:S01]  /*40f0*/  FADD.FTZ R35, R183, R52 ;  /* 0x00000034b7237221 */ /* 0x000fe20000010000 */
[C---:B------:R-:W-:Y:S02]  /*4100*/  F2FP.F16.F32.PACK_AB R183, R8.reuse, R183 ;  /* 0x000000b708b7723e */ /* 0x040fe400000000ff */
[----:B------:R-:W-:Y:S01]  /*4110*/  FADD.FTZ R37, R31, R58 ;  /* 0x0000003a1f257221 */ /* 0x000fe20000010000 */
[----:B------:R-:W-:Y:S02]  /*4120*/  FADD.FTZ R52, R8, R35 ;  /* 0x0000002308347221 */ /* 0x000fe40000010000 */
[----:B------:R-:W1:Y:S01]  /*4130*/  MUFU.EX2 R60, R60 ;  /* 0x0000003c003c7308 */ /* 0x000e620000000800 */
[----:B0-----:R-:W-:Y:S01]  /*4140*/  FADD.FTZ R0, R56, R37 ;  /* 0x0000002538007221 */ /* 0x001fe20000010000 */
[----:B------:R-:W-:Y:S01]  /*4150*/  FADD.FTZ R35, R177, R52 ;  /* 0x00000034b1237221 */ /* 0x000fe20000010000 */
[----:B------:R-:W-:-:S02]  /*4160*/  F2FP.F16.F32.PACK_AB R177, R10, R177 ;  /* 0x000000b10ab1723e */ /* 0x000fc400000000ff */
[C---:B---3--:R-:W-:Y:S01]  /*4170*/  FADD.FTZ R0, R33.reuse, R0 ;  /* 0x0000000021007221 */ /* 0x048fe20000010000 */
[----:B------:R-:W-:Y:S01]  /*4180*/  FADD.FTZ R48, R10, R35 ;  /* 0x000000230a307221 */ /* 0x000fe20000010000 */
[----:B------:R-:W-:Y:S01]  /*4190*/  F2FP.F16.F32.PACK_AB R176, R33, R56 ;  /* 0x0000003821b0723e */ /* 0x000fe200000000ff */
[----:B------:R-:W0:Y:S01]  /*41a0*/  MUFU.EX2 R13, R13 ;  /* 0x0000000d000d7308 */ /* 0x000e220000000800 */
[----:B--2---:R-:W-:Y:S01]  /*41b0*/  FADD.FTZ R35, R11, R0 ;  /* 0x000000000b237221 */ /* 0x004fe20000010000 */
[----:B------:R-:W-:Y:S01]  /*41c0*/  FADD.FTZ R37, R179, R48 ;  /* 0x00000030b3257221 */ /* 0x000fe20000010000 */
[----:B------:R-:W-:-:S03]  /*41d0*/  F2FP.F16.F32.PACK_AB R179, R12, R179 ;  /* 0x000000b30cb3723e */ /* 0x000fc600000000ff */
[----:B------:R-:W-:Y:S02]  /*41e0*/  FADD.FTZ R48, R12, R37 ;  /* 0x000000250c307221 */ /* 0x000fe40000010000 */
[----:B------:R-:W2:Y:S01]  /*41f0*/  MUFU.EX2 R62, R62 ;  /* 0x0000003e003e7308 */ /* 0x000ea20000000800 */
[C---:B-1----:R-:W-:Y:S01]  /*4200*/  FADD.FTZ R0, R60.reuse, R35 ;  /* 0x000000233c007221 */ /* 0x042fe20000010000 */
[----:B------:R-:W-:Y:S01]  /*4210*/  FADD.FTZ R37, R173, R48 ;  /* 0x00000030ad257221 */ /* 0x000fe20000010000 */
[----:B------:R-:W-:Y:S02]  /*4220*/  F2FP.F16.F32.PACK_AB R178, R60, R11 ;  /* 0x0000000b3cb2723e */ /* 0x000fe400000000ff */
[C---:B------:R-:W-:Y:S01]  /*4230*/  F2FP.F16.F32.PACK_AB R173, R14.reuse, R173 ;  /* 0x000000ad0ead723e */ /* 0x040fe200000000ff */
[----:B------:R-:W-:Y:S02]  /*4240*/  FADD.FTZ R48, R14, R37 ;  /* 0x000000250e307221 */ /* 0x000fe40000010000 */
[----:B------:R-:W1:Y:S01]  /*4250*/  MUFU.EX2 R15, R15 ;  /* 0x0000000f000f7308 */ /* 0x000e620000000800 */
[----:B0-----:R-:W-:Y:S01]  /*4260*/  FADD.FTZ R35, R13, R0 ;  /* 0x000000000d237221 */ /* 0x001fe20000010000 */
[----:B------:R-:W-:Y:S01]  /*4270*/  FADD.FTZ R37, R175, R48 ;  /* 0x00000030af257221 */ /* 0x000fe20000010000 */
[----:B------:R-:W-:-:S03]  /*4280*/  F2FP.F16.F32.PACK_AB R175, R24, R175 ;  /* 0x000000af18af723e */ /* 0x000fc600000000ff */
[----:B------:R-:W-:Y:S02]  /*4290*/  FADD.FTZ R48, R24, R37 ;  /* 0x0000002518307221 */ /* 0x000fe40000010000 */
[----:B------:R-:W0:Y:S01]  /*42a0*/  MUFU.EX2 R174, R63 ;  /* 0x0000003f00ae7308 */ /* 0x000e220000000800 */
[C---:B--2---:R-:W-:Y:S01]  /*42b0*/  FADD.FTZ R0, R62.reuse, R35 ;  /* 0x000000233e007221 */ /* 0x044fe20000010000 */
[----:B------:R-:W-:-:S06]  /*42c0*/  F2FP.F16.F32.PACK_AB R172, R62, R13 ;  /* 0x0000000d3eac723e */ /* 0x000fcc00000000ff */
[----:B------:R-:W-:Y:S01]  /*42d0*/  MUFU.EX2 R59, R59 ;  /* 0x0000003b003b7308 */ /* 0x000fe20000000800 */
[----:B-1----:R-:W-:-:S07]  /*42e0*/  FADD.FTZ R35, R15, R0 ;  /* 0x000000000f237221 */ /* 0x002fce0000010000 */
[----:B------:R-:W1:Y:S01]  /*42f0*/  MUFU.EX2 R64, R64 ;  /* 0x0000004000407308 */ /* 0x000e620000000800 */
[C---:B0-----:R-:W-:Y:S01]  /*4300*/  FADD.FTZ R0, R174.reuse, R35 ;  /* 0x00000023ae007221 */ /* 0x041fe20000010000 */
[----:B------:R-:W-:Y:S01]  /*4310*/  FADD.FTZ R35, R169, R48 ;  /* 0x00000030a9237221 */ /* 0x000fe20000010000 */
[----:B------:R-:W-:Y:S02]  /*4320*/  F2FP.F16.F32.PACK_AB R174, R174, R15 ;  /* 0x0000000faeae723e */ /* 0x000fe400000000ff */
[C---:B------:R-:W-:Y:S01]  /*4330*/  F2FP.F16.F32.PACK_AB R169, R20.reuse, R169 ;  /* 0x000000a914a9723e */ /* 0x040fe200000000ff */
[----:B------:R-:W-:Y:S02]  /*4340*/  FADD.FTZ R4, R20, R35 ;  /* 0x0000002314047221 */ /* 0x000fe40000010000 */
[----:B------:R-:W-:Y:S02]  /*4350*/  MUFU.EX2 R57, R57 ;  /* 0x0000003900397308 */ /* 0x000fe40000000800 */
[----:B------:R-:W-:-:S06]  /*4360*/  FADD.FTZ R35, R171, R4 ;  /* 0x00000004ab237221 */ /* 0x000fcc0000010000 */
[----:B------:R-:W-:Y:S01]  /*4370*/  MUFU.EX2 R170, R65 ;  /* 0x0000004100aa7308 */ /* 0x000fe20000000800 */
[----:B-1----:R-:W-:-:S07]  /*4380*/  F2FP.F16.F32.PACK_AB R168, R64, R59 ;  /* 0x0000003b40a8723e */ /* 0x002fce00000000ff */
[----:B------:R-:W0:Y:S08]  /*4390*/  MUFU.EX2 R26, R69 ;  /* 0x00000045001a7308 */ /* 0x000e300000000800 */
[----:B------:R-:W1:Y:S08]  /*43a0*/  MUFU.EX2 R55, R55 ;  /* 0x0000003700377308 */ /* 0x000e700000000800 */
[----:B------:R2:W-:Y:S01]  /*43b0*/  MUFU.EX2 R162, R25 ;  /* 0x0000001900a27308 */ /* 0x0005e20000000800 */
[C---:B0-----:R-:W-:Y:S01]  /*43c0*/  FADD.FTZ R4, R26.reuse, R35 ;  /* 0x000000231a047221 */ /* 0x041fe20000010000 */
[----:B------:R-:W-:-:S06]  /*43d0*/  F2FP.F16.F32.PACK_AB R171, R26, R171 ;  /* 0x000000ab1aab723e */ /* 0x000fcc00000000ff */
[----:B------:R-:W-:Y:S01]  /*43e0*/  MUFU.EX2 R165, R165 ;  /* 0x000000a500a57308 */ /* 0x000fe20000000800 */
[----:B--2---:R-:W-:-:S04]  /*43f0*/  FADD.FTZ R25, R59, R0 ;  /* 0x000000003b197221 */ /* 0x004fc80000010000 */
[----:B------:R-:W-:-:S03]  /*4400*/  FADD.FTZ R0, R64, R25 ;  /* 0x0000001940007221 */ /* 0x000fc60000010000 */
[----:B------:R-:W0:Y:S01]  /*4410*/  MUFU.EX2 R66, R66 ;  /* 0x0000004200427308 */ /* 0x000e220000000800 */
[----:B------:R-:W-:-:S04]  /*4420*/  FADD.FTZ R25, R57, R0 ;  /* 0x0000000039197221 */ /* 0x000fc80000010000 */
[C---:B------:R-:W-:Y:S01]  /*4430*/  FADD.FTZ R0, R170.reuse, R25 ;  /* 0x00000019aa007221 */ /* 0x040fe20000010000 */
[----:B------:R-:W-:Y:S02]  /*4440*/  F2FP.F16.F32.PACK_AB R170, R170, R57 ;  /* 0x00000039aaaa723e */ /* 0x000fe400000000ff */
[----:B------:R-:W-:Y:S01]  /*4450*/  MUFU.EX2 R28, R28 ;  /* 0x0000001c001c7308 */ /* 0x000fe20000000800 */
[----:B-1----:R-:W-:-:S07]  /*4460*/  FADD.FTZ R25, R55, R0 ;  /* 0x0000000037197221 */ /* 0x002fce0000010000 */
[----:B------:R-:W1:Y:S01]  /*4470*/  MUFU.EX2 R53, R53 ;  /* 0x0000003500357308 */ /* 0x000e620000000800 */
[C---:B0-----:R-:W-:Y:S01]  /*4480*/  FADD.FTZ R0, R66.reuse, R25 ;  /* 0x0000001942007221 */ /* 0x041fe20000010000 */
[----:B------:R-:W-:-:S06]  /*4490*/  F2FP.F16.F32.PACK_AB R164, R66, R55 ;  /* 0x0000003742a4723e */ /* 0x000fcc00000000ff */
[----:B------:R-:W-:Y:S08]  /*44a0*/  MUFU.EX2 R167, R167 ;  /* 0x000000a700a77308 */ /* 0x000ff00000000800 */
[----:B------:R-:W0:Y:S01]  /*44b0*/  MUFU.EX2 R166, R67 ;  /* 0x0000004300a67308 */ /* 0x000e220000000800 */
[----:B-1----:R-:W-:-:S07]  /*44c0*/  FADD.FTZ R25, R53, R0 ;  /* 0x0000000035197221 */ /* 0x002fce0000010000 */
[----:B------:R-:W-:Y:S08]  /*44d0*/  MUFU.EX2 R30, R30 ;  /* 0x0000001e001e7308 */ /* 0x000ff00000000800 */
[----:B------:R-:W1:Y:S01]  /*44e0*/  MUFU.EX2 R68, R68 ;  /* 0x0000004400447308 */ /* 0x000e620000000800 */
[C---:B0-----:R-:W-:Y:S01]  /*44f0*/  FADD.FTZ R25, R166.reuse, R25 ;  /* 0x00000019a6197221 */ /* 0x041fe20000010000 */
[----:B------:R-:W-:-:S06]  /*4500*/  F2FP.F16.F32.PACK_AB R166, R166, R53 ;  /* 0x00000035a6a6723e */ /* 0x000fcc00000000ff */
[----:B------:R-:W0:Y:S08]  /*4510*/  MUFU.EX2 R161, R161 ;  /* 0x000000a100a17308 */ /* 0x000e300000000800 */
[----:B------:R2:W-:Y:S08]  /*4520*/  MUFU.EX2 R152, R27 ;  /* 0x0000001b00987308 */ /* 0x0005f00000000800 */
[----:B------:R-:W3:Y:S01]  /*4530*/  MUFU.EX2 R51, R51 ;  /* 0x0000003300337308 */ /* 0x000ee20000000800 */
[----:B--2---:R-:W-:Y:S01]  /*4540*/  FADD.FTZ R27, R165, R4 ;  /* 0x00000004a51b7221 */ /* 0x004fe20000010000 */
[----:B------:R-:W-:-:S03]  /*4550*/  F2FP.F16.F32.PACK_AB R165, R28, R165 ;  /* 0x000000a51ca5723e */ /* 0x000fc600000000ff */
[----:B------:R-:W-:-:S03]  /*4560*/  FADD.FTZ R4, R28, R27 ;  /* 0x0000001b1c047221 */ /* 0x000fc60000010000 */
[----:B------:R-:W2:Y:S01]  /*4570*/  MUFU.EX2 R32, R32 ;  /* 0x0000002000207308 */ /* 0x000ea20000000800 */
[----:B------:R-:W-:Y:S01]  /*4580*/  FADD.FTZ R11, R167, R4 ;  /* 0x00000004a70b7221 */ /* 0x000fe20000010000 */
[----:B-1----:R-:W-:Y:S01]  /*4590*/  FADD.FTZ R4, R68, R25 ;  /* 0x0000001944047221 */ /* 0x002fe20000010000 */
[C---:B------:R-:W-:Y:S02]  /*45a0*/  F2FP.F16.F32.PACK_AB R167, R30.reuse, R167 ;  /* 0x000000a71ea7723e */ /* 0x040fe400000000ff */
[----:B------:R-:W-:-:S03]  /*45b0*/  FADD.FTZ R0, R30, R11 ;  /* 0x0000000b1e007221 */ /* 0x000fc60000010000 */
[----:B------:R-:W1:Y:S01]  /*45c0*/  MUFU.EX2 R21, R21 ;  /* 0x0000001500157308 */ /* 0x000e620000000800 */
[----:B0-----:R-:W-:Y:S01]  /*45d0*/  FADD.FTZ R11, R161, R0 ;  /* 0x00000000a10b7221 */ /* 0x001fe20000010000 */
[C---:B---3--:R-:W-:Y:S01]  /*45e0*/  FADD.FTZ R4, R51.reuse, R4 ;  /* 0x0000000433047221 */ /* 0x048fe20000010000 */
[----:B------:R-:W-:-:S05]  /*45f0*/  F2FP.F16.F32.PACK_AB R160, R51, R68 ;  /* 0x0000004433a0723e */ /* 0x000fca00000000ff */
[----:B------:R-:W0:Y:S01]  /*4600*/  MUFU.EX2 R163, R163 ;  /* 0x000000a300a37308 */ /* 0x000e220000000800 */
[C---:B--2---:R-:W-:Y:S01]  /*4610*/  FADD.FTZ R0, R32.reuse, R11 ;  /* 0x0000000b20007221 */ /* 0x044fe20000010000 */
[----:B------:R-:W-:-:S06]  /*4620*/  F2FP.F16.F32.PACK_AB R161, R32, R161 ;  /* 0x000000a120a1723e */ /* 0x000fcc00000000ff */
[----:B------:R-:W2:Y:S01]  /*4630*/  MUFU.EX2 R34, R34 ;  /* 0x0000002200227308 */ /* 0x000ea20000000800 */
[----:B-1----:R-:W-:-:S07]  /*4640*/  FADD.FTZ R11, R21, R4 ;  /* 0x00000004150b7221 */ /* 0x002fce0000010000 */
[----:B------:R-:W-:Y:S01]  /*4650*/  MUFU.EX2 R47, R47 ;  /* 0x0000002f002f7308 */ /* 0x000fe20000000800 */
[----:B0-----:R-:W-:Y:S01]  /*4660*/  FADD.FTZ R13, R163, R0 ;  /* 0x00000000a30d7221 */ /* 0x001fe20000010000 */
[C---:B------:R-:W-:Y:S01]  /*4670*/  FADD.FTZ R0, R162.reuse, R11 ;  /* 0x0000000ba2007221 */ /* 0x040fe20000010000 */
[----:B------:R-:W-:-:S05]  /*4680*/  F2FP.F16.F32.PACK_AB R162, R162, R21 ;  /* 0x00000015a2a2723e */ /* 0x000fca00000000ff */
[----:B------:R-:W0:Y:S01]  /*4690*/  MUFU.EX2 R153, R153 ;  /* 0x0000009900997308 */ /* 0x000e220000000800 */
[C---:B--2---:R-:W-:Y:S01]  /*46a0*/  FADD.FTZ R4, R34.reuse, R13 ;  /* 0x0000000d22047221 */ /* 0x044fe20000010000 */
[----:B------:R-:W-:-:S06]  /*46b0*/  F2FP.F16.F32.PACK_AB R163, R34, R163 ;  /* 0x000000a322a3723e */ /* 0x000fcc00000000ff */
[----:B------:R-:W1:Y:S08]  /*46c0*/  MUFU.EX2 R36, R36 ;  /* 0x0000002400247308 */ /* 0x000e700000000800 */
[----:B------:R-:W-:Y:S01]  /*46d0*/  MUFU.EX2 R42, R42 ;  /* 0x0000002a002a7308 */ /* 0x000fe20000000800 */
[----:B0-----:R-:W-:-:S07]  /*46e0*/  FADD.FTZ R11, R153, R4 ;  /* 0x00000004990b7221 */ /* 0x001fce0000010000 */
[----:B------:R-:W-:Y:S01]  /*46f0*/  MUFU.EX2 R155, R155 ;  /* 0x0000009b009b7308 */ /* 0x000fe20000000800 */
[----:B-1----:R-:W-:-:S07]  /*4700*/  F2FP.F16.F32.PACK_AB R153, R36, R153 ;  /* 0x000000992499723e */ /* 0x002fce00000000ff */
[----:B------:R-:W0:Y:S08]  /*4710*/  MUFU.EX2 R49, R49 ;  /* 0x0000003100317308 */ /* 0x000e300000000800 */
[----:B------:R-:W1:Y:S08]  /*4720*/  MUFU.EX2 R38, R38 ;  /* 0x0000002600267308 */ /* 0x000e700000000800 */
[----:B------:R-:W2:Y:S01]  /*4730*/  MUFU.EX2 R3, R3 ;  /* 0x0000000300037308 */ /* 0x000ea20000000800 */
[----:B0-----:R-:W-:-:S07]  /*4740*/  F2FP.F16.F32.PACK_AB R154, R49, R42 ;  /* 0x0000002a319a723e */ /* 0x001fce00000000ff */
[----:B------:R0:W-:Y:S08]  /*4750*/  MUFU.EX2 R156, R5 ;  /* 0x00000005009c7308 */ /* 0x0001f00000000800 */
[----:B------:R-:W3:Y:S01]  /*4760*/  MUFU.EX2 R157, R157 ;  /* 0x0000009d009d7308 */ /* 0x000ee20000000800 */
[----:B0-----:R-:W-:Y:S01]  /*4770*/  FADD.FTZ R5, R47, R0 ;  /* 0x000000002f057221 */ /* 0x001fe20000010000 */
[----:B------:R-:W-:-:S03]  /*4780*/  FADD.FTZ R0, R36, R11 ;  /* 0x0000000b24007221 */ /* 0x000fc60000010000 */
[C---:B------:R-:W-:Y:S01]  /*4790*/  FADD.FTZ R5, R152.reuse, R5 ;  /* 0x0000000598057221 */ /* 0x040fe20000010000 */
[----:B------:R-:W-:Y:S02]  /*47a0*/  F2FP.F16.F32.PACK_AB R152, R152, R47 ;  /* 0x0000002f9898723e */ /* 0x000fe400000000ff */
[----:B------:R-:W0:Y:S01]  /*47b0*/  MUFU.EX2 R40, R40 ;  /* 0x0000002800287308 */ /* 0x000e220000000800 */
[----:B------:R-:W-:Y:S01]  /*47c0*/  FADD.FTZ R4, R42, R5 ;  /* 0x000000052a047221 */ /* 0x000fe20000010000 */
[----:B------:R-:W-:Y:S01]  /*47d0*/  FADD.FTZ R5, R155, R0 ;  /* 0x000000009b057221 */ /* 0x000fe20000010000 */
[C---:B-1----:R-:W-:Y:S02]  /*47e0*/  F2FP.F16.F32.PACK_AB R155, R38.reuse, R155 ;  /* 0x0000009b269b723e */ /* 0x042fe400000000ff */
[----:B------:R-:W-:Y:S01]  /*47f0*/  FADD.FTZ R4, R49, R4 ;  /* 0x0000000431047221 */ /* 0x000fe20000010000 */
[----:B------:R-:W-:Y:S02]  /*4800*/  FADD.FTZ R0, R38, R5 ;  /* 0x0000000526007221 */ /* 0x000fe40000010000 */
[----:B------:R-:W1:Y:S01]  /*4810*/  MUFU.EX2 R29, R29 ;  /* 0x0000001d001d7308 */ /* 0x000e620000000800 */
[----:B--2---:R-:W-:-:S07]  /*4820*/  FADD.FTZ R5, R3, R4 ;  /* 0x0000000403057221 */ /* 0x004fce0000010000 */
[----:B------:R-:W2:Y:S08]  /*4830*/  MUFU.EX2 R159, R159 ;  /* 0x0000009f009f7308 */ /* 0x000eb00000000800 */
[----:B------:R3:W4:Y:S08]  /*4840*/  MUFU.EX2 R158, R9 ;  /* 0x00000009009e7308 */ /* 0x0007300000000800 */
[----:B------:R-:W5:Y:S01]  /*4850*/  MUFU.EX2 R46, R46 ;  /* 0x0000002e002e7308 */ /* 0x000f620000000800 */
[----:B---3--:R-:W-:Y:S01]  /*4860*/  FADD.FTZ R9, R157, R0 ;  /* 0x000000009d097221 */ /* 0x008fe20000010000 */
[C---:B------:R-:W-:Y:S01]  /*4870*/  FADD.FTZ R0, R156.reuse, R5 ;  /* 0x000000059c007221 */ /* 0x040fe20000010000 */
[----:B------:R-:W-:-:S02]  /*4880*/  F2FP.F16.F32.PACK_AB R156, R156, R3 ;  /* 0x000000039c9c723e */ /* 0x000fc400000000ff */
[C---:B0-----:R-:W-:Y:S01]  /*4890*/  FADD.FTZ R4, R40.reuse, R9 ;  /* 0x0000000928047221 */ /* 0x041fe20000010000 */
[----:B-1----:R-:W-:Y:S01]  /*48a0*/  FADD.FTZ R5, R29, R0 ;  /* 0x000000001d057221 */ /* 0x002fe20000010000 */
[----:B------:R-:W-:Y:S02]  /*48b0*/  F2FP.F16.F32.PACK_AB R157, R40, R157 ;  /* 0x0000009d289d723e */ /* 0x000fe400000000ff */
[----:B--2---:R-:W-:Y:S01]  /*48c0*/  FADD.FTZ R3, R159, R4 ;  /* 0x000000049f037221 */ /* 0x004fe20000010000 */
[C---:B----4-:R-:W-:Y:S01]  /*48d0*/  FADD.FTZ R0, R158.reuse, R5 ;  /* 0x000000059e007221 */ /* 0x050fe20000010000 */
[----:B------:R-:W-:Y:S02]  /*48e0*/  F2FP.F16.F32.PACK_AB R158, R158, R29 ;  /* 0x0000001d9e9e723e */ /* 0x000fe400000000ff */
[C---:B-----5:R-:W-:Y:S01]  /*48f0*/  FADD.FTZ R3, R46.reuse, R3 ;  /* 0x000000032e037221 */ /* 0x060fe20000010000 */
[----:B------:R-:W-:Y:S01]  /*4900*/  F2FP.F16.F32.PACK_AB R159, R46, R159 ;  /* 0x0000009f2e9f723e */ /* 0x000fe200000000ff */
[----:B------:R-:W-:Y:S06]  /*4910*/  @!P1 BRA `(.L_x_2618) ;  /* 0x0000003000949947 */ /* 0x000fec0003800000 */
[----:B------:R-:W-:Y:S01]  /*4920*/  IMAD.MOV.U32 R5, RZ, RZ, R6 ;  /* 0x000000ffff057224 */ /* 0x000fe200078e0006 */
[----:B------:R-:W-:Y:S01]  /*4930*/  UMOV UR6, UR39 ;  /* 0x0000002700067c82 */ /* 0x000fe20008000000 */
[----:B------:R-:W-:Y:S01]  /*4940*/  IMAD.MOV.U32 R4, RZ, RZ, R7 ;  /* 0x000000ffff047224 */ /* 0x000fe200078e0007 */
[----:B------:R-:W-:Y:S01]  /*4950*/  UMOV UR7, UR38 ;  /* 0x0000002600077c82 */ /* 0x000fe20008000000 */
[----:B------:R-:W-:Y:S01]  /*4960*/  IMAD.MOV.U32 R151, RZ, RZ, RZ ;  /* 0x000000ffff977224 */ /* 0x000fe200078e00ff */
[----:B------:R-:W-:Y:S01]  /*4970*/  ULDC UR41, c[0x0][0x9d8] ;  /* 0x0002760000297ab9 */ /* 0x000fe20000000800 */
[----:B------:R-:W-:-:S05]  /*4980*/  ULDC UR59, c[0x0][0x988] ;  /* 0x00026200003b7ab9 */ /* 0x000fca0000000800 */
.L_x_2629:
[----:B------:R-:W-:Y:S01]  /*4990*/  ISETP.NE.AND P2, PT, RZ, UR49, PT ;  /* 0x00000031ff007c0c */ /* 0x000fe2000bf45270 */
[----:B------:R-:W-:-:S04]  /*49a0*/  UISETP.NE.AND UP0, UPT, UR7, 0x1, UPT ;  /* 0x000000010700788c */ /* 0x000fc8000bf05270 */
[----:B------:R-:W-:-:S04]  /*49b0*/  USEL UR39, URZ, 0x1, UP0 ;  /* 0x000000013f277887 */ /* 0x000fc80008000000 */
[----:B------:R-:W-:-:S04]  /*49c0*/  ULOP3.LUT UR39, UR6, UR39, URZ, 0x3c, !UPT ;  /* 0x0000002706277292 */ /* 0x000fc8000f8e3c3f */
[----:B------:R-:W-:Y:S08]  /*49d0*/  @P2 BRA `(.L_x_2619) ;  /* 0x0000000000382947 */ /* 0x000ff00003800000 */
[----:B------:R-:W-:Y:S05]  /*49e0*/  @!P0 BRA `(.L_x_2620) ;  /* 0x0000000000048947 */ /* 0x000fea0003800000 */
[----:B------:R-:W-:Y:S01]  /*49f0*/  BPT.TRAP 0x1 ;  /* 0x000000040000795c */ /* 0x000fe20000300000 */
.L_x_2620:
        /* <DEDUP_REMOVED lines=9> */
.L_x_2621:
[----:B-1----:R-:W-:Y:S05]  /*4a90*/  @P1 BRA `(.L_x_2619) ;  /* 0x0000000000081947 */ /* 0x002fea0003800000 */
[----:B------:R-:W1:Y:S02]  /*4aa0*/  SYNCS.PHASECHK.TRANS64.TRYWAIT P1, [UR10+0x28830], R6 ;  /* 0x02883006ff0075a7 */ /* 0x000e64000802014a */
[----:B-1----:R-:W-:Y:S05]  /*4ab0*/  @!P1 BRA `(.L_x_2622) ;  /* 0x000000f400b09947 */ /* 0x002fea0003800000 */
.L_x_2619:
        /* <DEDUP_REMOVED lines=51> */
.L_x_2624:
[----:B------:R-:W-:Y:S01]  /*4df0*/  ULEA UR10, UR7, UR40, 0x3 ;  /* 0x00000028070a7291 */ /* 0x000fe2000f8e183f */
[----:B------:R-:W-:-:S05]  /*4e00*/  IMAD.U32 R6, RZ, RZ, UR6 ;  /* 0x00000006ff067e24 */ /* 0x000fca000f8e00ff */
[----:B------:R-:W-:-:S04]  /*4e10*/  SHF.L.U32 R6, R6, 0x1f, RZ ;  /* 0x0000001f06067819 */ /* 0x000fc800000006ff */
[----:B------:R0:W1:Y:S01]  /*4e20*/  SYNCS.PHASECHK.TRANS64.TRYWAIT P1, [UR10+0x28850], R6 ;  /* 0x02885006ff0075a7 */ /* 0x000062000802014a */
[----:B------:R-:W-:Y:S05]  /*4e30*/  @!P0 BRA `(.L_x_2625) ;  /* 0x0000000000048947 */ /* 0x000fea0003800000 */
[----:B------:R-:W-:Y:S01]  /*4e40*/  BPT.TRAP 0x1 ;  /* 0x000000040000795c */ /* 0x000fe20000300000 */
.L_x_2625:
[----:B-1----:R-:W-:Y:S05]  /*4e50*/  @P1 BRA `(.L_x_2623) ;  /* 0x0000000000081947 */ /* 0x002fea0003800000 */
[----:B------:R-:W1:Y:S02]  /*4e60*/  SYNCS.PHASECHK.TRANS64.TRYWAIT P1, [UR10+0x28850], R6 ;  /* 0x02885006ff0075a7 */ /* 0x000e64000802014a */
[----:B-1----:R-:W-:Y:S05]  /*4e70*/  @!P1 BRA `(.L_x_2626) ;  /* 0x000000f000d89947 */ /* 0x002fea0003800000 */
.L_x_2623:
        /* <DEDUP_REMOVED lines=51> */
.L_x_2627:
[----:B------:R-:W-:Y:S01]  /*51b0*/  UISETP.NE.AND UP0, UPT, UR52, URZ, UPT ;  /* 0x0000003f3400728c */ /* 0x000fe2000bf05270 */
[----:B------:R-:W-:Y:S01]  /*51c0*/  FMUL.FTZ R153, R37, UR41 ;  /* 0x0000002925997c20 */ /* 0x000fe20008410000 */
[----:B------:R-:W-:Y:S02]  /*51d0*/  VIADD R37, R17, UR43 ;  /* 0x0000002b11257c36 */ /* 0x000fe40008000000 */
[----:B0-----:R-:W-:Y:S01]  /*51e0*/  FMUL.FTZ R6, R27, UR41 ;  /* 0x000000291b067c20 */ /* 0x001fe20008410000 */
[----:B------:R-:W-:Y:S01]  /*51f0*/  FMUL.FTZ R161, R29, UR41 ;  /* 0x000000291da17c20 */ /* 0x000fe20008410000 */
[----:B------:R-:W-:Y:S01]  /*5200*/  FMUL.FTZ R7, R24, UR41 ;  /* 0x0000002918077c20 */ /* 0x000fe20008410000 */
[----:B------:R-:W-:Y:S01]  /*5210*/  PLOP3.LUT P1, PT, PT, PT, UP0, 0x80, 0x0 ;  /* 0x000000000000781c */ /* 0x000fe20003f2f008 */
[----:B------:R-:W-:Y:S01]  /*5220*/  IMAD.U32 R29, RZ, RZ, UR48 ;  /* 0x00000030ff1d7e24 */ /* 0x000fe2000f8e00ff */
[----:B------:R-:W-:Y:S01]  /*5230*/  PLOP3.LUT P2, PT, PT, PT, UP0, 0x80, 0x0 ;  /* 0x000000000000781c */ /* 0x000fe20003f4f008 */
[----:B------:R-:W-:Y:S01]  /*5240*/  FMUL.FTZ R21, R44, UR41 ;  /* 0x000000292c157c20 */ /* 0x000fe20008410000 */
[----:B------:R-:W-:Y:S01]  /*5250*/  FMUL.FTZ R13, R25, UR41 ;  /* 0x00000029190d7c20 */ /* 0x000fe20008410000 */
[----:B------:R-:W-:Y:S01]  /*5260*/  @UP0 ULDC UR6, c[0x0][0x44c] ;  /* 0x0001130000060ab9 */ /* 0x000fe20000000800 */
[----:B------:R-:W-:Y:S01]  /*5270*/  FMUL.FTZ R44, R50, UR41 ;  /* 0x00000029322c7c20 */ /* 0x000fe20008410000 */
[----:B------:R-:W0:Y:S01]  /*5280*/  MUFU.TANH R7, R7 ;  /* 0x0000000700077308 */ /* 0x000e220000002400 */
[----:B------:R-:W-:Y:S01]  /*5290*/  FMUL.FTZ R14, R28, UR41 ;  /* 0x000000291c0e7c20 */ /* 0x000fe20008410000 */
[----:B------:R-:W-:Y:S01]  /*52a0*/  FMUL.FTZ R155, R36, UR41 ;  /* 0x00000029249b7c20 */ /* 0x000fe20008410000 */
[----:B------:R-:W-:Y:S01]  /*52b0*/  FMUL.FTZ R159, R32, UR41 ;  /* 0x00000029209f7c20 */ /* 0x000fe20008410000 */
[----:B------:R-:W-:Y:S01]  /*52c0*/  FMUL.FTZ R157, R33, UR41 ;  /* 0x00000029219d7c20 */ /* 0x000fe20008410000 */
[----:B------:R-:W-:Y:S01]  /*52d0*/  FMUL.FTZ R15, R40, UR41 ;  /* 0x00000029280f7c20 */ /* 0x000fe20008410000 */
[----:B------:R-:W-:Y:S01]  /*52e0*/  @P1 IMAD.HI.U32 R27, R37, UR6, RZ ;  /* 0x00000006251b1c27 */ /* 0x000fe2000f8e00ff */
[----:B------:R-:W-:Y:S01]  /*52f0*/  @UP0 ULDC UR6, c[0x0][0x450] ;  /* 0x0001140000060ab9 */ /* 0x000fe20000000800 */
[----:B------:R-:W1:Y:S02]  /*5300*/  MUFU.TANH R13, R13 ;  /* 0x0000000d000d7308 */ /* 0x000e640000002400 */
[----:B------:R-:W-:Y:S01]  /*5310*/  FMUL.FTZ R20, R41, UR41 ;  /* 0x0000002929147c20 */ /* 0x000fe20008410000 */
[----:B------:R-:W-:Y:S01]  /*5320*/  FMUL.FTZ R24, R45, UR41 ;  /* 0x000000292d187c20 */ /* 0x000fe20008410000 */
[----:B------:R-:W-:Y:S01]  /*5330*/  @P2 SHF.R.U32.HI R37, RZ, UR6, R27 ;  /* 0x00000006ff252c19 */ /* 0x000fe2000801161b */
[----:B------:R-:W-:Y:S01]  /*5340*/  UMOV UR6, 0xffffff80 ;  /* 0xffffff8000067882 */ /* 0x000fe20000000000 */
[----:B------:R-:W-:Y:S01]  /*5350*/  FMUL.FTZ R25, R48, UR41 ;  /* 0x0000002930197c20 */ /* 0x000fe20008410000 */
[----:B------:R-:W-:Y:S01]  /*5360*/  UIMAD UR6, UR5, UR6, 0x1 ;  /* 0x00000001050674a4 */ /* 0x000fe2000f8e0206 */
[----:B------:R-:W-:Y:S01]  /*5370*/  FMUL.FTZ R8, R26, UR41 ;  /* 0x000000291a087c20 */ /* 0x000fe20008410000 */
[----:B------:R-:W2:Y:S01]  /*5380*/  SHFL.IDX PT, R27, R37, RZ, 0x1c1f ;  /* 0x001c1fff251b7589 */ /* 0x000ea200000e0000 */
[----:B------:R-:W3:Y:S01]  /*5390*/  MUFU.TANH R14, R14 ;  /* 0x0000000e000e7308 */ /* 0x000ee20000002400 */
[----:B------:R-:W-:Y:S01]  /*53a0*/  FMUL.FTZ R26, R49, UR41 ;  /* 0x00000029311a7c20 */ /* 0x000fe20008410000 */
[----:B------:R-:W-:Y:S01]  /*53b0*/  FMUL.FTZ R45, R51, UR41 ;  /* 0x00000029332d7c20 */ /* 0x000fe20008410000 */
[----:B------:R-:W-:Y:S01]  /*53c0*/  IADD3 R50, R29, UR6, -R16 ;  /* 0x000000061d327c10 */ /* 0x000fe2000fffe810 */
[----:B------:R-:W-:Y:S01]  /*53d0*/  FMUL.FTZ R51, R52, UR41 ;  /* 0x0000002934337c20 */ /* 0x000fe20008410000 */
[----:B------:R-:W-:Y:S01]  /*53e0*/  FMUL.FTZ R10, R30, UR41 ;  /* 0x000000291e0a7c20 */ /* 0x000fe20008410000 */
[----:B------:R-:W-:Y:S01]  /*53f0*/  FMUL.FTZ R30, R61, UR41 ;  /* 0x000000293d1e7c20 */ /* 0x000fe20008410000 */
[----:B------:R-:W-:Y:S01]  /*5400*/  IADD3 R50, R50, -UR50, RZ ;  /* 0x8000003232327c10 */ /* 0x000fe2000fffe0ff */
[----:B------:R-:W4:Y:S01]  /*5410*/  MUFU.TANH R161, R161 ;  /* 0x000000a100a17308 */ /* 0x000f220000002400 */
[----:B------:R-:W-:Y:S01]  /*5420*/  FMUL.FTZ R12, R34, UR41 ;  /* 0x00000029220c7c20 */ /* 0x000fe20008410000 */
[----:B------:R-:W-:Y:S01]  /*5430*/  FMUL.FTZ R34, R53, UR41 ;  /* 0x0000002935227c20 */ /* 0x000fe20008410000 */
[----:B------:R-:W-:Y:S01]  /*5440*/  FMUL.FTZ R49, R59, UR41 ;  /* 0x000000293b317c20 */ /* 0x000fe20008410000 */
[----:B------:R-:W-:Y:S01]  /*5450*/  FMUL.FTZ R11, R35, UR41 ;  /* 0x00000029230b7c20 */ /* 0x000fe20008410000 */
[----:B------:R-:W-:Y:S01]  /*5460*/  FMUL.FTZ R35, R56, UR41 ;  /* 0x0000002938237c20 */ /* 0x000fe20008410000 */
[----:B------:R-:W-:Y:S01]  /*5470*/  FMUL.FTZ R33, R57, UR41 ;  /* 0x0000002939217c20 */ /* 0x000fe20008410000 */
[----:B------:R-:W-:Y:S01]  /*5480*/  FMUL.FTZ R41, R43, UR41 ;  /* 0x000000292b297c20 */ /* 0x000fe20008410000 */
[----:B------:R-:W5:Y:S01]  /*5490*/  MUFU.TANH R159, R159 ;  /* 0x0000009f009f7308 */ /* 0x000f620000002400 */
[----:B------:R-:W-:Y:S01]  /*54a0*/  FMUL.FTZ R43, R47, UR41 ;  /* 0x000000292f2b7c20 */ /* 0x000fe20008410000 */
[----:B------:R-:W-:Y:S01]  /*54b0*/  FMUL.FTZ R47, R55, UR41 ;  /* 0x00000029372f7c20 */ /* 0x000fe20008410000 */
[----:B------:R-:W-:Y:S01]  /*54c0*/  FMUL.FTZ R32, R60, UR41 ;  /* 0x000000293c207c20 */ /* 0x000fe20008410000 */
[----:B------:R-:W-:Y:S01]  /*54d0*/  FMUL.FTZ R64, R64, UR41 ;  /* 0x0000002940407c20 */ /* 0x000fe20008410000 */
[----:B------:R-:W-:Y:S01]  /*54e0*/  FMUL.FTZ R9, R31, UR41 ;  /* 0x000000291f097c20 */ /* 0x000fe20008410000 */
[----:B------:R-:W-:Y:S01]  /*54f0*/  FMUL.FTZ R68, R68, UR41 ;  /* 0x0000002944447c20 */ /* 0x000fe20008410000 */
[----:B--2---:R-:W-:Y:S01]  /*5500*/  IMAD.IADD R36, R50, 0x1, R27 ;  /* 0x0000000132247824 */ /* 0x004fe200078e021b */
[----:B------:R-:W2:Y:S01]  /*5510*/  MUFU.TANH R157, R157 ;  /* 0x0000009d009d7308 */ /* 0x000ea20000002400 */
[----:B------:R-:W-:Y:S01]  /*5520*/  FMUL.FTZ R69, R69, UR41 ;  /* 0x0000002945457c20 */ /* 0x000fe20008410000 */
[----:B------:R-:W-:Y:S01]  /*5530*/  FMUL.FTZ R72, R72, UR41 ;  /* 0x0000002948487c20 */ /* 0x000fe20008410000 */
[----:B------:R-:W-:Y:S01]  /*5540*/  FMUL.FTZ R73, R73, UR41 ;  /* 0x0000002949497c20 */ /* 0x000fe20008410000 */
[----:B------:R-:W-:Y:S01]  /*5550*/  ISETP.GT.AND P1, PT, R36, RZ, PT ;  /* 0x000000ff2400720c */ /* 0x000fe20003f24270 */
[----:B------:R-:W-:Y:S01]  /*5560*/  FMUL.FTZ R76, R76, UR41 ;  /* 0x000000294c4c7c20 */ /* 0x000fe20008410000 */
[C---:B------:R-:W-:Y:S01]  /*5570*/  ISETP.GT.AND P2, PT, R36.reuse, 0x1, PT ;  /* 0x000000012400780c */ /* 0x040fe20003f44270 */
[----:B------:R-:W-:Y:S01]  /*5580*/  FMUL.FTZ R77, R77, UR41 ;  /* 0x000000294d4d7c20 */ /* 0x000fe20008410000 */
[----:B0-----:R-:W-:Y:S01]  /*5590*/  FSEL R163, R7, -INF , P1 ;  /* 0xff80000007a37808 */ /* 0x001fe20000800000 */
[----:B------:R-:W0:Y:S01]  /*55a0*/  MUFU.TANH R155, R155 ;  /* 0x0000009b009b7308 */ /* 0x000e220000002400 */
        /* <DEDUP_REMOVED lines=8> */
[----:B---3--:R-:W-:Y:S01]  /*5630*/  FSEL R167, R14, -INF , P1 ;  /* 0xff8000000ea77808 */ /* 0x008fe20000800000 */
[----:B------:R-:W-:Y:S01]  /*5640*/  FMUL.FTZ R84, R84, UR41 ;  /* 0x0000002954547c20 */ /* 0x000fe20008410000 */
[----:B------:R-:W-:Y:S01]  /*5650*/  FMNMX.FTZ R28, R165, R28, !PT ;  /* 0x0000001ca51c7209 */ /* 0x000fe20007810000 */
[----:B------:R-:W-:Y:S01]  /*5660*/  FMUL.FTZ R85, R85, UR41 ;  /* 0x0000002955557c20 */ /* 0x000fe20008410000 */
[----:B------:R-:W-:Y:S01]  /*5670*/  ISETP.GT.AND P1, PT, R36, 0x10, PT ;  /* 0x000000102400780c */ /* 0x000fe20003f24270 */
[----:B------:R-:W-:Y:S01]  /*5680*/  FMUL.FTZ R38, R38, UR41 ;  /* 0x0000002926267c20 */ /* 0x000fe20008410000 */
[----:B----4-:R-:W-:Y:S01]  /*5690*/  FSEL R161, R161, -INF , P2 ;  /* 0xff800000a1a17808 */ /* 0x010fe20001000000 */
[----:B------:R-:W3:Y:S01]  /*56a0*/  MUFU.TANH R15, R15 ;  /* 0x0000000f000f7308 */ /* 0x000ee20000002400 */
        /* <DEDUP_REMOVED lines=10> */
[----:B--2---:R-:W-:Y:S01]  /*5750*/  FSEL R157, R157, -INF , P2 ;  /* 0xff8000009d9d7808 */ /* 0x004fe20001000000 */
[----:B------:R-:W-:Y:S01]  /*5760*/  UMOV UR10, UR59 ;  /* 0x0000003b000a7c82 */ /* 0x000fe20008000000 */
[----:B------:R-:W-:Y:S01]  /*5770*/  FMNMX.FTZ R28, R159, R28, !PT ;  /* 0x0000001c9f1c7209 */ /* 0x000fe20007810000 */
[----:B------:R-:W-:Y:S01]  /*5780*/  FMUL.FTZ R48, R58, UR41 ;  /* 0x000000293a307c20 */ /* 0x000fe20008410000 */
[----:B------:R-:W-:Y:S01]  /*5790*/  ISETP.GT.AND P2, PT, R36, 0x19, PT ;  /* 0x000000192400780c */ /* 0x000fe20003f44270 */
[----:B------:R-:W2:Y:S01]  /*57a0*/  MUFU.TANH R21, R21 ;  /* 0x0000001500157308 */ /* 0x000ea20000002400 */
[----:B0-----:R-:W-:Y:S01]  /*57b0*/  FSEL R155, R155, -INF , P1 ;  /* 0xff8000009b9b7808 */ /* 0x001fe20000800000 */
[----:B------:R-:W-:Y:S01]  /*57c0*/  FMUL.FTZ R66, R66, UR41 ;  /* 0x0000002942427c20 */ /* 0x000fe20008410000 */
[----:B------:R-:W-:Y:S01]  /*57d0*/  FMNMX.FTZ R28, R157, R28, !PT ;  /* 0x0000001c9d1c7209 */ /* 0x000fe20007810000 */
[----:B------:R-:W-:Y:S01]  /*57e0*/  FMUL.FTZ R67, R67, UR41 ;  /* 0x0000002943437c20 */ /* 0x000fe20008410000 */
[----:B------:R-:W-:Y:S01]  /*57f0*/  ISETP.GT.AND P1, PT, R36, 0x20, PT ;  /* 0x000000202400780c */ /* 0x000fe20003f24270 */
[----:B------:R-:W-:Y:S01]  /*5800*/  FMUL.FTZ R70, R70, UR41 ;  /* 0x0000002946467c20 */ /* 0x000fe20008410000 */
[----:B-1----:R-:W-:Y:S01]  /*5810*/  FSEL R153, R153, -INF , P2 ;  /* 0xff80000099997808 */ /* 0x002fe20001000000 */
[----:B------:R-:W0:Y:S01]  /*5820*/  MUFU.TANH R24, R24 ;  /* 0x0000001800187308 */ /* 0x000e220000002400 */
[----:B------:R-:W-:Y:S01]  /*5830*/  FMNMX.FTZ R28, R155, R28, !PT ;  /* 0x0000001c9b1c7209 */ /* 0x000fe20007810000 */
[----:B------:R-:W-:Y:S01]  /*5840*/  FMUL.FTZ R71, R71, UR41 ;  /* 0x0000002947477c20 */ /* 0x000fe20008410000 */
[----:B------:R-:W-:Y:S01]  /*5850*/  ISETP.GT.AND P2, PT, R36, 0x21, PT ;  /* 0x000000212400780c */ /* 0x000fe20003f44270 */
[----:B------:R-:W-:Y:S01]  /*5860*/  FMUL.FTZ R60, R83, UR41 ;  /* 0x00000029533c7c20 */ /* 0x000fe20008410000 */
[----:B---3--:R-:W-:Y:S01]  /*5870*/  FSEL R65, R15, -INF , P1 ;  /* 0xff8000000f417808 */ /* 0x008fe20000800000 */
[----:B------:R-:W-:Y:S01]  /*5880*/  FMUL.FTZ R58, R86, UR41 ;  /* 0x00000029563a7c20 */ /* 0x000fe20008410000 */
[----:B------:R-:W-:Y:S01]  /*5890*/  FMNMX.FTZ R28, R153, R28, !PT ;  /* 0x0000001c991c7209 */ /* 0x000fe20007810000 */
[----:B------:R-:W1:Y:S01]  /*58a0*/  MUFU.TANH R25, R25 ;  /* 0x0000001900197308 */ /* 0x000e620000002400 */
[----:B------:R-:W-:Y:S01]  /*58b0*/  ISETP.GT.AND P1, PT, R36, 0x28, PT ;  /* 0x000000282400780c */ /* 0x000fe20003f24270 */
[----:B------:R-:W-:Y:S01]  /*58c0*/  ULEA UR6, UR38, UR40, 0x3 ;  /* 0x0000002826067291 */ /* 0x000fe2000f8e183f */
[----:B----4-:R-:W-:-:S02]  /*58d0*/  FSEL R61, R20, -INF , P2 ;  /* 0xff800000143d7808 */ /* 0x010fc40001000000 */
[----:B------:R-:W-:Y:S01]  /*58e0*/  FMNMX.FTZ R28, R65, R28, !PT ;  /* 0x0000001c411c7209 */ /* 0x000fe20007810000 */
[----:B------:R-:W-:Y:S01]  /*58f0*/  UIADD3 UR6, UR6, 0x28840, URZ ;  /* 0x0002884006067890 */ /* 0x000fe2000fffe03f */
[C---:B------:R-:W-:Y:S01]  /*5900*/  ISETP.GT.AND P2, PT, R36.reuse, 0x29, PT ;  /* 0x000000292400780c */ /* 0x040fe20003f44270 */
[----:B------:R-:W3:Y:S01]  /*5910*/  MUFU.TANH R26, R26 ;  /* 0x0000001a001a7308 */ /* 0x000ee20000002400 */
[----:B--2---:R-:W-:Y:S01]  /*5920*/  FSEL R59, R21, -INF , P1 ;  /* 0xff800000153b7808 */ /* 0x004fe20000800000 */
[----:B------:R-:W-:Y:S01]  /*5930*/  UPRMT UR6, UR55, 0x654, UR6 ;  /* 0x0000065437067896 */ /* 0x000fe20008000006 */
[----:B------:R-:W-:Y:S02]  /*5940*/  FMNMX.FTZ R28, R61, R28, !PT ;  /* 0x0000001c3d1c7209 */ /* 0x000fe40007810000 */
[----:B------:R-:W-:Y:S02]  /*5950*/  ISETP.GT.AND P1, PT, R36, 0x30, PT ;  /* 0x000000302400780c */ /* 0x000fe40003f24270 */
[----:B0-----:R-:W-:Y:S01]  /*5960*/  FSEL R57, R24, -INF , P2 ;  /* 0xff80000018397808 */ /* 0x001fe20001000000 */
[----:B------:R-:W0:Y:S01]  /*5970*/  MUFU.TANH R51, R51 ;  /* 0x0000003300337308 */ /* 0x000e220000002400 */
[----:B------:R-:W-:-:S02]  /*5980*/  FMNMX.FTZ R28, R59, R28, !PT ;  /* 0x0000001c3b1c7209 */ /* 0x000fc40007810000 */
[C---:B------:R-:W-:Y:S01]  /*5990*/  ISETP.GT.AND P2, PT, R36.reuse, 0x31, PT ;  /* 0x000000312400780c */ /* 0x040fe20003f44270 */
[----:B------:R-:W-:Y:S01]  /*59a0*/  SYNCS.ARRIVE.TRANS64.RED.A1T0 RZ, [UR6], RZ ;  /* 0x000000ffffff79a7 */ /* 0x000fe20008100406 */
[----:B-1----:R-:W-:Y:S02]  /*59b0*/  FSEL R55, R25, -INF , P1 ;  /* 0xff80000019377808 */ /* 0x002fe40000800000 */
[----:B------:R-:W-:Y:S01]  /*59c0*/  FMNMX.FTZ R28, R57, R28, !PT ;  /* 0x0000001c391c7209 */ /* 0x000fe20007810000 */
[----:B------:R-:W1:Y:S01]  /*59d0*/  MUFU.TANH R34, R34 ;  /* 0x0000002200227308 */ /* 0x000e620000002400 */
[----:B------:R-:W-:Y:S02]  /*59e0*/  ISETP.GT.AND P1, PT, R36, 0x38, PT ;  /* 0x000000382400780c */ /* 0x000fe40003f24270 */
[----:B---3--:R-:W-:Y:S02]  /*59f0*/  FSEL R53, R26, -INF , P2 ;  /* 0xff8000001a357808 */ /* 0x008fe40001000000 */
[----:B------:R-:W-:-:S02]  /*5a00*/  FMNMX.FTZ R28, R55, R28, !PT ;  /* 0x0000001c371c7209 */ /* 0x000fc40007810000 */
[C---:B------:R-:W-:Y:S01]  /*5a10*/  ISETP.GT.AND P2, PT, R36.reuse, 0x39, PT ;  /* 0x000000392400780c */ /* 0x040fe20003f44270 */
[----:B------:R-:W2:Y:S01]  /*5a20*/  MUFU.TANH R35, R35 ;  /* 0x0000002300237308 */ /* 0x000ea20000002400 */
[----:B0-----:R-:W-:Y:S02]  /*5a30*/  FSEL R51, R51, -INF , P1 ;  /* 0xff80000033337808 */ /* 0x001fe40000800000 */
[----:B------:R-:W-:Y:S02]  /*5a40*/  FMNMX.FTZ R28, R53, R28, !PT ;  /* 0x0000001c351c7209 */ /* 0x000fe40007810000 */
[----:B------:R-:W-:-:S03]  /*5a50*/  ISETP.GT.AND P1, PT, R36, 0x40, PT ;  /* 0x000000402400780c */ /* 0x000fc60003f24270 */
[----:B------:R-:W0:Y:S01]  /*5a60*/  MUFU.TANH R33, R33 ;  /* 0x0000002100217308 */ /* 0x000e220000002400 */
[----:B-1----:R-:W-:Y:S02]  /*5a70*/  FSEL R34, R34, -INF , P2 ;  /* 0xff80000022227808 */ /* 0x002fe40001000000 */
[----:B------:R-:W-:-:S05]  /*5a80*/  ISETP.GT.AND P2, PT, R36, 0x41, PT ;  /* 0x000000412400780c */ /* 0x000fca0003f44270 */
[----:B------:R-:W1:Y:S01]  /*5a90*/  MUFU.TANH R32, R32 ;  /* 0x0000002000207308 */ /* 0x000e620000002400 */
[----:B--2---:R-:W-:Y:S02]  /*5aa0*/  FSEL R35, R35, -INF , P1 ;  /* 0xff80000023237808 */ /* 0x004fe40000800000 */
[----:B------:R-:W-:-:S05]  /*5ab0*/  ISETP.GT.AND P1, PT, R36, 0x48, PT ;  /* 0x000000482400780c */ /* 0x000fca0003f24270 */
[----:B------:R-:W2:Y:S01]  /*5ac0*/  MUFU.TANH R30, R30 ;  /* 0x0000001e001e7308 */ /* 0x000ea20000002400 */
[----:B0-----:R-:W-:Y:S02]  /*5ad0*/  FSEL R33, R33, -INF , P2 ;  /* 0xff80000021217808 */ /* 0x001fe40001000000 */
[----:B------:R-:W-:-:S05]  /*5ae0*/  ISETP.GT.AND P2, PT, R36, 0x49, PT ;  /* 0x000000492400780c */ /* 0x000fca0003f44270 */
[----:B------:R0:W3:Y:S01]  /*5af0*/  MUFU.TANH R13, R7 ;  /* 0x00000007000d7308 */ /* 0x0000e20000002400 */
[----:B-1----:R-:W-:Y:S02]  /*5b00*/  FSEL R32, R32, -INF , P1 ;  /* 0xff80000020207808 */ /* 0x002fe40000800000 */
[----:B------:R-:W-:-:S05]  /*5b10*/  ISETP.GT.AND P1, PT, R36, 0x50, PT ;  /* 0x000000502400780c */ /* 0x000fca0003f24270 */
[----:B------:R-:W1:Y:S01]  /*5b20*/  MUFU.TANH R31, R64 ;  /* 0x00000040001f7308 */ /* 0x000e620000002400 */
[----:B0-----:R-:W-:Y:S02]  /*5b30*/  FMNMX.FTZ R7, R51, R28, !PT ;  /* 0x0000001c33077209 */ /* 0x001fe40007810000 */
[----:B--2---:R-:W-:Y:S02]  /*5b40*/  FSEL R30, R30, -INF , P2 ;  /* 0xff8000001e1e7808 */ /* 0x004fe40001000000 */
[----:B------:R-:W-:Y:S02]  /*5b50*/  FMNMX.FTZ R14, R34, R7, !PT ;  /* 0x00000007220e7209 */ /* 0x000fe40007810000 */
[----:B------:R-:W-:Y:S01]  /*5b60*/  ISETP.GT.AND P2, PT, R36, 0x51, PT ;  /* 0x000000512400780c */ /* 0x000fe20003f44270 */
[----:B------:R0:W2:Y:S01]  /*5b70*/  MUFU.TANH R29, R68 ;  /* 0x00000044001d7308 */ /* 0x0000a20000002400 */
[----:B------:R-:W-:Y:S02]  /*5b80*/  FMNMX.FTZ R14, R35, R14, !PT ;  /* 0x0000000e230e7209 */ /* 0x000fe40007810000 */
[----:B---3--:R-:W-:-:S02]  /*5b90*/  FSEL R28, R13, -INF , P2 ;  /* 0xff8000000d1c7808 */ /* 0x008fc40001000000 */
[----:B------:R-:W-:Y:S02]  /*5ba0*/  FMNMX.FTZ R7, R33, R14, !PT ;  /* 0x0000000e21077209 */ /* 0x000fe40007810000 */
[----:B------:R-:W-:Y:S01]  /*5bb0*/  ISETP.GT.AND P2, PT, R36, 0x59, PT ;  /* 0x000000592400780c */ /* 0x000fe20003f44270 */
[----:B------:R-:W3:Y:S01]  /*5bc0*/  MUFU.TANH R69, R69 ;  /* 0x0000004500457308 */ /* 0x000ee20000002400 */
[----:B------:R-:W-:Y:S01]  /*5bd0*/  FMNMX.FTZ R7, R32, R7, !PT ;  /* 0x0000000720077209 */ /* 0x000fe20007810000 */
[----:B0-----:R-:W-:Y:S01]  /*5be0*/  FMUL.FTZ R68, R62, UR41 ;  /* 0x000000293e447c20 */ /* 0x001fe20008410000 */
[----:B-1----:R-:W-:Y:S01]  /*5bf0*/  FSEL R31, R31, -INF , P1 ;  /* 0xff8000001f1f7808 */ /* 0x002fe20000800000 */
[----:B------:R-:W-:Y:S01]  /*5c00*/  FMUL.FTZ R62, R87, UR41 ;  /* 0x00000029573e7c20 */ /* 0x000fe20008410000 */
[----:B------:R-:W-:Y:S02]  /*5c10*/  FMNMX.FTZ R14, R30, R7, !PT ;  /* 0x000000071e0e7209 */ /* 0x000fe40007810000 */
[----:B------:R-:W-:Y:S01]  /*5c20*/  ISETP.GT.AND P1, PT, R36, 0x58, PT ;  /* 0x000000582400780c */ /* 0x000fe20003f24270 */
[----:B------:R0:W1:Y:S01]  /*5c30*/  MUFU.TANH R27, R72 ;  /* 0x00000048001b7308 */ /* 0x0000620000002400 */
[----:B------:R-:W-:-:S02]  /*5c40*/  FMNMX.FTZ R7, R31, R14, !PT ;  /* 0x0000000e1f077209 */ /* 0x000fc40007810000 */
[----:B--2---:R-:W-:Y:S02]  /*5c50*/  FSEL R29, R29, -INF , P1 ;  /* 0xff8000001d1d7808 */ /* 0x004fe40000800000 */
[----:B------:R-:W-:Y:S02]  /*5c60*/  FMNMX.FTZ R14, R28, R7, !PT ;  /* 0x000000071c0e7209 */ /* 0x000fe40007810000 */
[----:B------:R-:W-:Y:S01]  /*5c70*/  ISETP.GT.AND P1, PT, R36, 0x60, PT ;  /* 0x000000602400780c */ /* 0x000fe20003f24270 */
[----:B------:R2:W4:Y:S01]  /*5c80*/  MUFU.TANH R24, R73 ;  /* 0x0000004900187308 */ /* 0x0005220000002400 */
[----:B---3--:R-:W-:Y:S01]  /*5c90*/  FSEL R26, R69, -INF , P2 ;  /* 0xff800000451a7808 */ /* 0x008fe20001000000 */
[----:B------:R-:W-:Y:S01]  /*5ca0*/  FMUL.FTZ R69, R63, UR41 ;  /* 0x000000293f457c20 */ /* 0x000fe20008410000 */
[----:B------:R-:W-:Y:S01]  /*5cb0*/  FMNMX.FTZ R7, R29, R14, !PT ;  /* 0x0000000e1d077209 */ /* 0x000fe20007810000 */
[----:B0-----:R-:W-:Y:S01]  /*5cc0*/  FMUL.FTZ R72, R74, UR41 ;  /* 0x000000294a487c20 */ /* 0x001fe20008410000 */
[----:B------:R-:W-:Y:S01]  /*5cd0*/  ISETP.GT.AND P2, PT, R36, 0x61, PT ;  /* 0x000000612400780c */ /* 0x000fe20003f44270 */
[----:B------:R-:W-:Y:S01]  /*5ce0*/  FMUL.FTZ R74, R78, UR41 ;  /* 0x000000294e4a7c20 */ /* 0x000fe20008410000 */
[----:B------:R-:W-:Y:S01]  /*5cf0*/  FMNMX.FTZ R14, R26, R7, !PT ;  /* 0x000000071a0e7209 */ /* 0x000fe20007810000 */
[----:B------:R-:W0:Y:S01]  /*5d00*/  MUFU.TANH R25, R76 ;  /* 0x0000004c00197308 */ /* 0x000e220000002400 */
[----:B-1----:R-:W-:Y:S01]  /*5d10*/  FSEL R27, R27, -INF , P1 ;  /* 0xff8000001b1b7808 */ /* 0x002fe20000800000 */
[----:B--2---:R-:W-:Y:S01]  /*5d20*/  FMUL.FTZ R73, R75, UR41 ;  /* 0x000000294b497c20 */ /* 0x004fe20008410000 */
[----:B------:R-:W-:Y:S01]  /*5d30*/  ISETP.GT.AND P1, PT, R36, 0x68, PT ;  /* 0x000000682400780c */ /* 0x000fe20003f24270 */
[----:B------:R-:W-:Y:S01]  /*5d40*/  FMUL.FTZ R75, R79, UR41 ;  /* 0x000000294f4b7c20 */ /* 0x000fe20008410000 */
[----:B------:R-:W-:Y:S01]  /*5d50*/  FMNMX.FTZ R7, R27, R14, !PT ;  /* 0x0000000e1b077209 */ /* 0x000fe20007810000 */
[----:B------:R-:W-:-:S02]  /*5d60*/  FMUL.FTZ R63, R82, UR41 ;  /* 0x00000029523f7c20 */ /* 0x000fc40008410000 */
[----:B------:R1:W2:Y:S01]  /*5d70*/  MUFU.TANH R20, R77 ;  /* 0x0000004d00147308 */ /* 0x0002a20000002400 */
[----:B----4-:R-:W-:Y:S02]  /*5d80*/  FSEL R24, R24, -INF , P2 ;  /* 0xff80000018187808 */ /* 0x010fe40001000000 */
[----:B------:R-:W-:Y:S02]  /*5d90*/  ISETP.GT.AND P2, PT, R36, 0x69, PT ;  /* 0x000000692400780c */ /* 0x000fe40003f44270 */
[----:B------:R-:W-:-:S03]  /*5da0*/  FMNMX.FTZ R14, R24, R7, !PT ;  /* 0x00000007180e7209 */ /* 0x000fc60007810000 */
[----:B------:R-:W3:Y:S01]  /*5db0*/  MUFU.TANH R21, R80 ;  /* 0x0000005000157308 */ /* 0x000ee20000002400 */
[----:B0-----:R-:W-:Y:S01]  /*5dc0*/  FSEL R25, R25, -INF , P1 ;  /* 0xff80000019197808 */ /* 0x001fe20000800000 */
[----:B-1----:R-:W0:Y:S01]  /*5dd0*/  SHFL.IDX PT, R77, R37, 0x1, 0x1c1f ;  /* 0x003c1f00254d7f89 */ /* 0x002e2200000e0000 */
[----:B------:R-:W-:Y:S02]  /*5de0*/  ISETP.GT.AND P1, PT, R36, 0x70, PT ;  /* 0x000000702400780c */ /* 0x000fe40003f24270 */
[----:B------:R-:W-:-:S03]  /*5df0*/  FMNMX.FTZ R7, R25, R14, !PT ;  /* 0x0000000e19077209 */ /* 0x000fc60007810000 */
[----:B------:R-:W1:Y:S01]  /*5e00*/  MUFU.TANH R15, R81 ;  /* 0x00000051000f7308 */ /* 0x000e620000002400 */
[----:B--2---:R-:W-:Y:S02]  /*5e10*/  FSEL R20, R20, -INF , P2 ;  /* 0xff80000014147808 */ /* 0x004fe40001000000 */
[----:B------:R-:W-:Y:S02]  /*5e20*/  ISETP.GT.AND P2, PT, R36, 0x71, PT ;  /* 0x000000712400780c */ /* 0x000fe40003f44270 */
[----:B------:R-:W-:-:S03]  /*5e30*/  FMNMX.FTZ R14, R20, R7, !PT ;  /* 0x00000007140e7209 */ /* 0x000fc60007810000 */
[----:B------:R-:W2:Y:S01]  /*5e40*/  MUFU.TANH R84, R84 ;  /* 0x0000005400547308 */ /* 0x000ea20000002400 */
[----:B---3--:R-:W-:Y:S02]  /*5e50*/  FSEL R21, R21, -INF , P1 ;  /* 0xff80000015157808 */ /* 0x008fe40000800000 */
[----:B------:R-:W-:Y:S02]  /*5e60*/  ISETP.GT.AND P1, PT, R36, 0x78, PT ;  /* 0x000000782400780c */ /* 0x000fe40003f24270 */
[----:B------:R-:W-:-:S03]  /*5e70*/  FMNMX.FTZ R52, R21, R14, !PT ;  /* 0x0000000e15347209 */ /* 0x000fc60007810000 */
[----:B------:R-:W3:Y:S01]  /*5e80*/  MUFU.TANH R13, R85 ;  /* 0x00000055000d7308 */ /* 0x000ee20000002400 */
[----:B-1----:R-:W-:Y:S01]  /*5e90*/  FSEL R15, R15, -INF , P2 ;  /* 0xff8000000f0f7808 */ /* 0x002fe20001000000 */
[----:B0-----:R-:W-:Y:S01]  /*5ea0*/  IMAD.IADD R76, R50, 0x1, R77 ;  /* 0x00000001324c7824 */ /* 0x001fe200078e024d */
[----:B------:R-:W-:Y:S02]  /*5eb0*/  ISETP.GT.AND P2, PT, R36, 0x79, PT ;  /* 0x000000792400780c */ /* 0x000fe40003f44270 */
[----:B------:R-:W-:Y:S02]  /*5ec0*/  FMNMX.FTZ R7, R15, R52, !PT ;  /* 0x000000340f077209 */ /* 0x000fe40007810000 */
[----:B------:R-:W-:Y:S01]  /*5ed0*/  ISETP.GT.AND P3, PT, R76, 0x1, PT ;  /* 0x000000014c00780c */ /* 0x000fe20003f64270 */
[----:B------:R-:W0:Y:S01]  /*5ee0*/  MUFU.TANH R8, R8 ;  /* 0x0000000800087308 */ /* 0x000e220000002400 */
[----:B--2---:R-:W-:-:S04]  /*5ef0*/  FSEL R14, R84, -INF , P1 ;  /* 0xff800000540e7808 */ /* 0x004fc80000800000 */
[----:B------:R-:W-:-:S03]  /*5f00*/  FMNMX.FTZ R36, R14, R7, !PT ;  /* 0x000000070e247209 */ /* 0x000fc60007810000 */
[----:B------:R-:W1:Y:S01]  /*5f10*/  MUFU.TANH R6, R6 ;  /* 0x0000000600067308 */ /* 0x000e620000002400 */
[----:B---3--:R-:W-:Y:S02]  /*5f20*/  FSEL R13, R13, -INF , P2 ;  /* 0xff8000000d0d7808 */ /* 0x008fe40001000000 */
[----:B------:R-:W-:Y:S02]  /*5f30*/  ISETP.GT.AND P2, PT, R76, RZ, PT ;  /* 0x000000ff4c00720c */ /* 0x000fe40003f44270 */
[----:B------:R-:W-:-:S03]  /*5f40*/  FMNMX.FTZ R36, R13, R36, !PT ;  /* 0x000000240d247209 */ /* 0x000fc60007810000 */
[----:B------:R-:W2:Y:S01]  /*5f50*/  MUFU.TANH R10, R10 ;  /* 0x0000000a000a7308 */ /* 0x000ea20000002400 */
[----:B0-----:R-:W-:Y:S01]  /*5f60*/  FSEL R8, R8, -INF , P2 ;  /* 0xff80000008087808 */ /* 0x001fe20001000000 */
[----:B------:R-:W0:Y:S01]  /*5f70*/  SHFL.BFLY PT, R7, R36, 0x2, 0x1f ;  /* 0x0c401f0024077f89 */ /* 0x000e2200000e0000 */
[----:B------:R-:W-:Y:S02]  /*5f80*/  ISETP.GT.AND P2, PT, R76, 0x8, PT ;  /* 0x000000084c00780c */ /* 0x000fe40003f44270 */
[----:B------:R-:W-:-:S03]  /*5f90*/  FMNMX.FTZ R77, R8, R5, !PT ;  /* 0x00000005084d7209 */ /* 0x000fc60007810000 */
[----:B------:R-:W-:Y:S01]  /*5fa0*/  MUFU.TANH R9, R9 ;  /* 0x0000000900097308 */ /* 0x000fe20000002400 */
[----:B-1----:R-:W-:Y:S02]  /*5fb0*/  FSEL R50, R6, -INF , P3 ;  /* 0xff80000006327808 */ /* 0x002fe40001800000 */
[----:B------:R-:W-:Y:S02]  /*5fc0*/  ISETP.GT.AND P3, PT, R76, 0x9, PT ;  /* 0x000000094c00780c */ /* 0x000fe40003f64270 */
[----:B------:R-:W-:-:S03]  /*5fd0*/  FMNMX.FTZ R77, R50, R77, !PT ;  /* 0x0000004d324d7209 */ /* 0x000fc60007810000 */
[----:B------:R-:W1:Y:S01]  /*5fe0*/  MUFU.TANH R12, R12 ;  /* 0x0000000c000c7308 */ /* 0x000e620000002400 */
[----:B--2---:R-:W-:Y:S02]  /*5ff0*/  FSEL R10, R10, -INF , P2 ;  /* 0xff8000000a0a7808 */ /* 0x004fe40001000000 */
[----:B------:R-:W-:Y:S02]  /*6000*/  ISETP.GT.AND P2, PT, R76, 0x10, PT ;  /* 0x000000104c00780c */ /* 0x000fe40003f44270 */
[----:B------:R-:W-:-:S03]  /*6010*/  FMNMX.FTZ R77, R10, R77, !PT ;  /* 0x0000004d0a4d7209 */ /* 0x000fc60007810000 */
[----:B------:R-:W-:Y:S01]  /*6020*/  MUFU.TANH R11, R11 ;  /* 0x0000000b000b7308 */ /* 0x000fe20000002400 */
[----:B0-----:R-:W-:-:S05]  /*6030*/  FMNMX.FTZ R52, R36, R7, !PT ;  /* 0x0000000724347209 */ /* 0x001fca0007810000 */
[----:B------:R-:W0:Y:S02]  /*6040*/  SHFL.BFLY PT, R7, R52, 0x1, 0x1f ;  /* 0x0c201f0034077f89 */ /* 0x000e2400000e0000 */
[----:B------:R-:W2:Y:S01]  /*6050*/  MUFU.TANH R38, R38 ;  /* 0x0000002600267308 */ /* 0x000ea20000002400 */
[----:B-1----:R-:W-:Y:S02]  /*6060*/  FSEL R12, R12, -INF , P2 ;  /* 0xff8000000c0c7808 */ /* 0x002fe40001000000 */
[----:B------:R-:W-:-:S05]  /*6070*/  ISETP.GT.AND P2, PT, R76, 0x18, PT ;  /* 0x000000184c00780c */ /* 0x000fca0003f44270 */
[----:B------:R-:W1:Y:S08]  /*6080*/  MUFU.TANH R39, R39 ;  /* 0x0000002700277308 */ /* 0x000e700000002400 */
[----:B------:R-:W3:Y:S01]  /*6090*/  MUFU.TANH R40, R40 ;  /* 0x0000002800287308 */ /* 0x000ee20000002400 */
[----:B--2---:R-:W-:Y:S02]  /*60a0*/  FSEL R38, R38, -INF , P2 ;  /* 0xff80000026267808 */ /* 0x004fe40001000000 */
[----:B------:R-:W-:-:S02]  /*60b0*/  ISETP.GT.AND P2, PT, R76, 0x20, PT ;  /* 0x000000204c00780c */ /* 0x000fc40003f44270 */
[----:B0-----:R-:W-:-:S03]  /*60c0*/  FMNMX.FTZ R7, R52, R7, !PT ;  /* 0x0000000734077209 */ /* 0x001fc60007810000 */
[----:B------:R-:W0:Y:S01]  /*60d0*/  MUFU.TANH R41, R41 ;  /* 0x0000002900297308 */ /* 0x000e220000002400 */
[----:B------:R-:W-:Y:S02]  /*60e0*/  FSEL R52, R9, -INF , P3 ;  /* 0xff80000009347808 */ /* 0x000fe40001800000 */
[----:B------:R-:W-:Y:S01]  /*60f0*/  ISETP.GT.AND P3, PT, R76, 0x11, PT ;  /* 0x000000114c00780c */ /* 0x000fe20003f64270 */
[----:B------:R-:W-:Y:S01]  /*6100*/  FMUL.FTZ R36, R7, UR10 ;  /* 0x0000000a07247c20 */ /* 0x000fe20008410000 */
[----:B------:R-:W-:Y:S02]  /*6110*/  FMNMX.FTZ R77, R52, R77, !PT ;  /* 0x0000004d344d7209 */ /* 0x000fe40007810000 */
[----:B------:R-:W-:Y:S01]  /*6120*/  FSEL R54, R11, -INF , P3 ;  /* 0xff8000000b367808 */ /* 0x000fe20001800000 */
[----:B------:R-:W2:Y:S01]  /*6130*/  MUFU.TANH R42, R42 ;  /* 0x0000002a002a7308 */ /* 0x000ea20000002400 */
[----:B------:R-:W-:Y:S02]  /*6140*/  FMNMX.FTZ R77, R12, R77, !PT ;  /* 0x0000004d0c4d7209 */ /* 0x000fe40007810000 */
[----:B------:R-:W-:-:S02]  /*6150*/  ISETP.GT.AND P3, PT, R76, 0x19, PT ;  /* 0x000000194c00780c */ /* 0x000fc40003f64270 */
[----:B------:R-:W-:Y:S02]  /*6160*/  FMNMX.FTZ R77, R54, R77, !PT ;  /* 0x0000004d364d7209 */ /* 0x000fe40007810000 */
[----:B-1----:R-:W-:Y:S01]  /*6170*/  FSEL R56, R39, -INF , P3 ;  /* 0xff80000027387808 */ /* 0x002fe20001800000 */
[----:B------:R-:W1:Y:S01]  /*6180*/  MUFU.TANH R43, R43 ;  /* 0x0000002b002b7308 */ /* 0x000e620000002400 */
[----:B------:R-:W-:Y:S02]  /*6190*/  FMNMX.FTZ R77, R38, R77, !PT ;  /* 0x0000004d264d7209 */ /* 0x000fe40007810000 */
[----:B------:R-:W-:Y:S02]  /*61a0*/  ISETP.GT.AND P3, PT, R76, 0x21, PT ;  /* 0x000000214c00780c */ /* 0x000fe40003f64270 */
[----:B---3--:R-:W-:Y:S02]  /*61b0*/  FSEL R40, R40, -INF , P2 ;  /* 0xff80000028287808 */ /* 0x008fe40001000000 */
[----:B------:R-:W-:Y:S01]  /*61c0*/  FMNMX.FTZ R77, R56, R77, !PT ;  /* 0x0000004d384d7209 */ /* 0x000fe20007810000 */
[----:B------:R-:W3:Y:S01]  /*61d0*/  MUFU.TANH R44, R44 ;  /* 0x0000002c002c7308 */ /* 0x000ee20000002400 */
[----:B------:R-:W-:-:S02]  /*61e0*/  ISETP.GT.AND P2, PT, R76, 0x28, PT ;  /* 0x000000284c00780c */ /* 0x000fc40003f44270 */
[----:B0-----:R-:W-:Y:S02]  /*61f0*/  FSEL R64, R41, -INF , P3 ;  /* 0xff80000029407808 */ /* 0x001fe40001800000 */
[----:B------:R-:W-:Y:S02]  /*6200*/  FMNMX.FTZ R77, R40, R77, !PT ;  /* 0x0000004d284d7209 */ /* 0x000fe40007810000 */
[----:B------:R-:W-:Y:S01]  /*6210*/  ISETP.GT.AND P3, PT, R76, 0x29, PT ;  /* 0x000000294c00780c */ /* 0x000fe20003f64270 */
[----:B------:R-:W0:Y:S01]  /*6220*/  MUFU.TANH R45, R45 ;  /* 0x0000002d002d7308 */ /* 0x000e220000002400 */
[----:B--2---:R-:W-:Y:S02]  /*6230*/  FSEL R42, R42, -INF , P2 ;  /* 0xff8000002a2a7808 */ /* 0x004fe40001000000 */
[----:B------:R-:W-:Y:S02]  /*6240*/  FMNMX.FTZ R77, R64, R77, !PT ;  /* 0x0000004d404d7209 */ /* 0x000fe40007810000 */
[----:B------:R-:W-:-:S02]  /*6250*/  FSETP.NEU.FTZ.AND P1, PT, R7, -INF , PT ;  /* 0xff8000000700780b */ /* 0x000fc40003f3d000 */
[----:B------:R-:W-:Y:S01]  /*6260*/  ISETP.GT.AND P2, PT, R76, 0x30, PT ;  /* 0x000000304c00780c */ /* 0x000fe20003f44270 */
[----:B------:R-:W2:Y:S01]  /*6270*/  MUFU.TANH R46, R46 ;  /* 0x0000002e002e7308 */ /* 0x000ea20000002400 */
[----:B-1----:R-:W-:Y:S02]  /*6280*/  FSEL R43, R43, -INF , P3 ;  /* 0xff8000002b2b7808 */ /* 0x002fe40001800000 */
[----:B------:R-:W-:Y:S02]  /*6290*/  FMNMX.FTZ R6, R42, R77, !PT ;  /* 0x0000004d2a067209 */ /* 0x000fe40007810000 */
[----:B------:R-:W-:Y:S02]  /*62a0*/  FSEL R36, R36, RZ, P1 ;  /* 0x000000ff24247208 */ /* 0x000fe40000800000 */
[----:B------:R-:W-:Y:S01]  /*62b0*/  ISETP.GT.AND P3, PT, R76, 0x31, PT ;  /* 0x000000314c00780c */ /* 0x000fe20003f64270 */
[----:B------:R-:W1:Y:S01]  /*62c0*/  MUFU.TANH R47, R47 ;  /* 0x0000002f002f7308 */ /* 0x000e620000002400 */
[----:B---3--:R-:W-:Y:S01]  /*62d0*/  FSEL R44, R44, -INF , P2 ;  /* 0xff8000002c2c7808 */ /* 0x008fe20001000000 */
[--C-:B------:R-:W-:Y:S01]  /*62e0*/  FFMA.FTZ R172, R65, UR10, -R36.reuse ;  /* 0x0000000a41ac7c23 */ /* 0x100fe20008010824 */
[----:B------:R-:W-:Y:S01]  /*62f0*/  FMNMX.FTZ R41, R43, R6, !PT ;  /* 0x000000062b297209 */ /* 0x000fe20007810000 */
[--C-:B------:R-:W-:Y:S01]  /*6300*/  FFMA.FTZ R174, R59, UR10, -R36.reuse ;  /* 0x0000000a3bae7c23 */ /* 0x100fe20008010824 */
[----:B------:R-:W-:Y:S01]  /*6310*/  ISETP.GT.AND P2, PT, R76, 0x38, PT ;  /* 0x000000384c00780c */ /* 0x000fe20003f44270 */
[--C-:B------:R-:W-:Y:S01]  /*6320*/  FFMA.FTZ R168, R55, UR10, -R36.reuse ;  /* 0x0000000a37a87c23 */ /* 0x100fe20008010824 */
[----:B0-----:R-:W-:Y:S01]  /*6330*/  FSEL R65, R45, -INF , P3 ;  /* 0xff8000002d417808 */ /* 0x001fe20001800000 */
        /* <DEDUP_REMOVED lines=8> */
[----:B------:R-:W2:Y:S01]  /*63c0*/  MUFU.TANH R49, R49 ;  /* 0x0000003100317308 */ /* 0x000ea20000002400 */
[----:B------:R-:W-:Y:S01]  /*63d0*/  ISETP.GT.AND P2, PT, R76, 0x40, PT ;  /* 0x000000404c00780c */ /* 0x000fe20003f44270 */
[--C-:B------:R-:W-:Y:S01]  /*63e0*/  FFMA.FTZ R156, R21, UR10, -R36.reuse ;  /* 0x0000000a159c7c23 */ /* 0x100fe20008010824 */
[----:B-1----:R-:W-:Y:S01]  /*63f0*/  FSEL R61, R47, -INF , P3 ;  /* 0xff8000002f3d7808 */ /* 0x002fe20001800000 */
[--C-:B------:R-:W-:Y:S01]  /*6400*/  FFMA.FTZ R152, R27, UR10, -R36.reuse ;  /* 0x0000000a1b987c23 */ /* 0x100fe20008010824 */
[----:B------:R-:W-:Y:S01]  /*6410*/  FMNMX.FTZ R6, R46, R45, !PT ;  /* 0x0000002d2e067209 */ /* 0x000fe20007810000 */
[--C-:B------:R-:W-:Y:S01]  /*6420*/  FFMA.FTZ R27, R24, UR10, -R36.reuse ;  /* 0x0000000a181b7c23 */ /* 0x100fe20008010824 */
[----:B------:R-:W-:Y:S01]  /*6430*/  ISETP.GT.AND P3, PT, R76, 0x41, PT ;  /* 0x000000414c00780c */ /* 0x000fe20003f64270 */
[----:B------:R-:W1:Y:S01]  /*6440*/  MUFU.TANH R68, R68 ;  /* 0x0000004400447308 */ /* 0x000e620000002400 */
[----:B0-----:R-:W-:Y:S01]  /*6450*/  FSEL R48, R48, -INF , P2 ;  /* 0xff80000030307808 */ /* 0x001fe20001000000 */
[--C-:B------:R-:W-:Y:S01]  /*6460*/  FFMA.FTZ R160, R31, UR10, -R36.reuse ;  /* 0x0000000a1fa07c23 */ /* 0x100fe20008010824 */
[----:B------:R-:W-:Y:S01]  /*6470*/  FMNMX.FTZ R45, R61, R6, !PT ;  /* 0x000000063d2d7209 */ /* 0x000fe20007810000 */
[--C-:B------:R-:W-:Y:S01]  /*6480*/  FFMA.FTZ R31, R28, UR10, -R36.reuse ;  /* 0x0000000a1c1f7c23 */ /* 0x100fe20008010824 */
[----:B------:R-:W-:Y:S01]  /*6490*/  ISETP.GT.AND P2, PT, R76, 0x48, PT ;  /* 0x000000484c00780c */ /* 0x000fe20003f44270 */
[--C-:B------:R-:W-:Y:S01]  /*64a0*/  FFMA.FTZ R163, R163, UR10, -R36.reuse ;  /* 0x0000000aa3a37c23 */ /* 0x100fe20008010824 */
[----:B------:R-:W-:Y:S01]  /*64b0*/  FMNMX.FTZ R6, R48, R45, !PT ;  /* 0x0000002d30067209 */ /* 0x000fe20007810000 */
[----:B------:R-:W0:Y:S01]  /*64c0*/  MUFU.TANH R69, R69 ;  /* 0x0000004500457308 */ /* 0x000e220000002400 */
[----:B--2---:R-:W-:Y:S01]  /*64d0*/  FSEL R49, R49, -INF , P3 ;  /* 0xff80000031317808 */ /* 0x004fe20001800000 */
[--C-:B------:R-:W-:Y:S01]  /*64e0*/  FFMA.FTZ R45, R57, UR10, -R36.reuse ;  /* 0x0000000a392d7c23 */ /* 0x100fe20008010824 */
[----:B------:R-:W-:Y:S01]  /*64f0*/  ISETP.GT.AND P3, PT, R76, 0x49, PT ;  /* 0x000000494c00780c */ /* 0x000fe20003f64270 */
[--C-:B------:R-:W-:Y:S01]  /*6500*/  FFMA.FTZ R180, R165, UR10, -R36.reuse ;  /* 0x0000000aa5b47c23 */ /* 0x100fe20008010824 */
[----:B------:R-:W-:Y:S01]  /*6510*/  FMNMX.FTZ R6, R49, R6, !PT ;  /* 0x0000000631067209 */ /* 0x000fe20007810000 */
[--C-:B------:R-:W-:Y:S01]  /*6520*/  FFMA.FTZ R182, R167, UR10, -R36.reuse ;  /* 0x0000000aa7b67c23 */ /* 0x100fe20008010824 */
[--C-:B------:R-:W-:Y:S01]  /*6530*/  FFMA.FTZ R161, R161, UR10, -R36.reuse ;  /* 0x0000000aa1a17c23 */ /* 0x100fe20008010824 */
[----:B------:R-:W2:Y:S01]  /*6540*/  MUFU.TANH R66, R66 ;  /* 0x0000004200427308 */ /* 0x000ea20000002400 */
[----:B-1----:R-:W-:Y:S01]  /*6550*/  FSEL R59, R68, -INF , P2 ;  /* 0xff800000443b7808 */ /* 0x002fe20001000000 */
[--C-:B------:R-:W-:Y:S01]  /*6560*/  FFMA.FTZ R176, R159, UR10, -R36.reuse ;  /* 0x0000000a9fb07c23 */ /* 0x100fe20008010824 */
[----:B------:R-:W-:Y:S01]  /*6570*/  ISETP.GT.AND P2, PT, R76, 0x50, PT ;  /* 0x000000504c00780c */ /* 0x000fe20003f44270 */
[--C-:B------:R-:W-:Y:S01]  /*6580*/  FFMA.FTZ R11, R157, UR10, -R36.reuse ;  /* 0x0000000a9d0b7c23 */ /* 0x100fe20008010824 */
[----:B------:R-:W-:Y:S01]  /*6590*/  FMNMX.FTZ R6, R59, R6, !PT ;  /* 0x000000063b067209 */ /* 0x000fe20007810000 */
[--C-:B------:R-:W-:Y:S01]  /*65a0*/  FFMA.FTZ R178, R155, UR10, -R36.reuse ;  /* 0x0000000a9bb27c23 */ /* 0x100fe20008010824 */
[--C-:B------:R-:W-:Y:S01]  /*65b0*/  FFMA.FTZ R158, R14, UR10, -R36.reuse ;  /* 0x0000000a0e9e7c23 */ /* 0x100fe20008010824 */
[----:B------:R-:W1:Y:S01]  /*65c0*/  MUFU.TANH R67, R67 ;  /* 0x0000004300437308 */ /* 0x000e620000002400 */
[----:B0-----:R-:W-:Y:S01]  /*65d0*/  FSEL R57, R69, -INF , P3 ;  /* 0xff80000045397808 */ /* 0x001fe20001800000 */
[--C-:B------:R-:W-:Y:S01]  /*65e0*/  FFMA.FTZ R39, R153, UR10, -R36.reuse ;  /* 0x0000000a99277c23 */ /* 0x100fe20008010824 */
[----:B------:R-:W-:Y:S01]  /*65f0*/  ISETP.GT.AND P3, PT, R76, 0x51, PT ;  /* 0x000000514c00780c */ /* 0x000fe20003f64270 */
[--C-:B------:R-:W-:Y:S01]  /*6600*/  FFMA.FTZ R162, R29, UR10, -R36.reuse ;  /* 0x0000000a1da27c23 */ /* 0x100fe20008010824 */
[----:B------:R-:W-:Y:S01]  /*6610*/  FMNMX.FTZ R47, R57, R6, !PT ;  /* 0x00000006392f7209 */ /* 0x000fe20007810000 */
[--C-:B------:R-:W-:Y:S01]  /*6620*/  FFMA.FTZ R154, R25, UR10, -R36.reuse ;  /* 0x0000000a199a7c23 */ /* 0x100fe20008010824 */
[--C-:B------:R-:W-:Y:S01]  /*6630*/  FFMA.FTZ R166, R32, UR10, -R36.reuse ;  /* 0x0000000a20a67c23 */ /* 0x100fe20008010824 */
        /* <DEDUP_REMOVED lines=10> */
[----:B------:R-:W-:Y:S01]  /*66e0*/  FFMA.FTZ R13, R13, UR10, -R36 ;  /* 0x0000000a0d0d7c23 */ /* 0x000fe20008010824 */
[----:B------:R-:W-:-:S02]  /*66f0*/  ISETP.GT.AND P3, PT, R76, 0x59, PT ;  /* 0x000000594c00780c */ /* 0x000fc40003f64270 */
[----:B------:R-:W-:-:S03]  /*6700*/  FMNMX.FTZ R6, R55, R6, !PT ;  /* 0x0000000637067209 */ /* 0x000fc60007810000 */
[----:B------:R-:W1:Y:S01]  /*6710*/  MUFU.TANH R72, R72 ;  /* 0x0000004800487308 */ /* 0x000e620000002400 */
[----:B0-----:R-:W-:Y:S02]  /*6720*/  FSEL R67, R70, -INF , P2 ;  /* 0xff80000046437808 */ /* 0x001fe40001000000 */
[----:B------:R-:W-:Y:S02]  /*6730*/  ISETP.GT.AND P2, PT, R76, 0x60, PT ;  /* 0x000000604c00780c */ /* 0x000fe40003f44270 */
[----:B------:R-:W-:-:S03]  /*6740*/  FMNMX.FTZ R6, R67, R6, !PT ;  /* 0x0000000643067209 */ /* 0x000fc60007810000 */
[----:B------:R-:W0:Y:S01]  /*6750*/  MUFU.TANH R73, R73 ;  /* 0x0000004900497308 */ /* 0x000e220000002400 */
[----:B--2---:R-:W-:Y:S02]  /*6760*/  FSEL R53, R71, -INF , P3 ;  /* 0xff80000047357808 */ /* 0x004fe40001800000 */
[----:B------:R-:W-:Y:S02]  /*6770*/  ISETP.GT.AND P3, PT, R76, 0x61, PT ;  /* 0x000000614c00780c */ /* 0x000fe40003f64270 */
[----:B------:R-:W-:-:S03]  /*6780*/  FMNMX.FTZ R51, R53, R6, !PT ;  /* 0x0000000635337209 */ /* 0x000fc60007810000 */
[----:B------:R-:W2:Y:S01]  /*6790*/  MUFU.TANH R74, R74 ;  /* 0x0000004a004a7308 */ /* 0x000ea20000002400 */
[----:B-1----:R-:W-:Y:S01]  /*67a0*/  FSEL R68, R72, -INF , P2 ;  /* 0xff80000048447808 */ /* 0x002fe20001000000 */
[--C-:B------:R-:W-:Y:S01]  /*67b0*/  FFMA.FTZ R72, R33, UR10, -R36.reuse ;  /* 0x0000000a21487c23 */ /* 0x100fe20008010824 */
[----:B------:R-:W-:Y:S02]  /*67c0*/  ISETP.GT.AND P2, PT, R76, 0x68, PT ;  /* 0x000000684c00780c */ /* 0x000fe40003f44270 */
[----:B------:R-:W-:Y:S01]  /*67d0*/  FMNMX.FTZ R6, R68, R51, !PT ;  /* 0x0000003344067209 */ /* 0x000fe20007810000 */
[----:B------:R-:W-:Y:S02]  /*67e0*/  FFMA.FTZ R51, R34, UR10, -R36 ;  /* 0x0000000a22337c23 */ /* 0x000fe40008010824 */
[----:B------:R-:W1:Y:S01]  /*67f0*/  MUFU.TANH R75, R75 ;  /* 0x0000004b004b7308 */ /* 0x000e620000002400 */
[----:B0-----:R-:W-:Y:S02]  /*6800*/  FSEL R69, R73, -INF , P3 ;  /* 0xff80000049457808 */ /* 0x001fe40001800000 */
[----:B------:R-:W-:-:S02]  /*6810*/  ISETP.GT.AND P3, PT, R76, 0x69, PT ;  /* 0x000000694c00780c */ /* 0x000fc40003f64270 */
[----:B------:R-:W-:-:S03]  /*6820*/  FMNMX.FTZ R71, R69, R6, !PT ;  /* 0x0000000645477209 */ /* 0x000fc60007810000 */
[----:B------:R-:W0:Y:S01]  /*6830*/  MUFU.TANH R63, R63 ;  /* 0x0000003f003f7308 */ /* 0x000e220000002400 */
[----:B--2---:R-:W-:Y:S02]  /*6840*/  FSEL R70, R74, -INF , P2 ;  /* 0xff8000004a467808 */ /* 0x004fe40001000000 */
[----:B------:R-:W-:Y:S02]  /*6850*/  ISETP.GT.AND P2, PT, R76, 0x70, PT ;  /* 0x000000704c00780c */ /* 0x000fe40003f44270 */
[----:B------:R-:W-:-:S03]  /*6860*/  FMNMX.FTZ R71, R70, R71, !PT ;  /* 0x0000004746477209 */ /* 0x000fc60007810000 */
[----:B------:R-:W2:Y:S01]  /*6870*/  MUFU.TANH R60, R60 ;  /* 0x0000003c003c7308 */ /* 0x000ea20000002400 */
[----:B-1----:R-:W-:Y:S02]  /*6880*/  FSEL R34, R75, -INF , P3 ;  /* 0xff8000004b227808 */ /* 0x002fe40001800000 */
[----:B------:R-:W-:Y:S02]  /*6890*/  ISETP.GT.AND P3, PT, R76, 0x71, PT ;  /* 0x000000714c00780c */ /* 0x000fe40003f64270 */
        /* <DEDUP_REMOVED lines=9> */
[----:B------:R-:W-:Y:S01]  /*6930*/  MUFU.EX2 R37, R163 ;  /* 0x000000a300257308 */ /* 0x000fe20000000800 */
[----:B-1----:R-:W-:-:S04]  /*6940*/  FSEL R58, R58, -INF , P2 ;  /* 0xff8000003a3a7808 */ /* 0x002fc80001000000 */
[----:B------:R-:W-:-:S03]  /*6950*/  FMNMX.FTZ R33, R58, R33, !PT ;  /* 0x000000213a217209 */ /* 0x000fc60007810000 */
[----:B------:R-:W-:Y:S01]  /*6960*/  MUFU.EX2 R180, R180 ;  /* 0x000000b400b47308 */ /* 0x000fe20000000800 */
[----:B0-----:R-:W-:-:S04]  /*6970*/  FSEL R62, R62, -INF , P3 ;  /* 0xff8000003e3e7808 */ /* 0x001fc80001800000 */
[----:B------:R-:W-:Y:S01]  /*6980*/  FMNMX.FTZ R6, R62, R33, !PT ;  /* 0x000000213e067209 */ /* 0x000fe20007810000 */
[----:B------:R-:W-:Y:S02]  /*6990*/  FFMA.FTZ R33, R30, UR10, -R36 ;  /* 0x0000000a1e217c23 */ /* 0x000fe40008010824 */
[----:B------:R-:W-:Y:S02]  /*69a0*/  MUFU.EX2 R182, R182 ;  /* 0x000000b600b67308 */ /* 0x000fe40000000800 */
[----:B------:R-:W0:Y:S06]  /*69b0*/  SHFL.BFLY PT, R71, R6, 0x2, 0x1f ;  /* 0x0c401f0006477f89 */ /* 0x000e2c00000e0000 */
[----:B------:R1:W-:Y:S08]  /*69c0*/  MUFU.EX2 R9, R161 ;  /* 0x000000a100097308 */ /* 0x0003f00000000800 */
        /* <DEDUP_REMOVED lines=10> */
[----:B------:R-:W-:-:S03]  /*6a70*/  FMUL.FTZ R21, R6, UR10 ;  /* 0x0000000a06157c20 */ /* 0x000fc60008410000 */
[----:B------:R-:W-:-:S03]  /*6a80*/  FSEL R28, R6, RZ, P2 ;  /* 0x000000ff061c7208 */ /* 0x000fc60001000000 */
[----:B------:R-:W-:Y:S01]  /*6a90*/  MUFU.EX2 R174, R174 ;  /* 0x000000ae00ae7308 */ /* 0x000fe20000000800 */
[----:B------:R-:W-:Y:S01]  /*6aa0*/  FSEL R21, R21, RZ, P2 ;  /* 0x000000ff15157208 */ /* 0x000fe20001000000 */
[----:B------:R-:W-:-:S04]  /*6ab0*/  FADD.FTZ R28, -R28, R5 ;  /* 0x000000051c1c7221 */ /* 0x000fc80000010100 */
[--C-:B------:R-:W-:Y:S01]  /*6ac0*/  FFMA.FTZ R24, R43, UR10, -R21.reuse ;  /* 0x0000000a2b187c23 */ /* 0x100fe20008010815 */
[----:B------:R-:W-:Y:S01]  /*6ad0*/  FSEL R43, R7, RZ, P1 ;  /* 0x000000ff072b7208 */ /* 0x000fe20000800000 */
[--C-:B------:R-:W-:Y:S01]  /*6ae0*/  FFMA.FTZ R8, R8, UR10, -R21.reuse ;  /* 0x0000000a08087c23 */ /* 0x100fe20008010815 */
[----:B------:R-:W-:Y:S01]  /*6af0*/  FMUL.FTZ R5, R28, UR10 ;  /* 0x0000000a1c057c20 */ /* 0x000fe20008410000 */
[--C-:B------:R-:W-:Y:S01]  /*6b00*/  FFMA.FTZ R181, R50, UR10, -R21.reuse ;  /* 0x0000000a32b57c23 */ /* 0x100fe20008010815 */
[--C-:B------:R-:W-:Y:S01]  /*6b10*/  FFMA.FTZ R183, R10, UR10, -R21.reuse ;  /* 0x0000000a0ab77c23 */ /* 0x100fe20008010815 */
[----:B------:R-:W-:Y:S01]  /*6b20*/  FADD.FTZ R43, -R43, R4 ;  /* 0x000000042b2b7221 */ /* 0x000fe20000010100 */
[--C-:B------:R-:W-:Y:S01]  /*6b30*/  FFMA.FTZ R10, R52, UR10, -R21.reuse ;  /* 0x0000000a340a7c23 */ /* 0x100fe20008010815 */
[----:B------:R-:W-:Y:S01]  /*6b40*/  MUFU.EX2 R8, R8 ;  /* 0x0000000800087308 */ /* 0x000fe20000000800 */
[--C-:B------:R-:W-:Y:S01]  /*6b50*/  FFMA.FTZ R177, R12, UR10, -R21.reuse ;  /* 0x0000000a0cb17c23 */ /* 0x100fe20008010815 */
[----:B------:R-:W-:Y:S01]  /*6b60*/  FMUL.FTZ R4, R43, UR10 ;  /* 0x0000000a2b047c20 */ /* 0x000fe20008410000 */
        /* <DEDUP_REMOVED lines=13> */
[----:B------:R-:W2:Y:S01]  /*6c40*/  MUFU.EX2 R5, R5 ;  /* 0x0000000500057308 */ /* 0x000ea20000000800 */
[--C-:B------:R-:W-:Y:S01]  /*6c50*/  FFMA.FTZ R167, R59, UR10, -R21.reuse ;  /* 0x0000000a3ba77c23 */ /* 0x100fe20008010815 */
[--C-:B------:R-:W-:Y:S01]  /*6c60*/  FFMA.FTZ R32, R57, UR10, -R21.reuse ;  /* 0x0000000a39207c23 */ /* 0x100fe20008010815 */
[--C-:B-1----:R-:W-:Y:S01]  /*6c70*/  FFMA.FTZ R161, R66, UR10, -R21.reuse ;  /* 0x0000000a42a17c23 */ /* 0x102fe20008010815 */
[--C-:B------:R-:W-:Y:S01]  /*6c80*/  FFMA.FTZ R163, R67, UR10, -R21.reuse ;  /* 0x0000000a43a37c23 */ /* 0x100fe20008010815 */
[--C-:B------:R-:W-:Y:S01]  /*6c90*/  FFMA.FTZ R153, R68, UR10, -R21.reuse ;  /* 0x0000000a44997c23 */ /* 0x100fe20008010815 */
[--C-:B------:R-:W-:Y:S01]  /*6ca0*/  FFMA.FTZ R155, R70, UR10, -R21.reuse ;  /* 0x0000000a469b7c23 */ /* 0x100fe20008010815 */
[----:B------:R-:W-:Y:S01]  /*6cb0*/  FFMA.FTZ R34, R34, UR10, -R21 ;  /* 0x0000000a22227c23 */ /* 0x000fe20008010815 */
[----:B------:R-:W1:Y:S01]  /*6cc0*/  MUFU.EX2 R181, R181 ;  /* 0x000000b500b57308 */ /* 0x000e620000000800 */
[----:B0-----:R-:W-:Y:S01]  /*6cd0*/  FFMA.FTZ R43, R4, R0, R37 ;  /* 0x00000000042b7223 */ /* 0x001fe20000010025 */
[--C-:B------:R-:W-:Y:S01]  /*6ce0*/  FFMA.FTZ R157, R63, UR10, -R21.reuse ;  /* 0x0000000a3f9d7c23 */ /* 0x100fe20008010815 */
[----:B------:R-:W-:-:S02]  /*6cf0*/  FFMA.FTZ R58, R58, UR10, -R21 ;  /* 0x0000000a3a3a7c23 */ /* 0x000fc40008010815 */
[----:B------:R-:W-:-:S03]  /*6d00*/  FADD.FTZ R43, R180, R43 ;  /* 0x0000002bb42b7221 */ /* 0x000fc60000010000 */
[----:B------:R-:W0:Y:S01]  /*6d10*/  MUFU.EX2 R183, R183 ;  /* 0x000000b700b77308 */ /* 0x000e220000000800 */
[----:B--2---:R-:W-:Y:S01]  /*6d20*/  FFMA.FTZ R0, R5, R3, R8 ;  /* 0x0000000305007223 */ /* 0x004fe20000010008 */
[----:B------:R-:W-:-:S04]  /*6d30*/  FADD.FTZ R36, R182, R43 ;  /* 0x0000002bb6247221 */ /* 0x000fc80000010000 */
[----:B------:R-:W-:Y:S02]  /*6d40*/  FADD.FTZ R43, R9, R36 ;  /* 0x00000024092b7221 */ /* 0x000fe40000010000 */
[----:B------:R-:W2:Y:S01]  /*6d50*/  MUFU.EX2 R10, R10 ;  /* 0x0000000a000a7308 */ /* 0x000ea20000000800 */
[----:B-1----:R-:W-:Y:S01]  /*6d60*/  FADD.FTZ R0, R181, R0 ;  /* 0x00000000b5007221 */ /* 0x002fe20000010000 */
[----:B------:R-:W-:-:S04]  /*6d70*/  FADD.FTZ R36, R176, R43 ;  /* 0x0000002bb0247221 */ /* 0x000fc80000010000 */
[----:B------:R-:W-:Y:S01]  /*6d80*/  FADD.FTZ R43, R11, R36 ;  /* 0x000000240b2b7221 */ /* 0x000fe20000010000 */
[----:B------:R-:W-:Y:S01]  /*6d90*/  FFMA.FTZ R36, R55, UR10, -R21 ;  /* 0x0000000a37247c23 */ /* 0x000fe20008010815 */
[----:B------:R-:W1:Y:S01]  /*6da0*/  MUFU.EX2 R177, R177 ;  /* 0x000000b100b17308 */ /* 0x000e620000000800 */
[----:B0-----:R-:W-:Y:S01]  /*6db0*/  FADD.FTZ R3, R183, R0 ;  /* 0x00000000b7037221 */ /* 0x001fe20000010000 */
[----:B------:R-:W-:-:S04]  /*6dc0*/  FADD.FTZ R38, R178, R43 ;  /* 0x0000002bb2267221 */ /* 0x000fc80000010000 */
[----:B------:R-:W-:Y:S02]  /*6dd0*/  FADD.FTZ R43, R39, R38 ;  /* 0x00000026272b7221 */ /* 0x000fe40000010000 */
[----:B------:R-:W0:Y:S01]  /*6de0*/  MUFU.EX2 R12, R12 ;  /* 0x0000000c000c7308 */ /* 0x000e220000000800 */
[----:B--2---:R-:W-:Y:S01]  /*6df0*/  FADD.FTZ R0, R10, R3 ;  /* 0x000000030a007221 */ /* 0x004fe20000010000 */
[----:B------:R-:W-:-:S04]  /*6e00*/  FADD.FTZ R38, R172, R43 ;  /* 0x0000002bac267221 */ /* 0x000fc80000010000 */
[----:B------:R-:W-:Y:S01]  /*6e10*/  FADD.FTZ R43, R41, R38 ;  /* 0x00000026292b7221 */ /* 0x000fe20000010000 */
[----:B------:R-:W-:Y:S01]  /*6e20*/  FFMA.FTZ R38, R53, UR10, -R21 ;  /* 0x0000000a35267c23 */ /* 0x000fe20008010815 */
        /* <DEDUP_REMOVED lines=25> */
[----:B------:R-:W-:-:S06]  /*6fc0*/  FFMA.FTZ R40, R69, UR10, -R21 ;  /* 0x0000000a45287c23 */ /* 0x000fcc0008010815 */
        /* <DEDUP_REMOVED lines=32> */
[--C-:B------:R-:W-:Y:S01]  /*71d0*/  FFMA.FTZ R42, R60, UR10, -R21.reuse ;  /* 0x0000000a3c2a7c23 */ /* 0x100fe20008010815 */
[----:B------:R-:W-:-:S05]  /*71e0*/  FFMA.FTZ R21, R62, UR10, -R21 ;  /* 0x0000000a3e157c23 */ /* 0x000fca0008010815 */
        /* <DEDUP_REMOVED lines=38> */
[----:B--2---:R-:W-:-:S03]  /*7450*/  FADD.FTZ R0, R13, R0 ;  /* 0x000000000d007221 */ /* 0x004fc60000010000 */
[----:B-1----:R-:W-:Y:S01]  /*7460*/  FADD.FTZ R3, R21, R3 ;  /* 0x0000000315037221 */ /* 0x002fe20000010000 */
[----:B------:R-:W-:Y:S06]  /*7470*/  @!P0 BRA `(.L_x_2628) ;  /* 0x0000000000048947 */ /* 0x000fec0003800000 */
[----:B------:R-:W-:Y:S01]  /*7480*/  BPT.TRAP 0x1 ;  /* 0x000000040000795c */ /* 0x000fe20000300000 */
.L_x_2628:
[----:B------:R-:W-:Y:S01]  /*7490*/  ULEA UR6, UR7, UR40, 0x3 ;  /* 0x0000002807067291 */ /* 0x000fe2000f8e183f */
[-C--:B------:R-:W-:Y:S01]  /*74a0*/  FMUL.FTZ R88, R88, R4.reuse ;  /* 0x0000000458587220 */ /* 0x080fe20000410000 */
[----:B------:R-:W-:Y:S01]  /*74b0*/  UISETP.GT.AND UP0, UPT, UR5, UR42, UPT ;  /* 0x0000002a0500728c */ /* 0x000fe2000bf04270 */
[-C--:B------:R-:W-:Y:S01]  /*74c0*/  FMUL.FTZ R89, R89, R4.reuse ;  /* 0x0000000459597220 */ /* 0x080fe20000410000 */
[----:B------:R-:W-:Y:S01]  /*74d0*/  UIADD3 UR11, UR5, -0x1, URZ ;  /* 0xffffffff050b7890 */ /* 0x000fe2000fffe03f */
[-C--:B------:R-:W-:Y:S01]  /*74e0*/  FMUL.FTZ R92, R92, R4.reuse ;  /* 0x000000045c5c7220 */ /* 0x080fe20000410000 */
[----:B------:R-:W-:Y:S01]  /*74f0*/  UIADD3 UR5, UR6, 0x28860, URZ ;  /* 0x0002886006057890 */ /* 0x000fe2000fffe03f */
[-C--:B------:R-:W-:Y:S01]  /*7500*/  FMUL.FTZ R93, R93, R4.reuse ;  /* 0x000000045d5d7220 */ /* 0x080fe20000410000 */
[----:B------:R-:W-:Y:S01]  /*7510*/  PLOP3.LUT P1, PT, PT, PT, UP0, 0x80, 0x0 ;  /* 0x000000000000781c */ /* 0x000fe20003f2f008 */
        /* <DEDUP_REMOVED lines=11> */
[----:B------:R-:W-:Y:S01]  /*75d0*/  UMOV UR5, UR11 ;  /* 0x0000000b00057c82 */ /* 0x000fe20008000000 */
        /* <DEDUP_REMOVED lines=88> */
[----:B------:R-:W-:-:S05]  /*7b60*/  UMOV UR5, UR11 ;  /* 0x0000000b00057c82 */ /* 0x000fca0008000000 */
.L_x_2618:
[----:B------:R-:W-:-:S06]  /*7b70*/  UISETP.GE.AND UP0, UPT, UR5, UR51, UPT ;  /* 0x000000330500728c */ /* 0x000fcc000bf06270 */
[----:B------:R-:W-:-:S13]  /*7b80*/  PLOP3.LUT P1, PT, PT, PT, UP0, 0x80, 0x0 ;  /* 0x000000000000781c */ /* 0x000fda0003f2f008 */
[----:B------:R-:W-:Y:S05]  /*7b90*/  @!P1 BRA `(.L_x_2630) ;  /* 0x0000002800209947 */ /* 0x000fea0003800000 */
[----:B------:R-:W-:Y:S01]  /*7ba0*/  IMAD.MOV.U32 R5, RZ, RZ, R6 ;  /* 0x000000ffff057224 */ /* 0x000fe200078e0006 */
[----:B------:R-:W-:Y:S01]  /*7bb0*/  UMOV UR6, UR39 ;  /* 0x0000002700067c82 */ /* 0x000fe20008000000 */
[----:B------:R-:W-:Y:S01]  /*7bc0*/  IMAD.MOV.U32 R4, RZ, RZ, R7 ;  /* 0x000000ffff047224 */ /* 0x000fe200078e0007 */
[----:B------:R-:W-:Y:S01]  /*7bd0*/  UMOV UR7, UR38 ;  /* 0x0000002600077c82 */ /* 0x000fe20008000000 */
[----:B------:R-:W-:Y:S01]  /*7be0*/  ULDC UR41, c[0x0][0x9d8] ;  /* 0x0002760000297ab9 */ /* 0x000fe20000000800 */
[----:B------:R-:W-:-:S05]  /*7bf0*/  ULDC UR42, c[0x0][0x988] ;  /* 0x00026200002a7ab9 */ /* 0x000fca0000000800 */
.L_x_2641:
        /* <DEDUP_REMOVED lines=9> */
.L_x_2632:
[----:B------:R-:W-:Y:S01]  /*7c90*/  ULEA UR10, UR38, UR40, 0x3 ;  /* 0x00000028260a7291 */ /* 0x000fe2000f8e183f */
[----:B------:R-:W-:-:S05]  /*7ca0*/  IMAD.U32 R6, RZ, RZ, UR39 ;  /* 0x00000027ff067e24 */ /* 0x000fca000f8e00ff */
[----:B------:R-:W-:-:S04]  /*7cb0*/  SHF.L.U32 R6, R6, 0x1f, RZ ;  /* 0x0000001f06067819 */ /* 0x000fc800000006ff */
[----:B------:R0:W1:Y:S01]  /*7cc0*/  SYNCS.PHASECHK.TRANS64.TRYWAIT P1, [UR10+0x28830], R6 ;  /* 0x02883006ff0075a7 */ /* 0x000062000802014a */
[----:B------:R-:W-:Y:S05]  /*7cd0*/  @!P0 BRA `(.L_x_2633) ;  /* 0x0000000000048947 */ /* 0x000fea0003800000 */
[----:B------:R-:W-:Y:S01]  /*7ce0*/  BPT.TRAP 0x1 ;  /* 0x000000040000795c */ /* 0x000fe20000300000 */
.L_x_2633:
[----:B-1----:R-:W-:Y:S05]  /*7cf0*/  @P1 BRA `(.L_x_2631) ;  /* 0x0000000000081947 */ /* 0x002fea0003800000 */
[----:B------:R-:W1:Y:S02]  /*7d00*/  SYNCS.PHASECHK.TRANS64.TRYWAIT P1, [UR10+0x28830], R6 ;  /* 0x02883006ff0075a7 */ /* 0x000e64000802014a */
[----:B-1----:R-:W-:Y:S05]  /*7d10*/  @!P1 BRA `(.L_x_2634) ;  /* 0x000000c400489947 */ /* 0x002fea0003800000 */
.L_x_2631:
        /* <DEDUP_REMOVED lines=48> */
.L_x_2636:
[----:B------:R-:W-:Y:S01]  /*8020*/  ULEA UR10, UR7, UR40, 0x3 ;  /* 0x00000028070a7291 */ /* 0x000fe2000f8e183f */
[----:B------:R-:W-:-:S05]  /*8030*/  IMAD.U32 R6, RZ, RZ, UR6 ;  /* 0x00000006ff067e24 */ /* 0x000fca000f8e00ff */
[----:B------:R-:W-:-:S04]  /*8040*/  SHF.L.U32 R6, R6, 0x1f, RZ ;  /* 0x0000001f06067819 */ /* 0x000fc800000006ff */
[----:B------:R0:W1:Y:S01]  /*8050*/  SYNCS.PHASECHK.TRANS64.TRYWAIT P1, [UR10+0x28850], R6 ;  /* 0x02885006ff0075a7 */ /* 0x000062000802014a */
[----:B------:R-:W-:Y:S05]  /*8060*/  @!P0 BRA `(.L_x_2637) ;  /* 0x0000000000048947 */ /* 0x000fea0003800000 */
[----:B------:R-:W-:Y:S01]  /*8070*/  BPT.TRAP 0x1 ;  /* 0x000000040000795c */ /* 0x000fe20000300000 */
.L_x_2637:
[----:B-1----:R-:W-:Y:S05]  /*8080*/  @P1 BRA `(.L_x_2635) ;  /* 0x0000000000081947 */ /* 0x002fea0003800000 */
[----:B------:R-:W1:Y:S02]  /*8090*/  SYNCS.PHASECHK.TRANS64.TRYWAIT P1, [UR10+0x28850], R6 ;  /* 0x02885006ff0075a7 */ /* 0x000e64000802014a */
[----:B-1----:R-:W-:Y:S05]  /*80a0*/  @!P1 BRA `(.L_x_2638) ;  /* 0x000000c0007c9947 */ /* 0x002fea0003800000 */
.L_x_2635:
        /* <DEDUP_REMOVED lines=51> */
.L_x_2639:
        /* <DEDUP_REMOVED lines=72> */
[----:B------:R-:W-:Y:S01]  /*8860*/  UMOV UR10, UR42 ;  /* 0x0000002a000a7c82 */ /* 0x000fe20008000000 */
[----:B------:R-:W-:-:S04]  /*8870*/  ULEA UR6, UR38, UR40, 0x3 ;  /* 0x0000002826067291 */ /* 0x000fc8000f8e183f */
[----:B------:R-:W-:Y:S01]  /*8880*/  UIADD3 UR6, UR6, 0x28840, URZ ;  /* 0x0002884006067890 */ /* 0x000fe2000fffe03f */
[----:B------:R-:W1:Y:S01]  /*8890*/  MUFU.TANH R14, R14 ;  /* 0x0000000e000e7308 */ /* 0x000e620000002400 */
[----:B0-----:R-:W-:Y:S02]  /*88a0*/  FMNMX.FTZ R55, R13, R54, !PT ;  /* 0x000000360d377209 */ /* 0x001fe40007810000 */
[----:B------:R-:W-:-:S05]  /*88b0*/  UPRMT UR6, UR55, 0x654, UR6 ;  /* 0x0000065437067896 */ /* 0x000fca0008000006 */
[----:B------:R-:W0:Y:S01]  /*88c0*/  MUFU.TANH R155, R155 ;  /* 0x0000009b009b7308 */ /* 0x000e220000002400 */
[----:B--2---:R-:W-:-:S03]  /*88d0*/  FMNMX.FTZ R6, R154, R7, !PT ;  /* 0x000000079a067209 */ /* 0x004fc60007810000 */
[----:B------:R-:W-:Y:S04]  /*88e0*/  SYNCS.ARRIVE.TRANS64.RED.A1T0 RZ, [UR6], RZ ;  /* 0x000000ffffff79a7 */ /* 0x000fe80008100406 */
[----:B------:R-:W2:Y:S01]  /*88f0*/  MUFU.TANH R15, R15 ;  /* 0x0000000f000f7308 */ /* 0x000ea20000002400 */
[----:B-1----:R-:W-:-:S07]  /*8900*/  FMNMX.FTZ R54, R14, R55, !PT ;  /* 0x000000370e367209 */ /* 0x002fce0007810000 */
[----:B------:R-:W1:Y:S01]  /*8910*/  MUFU.TANH R34, R34 ;  /* 0x0000002200227308 */ /* 0x000e620000002400 */
[----:B0-----:R-:W-:-:S07]  /*8920*/  FMNMX.FTZ R7, R155, R6, !PT ;  /* 0x000000069b077209 */ /* 0x001fce0007810000 */
[----:B------:R-:W0:Y:S01]  /*8930*/  MUFU.TANH R20, R20 ;  /* 0x0000001400147308 */ /* 0x000e220000002400 */
[----:B--2---:R-:W-:-:S07]  /*8940*/  FMNMX.FTZ R55, R15, R54, !PT ;  /* 0x000000360f377209 */ /* 0x004fce0007810000 */
[----:B------:R-:W2:Y:S01]  /*8950*/  MUFU.TANH R35, R35 ;  /* 0x0000002300237308 */ /* 0x000ea20000002400 */
[----:B-1----:R-:W-:-:S07]  /*8960*/  FMNMX.FTZ R6, R34, R7, !PT ;  /* 0x0000000722067209 */ /* 0x002fce0007810000 */
[----:B------:R-:W1:Y:S01]  /*8970*/  MUFU.TANH R21, R21 ;  /* 0x0000001500157308 */ /* 0x000e620000002400 */
[----:B0-----:R-:W-:-:S07]  /*8980*/  FMNMX.FTZ R54, R20, R55, !PT ;  /* 0x0000003714367209 */ /* 0x001fce0007810000 */
[----:B------:R-:W0:Y:S01]  /*8990*/  MUFU.TANH R38, R38 ;  /* 0x0000002600267308 */ /* 0x000e220000002400 */
[----:B--2---:R-:W-:-:S07]  /*89a0*/  FMNMX.FTZ R7, R35, R6, !PT ;  /* 0x0000000623077209 */ /* 0x004fce0007810000 */
[----:B------:R-:W2:Y:S01]  /*89b0*/  MUFU.TANH R24, R24 ;  /* 0x0000001800187308 */ /* 0x000ea20000002400 */
[----:B-1----:R-:W-:Y:S01]  /*89c0*/  FMNMX.FTZ R55, R21, R54, !PT ;  /* 0x0000003615377209 */ /* 0x002fe20007810000 */
[----:B------:R-:W-:Y:S01]  /*89d0*/  FMUL.FTZ R54, R78, UR41 ;  /* 0x000000294e367c20 */ /* 0x000fe20008410000 */
[----:B------:R-:W-:-:S05]  /*89e0*/  FMUL.FTZ R78, R81, UR41 ;  /* 0x00000029514e7c20 */ /* 0x000fca0008410000 */
[----:B------:R-:W1:Y:S01]  /*89f0*/  MUFU.TANH R39, R39 ;  /* 0x0000002700277308 */ /* 0x000e620000002400 */
[----:B0-----:R-:W-:-:S07]  /*8a00*/  FMNMX.FTZ R6, R38, R7, !PT ;  /* 0x0000000726067209 */ /* 0x001fce0007810000 */
[----:B------:R-:W0:Y:S01]  /*8a10*/  MUFU.TANH R25, R25 ;  /* 0x0000001900197308 */ /* 0x000e220000002400 */
[----:B--2---:R-:W-:Y:S01]  /*8a20*/  FMNMX.FTZ R56, R24, R55, !PT ;  /* 0x0000003718387209 */ /* 0x004fe20007810000 */
[----:B------:R-:W-:Y:S01]  /*8a30*/  FMUL.FTZ R55, R79, UR41 ;  /* 0x000000294f377c20 */ /* 0x000fe20008410000 */
[----:B------:R-:W-:-:S05]  /*8a40*/  FMUL.FTZ R79, R84, UR41 ;  /* 0x00000029544f7c20 */ /* 0x000fca0008410000 */
        /* <DEDUP_REMOVED lines=27> */
[----:B0-----:R-:W-:Y:S01]  /*8c00*/  FMNMX.FTZ R57, R31, R56, !PT ;  /* 0x000000381f397209 */ /* 0x001fe20007810000 */
[----:B------:R-:W-:-:S06]  /*8c10*/  FMUL.FTZ R56, R82, UR41 ;  /* 0x0000002952387c20 */ /* 0x000fcc0008410000 */
[----:B------:R-:W0:Y:S01]  /*8c20*/  MUFU.TANH R51, R51 ;  /* 0x0000003300337308 */ /* 0x000e220000002400 */
[----:B--2---:R-:W-:-:S07]  /*8c30*/  FMNMX.FTZ R6, R50, R7, !PT ;  /* 0x0000000732067209 */ /* 0x004fce0007810000 */
[----:B------:R-:W2:Y:S01]  /*8c40*/  MUFU.TANH R33, R33 ;  /* 0x0000002100217308 */ /* 0x000ea20000002400 */
[----:B-1----:R-:W-:Y:S01]  /*8c50*/  FMNMX.FTZ R58, R32, R57, !PT ;  /* 0x00000039203a7209 */ /* 0x002fe20007810000 */
[----:B------:R-:W-:-:S06]  /*8c60*/  FMUL.FTZ R57, R83, UR41 ;  /* 0x0000002953397c20 */ /* 0x000fcc0008410000 */
[----:B------:R-:W1:Y:S01]  /*8c70*/  MUFU.TANH R60, R60 ;  /* 0x0000003c003c7308 */ /* 0x000e620000002400 */
[----:B0-----:R-:W-:-:S07]  /*8c80*/  FMNMX.FTZ R7, R51, R6, !PT ;  /* 0x0000000633077209 */ /* 0x001fce0007810000 */
[----:B------:R-:W0:Y:S01]  /*8c90*/  MUFU.TANH R36, R36 ;  /* 0x0000002400247308 */ /* 0x000e220000002400 */
[----:B--2---:R-:W-:Y:S01]  /*8ca0*/  FMNMX.FTZ R59, R33, R58, !PT ;  /* 0x0000003a213b7209 */ /* 0x004fe20007810000 */
[----:B------:R-:W-:-:S06]  /*8cb0*/  FMUL.FTZ R58, R86, UR41 ;  /* 0x00000029563a7c20 */ /* 0x000fcc0008410000 */
        /* <DEDUP_REMOVED lines=52> */
[----:B0-----:R-:W-:Y:S02]  /*9000*/  FMNMX.FTZ R6, R58, R7, !PT ;  /* 0x000000073a067209 */ /* 0x001fe40007810000 */
[----:B--2---:R-:W-:Y:S02]  /*9010*/  FMNMX.FTZ R61, R80, R61, !PT ;  /* 0x0000003d503d7209 */ /* 0x004fe40007810000 */
[----:B-1----:R-:W-:-:S03]  /*9020*/  FMNMX.FTZ R63, R59, R6, !PT ;  /* 0x000000063b3f7209 */ /* 0x002fc60007810000 */
        /* <DEDUP_REMOVED lines=8> */
[C---:B------:R-:W-:Y:S01]  /*90b0*/  FADD.FTZ R4, -R7.reuse, R4 ;  /* 0x0000000407047221 */ /* 0x040fe20000010100 */
[----:B------:R-:W-:-:S03]  /*90c0*/  FMUL.FTZ R81, R7, UR10 ;  /* 0x0000000a07517c20 */ /* 0x000fc60008410000 */
[----:B------:R-:W-:Y:S01]  /*90d0*/  FMUL.FTZ R67, R4, UR10 ;  /* 0x0000000a04437c20 */ /* 0x000fe20008410000 */
[----:B------:R-:W-:Y:S01]  /*90e0*/  FFMA.FTZ R75, R8, UR10, -R81 ;  /* 0x0000000a084b7c23 */ /* 0x000fe20008010851 */
[C---:B------:R-:W-:Y:S01]  /*90f0*/  FADD.FTZ R4, -R6.reuse, R5 ;  /* 0x0000000506047221 */ /* 0x040fe20000010100 */
[----:B------:R-:W-:Y:S01]  /*9100*/  FMUL.FTZ R8, R6, UR10 ;  /* 0x0000000a06087c20 */ /* 0x000fe20008410000 */
[--C-:B------:R-:W-:Y:S01]  /*9110*/  FFMA.FTZ R180, R9, UR10, -R81.reuse ;  /* 0x0000000a09b47c23 */ /* 0x100fe20008010851 */
[----:B------:R0:W-:Y:S01]  /*9120*/  MUFU.EX2 R5, R67 ;  /* 0x0000004300057308 */ /* 0x0001e20000000800 */
[----:B------:R-:W-:Y:S01]  /*9130*/  FMUL.FTZ R4, R4, UR10 ;  /* 0x0000000a04047c20 */ /* 0x000fe20008410000 */
        /* <DEDUP_REMOVED lines=19> */
[--C-:B0-----:R-:W-:Y:S01]  /*9270*/  FFMA.FTZ R67, R39, UR10, -R81.reuse ;  /* 0x0000000a27437c23 */ /* 0x101fe20008010851 */
[----:B------:R-:W-:Y:S01]  /*9280*/  FFMA.FTZ R24, R25, UR10, -R8 ;  /* 0x0000000a19187c23 */ /* 0x000fe20008010808 */
[--C-:B------:R-:W-:Y:S01]  /*9290*/  FFMA.FTZ R174, R40, UR10, -R81.reuse ;  /* 0x0000000a28ae7c23 */ /* 0x100fe20008010851 */
[----:B------:R-:W0:Y:S01]  /*92a0*/  MUFU.EX2 R181, R181 ;  /* 0x000000b500b57308 */ /* 0x000e220000000800 */
[----:B-1----:R-:W-:Y:S01]  /*92b0*/  FFMA.FTZ R0, R5, R0, R180 ;  /* 0x0000000005007223 */ /* 0x002fe200000100b4 */
        /* <DEDUP_REMOVED lines=12> */
[----:B------:R-:W-:Y:S01]  /*9380*/  FFMA.FTZ R164, R50, UR10, -R81 ;  /* 0x0000000a32a47c23 */ /* 0x000fe20008010851 */
[--C-:B------:R-:W-:Y:S01]  /*9390*/  FFMA.FTZ R165, R32, UR10, -R8.reuse ;  /* 0x0000000a20a57c23 */ /* 0x100fe20008010808 */
[----:B------:R-:W2:Y:S01]  /*93a0*/  MUFU.EX2 R10, R10 ;  /* 0x0000000a000a7308 */ /* 0x000ea20000000800 */
        /* <DEDUP_REMOVED lines=8> */
[----:B-1----:R-:W-:Y:S01]  /*9430*/  FADD.FTZ R11, R75, R0 ;  /* 0x000000004b0b7221 */ /* 0x002fe20000010000 */
[--C-:B------:R-:W-:Y:S01]  /*9440*/  FFMA.FTZ R160, R62, UR10, -R81.reuse ;  /* 0x0000000a3ea07c23 */ /* 0x100fe20008010851 */
[--C-:B------:R-:W-:Y:S01]  /*9450*/  FFMA.FTZ R45, R64, UR10, -R81.reuse ;  /* 0x0000000a402d7c23 */ /* 0x100fe20008010851 */
[--C-:B------:R-:W-:Y:S01]  /*9460*/  FFMA.FTZ R162, R66, UR10, -R81.reuse ;  /* 0x0000000a42a27c23 */ /* 0x100fe20008010851 */
[--C-:B------:R-:W-:Y:S01]  /*9470*/  FFMA.FTZ R163, R48, UR10, -R8.reuse ;  /* 0x0000000a30a37c23 */ /* 0x100fe20008010808 */
[--C-:B------:R-:W-:Y:S01]  /*9480*/  FFMA.FTZ R41, R68, UR10, -R81.reuse ;  /* 0x0000000a44297c23 */ /* 0x100fe20008010851 */
[----:B------:R-:W-:Y:S01]  /*9490*/  FFMA.FTZ R152, R70, UR10, -R81 ;  /* 0x0000000a46987c23 */ /* 0x000fe20008010851 */
[----:B------:R-:W1:Y:S01]  /*94a0*/  MUFU.EX2 R183, R183 ;  /* 0x000000b700b77308 */ /* 0x000e620000000800 */
[----:B--2---:R-:W-:Y:S01]  /*94b0*/  FADD.FTZ R0, R10, R3 ;  /* 0x000000030a007221 */ /* 0x004fe20000010000 */
[--C-:B------:R-:W-:Y:S01]  /*94c0*/  FFMA.FTZ R153, R52, UR10, -R8.reuse ;  /* 0x0000000a34997c23 */ /* 0x100fe20008010808 */
[--C-:B------:R-:W-:Y:S01]  /*94d0*/  FFMA.FTZ R39, R72, UR10, -R81.reuse ;  /* 0x0000000a48277c23 */ /* 0x100fe20008010851 */
[--C-:B------:R-:W-:Y:S01]  /*94e0*/  FFMA.FTZ R154, R74, UR10, -R81.reuse ;  /* 0x0000000a4a9a7c23 */ /* 0x100fe20008010851 */
[--C-:B------:R-:W-:Y:S01]  /*94f0*/  FFMA.FTZ R155, R54, UR10, -R8.reuse ;  /* 0x0000000a369b7c23 */ /* 0x100fe20008010808 */
[--C-:B------:R-:W-:Y:S01]  /*9500*/  FFMA.FTZ R35, R76, UR10, -R81.reuse ;  /* 0x0000000a4c237c23 */ /* 0x100fe20008010851 */
[----:B------:R-:W-:Y:S01]  /*9510*/  FFMA.FTZ R156, R77, UR10, -R81 ;  /* 0x0000000a4d9c7c23 */ /* 0x000fe20008010851 */
[----:B------:R-:W2:Y:S01]  /*9520*/  MUFU.EX2 R73, R73 ;  /* 0x0000004900497308 */ /* 0x000ea20000000800 */
[----:B0-----:R-:W-:Y:S01]  /*9530*/  FADD.FTZ R36, R182, R11 ;  /* 0x0000000bb6247221 */ /* 0x001fe20000010000 */
[--C-:B------:R-:W-:Y:S01]  /*9540*/  FFMA.FTZ R157, R56, UR10, -R8.reuse ;  /* 0x0000000a389d7c23 */ /* 0x100fe20008010808 */
[--C-:B------:R-:W-:Y:S01]  /*9550*/  FFMA.FTZ R9, R78, UR10, -R81.reuse ;  /* 0x0000000a4e097c23 */ /* 0x100fe20008010851 */
[--C-:B------:R-:W-:Y:S01]  /*9560*/  FFMA.FTZ R158, R79, UR10, -R81.reuse ;  /* 0x0000000a4f9e7c23 */ /* 0x100fe20008010851 */
[----:B------:R-:W-:Y:S01]  /*9570*/  FFMA.FTZ R58, R58, UR10, -R8 ;  /* 0x0000000a3a3a7c23 */ /* 0x000fe20008010808 */
[----:B------:R-:W-:-:S02]  /*9580*/  FFMA.FTZ R77, R80, UR10, -R81 ;  /* 0x0000000a504d7c23 */ /* 0x000fc40008010851 */
        /* <DEDUP_REMOVED lines=12> */
[----:B------:R-:W-:-:S06]  /*9650*/  FFMA.FTZ R36, R43, UR10, -R8 ;  /* 0x0000000a2b247c23 */ /* 0x000fcc0008010808 */
        /* <DEDUP_REMOVED lines=16> */
[----:B------:R-:W-:-:S06]  /*9760*/  FFMA.FTZ R38, R49, UR10, -R8 ;  /* 0x0000000a31267c23 */ /* 0x000fcc0008010808 */
        /* <DEDUP_REMOVED lines=16> */
[----:B------:R-:W-:-:S06]  /*9870*/  FFMA.FTZ R40, R53, UR10, -R8 ;  /* 0x0000000a35287c23 */ /* 0x000fcc0008010808 */
        /* <DEDUP_REMOVED lines=33> */
[--C-:B------:R-:W-:Y:S01]  /*9a90*/  FFMA.FTZ R44, R57, UR10, -R8.reuse ;  /* 0x0000000a392c7c23 */ /* 0x100fe20008010808 */
[----:B------:R-:W-:-:S05]  /*9aa0*/  FFMA.FTZ R8, R59, UR10, -R8 ;  /* 0x0000000a3b087c23 */ /* 0x000fca0008010808 */
        /* <DEDUP_REMOVED lines=42> */
.L_x_2640:
        /* <DEDUP_REMOVED lines=109> */
.L_x_2630:
[----:B------:R-:W-:Y:S06]  /*a420*/  BAR.ARV 0x8, 0x180 ;  /* 0x0206000000007b1d */ /* 0x000fec0000002000 */
[----:B------:R-:W-:Y:S05]  /*a430*/  @!P0 BRA `(.L_x_2642) ;  /* 0x0000000000048947 */ /* 0x000fea0003800000 */
[----:B------:R-:W-:Y:S01]  /*a440*/  BPT.TRAP 0x1 ;  /* 0x000000040000795c */ /* 0x000fe20000300000 */
.L_x_2642:
[----:B------:R-:W-:Y:S01]  /*a450*/  ULEA UR5, UR38, UR40, 0x3 ;  /* 0x0000002826057291 */ /* 0x000fe2000f8e183f */
[----:B------:R-:W-:-:S05]  /*a460*/  IMAD.U32 R4, RZ, RZ, UR39 ;  /* 0x00000027ff047e24 */ /* 0x000fca000f8e00ff */
[----:B------:R-:W-:-:S04]  /*a470*/  SHF.L.U32 R4, R4, 0x1f, RZ ;  /* 0x0000001f04047819 */ /* 0x000fc800000006ff */
[----:B------:R0:W1:Y:S01]  /*a480*/  SYNCS.PHASECHK.TRANS64.TRYWAIT P1, [UR5+0x28850], R4 ;  /* 0x02885004ff0075a7 */ /* 0x0000620008020145 */
[----:B------:R-:W-:Y:S05]  /*a490*/  @!P0 BRA `(.L_x_2643) ;  /* 0x0000000000048947 */ /* 0x000fea0003800000 */
[----:B------:R-:W-:Y:S01]  /*a4a0*/  BPT.TRAP 0x1 ;  /* 0x000000040000795c */ /* 0x000fe20000300000 */
.L_x_2643:
[----:B-1----:R-:W-:Y:S05]  /*a4b0*/  @P1 BRA `(.L_x_2644) ;  /* 0x0000000000081947 */ /* 0x002fea0003800000 */
[----:B------:R-:W1:Y:S02]  /*a4c0*/  SYNCS.PHASECHK.TRANS64.TRYWAIT P1, [UR5+0x28850], R4 ;  /* 0x02885004ff0075a7 */ /* 0x000e640008020145 */
[----:B-1----:R-:W-:Y:S05]  /*a4d0*/  @!P1 BRA `(.L_x_2645) ;  /* 0x0000009c00889947 */ /* 0x002fea0003800000 */
.L_x_2644:
[----:B------:R-:W-:Y:S01]  /*a4e0*/  UIADD3 UR40, UR40, 0x400, URZ ;  /* 0x0000040028287890 */ /* 0x000fe2000fffe03f */
[----:B------:R-:W-:Y:S01]  /*a4f0*/  WARPGROUP.ARRIVE ;  /* 0x00000000000079c5 */ /* 0x000fe20000000000 */
[----:B------:R-:W-:Y:S01]  /*a500*/  UMOV UR7, 0x40000040 ;  /* 0x4000004000077882 */ /* 0x000fe20000000000 */
[----:B-1----:R-:W1:Y:S01]  /*a510*/  SHFL.BFLY PT, R5, R0, 0x2, 0x1f ;  /* 0x0c401f0000057f89 */ /* 0x002e6200000e0000 */
[----:B------:R-:W-:Y:S01]  /*a520*/  USHF.R.U32.HI UR40, URZ, 0x4, UR40 ;  /* 0x000000043f287899 */ /* 0x000fe20008011628 */
[----:B------:R-:W-:Y:S02]  /*a530*/  IMAD.MOV.U32 R10, RZ, RZ, RZ ;  /* 0x000000ffff0a7224 */ /* 0x000fe400078e00ff */
[----:B0-----:R-:W0:Y:S01]  /*a540*/  SHFL.BFLY PT, R4, R3, 0x2, 0x1f ;  /* 0x0c401f0003047f89 */ /* 0x001e2200000e0000 */
[----:B------:R-:W-:Y:S01]  /*a550*/  ULOP3.LUT UR40, UR40, 0x3fff, URZ, 0xc0, !UPT ;  /* 0x00003fff28287892 */ /* 0x000fe2000f8ec03f */
[----:B------:R-:W-:-:S03]  /*a560*/  IMAD.U32 R14, RZ, RZ, UR10 ;  /* 0x0000000aff0e7e24 */ /* 0x000fc6000f8e00ff */
[----:B------:R-:W-:-:S04]  /*a570*/  ULOP3.LUT UR4, UR40, 0x4000000, URZ, 0xfc, !UPT ;  /* 0x0400000028047892 */ /* 0x000fc8000f8efc3f */
[----:B------:R-:W-:-:S07]  /*a580*/  ULEA UR4, UR38, UR4, 0xb ;  /* 0x0000000426047291 */ /* 0x000fce000f8e583f */
[----:B------:R-:W-:Y:S02]  /*a590*/  UMOV UR6, UR4 ;  /* 0x0000000400067c82 */ /* 0x000fe40008000000 */
[----:B------:R-:W-:Y:S01]  /*a5a0*/  HGMMA.64x128x16.F32 R88, R180, gdesc[UR4].tnspB, R88, gsb0 ;  /* 0x41e00004b4587df0 */ /* 0x000fe20008000858 */
[----:B------:R-:W-:Y:S01]  /*a5b0*/  UIADD3 UR6, UR4, 0x80, URZ ;  /* 0x0000008004067890 */ /* 0x000fe2000fffe03f */
[----:B-1----:R-:W-:Y:S01]  /*a5c0*/  FADD.FTZ R5, R5, R0 ;  /* 0x0000000005057221 */ /* 0x002fe20000010000 */
[----:B------:R-:W-:Y:S01]  /*a5d0*/  UMOV UR7, 0x40000040 ;  /* 0x4000004000077882 */ /* 0x000fe20000000000 */
[----:B------:R-:W-:Y:S02]  /*a5e0*/  IMAD.MOV.U32 R0, RZ, RZ, -0x800000 ;  /* 0xff800000ff007424 */ /* 0x000fe400078e00ff */
[----:B0-----:R-:W-:Y:S01]  /*a5f0*/  FADD.FTZ R8, R4, R3 ;  /* 0x0000000304087221 */ /* 0x001fe20000010000 */
[----:B------:R-:W-:Y:S01]  /*a600*/  IMAD.MOV.U32 R3, RZ, RZ, -0x800000 ;  /* 0xff800000ff037424 */ /* 0x000fe200078e00ff */
[----:B------:R-:W0:Y:S04]  /*a610*/  SHFL.BFLY PT, R4, R5, 0x1, 0x1f ;  /* 0x0c201f0005047f89 */ /* 0x000e2800000e0000 */
[----:B------:R-:W1:Y:S01]  /*a620*/  SHFL.BFLY PT, R9, R8, 0x1, 0x1f ;  /* 0x0c201f0008097f89 */ /* 0x000e6200000e0000 */
[----:B0-----:R-:W-:Y:S01]  /*a630*/  FADD.FTZ R12, R5, R4 ;  /* 0x00000004050c7221 */ /* 0x001fe20000010000 */
[----:B------:R-:W-:-:S02]  /*a640*/  IMAD.MOV.U32 R4, RZ, RZ, RZ ;  /* 0x000000ffff047224 */ /* 0x000fc400078e00ff */
[----:B------:R-:W-:Y:S02]  /*a650*/  IMAD.U32 R5, RZ, RZ, UR10 ;  /* 0x0000000aff057e24 */ /* 0x000fe4000f8e00ff */
[----:B-1----:R-:W-:Y:S01]  /*a660*/  FADD.FTZ R13, R8, R9 ;  /* 0x00000009080d7221 */ /* 0x002fe20000010000 */
        /* <DEDUP_REMOVED lines=46> */
[----:B0-23--:R-:W-:Y:S05]  /*a950*/  @!P0 BRA `(.L_x_2646) ;  /* 0x0000000000048947 */ /* 0x00dfea0003800000 */
[----:B------:R-:W-:Y:S01]  /*a960*/  BPT.TRAP 0x1 ;  /* 0x000000040000795c */ /* 0x000fe20000300000 */
.L_x_2646:
        /* <DEDUP_REMOVED lines=14> */
[----:B------:R-:W-:Y:S01]  /*aa50*/  USEL UR4, URZ, 0x1, UP0 ;  /* 0x000000013f047887 */ /* 0x000fe20008000000 */
        /* <DEDUP_REMOVED lines=56> */
[----:B------:R-:W-:-:S02]  /*ade0*/  UIADD3 UR60, UR60, 0x1, URZ ;  /* 0x000000013c3c7890 */ /* 0x000fc4000fffe03f */
[----:B------:R-:W-:Y:S02]  /*adf0*/  USEL UR38, UR38, URZ, UP0 ;  /* 0x0000003f26267287 */ /* 0x000fe40008000000 */
[----:B------:R-:W-:-:S12]  /*ae00*/  ULOP3.LUT UR39, UR39, UR4, URZ, 0x3c, !UPT ;  /* 0x0000000427277292 */ /* 0x000fd8000f8e3c3f */
.L_x_2610:
[----:B------:R-:W0:Y:S01]  /*ae10*/  S2R R5, SR_CgaCtaId ;  /* 0x0000000000057919 */ /* 0x000e220000008800 */
[----:B------:R-:W-:Y:S01]  /*ae20*/  MOV R20, 0x400 ;  /* 0x0000040000147802 */ /* 0x000fe20000000f00 */
[----:B------:R-:W-:Y:S01]  /*ae30*/  BSSY B0, `(.L_x_2647) ;  /* 0x00002e4000007945 */ /* 0x000fe20003800000 */
[----:B------:R-:W-:Y:S02]  /*ae40*/  BAR.SYNC.DEFER_BLOCKING 0x5, 0x180 ;  /* 0x0146000000007b1d */ /* 0x000fe40000010000 */
[----:B0-----:R-:W-:-:S05]  /*ae50*/  LEA R20, R5, R20, 0x18 ;  /* 0x0000001405147211 */ /* 0x001fca00078ec0ff */
[----:B------:R-:W0:Y:S02]  /*ae60*/  LDS.128 R32, [R20+0x288d0] ;  /* 0x0288d00014207984 */ /* 0x000e240000000c00 */
[----:B0-----:R-:W-:Y:S02]  /*ae70*/  R2UR UR6, R33 ;  /* 0x00000000210672ca */ /* 0x001fe400000e0000 */
[----:B------:R-:W-:Y:S01]  /*ae80*/  R2UR UR5, R34 ;  /* 0x00000000220572ca */ /* 0x000fe200000e0000 */
[----:B------:R-:W-:Y:S06]  /*ae90*/  BAR.ARV 0x4, 0x180 ;  /* 0x0106000000007b1d */ /* 0x000fec0000002000 */
[----:B------:R-:W-:Y:S08]  /*aea0*/  @P0 BRA `(.L_x_2648) ;  /* 0x00000020005c0947 */ /* 0x000ff00003800000 */
[----:B------:R-:W0:Y:S01]  /*aeb0*/  S2R R5, SR_SWINHI ;  /* 0x0000000000057919 */ /* 0x000e220000002f00 */
[----:B------:R-:W-:Y:S01]  /*aec0*/  USHF.L.U32 UR4, UR53, 0x2, URZ ;  /* 0x0000000235047899 */ /* 0x000fe2000800063f */
[----:B------:R-:W-:Y:S01]  /*aed0*/  ULDC.64 UR10, c[0x0][0xc00] ;  /* 0x00030000000a7ab9 */ /* 0x000fe20000000a00 */
[----:B------:R-:W-:Y:S02]  /*aee0*/  USHF.L.U64.HI UR12, UR53, 0x2, UR58 ;  /* 0x00000002350c7899 */ /* 0x000fe4000801023a */
[----:B------:R-:W-:-:S04]  /*aef0*/  UIADD3 UR7, UP0, UR4, UR10, URZ ;  /* 0x0000000a04077290 */ /* 0x000fc8000ff1e03f */
[----:B------:R-:W-:Y:S01]  /*af00*/  UIADD3.X UR8, UR12, UR11, URZ, UP0, !UPT ;  /* 0x0000000b0c087290 */ /* 0x000fe200087fe43f */
[----:B------:R-:W-:Y:S02]  /*af10*/  MOV R32, R20 ;  /* 0x0000001400207202 */ /* 0x000fe40000000f00 */
[----:B0-----:R-:W-:-:S03]  /*af20*/  MOV R33, R5 ;  /* 0x0000000500217202 */ /* 0x001fc60000000f00 */
[----:B------:R-:W-:-:S03]  /*af30*/  IMAD.WIDE R4, R216, 0x2, R32 ;  /* 0x00000002d8047825 */ /* 0x000fc600078e0220 */
[C---:B------:R-:W-:Y:S02]  /*af40*/  LOP3.LUT R7, R4.reuse, 0x380, RZ, 0xc0, !PT ;  /* 0x0000038004077812 */ /* 0x040fe400078ec0ff */
[C---:B------:R-:W-:Y:S02]  /*af50*/  IADD3 R8, P5, R4.reuse, 0x40, RZ ;  /* 0x0000004004087810 */ /* 0x040fe40007fbe0ff */
[----:B------:R-:W-:Y:S02]  /*af60*/  SHF.R.U64 R7, R7, 0x3, RZ ;  /* 0x0000000307077819 */ /* 0x000fe400000012ff */
[C---:B------:R-:W-:Y:S02]  /*af70*/  IADD3 R21, P6, R4.reuse, 0x20, RZ ;  /* 0x0000002004157810 */ /* 0x040fe40007fde0ff */
        /* <DEDUP_REMOVED lines=29> */
[-C--:B------:R-:W-:Y:S02]  /*b150*/  IADD3.X R27, RZ, R5.reuse, RZ, P5, !PT ;  /* 0x00000005ff1b7210 */ /* 0x080fe40002ffe4ff */
[----:B------:R-:W-:Y:S02]  /*b160*/  MOV R30, R4 ;  /* 0x00000004001e7202 */ /* 0x000fe40000000f00 */
[----:B------:R-:W-:-:S02]  /*b170*/  SHF.R.U64 R10, R10, 0x3, RZ ;  /* 0x000000030a0a7819 */ /* 0x000fc400000012ff */
[----:B------:R-:W-:Y:S02]  /*b180*/  SHF.R.U64 R21, R21, 0x3, RZ ;  /* 0x0000000315157819 */ /* 0x000fe400000012ff */
[----:B------:R-:W-:Y:S02]  /*b190*/  F2FP.F16.F32.PACK_AB R4, R89, R88 ;  /* 0x000000585904723e */ /* 0x000fe400000000ff */
[----:B------:R-:W-:Y:S02]  /*b1a0*/  F2FP.F16.F32.PACK_AB R5, R91, R90 ;  /* 0x0000005a5b05723e */ /* 0x000fe400000000ff */
[----:B------:R-:W-:Y:S02]  /*b1b0*/  F2FP.F16.F32.PACK_AB R6, R93, R92 ;  /* 0x0000005c5d06723e */ /* 0x000fe400000000ff */
[----:B------:R-:W-:Y:S01]  /*b1c0*/  F2FP.F16.F32.PACK_AB R7, R95, R94 ;  /* 0x0000005e5f07723e */ /* 0x000fe200000000ff */
[----:B------:R-:W-:Y:S01]  /*b1d0*/  BAR.SYNC.DEFER_BLOCKING 0x1, 0x100 ;  /* 0x0044000000007b1d */ /* 0x000fe20000010000 */
[----:B------:R-:W-:-:S02]  /*b1e0*/  MOV R37, R14 ;  /* 0x0000000e00257202 */ /* 0x000fc40000000f00 */
[----:B------:R-:W-:Y:S02]  /*b1f0*/  MOV R36, R12 ;  /* 0x0000000c00247202 */ /* 0x000fe40000000f00 */
[----:B------:R-:W-:Y:S02]  /*b200*/  LOP3.LUT R10, R10, R41, RZ, 0x3c, !PT ;  /* 0x000000290a0a7212 */ /* 0x000fe400078e3cff */
[----:B------:R-:W-:Y:S02]  /*b210*/  LOP3.LUT R8, R21, R34, RZ, 0x3c, !PT ;  /* 0x0000002215087212 */ /* 0x000fe400078e3cff */
[----:B------:R-:W-:Y:S02]  /*b220*/  MOV R40, R28 ;  /* 0x0000001c00287202 */ /* 0x000fe40000000f00 */
[----:B------:R-:W-:Y:S02]  /*b230*/  MOV R39, R26 ;  /* 0x0000001a00277202 */ /* 0x000fe40000000f00 */
[----:B------:R-:W-:-:S02]  /*b240*/  MOV R38, R24 ;  /* 0x0000001800267202 */ /* 0x000fc40000000f00 */
[----:B------:R-:W-:Y:S02]  /*b250*/  F2FP.F16.F32.PACK_AB R12, R97, R96 ;  /* 0x00000060610c723e */ /* 0x000fe400000000ff */
[----:B------:R-:W-:Y:S02]  /*b260*/  F2FP.F16.F32.PACK_AB R13, R99, R98 ;  /* 0x00000062630d723e */ /* 0x000fe400000000ff */
[----:B------:R-:W-:Y:S02]  /*b270*/  F2FP.F16.F32.PACK_AB R14, R101, R100 ;  /* 0x00000064650e723e */ /* 0x000fe400000000ff */
[----:B------:R-:W-:Y:S02]  /*b280*/  F2FP.F16.F32.PACK_AB R15, R103, R102 ;  /* 0x00000066670f723e */ /* 0x000fe400000000ff */
[----:B------:R-:W-:Y:S01]  /*b290*/  F2FP.F16.F32.PACK_AB R24, R105, R104 ;  /* 0x000000686918723e */ /* 0x000fe200000000ff */
[----:B------:R0:W-:Y:S01]  /*b2a0*/  STSM.16.M88.4 [R30], R4 ;  /* 0x000000041e007844 */ /* 0x0001e20000000200 */
[----:B------:R-:W-:-:S02]  /*b2b0*/  F2FP.F16.F32.PACK_AB R25, R107, R106 ;  /* 0x0000006a6b19723e */ /* 0x000fc400000000ff */
[----:B------:R-:W-:Y:S01]  /*b2c0*/  F2FP.F16.F32.PACK_AB R26, R109, R108 ;  /* 0x0000006c6d1a723e */ /* 0x000fe200000000ff */
[----:B------:R1:W-:Y:S01]  /*b2d0*/  STSM.16.M88.4 [R40], R12 ;  /* 0x0000000c28007844 */ /* 0x0003e20000000200 */
[----:B------:R-:W-:Y:S02]  /*b2e0*/  F2FP.F16.F32.PACK_AB R27, R111, R110 ;  /* 0x0000006e6f1b723e */ /* 0x000fe400000000ff */
[----:B------:R-:W-:Y:S02]  /*b2f0*/  F2FP.F16.F32.PACK_AB R28, R113, R112 ;  /* 0x00000070711c723e */ /* 0x000fe400000000ff */
[----:B------:R-:W-:Y:S01]  /*b300*/  F2FP.F16.F32.PACK_AB R29, R115, R114 ;  /* 0x00000072731d723e */ /* 0x000fe200000000ff */
[----:B------:R-:W-:Y:S01]  /*b310*/  STSM.16.M88.4 [R39], R24 ;  /* 0x0000001827007844 */ /* 0x000fe20000000200 */
[----:B------:R-:W-:Y:S02]  /*b320*/  F2FP.F16.F32.PACK_AB R31, R119, R118 ;  /* 0x00000076771f723e */ /* 0x000fe400000000ff */
[----:B------:R-:W-:-:S02]  /*b330*/  MOV R21, R10 ;  /* 0x0000000a00157202 */ /* 0x000fc40000000f00 */
[----:B------:R-:W-:Y:S02]  /*b340*/  MOV R34, R8 ;  /* 0x0000000800227202 */ /* 0x000fe40000000f00 */
[----:B0-----:R-:W-:Y:S02]  /*b350*/  F2FP.F16.F32.PACK_AB R30, R117, R116 ;  /* 0x00000074751e723e */ /* 0x001fe400000000ff */
[----:B------:R-:W-:Y:S02]  /*b360*/  F2FP.F16.F32.PACK_AB R4, R121, R120 ;  /* 0x000000787904723e */ /* 0x000fe400000000ff */
[----:B------:R-:W-:Y:S01]  /*b370*/  F2FP.F16.F32.PACK_AB R5, R123, R122 ;  /* 0x0000007a7b05723e */ /* 0x000fe200000000ff */
[----:B------:R0:W-:Y:S01]  /*b380*/  STSM.16.M88.4 [R38], R28 ;  /* 0x0000001c26007844 */ /* 0x0001e20000000200 */
[----:B------:R-:W-:Y:S02]  /*b390*/  F2FP.F16.F32.PACK_AB R6, R125, R124 ;  /* 0x0000007c7d06723e */ /* 0x000fe400000000ff */
[----:B------:R-:W-:-:S02]  /*b3a0*/  F2FP.F16.F32.PACK_AB R7, R127, R126 ;  /* 0x0000007e7f07723e */ /* 0x000fc400000000ff */
[----:B------:R-:W-:Y:S02]  /*b3b0*/  F2FP.F16.F32.PACK_AB R8, R129, R128 ;  /* 0x000000808108723e */ /* 0x000fe400000000ff */
[----:B------:R-:W-:Y:S01]  /*b3c0*/  F2FP.F16.F32.PACK_AB R9, R131, R130 ;  /* 0x000000828309723e */ /* 0x000fe200000000ff */
[----:B------:R-:W-:Y:S01]  /*b3d0*/  STSM.16.M88.4 [R37], R4 ;  /* 0x0000000425007844 */ /* 0x000fe20000000200 */
[----:B------:R-:W-:Y:S02]  /*b3e0*/  F2FP.F16.F32.PACK_AB R10, R133, R132 ;  /* 0x00000084850a723e */ /* 0x000fe400000000ff */
[----:B------:R-:W-:Y:S02]  /*b3f0*/  F2FP.F16.F32.PACK_AB R11, R135, R134 ;  /* 0x00000086870b723e */ /* 0x000fe400000000ff */
[----:B-1----:R-:W-:Y:S02]  /*b400*/  F2FP.F16.F32.PACK_AB R12, R137, R136 ;  /* 0x00000088890c723e */ /* 0x002fe400000000ff */
[----:B------:R-:W-:Y:S01]  /*b410*/  F2FP.F16.F32.PACK_AB R13, R139, R138 ;  /* 0x0000008a8b0d723e */ /* 0x000fe200000000ff */
[----:B------:R-:W-:Y:S01]  /*b420*/  STSM.16.M88.4 [R36], R8 ;  /* 0x0000000824007844 */ /* 0x000fe20000000200 */
[----:B------:R-:W-:Y:S01]  /*b430*/  F2FP.F16.F32.PACK_AB R14, R141, R140 ;  /* 0x0000008c8d0e723e */ /* 0x000fe200000000ff */
[----:B0-----:R-:W-:Y:S01]  /*b440*/  IMAD.U32 R28, RZ, RZ, UR7 ;  /* 0x00000007ff1c7e24 */ /* 0x001fe2000f8e00ff */
[----:B------:R-:W-:Y:S01]  /*b450*/  F2FP.F16.F32.PACK_AB R15, R143, R142 ;  /* 0x0000008e8f0f723e */ /* 0x000fe200000000ff */
[----:B------:R-:W-:Y:S01]  /*b460*/  IMAD.U32 R29, RZ, RZ, UR8 ;  /* 0x00000008ff1d7e24 */ /* 0x000fe2000f8e00ff */
[----:B------:R-:W-:Y:S01]  /*b470*/  F2FP.F16.F32.PACK_AB R24, R145, R144 ;  /* 0x000000909118723e */ /* 0x000fe200000000ff */
[----:B------:R-:W-:Y:S01]  /*b480*/  ULDC.64 UR8, c[0x0][0xc08] ;  /* 0x0003020000087ab9 */ /* 0x000fe20000000a00 */
[----:B------:R-:W-:Y:S01]  /*b490*/  F2FP.F16.F32.PACK_AB R25, R147, R146 ;  /* 0x000000929319723e */ /* 0x000fe200000000ff */
[----:B------:R-:W-:Y:S01]  /*b4a0*/  STSM.16.M88.4 [R21], R12 ;  /* 0x0000000c15007844 */ /* 0x000fe20000000200 */
[----:B------:R-:W-:-:S02]  /*b4b0*/  F2FP.F16.F32.PACK_AB R26, R149, R148 ;  /* 0x00000094951a723e */ /* 0x000fc400000000ff */
[----:B------:R-:W-:Y:S02]  /*b4c0*/  F2FP.F16.F32.PACK_AB R27, R151, R150 ;  /* 0x00000096971b723e */ /* 0x000fe400000000ff */
[----:B------:R-:W-:-:S03]  /*b4d0*/  ISETP.NE.U32.AND P0, PT, RZ, UR10, PT ;  /* 0x0000000aff007c0c */ /* 0x000fc6000bf05070 */
[----:B------:R0:W-:Y:S01]  /*b4e0*/  STSM.16.M88.4 [R34], R24 ;  /* 0x0000001822007844 */ /* 0x0001e20000000200 */
[----:B------:R-:W-:Y:S01]  /*b4f0*/  BAR.SYNC.DEFER_BLOCKING 0x1, 0x100 ;  /* 0x0044000000007b1d */ /* 0x000fe20000010000 */
[----:B------:R-:W-:-:S07]  /*b500*/  ISETP.NE.AND.EX P0, PT, RZ, UR11, PT, P0 ;  /* 0x0000000bff007c0c */ /* 0x000fce000bf05300 */
[----:B0-----:R-:W0:Y:S06]  /*b510*/  LDC R34, c[0x0][0xbe8] ;  /* 0x0002fa00ff227b82 */ /* 0x001e2c0000000800 */
[----:B------:R-:W2:Y:S01]  /*b520*/  @P0 LDG.E R30, desc[UR36][R28.64] ;  /* 0x000000241c1e0981 */ /* 0x000ea2000c1e1900 */
[----:B------:R-:W-:-:S04]  /*b530*/  UISETP.NE.U32.AND UP0, UPT, UR8, URZ, UPT ;  /* 0x0000003f0800728c */ /* 0x000fc8000bf05070 */
[----:B------:R-:W-:-:S06]  /*b540*/  UISETP.NE.AND.EX UP0, UPT, UR9, URZ, UPT, UP0 ;  /* 0x0000003f0900728c */ /* 0x000fcc000bf05300 */
[----:B------:R-:W-:Y:S02]  /*b550*/  PLOP3.LUT P4, PT, PT, PT, UP0, 0x80, 0x0 ;  /* 0x000000000000781c */ /* 0x000fe40003f8f008 */
[----:B0-----:R-:W-:-:S03]  /*b560*/  ISETP.NE.AND P1, PT, R34, 0x1, PT ;  /* 0x000000012200780c */ /* 0x001fc60003f25270 */
[----:B------:R-:W-:-:S03]  /*b570*/  @UP0 UIADD3 UR8, UP1, UR4, UR8, URZ ;  /* 0x0000000804080290 */ /* 0x000fc6000ff3e03f */
[----:B------:R-:W-:Y:S01]  /*b580*/  ULDC UR4, c[0x0][0xa88] ;  /* 0x0002a20000047ab9 */ /* 0x000fe20000000800 */
[----:B------:R-:W-:Y:S01]  /*b590*/  @UP0 UIADD3.X UR9, UR12, UR9, URZ, UP1, !UPT ;  /* 0x000000090c090290 */ /* 0x000fe20008ffe43f */
[----:B------:R-:W-:Y:S01]  /*b5a0*/  IMAD.U32 R21, RZ, RZ, UR4 ;  /* 0x00000004ff157e24 */ /* 0x000fe2000f8e00ff */
[----:B------:R-:W-:Y:S01]  /*b5b0*/  UISETP.NE.AND UP0, UPT, UR54, URZ, UPT ;  /* 0x0000003f3600728c */ /* 0x000fe2000bf05270 */
[----:B------:R-:W-:Y:S01]  /*b5c0*/  IMAD.U32 R4, RZ, RZ, UR8 ;  /* 0x00000008ff047e24 */ /* 0x000fe2000f8e00ff */
[----:B------:R-:W-:Y:S02]  /*b5d0*/  ULDC UR4, c[0x0][0xad4] ;  /* 0x0002b50000047ab9 */ /* 0x000fe40000000800 */
[----:B------:R-:W0:Y:S01]  /*b5e0*/  @P1 LDC R6, c[0x0][0xbec] ;  /* 0x0002fb00ff061b82 */ /* 0x000e220000000800 */
[----:B------:R-:W-:Y:S01]  /*b5f0*/  USEL UR4, UR54, UR4, UP0 ;  /* 0x0000000436047287 */ /* 0x000fe20008000000 */
[----:B------:R-:W-:Y:S01]  /*b600*/  MOV R5, UR9 ;  /* 0x0000000900057c02 */ /* 0x000fe20008000f00 */
[----:B------:R-:W-:-:S02]  /*b610*/  UMOV UR16, 0x9b8 ;  /* 0x000009b800107882 */ /* 0x000fc40000000000 */
[----:B------:R-:W-:-:S03]  /*b620*/  UISETP.GT.AND UP1, UPT, UR4, 0x1, UPT ;  /* 0x000000010400788c */ /* 0x000fc6000bf24270 */
[----:B------:R-:W1:Y:S01]  /*b630*/  @P1 LDC R9, c[0x0][0xbf0] ;  /* 0x0002fc00ff091b82 */ /* 0x000e620000000800 */
[----:B------:R-:W-:Y:S01]  /*b640*/  USEL UR16, UR16, 0x978, UP1 ;  /* 0x0000097810107887 */ /* 0x000fe20008800000 */
[----:B------:R-:W-:Y:S01]  /*b650*/  VIADD R11, R17, UR43 ;  /* 0x0000002b110b7c36 */ /* 0x000fe20008000000 */
[----:B------:R-:W-:Y:S01]  /*b660*/  UISETP.NE.U32.AND UP0, UPT, UR10, URZ, UPT ;  /* 0x0000003f0a00728c */ /* 0x000fe2000bf05070 */
[----:B------:R0:W5:Y:S01]  /*b670*/  @P4 LDG.E R21, desc[UR36][R4.64] ;  /* 0x0000002404154981 */ /* 0x000162000c1e1900 */
[----:B------:R-:W-:Y:S01]  /*b680*/  UMOV UR4, URZ ;  /* 0x0000003f00047c82 */ /* 0x000fe20008000000 */
[----:B------:R-:W-:Y:S01]  /*b690*/  USEL UR7, UR57, URZ, UP1 ;  /* 0x0000003f39077287 */ /* 0x000fe20008800000 */
[----:B------:R-:W-:Y:S01]  /*b6a0*/  IMAD.MOV.U32 R7, RZ, RZ, R11 ;  /* 0x000000ffff077224 */ /* 0x000fe200078e000b */
[----:B------:R-:W-:-:S04]  /*b6b0*/  UISETP.NE.AND.EX UP0, UPT, UR11, URZ, UPT, UP0 ;  /* 0x0000003f0b00728c */ /* 0x000fc8000bf05300 */
[----:B------:R-:W-:Y:S01]  /*b6c0*/  USEL UR53, UR53, URZ, !UP0 ;  /* 0x0000003f35357287 */ /* 0x000fe2000c000000 */
[----:B------:R-:W-:Y:S01]  /*b6d0*/  ULDC.64 UR10, c[0x0][UR16+0x220] ;  /* 0x00008800100a7abb */ /* 0x000fe20008000a00 */
[----:B------:R-:W-:Y:S01]  /*b6e0*/  ULDC.64 UR8, c[0x0][UR16+0x218] ;  /* 0x0000860010087abb */ /* 0x000fe20008000a00 */
[----:B0-----:R-:W-:Y:S01]  /*b6f0*/  @P1 IMAD.HI.U32 R4, R11, R6, RZ ;  /* 0x000000060b041227 */ /* 0x001fe200078e00ff */
[----:B------:R-:W-:Y:S01]  /*b700*/  USEL UR58, UR58, URZ, !UP0 ;  /* 0x0000003f3a3a7287 */ /* 0x000fe2000c000000 */
[----:B------:R-:W-:Y:S01]  /*b710*/  ULDC.64 UR12, c[0x0][UR16+0x228] ;  /* 0x00008a00100c7abb */ /* 0x000fe20008000a00 */
[----:B------:R-:W-:Y:S02]  /*b720*/  UIMAD UR11, UR11, UR53, URZ ;  /* 0x000000350b0b72a4 */ /* 0x000fe4000f8e023f */
[----:B------:R-:W-:Y:S02]  /*b730*/  UIMAD.WIDE.U32 UR14, UR8, UR56, URZ ;  /* 0x00000038080e72a5 */ /* 0x000fe4000f8e003f */
[----:B------:R-:W-:Y:S01]  /*b740*/  UIMAD UR17, UR9, UR56, URZ ;  /* 0x00000038091172a4 */ /* 0x000fe2000f8e023f */
[----:B-1----:R-:W-:Y:S01]  /*b750*/  @P1 SHF.R.U32.HI R7, RZ, R9, R4 ;  /* 0x00000009ff071219 */ /* 0x002fe20000011604 */
[----:B------:R-:W-:-:S02]  /*b760*/  UIMAD.WIDE.U32 UR8, UR10, UR53, URZ ;  /* 0x000000350a0872a5 */ /* 0x000fc4000f8e003f */
[----:B------:R-:W-:Y:S02]  /*b770*/  UIMAD.WIDE.U32 UR18, UR12, UR7, URZ ;  /* 0x000000070c1272a5 */ /* 0x000fe4000f8e003f */
[----:B------:R-:W-:Y:S01]  /*b780*/  UIMAD UR7, UR13, UR7, URZ ;  /* 0x000000070d0772a4 */ /* 0x000fe2000f8e023f */
[--C-:B------:R-:W-:Y:S01]  /*b790*/  IMAD.MOV R9, RZ, RZ, -R7.reuse ;  /* 0x000000ffff097224 */ /* 0x100fe200078e0a07 */
[----:B------:R-:W-:Y:S02]  /*b7a0*/  UIMAD UR11, UR10, UR58, UR11 ;  /* 0x0000003a0a0b72a4 */ /* 0x000fe4000f8e020b */
[----:B------:R-:W-:Y:S01]  /*b7b0*/  UIADD3 UR17, UR15, UR17, URZ ;  /* 0x000000110f117290 */ /* 0x000fe2000fffe03f */
[----:B------:R-:W-:Y:S02]  /*b7c0*/  IMAD.U32 R4, RZ, RZ, UR18 ;  /* 0x00000012ff047e24 */ /* 0x000fe4000f8e00ff */
[----:B------:R-:W-:Y:S01]  /*b7d0*/  IMAD.U32 R5, RZ, RZ, UR19 ;  /* 0x00000013ff057e24 */ /* 0x000fe2000f8e00ff */
[----:B------:R-:W-:Y:S01]  /*b7e0*/  SHF.R.S32.HI R5, RZ, 0x1f, R7 ;  /* 0x0000001fff057819 */ /* 0x000fe20000011407 */
[----:B------:R-:W-:-:S05]  /*b7f0*/  IMAD R9, R34, R9, R11 ;  /* 0x0000000922097224 */ /* 0x000fca00078e020b */
[----:B------:R-:W-:Y:S02]  /*b800*/  SHF.R.S32.HI R6, RZ, 0x1f, R9 ;  /* 0x0000001fff067819 */ /* 0x000fe40000011409 */
[----:B--2---:R-:W-:-:S13]  /*b810*/  @P0 R2UR UR4, R30 ;  /* 0x000000001e0402ca */ /* 0x004fda00000e0000 */
        /* <DEDUP_REMOVED lines=23> */
.L_x_2649:
[----:B------:R-:W-:Y:S01]  /*b990*/  SHFL.IDX PT, R4, R9, RZ, 0x1c1f ;  /* 0x001c1fff09047589 */ /* 0x000fe200000e0000 */
[----:B------:R-:W-:Y:S01]  /*b9a0*/  VIADD R12, R215, UR43 ;  /* 0x0000002bd70c7c36 */ /* 0x000fe20008000000 */
[----:B------:R-:W-:Y:S01]  /*b9b0*/  LOP3.LUT P0, RZ, R198, 0x3, RZ, 0xc0, !PT ;  /* 0x00000003c6ff7812 */ /* 0x000fe2000780c0ff */
[----:B-----5:R-:W-:Y:S01]  /*b9c0*/  IMAD R21, R21, R34, RZ ;  /* 0x0000002215157224 */ /* 0x020fe200078e02ff */
[----:B------:R-:W0:Y:S01]  /*b9d0*/  SHFL.IDX PT, R5, R10, RZ, 0x1c1f ;  /* 0x001c1fff0a057589 */ /* 0x000e2200000e0000 */
[----:B------:R-:W-:Y:S02]  /*b9e0*/  PLOP3.LUT P3, PT, PT, PT, UP1, 0x80, 0x0 ;  /* 0x000000000000781c */ /* 0x000fe40003f6f018 */
[C---:B------:R-:W-:Y:S01]  /*b9f0*/  IADD3 R8, R12.reuse, 0x8, RZ ;  /* 0x000000080c087810 */ /* 0x040fe20007ffe0ff */
        /* <DEDUP_REMOVED lines=9> */
[----:B0-----:R-:W-:Y:S01]  /*ba90*/  IMAD R3, R197, 0x40, R2 ;  /* 0x00000040c5037824 */ /* 0x001fe200078e0202 */
[----:B------:R-:W-:Y:S01]  /*baa0*/  ULDC.64 UR10, c[0x0][0xaa0] ;  /* 0x0002a800000a7ab9 */ /* 0x000fe20000000a00 */
[----:B------:R-:W0:Y:S02]  /*bab0*/  @P1 LDC R49, c[0x0][0xbf0] ;  /* 0x0002fc00ff311b82 */ /* 0x000e240000000800 */
[----:B------:R-:W-:-:S03]  /*bac0*/  IMAD.WIDE R32, R3, 0x2, R32 ;  /* 0x0000000203207825 */ /* 0x000fc600078e0220 */
[C---:B------:R-:W-:Y:S02]  /*bad0*/  IADD3 R9, P6, R32.reuse, 0x1000, RZ ;  /* 0x0000100020097810 */ /* 0x040fe40007fde0ff */
[C---:B------:R-:W-:Y:S02]  /*bae0*/  IADD3 R13, P5, R32.reuse, 0x2000, RZ ;  /* 0x00002000200d7810 */ /* 0x040fe40007fbe0ff */
[----:B------:R-:W-:Y:S02]  /*baf0*/  LOP3.LUT R8, R9, 0x380, RZ, 0xc0, !PT ;  /* 0x0000038009087812 */ /* 0x000fe400078ec0ff */
[C---:B------:R-:W-:Y:S02]  /*bb00*/  IADD3 R25, P4, R32.reuse, 0x3000, RZ ;  /* 0x0000300020197810 */ /* 0x040fe40007f9e0ff */
[C---:B------:R-:W-:Y:S02]  /*bb10*/  IADD3 R29, P3, R32.reuse, 0x4000, RZ ;  /* 0x00004000201d7810 */ /* 0x040fe40007f7e0ff */
[----:B------:R-:W-:-:S02]  /*bb20*/  IADD3 R37, P2, R32, 0x5000, RZ ;  /* 0x0000500020257810 */ /* 0x000fc40007f5e0ff */
[C---:B------:R-:W-:Y:S02]  /*bb30*/  IADD3 R41, P0, R32.reuse, 0x6000, RZ ;  /* 0x0000600020297810 */ /* 0x040fe40007f1e0ff */
[----:B------:R-:W-:Y:S02]  /*bb40*/  LOP3.LUT R5, R32, 0x380, RZ, 0xc0, !PT ;  /* 0x0000038020057812 */ /* 0x000fe400078ec0ff */
[----:B------:R-:W-:Y:S02]  /*bb50*/  SHF.R.U64 R8, R8, 0x3, RZ ;  /* 0x0000000308087819 */ /* 0x000fe400000012ff */
[----:B------:R-:W-:Y:S02]  /*bb60*/  LOP3.LUT R12, R13, 0x380, RZ, 0xc0, !PT ;  /* 0x000003800d0c7812 */ /* 0x000fe400078ec0ff */
[----:B------:R-:W-:Y:S02]  /*bb70*/  LOP3.LUT R24, R25, 0x380, RZ, 0xc0, !PT ;  /* 0x0000038019187812 */ /* 0x000fe400078ec0ff */
[----:B------:R-:W-:-:S02]  /*bb80*/  LOP3.LUT R28, R29, 0x380, RZ, 0xc0, !PT ;  /* 0x000003801d1c7812 */ /* 0x000fc400078ec0ff */
[----:B------:R-:W-:Y:S02]  /*bb90*/  LOP3.LUT R36, R37, 0x380, RZ, 0xc0, !PT ;  /* 0x0000038025247812 */ /* 0x000fe400078ec0ff */
[----:B------:R-:W-:Y:S02]  /*bba0*/  LOP3.LUT R40, R41, 0x380, RZ, 0xc0, !PT ;  /* 0x0000038029287812 */ /* 0x000fe400078ec0ff */
[----:B------:R-:W-:Y:S02]  /*bbb0*/  SHF.R.U64 R5, R5, 0x3, RZ ;  /* 0x0000000305057819 */ /* 0x000fe400000012ff */
[----:B------:R-:W-:Y:S01]  /*bbc0*/  LOP3.LUT R8, R8, R9, RZ, 0x3c, !PT ;  /* 0x0000000908087212 */ /* 0x000fe200078e3cff */
[----:B------:R-:W-:Y:S01]  /*bbd0*/  IMAD.X R9, RZ, RZ, R33, P6 ;  /* 0x000000ffff097224 */ /* 0x000fe200030e0621 */
[----:B------:R-:W-:Y:S02]  /*bbe0*/  IADD3 R3, P6, R32, 0x7000, RZ ;  /* 0x0000700020037810 */ /* 0x000fe40007fde0ff */
[----:B------:R-:W-:-:S02]  /*bbf0*/  SHF.R.U64 R12, R12, 0x3, RZ ;  /* 0x000000030c0c7819 */ /* 0x000fc400000012ff */
[----:B------:R-:W-:Y:S01]  /*bc00*/  SHF.R.U64 R24, R24, 0x3, RZ ;  /* 0x0000000318187819 */ /* 0x000fe200000012ff */
[--C-:B------:R-:W-:Y:S01]  /*bc10*/  IMAD.X R45, RZ, RZ, R33.reuse, P6 ;  /* 0x000000ffff2d7224 */ /* 0x100fe200030e0621 */
[----:B------:R-:W-:Y:S01]  /*bc20*/  SHF.R.U64 R28, R28, 0x3, RZ ;  /* 0x000000031c1c7819 */ /* 0x000fe200000012ff */
[----:B------:R-:W-:Y:S01]  /*bc30*/  UIMAD UR7, UR12, UR10, URZ ;  /* 0x0000000a0c0772a4 */ /* 0x000fe2000f8e023f */
[----:B------:R-:W-:Y:S01]  /*bc40*/  SHF.R.U64 R36, R36, 0x3, RZ ;  /* 0x0000000324247819 */ /* 0x000fe200000012ff */
[----:B------:R-:W-:Y:S01]  /*bc50*/  UIMAD.WIDE.U32 UR8, UR4, UR10, URZ ;  /* 0x0000000a040872a5 */ /* 0x000fe2000f8e003f */
[----:B------:R-:W-:Y:S01]  /*bc60*/  SHF.R.U64 R40, R40, 0x3, RZ ;  /* 0x0000000328287819 */ /* 0x000fe200000012ff */
[----:B------:R-:W5:Y:S01]  /*bc70*/  LD.E.128 R8, desc[UR36][R8.64] ;  /* 0x0000002408087980 */ /* 0x000f62000c101d00 */
[----:B------:R-:W-:Y:S02]  /*bc80*/  LOP3.LUT R32, R5, R32, RZ, 0x3c, !PT ;  /* 0x0000002005207212 */ /* 0x000fe400078e3cff */
        /* <DEDUP_REMOVED lines=10> */
[----:B------:R1:W5:Y:S01]  /*bd30*/  LD.E.128 R4, desc[UR36][R32.64] ;  /* 0x0000002420047980 */ /* 0x000362000c101d00 */
[----:B------:R-:W-:Y:S01]  /*bd40*/  LOP3.LUT R0, R3, 0x380, RZ, 0xc0, !PT ;  /* 0x0000038003007812 */ /* 0x000fe200078ec0ff */
[----:B------:R-:W-:-:S02]  /*bd50*/  UIMAD UR7, UR4, UR11, UR7 ;  /* 0x0000000b040772a4 */ /* 0x000fc4000f8e0207 */
[----:B------:R-:W5:Y:S01]  /*bd60*/  LD.E.128 R12, desc[UR36][R12.64] ;  /* 0x000000240c0c7980 */ /* 0x000f62000c101d00 */
[----:B------:R-:W-:-:S03]  /*bd70*/  SHF.R.U64 R0, R0, 0x3, RZ ;  /* 0x0000000300007819 */ /* 0x000fc600000012ff */
[----:B------:R-:W5:Y:S01]  /*bd80*/  LD.E.128 R24, desc[UR36][R24.64] ;  /* 0x0000002418187980 */ /* 0x000f62000c101d00 */
[----:B------:R-:W-:Y:S01]  /*bd90*/  LOP3.LUT R44, R0, R3, RZ, 0x3c, !PT ;  /* 0x00000003002c7212 */ /* 0x000fe200078e3cff */
[----:B-1----:R-:W1:Y:S01]  /*bda0*/  @P1 LDC R33, c[0x0][0xbec] ;  /* 0x0002fb00ff211b82 */ /* 0x002e620000000800 */
[----:B------:R-:W-:Y:S01]  /*bdb0*/  IMAD R0, R19, 0x20, R197 ;  /* 0x0000002013007824 */ /* 0x000fe200078e02c5 */
[----:B------:R-:W-:Y:S01]  /*bdc0*/  UIADD3 UR9, UR9, UR7, URZ ;  /* 0x0000000709097290 */ /* 0x000fe2000fffe03f */
[----:B------:R-:W5:Y:S01]  /*bdd0*/  LD.E.128 R28, desc[UR36][R28.64] ;  /* 0x000000241c1c7980 */ /* 0x000f62000c101d00 */
[----:B------:R-:W-:Y:S02]  /*bde0*/  ULDC.64 UR10, c[0x0][0xae8] ;  /* 0x0002ba00000a7ab9 */ /* 0x000fe40000000a00 */
[----:B------:R-:W-:Y:S01]  /*bdf0*/  UIMAD.WIDE.U32 UR8, UR56, UR10, UR8 ;  /* 0x0000000a380872a5 */ /* 0x000fe2000f8e0008 */
[----:B------:R-:W-:Y:S01]  /*be00*/  IADD3 R48, R0, UR43, RZ ;  /* 0x0000002b00307c10 */ /* 0x000fe2000fffe0ff */
[----:B------:R-:W-:Y:S01]  /*be10*/  USHF.R.S32.HI UR4, URZ, 0x1f, UR53 ;  /* 0x0000001f3f047899 */ /* 0x000fe20008011435 */
[----:B------:R-:W5:Y:S01]  /*be20*/  LD.E.128 R36, desc[UR36][R36.64] ;  /* 0x0000002424247980 */ /* 0x000f62000c101d00 */
[----:B------:R-:W-:-:S03]  /*be30*/  UIMAD UR9, UR56, UR11, UR9 ;  /* 0x0000000b380972a4 */ /* 0x000fc6000f8e0209 */
[----:B------:R-:W-:Y:S01]  /*be40*/  ULDC.64 UR10, c[0x0][0xaf0] ;  /* 0x0002bc00000a7ab9 */ /* 0x000fe20000000a00 */
[----:B------:R-:W5:Y:S01]  /*be50*/  LD.E.128 R40, desc[UR36][R40.64] ;  /* 0x0000002428287980 */ /* 0x000f62000c101d00 */
[----:B------:R-:W-:Y:S01]  /*be60*/  UIMAD UR4, UR4, UR10, URZ ;  /* 0x0000000a040472a4 */ /* 0x000fe2000f8e023f */
[----:B------:R-:W-:Y:S01]  /*be70*/  IMAD.MOV.U32 R3, RZ, RZ, R48 ;  /* 0x000000ffff037224 */ /* 0x000fe200078e0030 */
[----:B------:R-:W-:Y:S01]  /*be80*/  UIMAD.WIDE.U32 UR8, UR53, UR10, UR8 ;  /* 0x0000000a350872a5 */ /* 0x000fe2000f8e0008 */
[----:B------:R-:W5:Y:S01]  /*be90*/  LD.E.128 R44, desc[UR36][R44.64] ;  /* 0x000000242c2c7980 */ /* 0x000f62000c101d00 */
[----:B-1----:R-:W-:Y:S01]  /*bea0*/  @P1 IMAD.HI.U32 R0, R48, R33, RZ ;  /* 0x0000002130001227 */ /* 0x002fe200078e00ff */
[----:B------:R-:W-:Y:S01]  /*beb0*/  UIMAD UR4, UR53, UR11, UR4 ;  /* 0x0000000b350472a4 */ /* 0x000fe2000f8e0204 */
[----:B------:R-:W-:Y:S01]  /*bec0*/  @!PT LDS RZ, [RZ] ;  /* 0x00000000fffff984 */ /* 0x000fe20000000800 */
[----:B------:R-:W-:Y:S01]  /*bed0*/  @!PT LDS RZ, [RZ] ;  /* 0x00000000fffff984 */ /* 0x000fe20000000800 */
[----:B------:R-:W-:Y:S01]  /*bee0*/  @!PT LDS RZ, [RZ] ;  /* 0x00000000fffff984 */ /* 0x000fe20000000800 */
[----:B------:R-:W-:Y:S01]  /*bef0*/  @!PT LDS RZ, [RZ] ;  /* 0x00000000fffff984 */ /* 0x000fe20000000800 */
[----:B------:R1:W-:Y:S06]  /*bf00*/  MEMBAR.ALL.CTA ;  /* 0x0000000000007992 */ /* 0x0003ec0000008000 */
[----:B-1----:R-:W1:Y:S01]  /*bf10*/  FENCE.VIEW.ASYNC.S ;  /* 0x00000000000073c6 */ /* 0x002e620000000000 */
[----:B------:R-:W-:Y:S01]  /*bf20*/  ULDC.64 UR10, c[0x0][0xae0] ;  /* 0x0002b800000a7ab9 */ /* 0x000fe20000000a00 */
[----:B0-----:R-:W-:Y:S01]  /*bf30*/  @P1 SHF.R.U32.HI R3, RZ, R49, R0 ;  /* 0x00000031ff031219 */ /* 0x001fe20000011600 */
[----:B------:R-:W-:-:S03]  /*bf40*/  UIADD3 UR4, UR9, UR4, URZ ;  /* 0x0000000409047290 */ /* 0x000fc6000fffe03f */
[--C-:B------:R-:W-:Y:S01]  /*bf50*/  SHF.R.S32.HI R0, RZ, 0x1f, R3.reuse ;  /* 0x0000001fff007819 */ /* 0x100fe20000011403 */
[----:B------:R-:W-:Y:S02]  /*bf60*/  IMAD.MOV R49, RZ, RZ, -R3 ;  /* 0x000000ffff317224 */ /* 0x000fe400078e0a03 */
[----:B------:R-:W-:Y:S02]  /*bf70*/  IMAD.U32 R33, RZ, RZ, UR9 ;  /* 0x00000009ff217e24 */ /* 0x000fe4000f8e00ff */
[----:B------:R-:W-:Y:S02]  /*bf80*/  IMAD R0, R0, UR10, RZ ;  /* 0x0000000a00007c24 */ /* 0x000fe4000f8e02ff */
[----:B------:R-:W-:Y:S02]  /*bf90*/  IMAD R49, R34, R49, R48 ;  /* 0x0000003122317224 */ /* 0x000fe400078e0230 */
[----:B------:R-:W-:Y:S01]  /*bfa0*/  IMAD.U32 R32, RZ, RZ, UR8 ;  /* 0x00000008ff207e24 */ /* 0x000fe2000f8e00ff */
[----:B------:R-:W-:Y:S01]  /*bfb0*/  ULDC.64 UR8, c[0x0][0xad8] ;  /* 0x0002b60000087ab9 */ /* 0x000fe20000000a00 */
[----:B------:R-:W-:-:S02]  /*bfc0*/  IMAD.U32 R33, RZ, RZ, UR4 ;  /* 0x00000004ff217e24 */ /* 0x000fc4000f8e00ff */
[C---:B------:R-:W-:Y:S01]  /*bfd0*/  IMAD R51, R3.reuse, UR11, R0 ;  /* 0x0000000b03337c24 */ /* 0x040fe2000f8e0200 */
[----:B------:R-:W-:Y:S01]  /*bfe0*/  SHF.R.S32.HI R0, RZ, 0x1f, R49 ;  /* 0x0000001fff007819 */ /* 0x000fe20000011431 */
[----:B------:R-:W-:-:S04]  /*bff0*/  IMAD.WIDE.U32 R32, R3, UR10, R32 ;  /* 0x0000000a03207c25 */ /* 0x000fc8000f8e0020 */
[----:B------:R-:W-:Y:S02]  /*c000*/  IMAD.IADD R33, R33, 0x1, R51 ;  /* 0x0000000121217824 */ /* 0x000fe400078e0233 */
[----:B------:R-:W-:Y:S02]  /*c010*/  IMAD R34, R0, UR8, RZ ;  /* 0x0000000800227c24 */ /* 0x000fe4000f8e02ff */
[----:B------:R-:W-:Y:S02]  /*c020*/  VIADD R50, R197, UR43 ;  /* 0x0000002bc5327c36 */ /* 0x000fe40008000000 */
[C---:B------:R-:W-:Y:S02]  /*c030*/  IMAD R3, R49.reuse, UR9, R34 ;  /* 0x0000000931037c24 */ /* 0x040fe4000f8e0222 */
[----:B------:R-:W-:Y:S01]  /*c040*/  IMAD.WIDE.U32 R32, R49, UR8, R32 ;  /* 0x0000000831207c25 */ /* 0x000fe2000f8e0020 */
[----:B------:R-:W-:Y:S01]  /*c050*/  ISETP.GE.AND P2, PT, R50, R21, PT ;  /* 0x000000153200720c */ /* 0x000fe20003f46270 */
[----:B------:R-:W-:-:S02]  /*c060*/  ULDC.64 UR8, c[0x0][0xa80] ;  /* 0x0002a00000087ab9 */ /* 0x000fc40000000a00 */
[----:B------:R-:W-:Y:S01]  /*c070*/  IMAD.IADD R3, R33, 0x1, R3 ;  /* 0x0000000121037824 */ /* 0x000fe200078e0203 */
[----:B------:R-:W-:Y:S01]  /*c080*/  LEA R34, P3, R32, UR8, 0x1 ;  /* 0x0000000820227c11 */ /* 0x000fe2000f8608ff */
[----:B------:R-:W-:Y:S02]  /*c090*/  VIADD R20, R20, 0x28820 ;  /* 0x0002882014147836 */ /* 0x000fe40000000000 */
[----:B------:R-:W-:Y:S01]  /*c0a0*/  VIADD R0, R50, 0x20 ;  /* 0x0000002032007836 */ /* 0x000fe20000000000 */
[----:B------:R-:W-:Y:S02]  /*c0b0*/  LEA.HI.X R3, R32, UR9, R3, 0x1, P3 ;  /* 0x0000000920037c11 */ /* 0x000fe400098f0c03 */
[----:B------:R-:W-:Y:S02]  /*c0c0*/  PRMT R20, RZ, 0x654, R20 ;  /* 0x00000654ff147816 */ /* 0x000fe40000000014 */
[-C--:B------:R-:W-:Y:S01]  /*c0d0*/  ISETP.GE.AND P0, PT, R0, R21.reuse, PT ;  /* 0x000000150000720c */ /* 0x080fe20003f06270 */
[----:B-1----:R0:W1:Y:S01]  /*c0e0*/  SHFL.IDX PT, R33, R34, RZ, 0x181f ;  /* 0x00181fff22217589 */ /* 0x00206200000e0000 */
[----:B------:R-:W-:Y:S01]  /*c0f0*/  IADD3 R0, R50, 0x40, RZ ;  /* 0x0000004032007810 */ /* 0x000fe20007ffe0ff */
[----:B------:R0:W-:Y:S01]  /*c100*/  SYNCS.ARRIVE.TRANS64.RED.A1T0 RZ, [R20+URZ], RZ ;  /* 0x000000ff14ff79a7 */ /* 0x0001e2000810043f */
[----:B------:R-:W-:Y:S01]  /*c110*/  BSSY B1, `(.L_x_2651) ;  /* 0x000000d000017945 */ /* 0x000fe20003800000 */
[----:B------:R0:W2:Y:S01]  /*c120*/  SHFL.IDX PT, R49, R3, RZ, 0x181f ;  /* 0x00181fff03317589 */ /* 0x0000a200000e0000 */
[----:B------:R-:W-:-:S02]  /*c130*/  ISETP.GE.AND P1, PT, R0, R21, PT ;  /* 0x000000150000720c */ /* 0x000fc40003f26270 */
[----:B------:R-:W-:Y:S11]  /*c140*/  @P2 BRA `(.L_x_2652) ;  /* 0x0000000000242947 */ /* 0x000ff60003800000 */
[----:B------:R-:W-:Y:S02]  /*c150*/  ULDC UR4, c[0x0][0xac8] ;  /* 0x0002b20000047ab9 */ /* 0x000fe40000000800 */
[----:B------:R-:W-:Y:S02]  /*c160*/  ISETP.GE.AND P2, PT, R2, UR4, PT ;  /* 0x0000000402007c0c */ /* 0x000fe4000bf46270 */
[----:B------:R-:W-:-:S11]  /*c170*/  ISETP.GE.AND P3, PT, R18, UR4, PT ;  /* 0x0000000412007c0c */ /* 0x000fd6000bf66270 */
[-C--:B-1----:R-:W-:Y:S02]  /*c180*/  @!P2 LEA R32, P4, R2, R33.reuse, 0x1 ;  /* 0x000000210220a211 */ /* 0x082fe400078808ff */
[----:B------:R-:W-:Y:S02]  /*c190*/  @!P3 LEA R48, P5, R18, R33, 0x1 ;  /* 0x000000211230b211 */ /* 0x000fe400078a08ff */
[-C--:B--2---:R-:W-:Y:S02]  /*c1a0*/  @!P2 LEA.HI.X R33, R2, R49.reuse, R218, 0x1, P4 ;  /* 0x000000310221a211 */ /* 0x084fe400020f0cda */
[----:B------:R-:W-:-:S03]  /*c1b0*/  @!P3 LEA.HI.X R49, R18, R49, R217, 0x1, P5 ;  /* 0x000000311231b211 */ /* 0x000fc600028f0cd9 */
[----:B-----5:R3:W-:Y:S04]  /*c1c0*/  @!P2 ST.E.128 desc[UR36][R32.64], R4 ;  /* 0x000000042000a985 */ /* 0x0207e8000c101d24 */
[----:B------:R3:W-:Y:S02]  /*c1d0*/  @!P3 ST.E.128 desc[UR36][R48.64], R28 ;  /* 0x0000001c3000b985 */ /* 0x0007e4000c101d24 */
.L_x_2652:
[----:B------:R-:W-:Y:S05]  /*c1e0*/  BSYNC B1 ;  /* 0x0000000000017941 */ /* 0x000fea0003800000 */
.L_x_2651:
        /* <DEDUP_REMOVED lines=13> */
.L_x_2654:
[----:B------:R-:W-:Y:S05]  /*c2c0*/  BSYNC B1 ;  /* 0x0000000000017941 */ /* 0x000fea0003800000 */
.L_x_2653:
[----:B0---4-:R0:W4:Y:S01]  /*c2d0*/  SHFL.IDX PT, R7, R3, 0x2, 0x181f ;  /* 0x00581f0003077f89 */ /* 0x01112200000e0000 */
        /* <DEDUP_REMOVED lines=12> */
.L_x_2656:
[----:B------:R-:W-:Y:S05]  /*c3a0*/  BSYNC B1 ;  /* 0x0000000000017941 */ /* 0x000fea0003800000 */
.L_x_2655:
[----:B------:R-:W-:Y:S01]  /*c3b0*/  VIADD R0, R50, 0x60 ;  /* 0x0000006032007836 */ /* 0x000fe20000000000 */
[----:B0--3--:R-:W0:Y:S04]  /*c3c0*/  SHFL.IDX PT, R3, R3, 0x3, 0x181f ;  /* 0x00781f0003037f89 */ /* 0x009e2800000e0000 */
[----:B------:R-:W-:Y:S01]  /*c3d0*/  ISETP.GE.AND P0, PT, R0, R21, PT ;  /* 0x000000150000720c */ /* 0x000fe20003f06270 */
[----:B----4-:R3:W4:-:S12]  /*c3e0*/  SHFL.IDX PT, R7, R34, 0x3, 0x181f ;  /* 0x00781f0022077f89 */ /* 0x01071800000e0000 */
[----:B---3--:R-:W-:Y:S05]  /*c3f0*/  @P0 BRA `(.L_x_2657) ;  /* 0x00000018001c0947 */ /* 0x008fea0003800000 */
[----:B------:R-:W-:Y:S02]  /*c400*/  ULDC UR4, c[0x0][0xac8] ;  /* 0x0002b20000047ab9 */ /* 0x000fe40000000800 */
[----:B------:R-:W-:-:S13]  /*c410*/  ISETP.GE.AND P1, PT, R2, UR4, PT ;  /* 0x0000000402007c0c */ /* 0x000fda000bf26270 */
[----:B----4-:R-:W-:-:S04]  /*c420*/  @!P1 LEA R4, P0, R2, R7, 0x1 ;  /* 0x0000000702049211 */ /* 0x010fc800078008ff */
        /* <DEDUP_REMOVED lines=8> */
.L_x_2650:
        /* <DEDUP_REMOVED lines=17> */
[----:B------:R-:W-:Y:S02]  /*c5c0*/  UIMAD UR4, UR4, UR10, URZ ;  /* 0x0000000a040472a4 */ /* 0x000fe4000f8e023f */
[----:B------:R-:W-:Y:S01]  /*c5d0*/  UIMAD.WIDE.U32 UR8, UR53, UR10, UR8 ;  /* 0x0000000a350872a5 */ /* 0x000fe2000f8e0008 */
[----:B0-----:R-:W-:Y:S01]  /*c5e0*/  @P1 IMAD.HI.U32 R0, R11, R0, RZ ;  /* 0x000000000b001227 */ /* 0x001fe200078e00ff */
[----:B------:R-:W-:-:S03]  /*c5f0*/  UIMAD UR4, UR53, UR11, UR4 ;  /* 0x0000000b350472a4 */ /* 0x000fc6000f8e0204 */
[----:B------:R-:W-:Y:S01]  /*c600*/  ULDC.64 UR10, c[0x0][0xb48] ;  /* 0x0002d200000a7ab9 */ /* 0x000fe20000000a00 */
[----:B------:R-:W-:Y:S01]  /*c610*/  UIADD3 UR9, UR9, UR4, URZ ;  /* 0x0000000409097290 */ /* 0x000fe2000fffe03f */
[----:B-1----:R-:W-:-:S03]  /*c620*/  @P1 SHF.R.U32.HI R3, RZ, R5, R0 ;  /* 0x00000005ff031219 */ /* 0x002fc60000011600 */
[----:B------:R-:W-:Y:S01]  /*c630*/  UIMAD.WIDE.U32 UR8, UR57, UR10, UR8 ;  /* 0x0000000a390872a5 */ /* 0x000fe2000f8e0008 */
[--C-:B------:R-:W-:Y:S01]  /*c640*/  SHF.R.S32.HI R0, RZ, 0x1f, R3.reuse ;  /* 0x0000001fff007819 */ /* 0x100fe20000011403 */
[----:B------:R-:W-:Y:S02]  /*c650*/  IMAD.MOV R7, RZ, RZ, -R3 ;  /* 0x000000ffff077224 */ /* 0x000fe400078e0a03 */
[----:B------:R-:W-:Y:S02]  /*c660*/  UIMAD UR57, UR57, UR11, UR9 ;  /* 0x0000000b393972a4 */ /* 0x000fe4000f8e0209 */
[----:B------:R-:W-:Y:S01]  /*c670*/  IMAD.U32 R5, RZ, RZ, UR9 ;  /* 0x00000009ff057e24 */ /* 0x000fe2000f8e00ff */
[----:B------:R-:W-:Y:S01]  /*c680*/  ULDC.64 UR10, c[0x0][0xb30] ;  /* 0x0002cc00000a7ab9 */ /* 0x000fe20000000a00 */
[----:B------:R-:W-:Y:S02]  /*c690*/  IMAD R7, R34, R7, R11 ;  /* 0x0000000722077224 */ /* 0x000fe400078e020b */
        /* <DEDUP_REMOVED lines=11> */
[----:B------:R-:W-:-:S04]  /*c750*/  ULDC.64 UR8, c[0x0][0xb00] ;  /* 0x0002c00000087ab9 */ /* 0x000fc80000000a00 */
[----:B------:R-:W-:Y:S02]  /*c760*/  IADD3 R3, R5, R3, RZ ;  /* 0x0000000305037210 */ /* 0x000fe40007ffe0ff */
        /* <DEDUP_REMOVED lines=10> */
[-C--:B0-----:R-:W-:Y:S02]  /*c810*/  @!P3 LEA R8, P5, R196, R6.reuse, 0x2 ;  /* 0x00000006c408b211 */ /* 0x081fe400078a10ff */
        /* <DEDUP_REMOVED lines=58> */
.L_x_2659:
[----:B------:R-:W-:Y:S05]  /*cbc0*/  BSYNC B1 ;  /* 0x0000000000017941 */ /* 0x000fea0003800000 */
.L_x_2658:
[----:B-1-3--:R1:W3:Y:S04]  /*cbd0*/  SHFL.IDX PT, R7, R3, 0x1, 0x1c1f ;  /* 0x003c1f0003077f89 */ /* 0x00a2e800000e0000 */
        /* <DEDUP_REMOVED lines=9> */
[CC--:B------:R-:W-:Y:S02]  /*cc70*/  @!P0 LEA R10, P6, R195.reuse, R6.reuse, 0x2 ;  /* 0x00000006c30a8211 */ /* 0x0c0fe400078c10ff */
        /* <DEDUP_REMOVED lines=9> */
[-C--:B------:R-:W-:Y:S01]  /*cd10*/  @!P4 LEA.HI.X R15, R193, R7.reuse, R210, 0x2, P2 ;  /* 0x00000007c10fc211 */ /* 0x080fe200010f14d2 */
[----:B------:R3:W-:Y:S01]  /*cd20*/  @!P0 ST.E.64 desc[UR36][R10.64], R98 ;  /* 0x000000620a008985 */ /* 0x0007e2000c101b24 */
[----:B------:R-:W-:Y:S02]  /*cd30*/  ISETP.GE.AND P0, PT, R191, UR4, PT ;  /* 0x00000004bf007c0c */ /* 0x000fe4000bf06270 */
[----:B------:R-:W-:Y:S02]  /*cd40*/  ISETP.GE.AND P2, PT, R189, UR4, PT ;  /* 0x00000004bd007c0c */ /* 0x000fe4000bf46270 */
[----:B------:R-:W-:-:S02]  /*cd50*/  @!P3 LEA.HI.X R13, R194, R7, R211, 0x2, P6 ;  /* 0x00000007c20db211 */ /* 0x000fc400030f14d3 */
[----:B--2---:R-:W-:-:S03]  /*cd60*/  @!P5 LEA R20, P6, R192, R6, 0x2 ;  /* 0x00000006c014d211 */ /* 0x004fc600078c10ff */
[----:B------:R2:W-:Y:S01]  /*cd70*/  @!P3 ST.E.64 desc[UR36][R12.64], R102 ;  /* 0x000000660c00b985 */ /* 0x0005e2000c101b24 */
[-C--:B------:R-:W-:Y:S02]  /*cd80*/  @!P5 LEA.HI.X R21, R192, R7.reuse, R209, 0x2, P6 ;  /* 0x00000007c015d211 */ /* 0x080fe400030f14d1 */
[----:B------:R-:W-:Y:S01]  /*cd90*/  ISETP.GE.AND P3, PT, R188, UR4, PT ;  /* 0x00000004bc007c0c */ /* 0x000fe2000bf66270 */
[----:B------:R4:W-:Y:S01]  /*cda0*/  @!P4 ST.E.64 desc[UR36][R14.64], R106 ;  /* 0x0000006a0e00c985 */ /* 0x0009e2000c101b24 */
[-C--:B0-----:R-:W-:Y:S02]  /*cdb0*/  @!P0 LEA R4, P4, R191, R6.reuse, 0x2 ;  /* 0x00000006bf048211 */ /* 0x081fe400078810ff */
[-C--:B---3--:R-:W-:Y:S01]  /*cdc0*/  @!P2 LEA R10, P6, R189, R6.reuse, 0x2 ;  /* 0x00000006bd0aa211 */ /* 0x088fe200078c10ff */
[----:B------:R-:W-:Y:S01]  /*cdd0*/  @!P5 ST.E.64 desc[UR36][R20.64], R110 ;  /* 0x0000006e1400d985 */ /* 0x000fe2000c101b24 */
[----:B------:R-:W-:Y:S02]  /*cde0*/  @!P1 LEA R8, P5, R190, R6, 0x2 ;  /* 0x00000006be089211 */ /* 0x000fe400078a10ff */
[----:B------:R-:W-:-:S02]  /*cdf0*/  @!P0 LEA.HI.X R5, R191, R7, R208, 0x2, P4 ;  /* 0x00000007bf058211 */ /* 0x000fc400020f14d0 */
[-C--:B------:R-:W-:Y:S02]  /*ce00*/  @!P1 LEA.HI.X R9, R190, R7.reuse, R207, 0x2, P5 ;  /* 0x00000007be099211 */ /* 0x080fe400028f14cf */
[----:B------:R-:W-:Y:S01]  /*ce10*/  ISETP.GE.AND P4, PT, R187, UR4, PT ;  /* 0x00000004bb007c0c */ /* 0x000fe2000bf86270 */
[----:B------:R-:W-:Y:S01]  /*ce20*/  @!P0 ST.E.64 desc[UR36][R4.64], R114 ;  /* 0x0000007204008985 */ /* 0x000fe2000c101b24 */
[----:B------:R-:W-:Y:S02]  /*ce30*/  @!P2 LEA.HI.X R11, R189, R7, R206, 0x2, P6 ;  /* 0x00000007bd0ba211 */ /* 0x000fe400030f14ce */
[----:B--2---:R-:W-:Y:S01]  /*ce40*/  @!P3 LEA R12, P5, R188, R6, 0x2 ;  /* 0x00000006bc0cb211 */ /* 0x004fe200078a10ff */
        /* <DEDUP_REMOVED lines=29> */
.L_x_2648:
        /* <DEDUP_REMOVED lines=9> */
[----:B------:R-:W-:-:S03]  /*d0b0*/  UISETP.NE.U32.AND UP1, UPT, UR8, URZ, UPT ;  /* 0x0000003f0800728c */ /* 0x000fc6000bf25070 */
[----:B------:R-:W2:Y:S01]  /*d0c0*/  @P1 LDG.E R3, desc[UR36][R4.64] ;  /* 0x0000002404031981 */ /* 0x000ea2000c1e1900 */
[----:B------:R-:W-:Y:S01]  /*d0d0*/  UISETP.NE.AND.EX UP1, UPT, UR9, URZ, UPT, UP1 ;  /* 0x0000003f0900728c */ /* 0x000fe2000bf25310 */
[----:B------:R-:W-:Y:S02]  /*d0e0*/  ULDC UR4, c[0x0][0xa88] ;  /* 0x0002a20000047ab9 */ /* 0x000fe40000000800 */
[----:B------:R-:W-:-:S03]  /*d0f0*/  IMAD.U32 R0, RZ, RZ, UR4 ;  /* 0x00000004ff007e24 */ /* 0x000fc6000f8e00ff */
[----:B------:R-:W-:-:S05]  /*d100*/  PLOP3.LUT P2, PT, PT, PT, UP1, 0x80, 0x0 ;  /* 0x000000000000781c */ /* 0x000fca0003f4f018 */
[----:B------:R-:W-:Y:S02]  /*d110*/  @UP1 ULDC.64 UR8, c[0x0][0xc08] ;  /* 0x0003020000081ab9 */ /* 0x000fe40000000a00 */
[----:B------:R-:W-:-:S06]  /*d120*/  @UP1 UIMAD.WIDE UR8, UR53, 0x4, UR8 ;  /* 0x00000004350818a5 */ /* 0x000fcc000f8e0208 */
[----:B------:R-:W-:Y:S02]  /*d130*/  IMAD.U32 R6, RZ, RZ, UR8 ;  /* 0x00000008ff067e24 */ /* 0x000fe4000f8e00ff */
[----:B------:R-:W-:-:S05]  /*d140*/  IMAD.U32 R7, RZ, RZ, UR9 ;  /* 0x00000009ff077e24 */ /* 0x000fca000f8e00ff */
[----:B------:R0:W5:Y:S01]  /*d150*/  @P2 LDG.E R0, desc[UR36][R6.64] ;  /* 0x0000002406002981 */ /* 0x000162000c1e1900 */
[----:B------:R-:W-:Y:S01]  /*d160*/  UMOV UR4, URZ ;  /* 0x0000003f00047c82 */ /* 0x000fe20008000000 */
[----:B------:R-:W-:Y:S01]  /*d170*/  UISETP.NE.AND UP1, UPT, UR54, URZ, UPT ;  /* 0x0000003f3600728c */ /* 0x000fe2000bf25270 */
[----:B------:R-:W-:-:S10]  /*d180*/  ISETP.GT.AND P0, PT, R219, 0x7f, PT ;  /* 0x0000007fdb00780c */ /* 0x000fd40003f04270 */
[----:B------:R-:W-:Y:S01]  /*d190*/  @!UP1 ULDC UR54, c[0x0][0xad4] ;  /* 0x0002b50000369ab9 */ /* 0x000fe20000000800 */
[----:B--2---:R-:W-:-:S13]  /*d1a0*/  @P1 R2UR UR4, R3 ;  /* 0x00000000030412ca */ /* 0x004fda00000e0000 */
[----:B------:R-:W-:Y:S01]  /*d1b0*/  USHF.R.S32.HI UR18, URZ, 0x1f, UR4 ;  /* 0x0000001f3f127899 */ /* 0x000fe20008011404 */
[----:B0-----:R-:W-:Y:S11]  /*d1c0*/  @P2 BRA `(.L_x_2660) ;  /* 0x0000000000102947 */ /* 0x001ff60003800000 */
[----:B------:R-:W-:Y:S05]  /*d1d0*/  @!P1 BRA `(.L_x_2660) ;  /* 0x00000000000c9947 */ /* 0x000fea0003800000 */
[----:B------:R-:W2:Y:S04]  /*d1e0*/  LDG.E R3, desc[UR36][R4.64] ;  /* 0x0000002404037981 */ /* 0x000ea8000c1e1900 */
[----:B-----5:R-:W2:Y:S02]  /*d1f0*/  LDG.E R0, desc[UR36][R4.64+0x4] ;  /* 0x0000042404007981 */ /* 0x020ea4000c1e1900 */
[----:B--2---:R-:W-:-:S07]  /*d200*/  IMAD.IADD R0, R0, 0x1, -R3 ;  /* 0x0000000100007824 */ /* 0x004fce00078e0a03 */
.L_x_2660:
[----:B------:R-:W-:Y:S01]  /*d210*/  USEL UR53, UR53, URZ, !UP0 ;  /* 0x0000003f35357287 */ /* 0x000fe2000c000000 */
[----:B------:R-:W-:Y:S01]  /*d220*/  BSSY B1, `(.L_x_2661) ;  /* 0x0000038000017945 */ /* 0x000fe20003800000 */
[----:B------:R-:W-:-:S03]  /*d230*/  USEL UR58, UR58, URZ, !UP0 ;  /* 0x0000003f3a3a7287 */ /* 0x000fc6000c000000 */
[----:B------:R-:W-:Y:S09]  /*d240*/  @P0 BRA `(.L_x_2662) ;  /* 0x0000000000d40947 */ /* 0x000ff20003800000 */
        /* <DEDUP_REMOVED lines=9> */
[----:B------:R-:W-:-:S03]  /*d2e0*/  UMOV UR16, 0x9b8 ;  /* 0x000009b800107882 */ /* 0x000fc60000000000 */
[----:B------:R-:W-:Y:S02]  /*d2f0*/  USEL UR16, UR16, 0x978, UP0 ;  /* 0x0000097810107887 */ /* 0x000fe40008000000 */
[----:B------:R-:W-:-:S06]  /*d300*/  USEL UR7, UR57, URZ, UP0 ;  /* 0x0000003f39077287 */ /* 0x000fcc0008000000 */
[----:B------:R-:W0:Y:S04]  /*d310*/  @P0 LDC R3, c[0x0][0xbec] ;  /* 0x0002fb00ff030b82 */ /* 0x000e280000000800 */
[----:B------:R-:W-:Y:S01]  /*d320*/  ULDC.64 UR10, c[0x0][UR16+0x220] ;  /* 0x00008800100a7abb */ /* 0x000fe20008000a00 */
[----:B------:R-:W-:Y:S01]  /*d330*/  ULDC.64 UR8, c[0x0][UR16+0x218] ;  /* 0x0000860010087abb */ /* 0x000fe20008000a00 */
[----:B------:R-:W-:Y:S01]  /*d340*/  ULDC.64 UR12, c[0x0][UR16+0x228] ;  /* 0x00008a00100c7abb */ /* 0x000fe20008000a00 */
[----:B------:R-:W-:Y:S01]  /*d350*/  UIMAD UR11, UR11, UR53, URZ ;  /* 0x000000350b0b72a4 */ /* 0x000fe2000f8e023f */
[----:B------:R-:W1:Y:S01]  /*d360*/  @P0 LDC R5, c[0x0][0xbf0] ;  /* 0x0002fc00ff050b82 */ /* 0x000e620000000800 */
[----:B------:R-:W-:Y:S02]  /*d370*/  UIMAD.WIDE.U32 UR14, UR8, UR56, URZ ;  /* 0x00000038080e72a5 */ /* 0x000fe4000f8e003f */
        /* <DEDUP_REMOVED lines=10> */
[----:B------:R-:W-:Y:S02]  /*d420*/  IMAD.MOV.U32 R3, RZ, RZ, R6 ;  /* 0x000000ffff037224 */ /* 0x000fe400078e0006 */
[----:B------:R-:W-:Y:S01]  /*d430*/  IMAD.U32 R8, RZ, RZ, UR8 ;  /* 0x00000008ff087e24 */ /* 0x000fe2000f8e00ff */
[----:B------:R-:W-:Y:S01]  /*d440*/  UIADD3.X UR7, UR7, UR17, UR18, UP1, UP2 ;  /* 0x0000001107077290 */ /* 0x000fe20008fe4412 */
[----:B-1----:R-:W-:Y:S01]  /*d450*/  @P0 SHF.R.U32.HI R3, RZ, R5, R4 ;  /* 0x00000005ff030219 */ /* 0x002fe20000011604 */
[----:B------:R-:W-:Y:S01]  /*d460*/  IMAD.U32 R5, RZ, RZ, UR21 ;  /* 0x00000015ff057e24 */ /* 0x000fe2000f8e00ff */
[----:B------:R-:W-:Y:S01]  /*d470*/  MOV R4, UR20 ;  /* 0x0000001400047c02 */ /* 0x000fe20008000f00 */
[----:B------:R-:W-:Y:S01]  /*d480*/  ULDC.64 UR8, c[0x0][UR16+0x210] ;  /* 0x0000840010087abb */ /* 0x000fe20008000a00 */
[--C-:B------:R-:W-:Y:S01]  /*d490*/  SHF.R.S32.HI R5, RZ, 0x1f, R3.reuse ;  /* 0x0000001fff057819 */ /* 0x100fe20000011403 */
[----:B------:R-:W-:Y:S01]  /*d4a0*/  IMAD.MOV R7, RZ, RZ, -R3 ;  /* 0x000000ffff077224 */ /* 0x000fe200078e0a03 */
[----:B------:R-:W-:Y:S01]  /*d4b0*/  IADD3 R4, P0, P1, R3, UR14, R4 ;  /* 0x0000000e03047c10 */ /* 0x000fe2000f91e004 */
[----:B------:R-:W-:Y:S01]  /*d4c0*/  ULDC.64 UR10, c[0x0][0xba8] ;  /* 0x0002ea00000a7ab9 */ /* 0x000fe20000000a00 */
[----:B------:R-:W-:Y:S01]  /*d4d0*/  @!UP0 ULDC UR10, c[0x0][0xb50] ;  /* 0x0002d400000a8ab9 */ /* 0x000fe20000000800 */
[----:B------:R-:W-:Y:S01]  /*d4e0*/  IMAD R7, R9, R7, R6 ;  /* 0x0000000709077224 */ /* 0x000fe200078e0206 */
[----:B------:R-:W-:Y:S01]  /*d4f0*/  IADD3.X R5, R5, UR7, R8, P0, P1 ;  /* 0x0000000705057c10 */ /* 0x000fe200087e2408 */
[----:B------:R-:W-:-:S02]  /*d500*/  @!UP0 ULDC UR11, c[0x0][0xb54] ;  /* 0x0002d500000b8ab9 */ /* 0x000fc40000000800 */
[C---:B------:R-:W-:Y:S01]  /*d510*/  IMAD R6, R7.reuse, UR9, RZ ;  /* 0x0000000907067c24 */ /* 0x040fe2000f8e02ff */
[----:B------:R-:W-:Y:S01]  /*d520*/  SHF.R.S32.HI R3, RZ, 0x1f, R7 ;  /* 0x0000001fff037819 */ /* 0x000fe20000011407 */
[----:B------:R-:W-:-:S04]  /*d530*/  IMAD.WIDE.U32 R4, R7, UR8, R4 ;  /* 0x0000000807047c25 */ /* 0x000fc8000f8e0004 */
[----:B------:R-:W-:Y:S01]  /*d540*/  IMAD R3, R3, UR8, R6 ;  /* 0x0000000803037c24 */ /* 0x000fe2000f8e0206 */
[----:B------:R-:W-:-:S03]  /*d550*/  LEA R6, P0, R4, UR10, 0x2 ;  /* 0x0000000a04067c11 */ /* 0x000fc6000f8010ff */
[----:B------:R-:W-:-:S05]  /*d560*/  IMAD.IADD R3, R5, 0x1, R3 ;  /* 0x0000000105037824 */ /* 0x000fca00078e0203 */
[----:B------:R-:W-:Y:S01]  /*d570*/  LEA.HI.X R7, R4, UR11, R3, 0x2, P0 ;  /* 0x0000000b04077c11 */ /* 0x000fe200080f1403 */
[----:B------:R-:W-:-:S05]  /*d580*/  IMAD.MOV.U32 R3, RZ, RZ, -0x800000 ;  /* 0xff800000ff037424 */ /* 0x000fca00078e00ff */
[----:B------:R0:W-:Y:S02]  /*d590*/  STG.E desc[UR36][R6.64], R3 ;  /* 0x0000000306007986 */ /* 0x0001e4000c101924 */
.L_x_2662:
[----:B------:R-:W-:Y:S05]  /*d5a0*/  BSYNC B1 ;  /* 0x0000000000017941 */ /* 0x000fea0003800000 */
.L_x_2661:
[----:B------:R-:W-:-:S06]  /*d5b0*/  UISETP.GT.AND UP0, UPT, UR54, 0x1, UPT ;  /* 0x000000013600788c */ /* 0x000fcc000bf04270 */
[----:B------:R-:W-:-:S13]  /*d5c0*/  PLOP3.LUT P0, PT, PT, PT, UP0, 0x80, 0x0 ;  /* 0x000000000000781c */ /* 0x000fda0003f0f008 */
[----:B------:R-:W-:Y:S05]  /*d5d0*/  @P0 BRA `(.L_x_2657) ;  /* 0x0000000400a40947 */ /* 0x000fea0003800000 */
[----:B------:R-:W1:Y:S01]  /*d5e0*/  LDC R11, c[0x0][0xbe8] ;  /* 0x0002fa00ff0b7b82 */ /* 0x000e620000000800 */
[----:B------:R-:W-:Y:S01]  /*d5f0*/  ULDC.64 UR10, c[0x0][0xaa0] ;  /* 0x0002a800000a7ab9 */ /* 0x000fe20000000a00 */
[----:B0-----:R-:W-:Y:S01]  /*d600*/  IMAD R3, R19, 0x20, R197 ;  /* 0x0000002013037824 */ /* 0x001fe200078e02c5 */
[----:B------:R-:W-:Y:S01]  /*d610*/  UIMAD UR7, UR18, UR10, URZ ;  /* 0x0000000a120772a4 */ /* 0x000fe2000f8e023f */
[----:B------:R-:W-:Y:S01]  /*d620*/  BSSY B1, `(.L_x_2663) ;  /* 0x000003a000017945 */ /* 0x000fe20003800000 */
[----:B------:R-:W-:Y:S01]  /*d630*/  UIMAD.WIDE.U32 UR8, UR4, UR10, URZ ;  /* 0x0000000a040872a5 */ /* 0x000fe2000f8e003f */
[----:B------:R-:W-:Y:S01]  /*d640*/  VIADD R8, R3, UR43 ;  /* 0x0000002b03087c36 */ /* 0x000fe20008000000 */
[----:B------:R-:W-:-:S03]  /*d650*/  UIMAD UR7, UR4, UR11, UR7 ;  /* 0x0000000b040772a4 */ /* 0x000fc6000f8e0207 */
[----:B------:R-:W-:Y:S01]  /*d660*/  ULDC.64 UR10, c[0x0][0xae8] ;  /* 0x0002ba00000a7ab9 */ /* 0x000fe20000000a00 */
[----:B------:R-:W-:Y:S01]  /*d670*/  UIADD3 UR9, UR9, UR7, URZ ;  /* 0x0000000709097290 */ /* 0x000fe2000fffe03f */
[----:B------:R-:W-:-:S03]  /*d680*/  IMAD.MOV.U32 R3, RZ, RZ, R8 ;  /* 0x000000ffff037224 */ /* 0x000fc600078e0008 */
[----:B------:R-:W-:-:S04]  /*d690*/  UIMAD.WIDE.U32 UR8, UR56, UR10, UR8 ;  /* 0x0000000a380872a5 */ /* 0x000fc8000f8e0008 */
[----:B------:R-:W-:-:S03]  /*d6a0*/  UIMAD UR9, UR56, UR11, UR9 ;  /* 0x0000000b380972a4 */ /* 0x000fc6000f8e0209 */
[----:B------:R-:W-:Y:S01]  /*d6b0*/  ULDC.64 UR10, c[0x0][0xaf0] ;  /* 0x0002bc00000a7ab9 */ /* 0x000fe20000000a00 */
[----:B-1----:R-:W-:Y:S01]  /*d6c0*/  ISETP.NE.AND P0, PT, R11, 0x1, PT ;  /* 0x000000010b00780c */ /* 0x002fe20003f05270 */
[----:B------:R-:W-:Y:S02]  /*d6d0*/  UIMAD UR58, UR58, UR10, URZ ;  /* 0x0000000a3a3a72a4 */ /* 0x000fe4000f8e023f */
[----:B------:R-:W-:Y:S02]  /*d6e0*/  UIMAD.WIDE.U32 UR8, UR53, UR10, UR8 ;  /* 0x0000000a350872a5 */ /* 0x000fe4000f8e0008 */
[----:B------:R-:W-:-:S03]  /*d6f0*/  UIMAD UR4, UR53, UR11, UR58 ;  /* 0x0000000b350472a4 */ /* 0x000fc6000f8e023a */
[----:B------:R-:W-:Y:S01]  /*d700*/  ULDC.64 UR10, c[0x0][0xae0] ;  /* 0x0002b800000a7ab9 */ /* 0x000fe20000000a00 */
[----:B------:R-:W-:-:S04]  /*d710*/  UIADD3 UR4, UR9, UR4, URZ ;  /* 0x0000000409047290 */ /* 0x000fc8000fffe03f */
[----:B------:R-:W0:Y:S08]  /*d720*/  @P0 LDC R5, c[0x0][0xbec] ;  /* 0x0002fb00ff050b82 */ /* 0x000e300000000800 */
[----:B------:R-:W1:Y:S01]  /*d730*/  @P0 LDC R7, c[0x0][0xbf0] ;  /* 0x0002fc00ff070b82 */ /* 0x000e620000000800 */
[----:B0-----:R-:W-:Y:S01]  /*d740*/  @P0 IMAD.HI.U32 R4, R8, R5, RZ ;  /* 0x0000000508040227 */ /* 0x001fe200078e00ff */
[----:B------:R-:W-:-:S03]  /*d750*/  MOV R5, UR9 ;  /* 0x0000000900057c02 */ /* 0x000fc60008000f00 */
[----:B------:R-:W-:Y:S01]  /*d760*/  IMAD.U32 R5, RZ, RZ, UR4 ;  /* 0x00000004ff057e24 */ /* 0x000fe2000f8e00ff */
[----:B-1----:R-:W-:-:S04]  /*d770*/  @P0 SHF.R.U32.HI R3, RZ, R7, R4 ;  /* 0x00000007ff030219 */ /* 0x002fc80000011604 */
[--C-:B------:R-:W-:Y:S01]  /*d780*/  SHF.R.S32.HI R4, RZ, 0x1f, R3.reuse ;  /* 0x0000001fff047819 */ /* 0x100fe20000011403 */
[----:B------:R-:W-:-:S04]  /*d790*/  IMAD.MOV R7, RZ, RZ, -R3 ;  /* 0x000000ffff077224 */ /* 0x000fc800078e0a03 */
[----:B------:R-:W-:Y:S02]  /*d7a0*/  IMAD R6, R4, UR10, RZ ;  /* 0x0000000a04067c24 */ /* 0x000fe4000f8e02ff */
[----:B------:R-:W-:Y:S01]  /*d7b0*/  IMAD.U32 R4, RZ, RZ, UR8 ;  /* 0x00000008ff047e24 */ /* 0x000fe2000f8e00ff */
[----:B------:R-:W-:Y:S01]  /*d7c0*/  ULDC.64 UR8, c[0x0][0xad8] ;  /* 0x0002b60000087ab9 */ /* 0x000fe20000000a00 */
[----:B------:R-:W-:Y:S02]  /*d7d0*/  IMAD R7, R11, R7, R8 ;  /* 0x000000070b077224 */ /* 0x000fe400078e0208 */
[C---:B------:R-:W-:Y:S02]  /*d7e0*/  IMAD R9, R3.reuse, UR11, R6 ;  /* 0x0000000b03097c24 */ /* 0x040fe4000f8e0206 */
[----:B------:R-:W-:Y:S01]  /*d7f0*/  IMAD.WIDE.U32 R4, R3, UR10, R4 ;  /* 0x0000000a03047c25 */ /* 0x000fe2000f8e0004 */
[----:B------:R-:W-:-:S03]  /*d800*/  SHF.R.S32.HI R3, RZ, 0x1f, R7 ;  /* 0x0000001fff037819 */ /* 0x000fc60000011407 */
        /* <DEDUP_REMOVED lines=8> */
[----:B------:R-:W-:Y:S01]  /*d890*/  IMAD.IADD R3, R5, 0x1, R3 ;  /* 0x0000000105037824 */ /* 0x000fe200078e0203 */
[----:B------:R-:W-:Y:S01]  /*d8a0*/  LEA R6, P3, R4, UR8, 0x1 ;  /* 0x0000000804067c11 */ /* 0x000fe2000f8608ff */
[----:B------:R-:W-:-:S03]  /*d8b0*/  VIADD R0, R8, 0x20 ;  /* 0x0000002008007836 */ /* 0x000fc60000000000 */
[----:B------:R-:W-:Y:S01]  /*d8c0*/  LEA.HI.X R3, R4, UR9, R3, 0x1, P3 ;  /* 0x0000000904037c11 */ /* 0x000fe200098f0c03 */
[----:B------:R0:W1:Y:S01]  /*d8d0*/  SHFL.IDX PT, R7, R6, RZ, 0x181f ;  /* 0x00181fff06077589 */ /* 0x00006200000e0000 */
[-C--:B------:R-:W-:Y:S01]  /*d8e0*/  ISETP.GE.AND P1, PT, R0, R11.reuse, PT ;  /* 0x0000000b0000720c */ /* 0x080fe20003f26270 */
[----:B------:R-:W-:Y:S02]  /*d8f0*/  VIADD R0, R8, 0x40 ;  /* 0x0000004008007836 */ /* 0x000fe40000000000 */
[----:B------:R0:W2:Y:S03]  /*d900*/  SHFL.IDX PT, R5, R3, RZ, 0x181f ;  /* 0x00181fff03057589 */ /* 0x0000a600000e0000 */
        /* <DEDUP_REMOVED lines=8> */
[----:B------:R-:W-:-:S03]  /*d990*/  @!P5 LEA.HI.X R5, R18, R5, R217, 0x1, P3 ;  /* 0x000000051205d211 */ /* 0x000fc600018f0cd9 */
[----:B------:R3:W-:Y:S04]  /*d9a0*/  @!P4 ST.E.128 desc[UR36][R12.64], RZ ;  /* 0x000000ff0c00c985 */ /* 0x0007e8000c101d24 */
[----:B------:R3:W-:Y:S02]  /*d9b0*/  @!P5 ST.E.128 desc[UR36][R4.64], RZ ;  /* 0x000000ff0400d985 */ /* 0x0007e4000c101d24 */
.L_x_2664:
[----:B------:R-:W-:Y:S05]  /*d9c0*/  BSYNC B1 ;  /* 0x0000000000017941 */ /* 0x000fea0003800000 */
.L_x_2663:
[----:B--23--:R2:W3:Y:S01]  /*d9d0*/  SHFL.IDX PT, R5, R3, 0x1, 0x181f ;  /* 0x00381f0003057f89 */ /* 0x00c4e200000e0000 */
[----:B------:R-:W-:Y:S03]  /*d9e0*/  BSSY B1, `(.L_x_2665) ;  /* 0x000000c000017945 */ /* 0x000fe60003800000 */
[----:B-1----:R2:W1:Y:S01]  /*d9f0*/  SHFL.IDX PT, R7, R6, 0x1, 0x181f ;  /* 0x00381f0006077f89 */ /* 0x00246200000e0000 */
[----:B------:R-:W-:Y:S05]  /*da00*/  @P1 BRA `(.L_x_2666) ;  /* 0x0000000000241947 */ /* 0x000fea0003800000 */
[----:B------:R-:W-:Y:S02]  /*da10*/  ULDC UR4, c[0x0][0xac8] ;  /* 0x0002b20000047ab9 */ /* 0x000fe40000000800 */
[----:B------:R-:W-:Y:S02]  /*da20*/  ISETP.GE.AND P3, PT, R2, UR4, PT ;  /* 0x0000000402007c0c */ /* 0x000fe4000bf66270 */
[----:B------:R-:W-:-:S11]  /*da30*/  ISETP.GE.AND P4, PT, R18, UR4, PT ;  /* 0x0000000412007c0c */ /* 0x000fd6000bf86270 */
[-C--:B-1----:R-:W-:Y:S02]  /*da40*/  @!P3 LEA R12, P1, R2, R7.reuse, 0x1 ;  /* 0x00000007020cb211 */ /* 0x082fe400078208ff */
[----:B------:R-:W-:Y:S02]  /*da50*/  @!P4 LEA R4, P2, R18, R7, 0x1 ;  /* 0x000000071204c211 */ /* 0x000fe400078408ff */
[-C--:B---3--:R-:W-:Y:S02]  /*da60*/  @!P3 LEA.HI.X R13, R2, R5.reuse, R218, 0x1, P1 ;  /* 0x00000005020db211 */ /* 0x088fe400008f0cda */
[----:B------:R-:W-:-:S03]  /*da70*/  @!P4 LEA.HI.X R5, R18, R5, R217, 0x1, P2 ;  /* 0x000000051205c211 */ /* 0x000fc600010f0cd9 */
[----:B------:R4:W-:Y:S04]  /*da80*/  @!P3 ST.E.128 desc[UR36][R12.64], RZ ;  /* 0x000000ff0c00b985 */ /* 0x0009e8000c101d24 */
[----:B------:R4:W-:Y:S02]  /*da90*/  @!P4 ST.E.128 desc[UR36][R4.64], RZ ;  /* 0x000000ff0400c985 */ /* 0x0009e4000c101d24 */
.L_x_2666:
[----:B------:R-:W-:Y:S05]  /*daa0*/  BSYNC B1 ;  /* 0x0000000000017941 */ /* 0x000fea0003800000 */
.L_x_2665:
[----:B---34-:R3:W4:Y:S01]  /*dab0*/  SHFL.IDX PT, R5, R3, 0x2, 0x181f ;  /* 0x00581f0003057f89 */ /* 0x01872200000e0000 */
        /* <DEDUP_REMOVED lines=8> */
[-C--:B----4-:R-:W-:Y:S02]  /*db40*/  @!P2 LEA.HI.X R13, R2, R5.reuse, R218, 0x1, P0 ;  /* 0x00000005020da211 */ /* 0x090fe400000f0cda */
[----:B------:R-:W-:-:S03]  /*db50*/  @!P3 LEA.HI.X R5, R18, R5, R217, 0x1, P1 ;  /* 0x000000051205b211 */ /* 0x000fc600008f0cd9 */
[----:B------:R1:W-:Y:S04]  /*db60*/  @!P2 ST.E.128 desc[UR36][R12.64], RZ ;  /* 0x000000ff0c00a985 */ /* 0x0003e8000c101d24 */
[----:B------:R1:W-:Y:S02]  /*db70*/  @!P3 ST.E.128 desc[UR36][R4.64], RZ ;  /* 0x000000ff0400b985 */ /* 0x0003e4000c101d24 */
.L_x_2668:
[----:B------:R-:W-:Y:S05]  /*db80*/  BSYNC B1 ;  /* 0x0000000000017941 */ /* 0x000fea0003800000 */
.L_x_2667:
[----:B------:R-:W-:Y:S01]  /*db90*/  VIADD R0, R8, 0x60 ;  /* 0x0000006008007836 */ /* 0x000fe20000000000 */
[----:B0-23--:R-:W0:Y:S04]  /*dba0*/  SHFL.IDX PT, R3, R3, 0x3, 0x181f ;  /* 0x00781f0003037f89 */ /* 0x00de2800000e0000 */
[----:B------:R-:W-:Y:S01]  /*dbb0*/  ISETP.GE.AND P0, PT, R0, R11, PT ;  /* 0x0000000b0000720c */ /* 0x000fe20003f06270 */
[----:B-1--4-:R1:W2:-:S12]  /*dbc0*/  SHFL.IDX PT, R5, R6, 0x3, 0x181f ;  /* 0x00781f0006057f89 */ /* 0x01229800000e0000 */
[----:B-1----:R-:W-:Y:S05]  /*dbd0*/  @P0 BRA `(.L_x_2657) ;  /* 0x0000000000240947 */ /* 0x002fea0003800000 */
        /* <DEDUP_REMOVED lines=9> */
.L_x_2657:
[----:B------:R-:W-:Y:S05]  /*dc70*/  BSYNC B0 ;  /* 0x0000000000007941 */ /* 0x000fea0003800000 */
.L_x_2647:
[----:B------:R-:W-:Y:S02]  /*dc80*/  ULDC UR4, c[0x0][0xc3c] ;  /* 0x00030f0000047ab9 */ /* 0x000fe40000000800 */
[----:B------:R-:W-:-:S13]  /*dc90*/  ISETP.GE.AND P0, PT, R35, UR4, PT ;  /* 0x0000000423007c0c */ /* 0x000fda000bf06270 */
[----:B------:R-:W-:Y:S05]  /*dca0*/  @!P0 BRA `(.L_x_2669) ;  /* 0xffffff3000ac8947 */ /* 0x000fea000383ffff */
[----:B------:R-:W-:Y:S05]  /*dcb0*/  EXIT ;  /* 0x000000000000794d */ /* 0x000fea0003800000 */
.L_x_2604:
[----:B------:R-:W-:-:S08]  /*dcc0*/  NOP ;  /* 0x0000000000007918 */ /* 0x000fd00000000000 */
[----:B0-----:R-:W0:-:S00]  /*dcd0*/  USETMAXREG.DEALLOC.CTAPOOL 0x28 ;  /* 0x00000028000079c8 */ /* 0x001e0000080e0500 */
        /* <DEDUP_REMOVED lines=14> */
.L_x_2670:
        /* <DEDUP_REMOVED lines=44> */
.L_x_2674:
        /* <DEDUP_REMOVED lines=35> */
.L_x_2672:
        /* <DEDUP_REMOVED lines=13> */
.L_x_2675:
        /* <DEDUP_REMOVED lines=33> */
[----:B0-----:R-:W-:-:S03]  /*e590*/  IMAD.MOV R11, RZ, RZ, -R3 ;  /* 0x000000ffff0b7224 */ /* 0x001fc600078e0a03 */
[----:B------:R-:W-:Y:S01]  /*e5a0*/  @!P2 IADD3 R8, -R8, RZ, RZ ;  /* 0x000000ff0808a210 */ /* 0x000fe20007ffe1ff */
[----:B------:R-:W-:Y:S01]  /*e5b0*/  IMAD.MOV R10, RZ, RZ, -R2 ;  /* 0x000000ffff0a7224 */ /* 0x000fe200078e0a02 */
[----:B------:R-:W-:Y:S01]  /*e5c0*/  @!P1 LOP3.LUT R8, RZ, R0, RZ, 0x33, !PT ;  /* 0x00000000ff089212 */ /* 0x000fe200078e33ff */
[----:B------:R-:W-:Y:S02]  /*e5d0*/  IMAD R11, R11, R4, RZ ;  /* 0x000000040b0b7224 */ /* 0x000fe400078e02ff */
[----:B------:R-:W-:Y:S01]  /*e5e0*/  IMAD.MOV.U32 R2, RZ, RZ, RZ ;  /* 0x000000ffff027224 */ /* 0x000fe200078e00ff */
        /* <DEDUP_REMOVED lines=13> */
[----:B------:R-:W-:-:S05]  /*e6c0*/  IADD3 R3, -R8, RZ, RZ ;  /* 0x000000ff08037210 */ /* 0x000fca0007ffe1ff */
        /* <DEDUP_REMOVED lines=9> */
.L_x_2676:
        /* <DEDUP_REMOVED lines=57> */
[----:B------:R-:W-:-:S06]  /*eaf0*/  @P0 IADD3 R2, R2, 0x1, RZ ;  /* 0x0000000102020810 */ /* 0x000fcc0007ffe0ff */
[----:B------:R-:W-:Y:S01]  /*eb00*/  @!P2 IMAD.MOV R2, RZ, RZ, -R2 ;  /* 0x000000ffff02a224 */ /* 0x000fe200078e0a02 */
[----:B------:R-:W-:-:S05]  /*eb10*/  @!P1 LOP3.LUT R2, RZ, R11, RZ, 0x33, !PT ;  /* 0x0000000bff029212 */ /* 0x000fca00078e33ff */
[----:B------:R-:W-:-:S07]  /*eb20*/  IMAD R18, R2, R18, R3 ;  /* 0x0000001202127224 */ /* 0x000fce00078e0203 */
.L_x_2677:
[----:B------:R-:W-:-:S05]  /*eb30*/  LOP3.LUT R17, RZ, R2, RZ, 0x33, !PT ;  /* 0x00000002ff117212 */ /* 0x000fca00078e33ff */
[----:B------:R-:W-:Y:S01]  /*eb40*/  IMAD.IADD R17, R0, 0x1, R17 ;  /* 0x0000000100117824 */ /* 0x000fe200078e0211 */
[----:B------:R-:W-:Y:S06]  /*eb50*/  BRA `(.L_x_2678) ;  /* 0x0000000000147947 */ /* 0x000fec0003800000 */
.L_x_2673:
[----:B------:R-:W-:Y:S01]  /*eb60*/  ULDC UR4, c[0x0][0xc3c] ;  /* 0x00030f0000047ab9 */ /* 0x000fe20000000800 */
[----:B------:R-:W-:Y:S02]  /*eb70*/  IMAD.MOV.U32 R17, RZ, RZ, RZ ;  /* 0x000000ffff117224 */ /* 0x000fe400078e00ff */
[----:B------:R-:W-:Y:S02]  /*eb80*/  IMAD.U32 R16, RZ, RZ, UR6 ;  /* 0x00000006ff107e24 */ /* 0x000fe4000f8e00ff */
[----:B------:R-:W-:Y:S02]  /*eb90*/  IMAD.MOV.U32 R18, RZ, RZ, RZ ;  /* 0x000000ffff127224 */ /* 0x000fe400078e00ff */
[----:B------:R-:W-:-:S07]  /*eba0*/  IMAD.U32 R19, RZ, RZ, UR4 ;  /* 0x00000004ff137e24 */ /* 0x000fce000f8e00ff */
.L_x_2678:
[----:B------:R-:W-:-:S13]  /*ebb0*/  ISETP.NE.AND P0, PT, R7, RZ, PT ;  /* 0x000000ff0700720c */ /* 0x000fda0003f05270 */
[----:B------:R-:W0:Y:S01]  /*ebc0*/  @!P0 S2R R3, SR_CgaCtaId ;  /* 0x0000000000038919 */ /* 0x000e220000008800 */
[----:B------:R-:W-:-:S04]  /*ebd0*/  @!P0 MOV R0, 0x400 ;  /* 0x0000040000008802 */ /* 0x000fc80000000f00 */
[----:B0-----:R-:W-:-:S05]  /*ebe0*/  @!P0 LEA R0, R3, R0, 0x18 ;  /* 0x0000000003008211 */ /* 0x001fca00078ec0ff */
[----:B------:R0:W-:Y:S01]  /*ebf0*/  @!P0 STS.128 [R0+0x288d0], R16 ;  /* 0x0288d01000008388 */ /* 0x0001e20000000c00 */
[----:B------:R-:W-:Y:S06]  /*ec00*/  BAR.ARV 0x5, 0x180 ;  /* 0x0146000000007b1d */ /* 0x000fec0000002000 */
.L_x_2671:
[----:B------:R2:W-:Y:S01]  /*ec10*/  STL [R1+0x1c], RZ ;  /* 0x00001cff01007387 */ /* 0x0005e20000100800 */
[----:B------:R-:W-:Y:S01]  /*ec20*/  ULDC UR4, c[0x0][0xc3c] ;  /* 0x00030f0000047ab9 */ /* 0x000fe20000000800 */
[----:B------:R-:W-:Y:S01]  /*ec30*/  IMAD.MOV.U32 R28, RZ, RZ, 0x1 ;  /* 0x00000001ff1c7424 */ /* 0x000fe200078e00ff */
[----:B-1----:R-:W-:Y:S01]  /*ec40*/  ISETP.GE.AND P0, PT, R19, UR4, PT ;  /* 0x0000000413007c0c */ /* 0x002fe2000bf06270 */
[----:B------:R-:W-:-:S12]  /*ec50*/  IMAD.MOV.U32 R26, RZ, RZ, RZ ;  /* 0x000000ffff1a7224 */ /* 0x000fd800078e00ff */
[----:B--2---:R-:W-:Y:S05]  /*ec60*/  @P0 BRA `(.L_x_2679) ;  /* 0x0000005000280947 */ /* 0x004fea0003800000 */
[----:B0-----:R-:W2:Y:S01]  /*ec70*/  LDL R0, [R1+0x20] ;  /* 0x0000200001007983 */ /* 0x001ea20000100800 */
[----:B------:R-:W0:Y:S01]  /*ec80*/  S2UR UR5, SR_CgaCtaId ;  /* 0x00000000000579c3 */ /* 0x000e220000008800 */
[----:B------:R-:W-:Y:S01]  /*ec90*/  BSSY B8, `(.L_x_2679) ;  /* 0x0000507000087945 */ /* 0x000fe20003800000 */
[----:B------:R-:W-:Y:S01]  /*eca0*/  IMAD.MOV.U32 R28, RZ, RZ, 0x1 ;  /* 0x00000001ff1c7424 */ /* 0x000fe200078e00ff */
[----:B------:R-:W1:Y:S01]  /*ecb0*/  S2R R4, SR_TID.X ;  /* 0x0000000000047919 */ /* 0x000e620000002100 */
[----:B------:R-:W-:Y:S01]  /*ecc0*/  IMAD.MOV.U32 R26, RZ, RZ, RZ ;  /* 0x000000ffff1a7224 */ /* 0x000fe200078e00ff */
[----:B------:R-:W-:Y:S01]  /*ecd0*/  ULDC UR39, c[0x0][0xc] ;  /* 0x0000030000277ab9 */ /* 0x000fe20000000800 */
[----:B------:R3:W-:Y:S01]  /*ece0*/  STL [R1+0x1c], RZ ;  /* 0x00001cff01007387 */ /* 0x0007e20000100800 */
[C---:B-1----:R-:W-:Y:S01]  /*ecf0*/  SHF.L.U32 R30, R4.reuse, 0x3, RZ ;  /* 0x00000003041e7819 */ /* 0x042fe200000006ff */
[C---:B------:R-:W-:Y:S01]  /*ed00*/  IMAD.SHL.U32 R2, R4.reuse, 0x10, RZ ;  /* 0x0000001004027824 */ /* 0x040fe200078e00ff */
[----:B------:R-:W-:-:S04]  /*ed10*/  LOP3.LUT R3, R4, 0x7f, RZ, 0xc0, !PT ;  /* 0x0000007f04037812 */ /* 0x000fc800078ec0ff */
[----:B------:R-:W-:Y:S02]  /*ed20*/  LOP3.LUT R2, R2, 0x70, RZ, 0xc0, !PT ;  /* 0x0000007002027812 */ /* 0x000fe400078ec0ff */
[----:B--2---:R-:W-:Y:S02]  /*ed30*/  R2UR UR4, R0 ;  /* 0x00000000000472ca */ /* 0x004fe400000e0000 */
[----:B------:R-:W-:-:S04]  /*ed40*/  LOP3.LUT R0, R30, 0x1f8, RZ, 0xc0, !PT ;  /* 0x000001f81e007812 */ /* 0x000fc800078ec0ff */
[----:B------:R-:W-:Y:S02]  /*ed50*/  LOP3.LUT R33, R0, 0x38, R4, 0x78, !PT ;  /* 0x0000003800217812 */ /* 0x000fe400078e7804 */
[----:B------:R-:W-:Y:S02]  /*ed60*/  SHF.R.U32.HI R0, RZ, 0x3, R3 ;  /* 0x00000003ff007819 */ /* 0x000fe40000011603 */
[----:B------:R-:W-:Y:S02]  /*ed70*/  LOP3.LUT R33, R33, 0x200, R30, 0xf8, !PT ;  /* 0x0000020021217812 */ /* 0x000fe400078ef81e */
[----:B------:R-:W-:Y:S01]  /*ed80*/  LOP3.LUT R2, R0, R2, RZ, 0xfc, !PT ;  /* 0x0000000200027212 */ /* 0x000fe200078efcff */
[----:B------:R-:W-:Y:S01]  /*ed90*/  ULOP3.LUT UR38, UR4, 0x2, URZ, 0xfc, !UPT ;  /* 0x0000000204267892 */ /* 0x000fe2000f8efc3f */
[----:B------:R-:W-:Y:S02]  /*eda0*/  LOP3.LUT R30, R30, 0x38, RZ, 0xc0, !PT ;  /* 0x000000381e1e7812 */ /* 0x000fe400078ec0ff */
[----:B------:R-:W-:-:S02]  /*edb0*/  UMOV UR4, 0x400 ;  /* 0x0000040000047882 */ /* 0x000fc40000000000 */
[----:B0-----:R-:W-:Y:S01]  /*edc0*/  ULEA UR4, UR5, UR4, 0x18 ;  /* 0x0000000405047291 */ /* 0x001fe2000f8ec03f */
[----:B------:R-:W-:-:S05]  /*edd0*/  LOP3.LUT R29, R30, 0x40, RZ, 0xfc, !PT ;  /* 0x000000401e1d7812 */ /* 0x000fca00078efcff */
[----:B------:R-:W-:-:S04]  /*ede0*/  IMAD.U32 R22, RZ, RZ, UR4 ;  /* 0x00000004ff167e24 */ /* 0x000fc8000f8e00ff */
[----:B------:R-:W-:-:S05]  /*edf0*/  IMAD R0, R33, 0x2, R22 ;  /* 0x0000000221007824 */ /* 0x000fca00078e0216 */
[----:B------:R3:W-:Y:S02]  /*ee00*/  STL [R1], R0 ;  /* 0x0000000001007387 */ /* 0x0007e40000100800 */
.L_x_2744:
[----:B0-----:R-:W0:Y:S02]  /*ee10*/  LDC.64 R2, c[0x0][0xc88] ;  /* 0x00032200ff027b82 */ /* 0x001e240000000a00 */
[----:B0-----:R-:W-:-:S05]  /*ee20*/  IMAD.WIDE R2, R19, 0x4, R2 ;  /* 0x0000000413027825 */ /* 0x001fca00078e0202 */
[----:B------:R-:W3:Y:S01]  /*ee30*/  LDG.E R31, desc[UR36][R2.64] ;  /* 0x00000024021f7981 */ /* 0x000ee2000c1e1900 */
[----:B------:R-:W-:Y:S05]  /*ee40*/  YIELD ;  /* 0x0000000000007946 */ /* 0x000fea0003800000 */
[----:B------:R-:W-:Y:S01]  /*ee50*/  ULDC.64 UR4, c[0x0][0xa28] ;  /* 0x00028a0000047ab9 */ /* 0x000fe20000000a00 */
[----:B------:R-:W-:Y:S01]  /*ee60*/  IMAD.MOV.U32 R36, RZ, RZ, RZ ;  /* 0x000000ffff247224 */ /* 0x000fe200078e00ff */
[----:B------:R-:W-:Y:S01]  /*ee70*/  ISETP.NE.U32.AND P0, PT, RZ, UR4, PT ;  /* 0x00000004ff007c0c */ /* 0x000fe2000bf05070 */
[----:B------:R-:W-:-:S03]  /*ee80*/  ULDC.64 UR6, c[0x0][0xa18] ;  /* 0x0002860000067ab9 */ /* 0x000fc60000000a00 */
[----:B------:R-:W-:Y:S02]  /*ee90*/  ISETP.NE.AND.EX P0, PT, RZ, UR5, PT, P0 ;  /* 0x00000005ff007c0c */ /* 0x000fe4000bf05300 */
[----:B---3--:R-:W-:-:S11]  /*eea0*/  SHF.R.S32.HI R0, RZ, 0x1f, R31 ;  /* 0x0000001fff007819 */ /* 0x008fd6000001141f */
        /* <DEDUP_REMOVED lines=28> */
[----:B------:R-:W-:Y:S01]  /*f070*/  IMAD.U32 R7, RZ, RZ, UR4 ;  /* 0x00000004ff077e24 */ /* 0x000fe2000f8e00ff */
[----:B--2---:R0:W-:Y:S01]  /*f080*/  @P0 STL [R1+0x8], R0 ;  /* 0x0000080001000387 */ /* 0x0041e20000100800 */
[----:B------:R-:W-:Y:S05]  /*f090*/  @P0 BRA `(.L_x_2680) ;  /* 0x0000000000200947 */ /* 0x000fea0003800000 */
[----:B------:R-:W-:Y:S02]  /*f0a0*/  ULDC UR4, c[0x0][0x288] ;  /* 0x0000a20000047ab9 */ /* 0x000fe40000000800 */
[----:B0-----:R-:W-:-:S05]  /*f0b0*/  MOV R0, UR4 ;  /* 0x0000000400007c02 */ /* 0x001fca0008000f00 */
[----:B------:R1:W-:Y:S01]  /*f0c0*/  STL [R1+0x8], R0 ;  /* 0x0000080001007387 */ /* 0x0003e20000100800 */
[----:B------:R-:W-:Y:S05]  /*f0d0*/  @!P2 BRA `(.L_x_2680) ;  /* 0x000000000010a947 */ /* 0x000fea0003800000 */
[----:B------:R-:W2:Y:S04]  /*f0e0*/  LDG.E R5, desc[UR36][R2.64] ;  /* 0x0000002402057981 */ /* 0x000ea8000c1e1900 */
[----:B-1----:R-:W2:Y:S02]  /*f0f0*/  LDG.E R0, desc[UR36][R2.64+0x4] ;  /* 0x0000042402007981 */ /* 0x002ea4000c1e1900 */
[----:B--2---:R-:W-:-:S05]  /*f100*/  IMAD.IADD R0, R0, 0x1, -R5 ;  /* 0x0000000100007824 */ /* 0x004fca00078e0a05 */
[----:B------:R2:W-:Y:S02]  /*f110*/  STL [R1+0x8], R0 ;  /* 0x0000080001007387 */ /* 0x0005e40000100800 */
.L_x_2680:
        /* <DEDUP_REMOVED lines=9> */
.L_x_2681:
        /* <DEDUP_REMOVED lines=9> */
.L_x_2682:
[----:B------:R-:W4:Y:S01]  /*f240*/  LDL R4, [R1+0x8] ;  /* 0x0000080001047983 */ /* 0x000f220000100800 */
[----:B012---:R-:W0:Y:S01]  /*f250*/  LDC R0, c[0x0][0x448] ;  /* 0x00011200ff007b82 */ /* 0x007e220000000800 */
[----:B-----5:R-:W-:Y:S01]  /*f260*/  IMAD.IADD R34, R7, 0x1, -R36 ;  /* 0x0000000107227824 */ /* 0x020fe200078e0a24 */
[----:B------:R-:W-:Y:S01]  /*f270*/  LOP3.LUT R23, R23, 0xffffffdf, RZ, 0xc0, !PT ;  /* 0xffffffdf17177812 */ /* 0x000fe200078ec0ff */
[----:B------:R-:W-:Y:S01]  /*f280*/  BSSY B0, `(.L_x_2683) ;  /* 0x0000038000007945 */ /* 0x000fe20003800000 */
[----:B0-----:R-:W-:Y:S01]  /*f290*/  ISETP.NE.AND P0, PT, R0, 0x1, PT ;  /* 0x000000010000780c */ /* 0x001fe20003f05270 */
[----:B------:R-:W-:-:S04]  /*f2a0*/  IMAD.SHL.U32 R0, R17, 0x80, RZ ;  /* 0x0000008011007824 */ /* 0x000fc800078e00ff */
[----:B------:R-:W-:-:S08]  /*f2b0*/  VIADD R0, R0, 0x7f ;  /* 0x0000007f00007836 */ /* 0x000fd00000000000 */
[----:B---3--:R-:W0:Y:S01]  /*f2c0*/  @P0 LDC R3, c[0x0][0x44c] ;  /* 0x00011300ff030b82 */ /* 0x008e220000000800 */
[----:B------:R-:W-:-:S07]  /*f2d0*/  @P0 LOP3.LUT R23, R23, 0x20, RZ, 0xfc, !PT ;  /* 0x0000002017170812 */ /* 0x000fce00078efcff */
[----:B------:R-:W1:Y:S01]  /*f2e0*/  @P0 LDC R5, c[0x0][0x450] ;  /* 0x00011400ff050b82 */ /* 0x000e620000000800 */
[----:B0-----:R-:W-:-:S05]  /*f2f0*/  @P0 IMAD.HI.U32 R2, R0, R3, RZ ;  /* 0x0000000300020227 */ /* 0x001fca00078e00ff */
[----:B-1----:R-:W-:Y:S02]  /*f300*/  @P0 SHF.R.U32.HI R0, RZ, R5, R2 ;  /* 0x00000005ff000219 */ /* 0x002fe40000011602 */
[----:B----4-:R-:W-:-:S05]  /*f310*/  IADD3 R3, R34, 0x80, -R4 ;  /* 0x0000008022037810 */ /* 0x010fca0007ffe804 */
[----:B------:R-:W-:Y:S02]  /*f320*/  IMAD.IADD R2, R3, 0x1, R0 ;  /* 0x0000000103027824 */ /* 0x000fe400078e0200 */
[----:B------:R-:W-:-:S03]  /*f330*/  VIADD R0, R34, 0x7f ;  /* 0x0000007f22007836 */ /* 0x000fc60000000000 */
[----:B------:R-:W-:Y:S02]  /*f340*/  SHF.R.S32.HI R5, RZ, 0x1f, R2 ;  /* 0x0000001fff057819 */ /* 0x000fe40000011402 */
[----:B------:R-:W-:Y:S02]  /*f350*/  SHF.R.S32.HI R3, RZ, 0x1f, R0 ;  /* 0x0000001fff037819 */ /* 0x000fe40000011400 */
[----:B------:R-:W-:Y:S02]  /*f360*/  LEA.HI R5, R5, R2, RZ, 0x7 ;  /* 0x0000000205057211 */ /* 0x000fe400078f38ff */
[----:B------:R-:W-:Y:S02]  /*f370*/  LEA.HI R3, R3, R0, RZ, 0x7 ;  /* 0x0000000003037211 */ /* 0x000fe400078f38ff */
[----:B------:R-:W-:Y:S02]  /*f380*/  SHF.R.S32.HI R5, RZ, 0x7, R5 ;  /* 0x00000007ff057819 */ /* 0x000fe40000011405 */
[----:B------:R-:W-:-:S02]  /*f390*/  SHF.R.S32.HI R0, RZ, 0x7, R3 ;  /* 0x00000007ff007819 */ /* 0x000fc40000011403 */
[----:B------:R-:W-:Y:S02]  /*f3a0*/  LOP3.LUT R2, R18, 0xff000000, RZ, 0xc0, !PT ;  /* 0xff00000012027812 */ /* 0x000fe400078ec0ff */
[----:B------:R-:W-:Y:S02]  /*f3b0*/  VIMNMX R0, R0, R5, PT ;  /* 0x0000000500007248 */ /* 0x000fe40003fe0100 */
[----:B------:R-:W-:Y:S02]  /*f3c0*/  SHF.R.U32.HI R2, RZ, 0x8, R2 ;  /* 0x00000008ff027819 */ /* 0x000fe40000011602 */
[----:B------:R-:W-:Y:S02]  /*f3d0*/  ISETP.GE.AND P0, PT, R0, 0x1, PT ;  /* 0x000000010000780c */ /* 0x000fe40003f06270 */
[----:B------:R-:W-:-:S04]  /*f3e0*/  LOP3.LUT R3, R18, 0xff0000, RZ, 0xc0, !PT ;  /* 0x00ff000012037812 */ /* 0x000fc800078ec0ff */
[----:B------:R-:W-:Y:S01]  /*f3f0*/  LEA.HI R3, R3, R2, RZ, 0x10 ;  /* 0x0000000203037211 */ /* 0x000fe200078f80ff */
[----:B------:R-:W-:-:S03]  /*f400*/  IMAD.MOV.U32 R2, RZ, RZ, RZ ;  /* 0x000000ffff027224 */ /* 0x000fc600078e00ff */
[----:B------:R-:W-:-:S03]  /*f410*/  LOP3.LUT R35, R3, 0xff, RZ, 0xc0, !PT ;  /* 0x000000ff03237812 */ /* 0x000fc600078ec0ff */
[----:B------:R-:W-:Y:S05]  /*f420*/  @!P0 BRA `(.L_x_2684) ;  /* 0x0000000000748947 */ /* 0x000fea0003800000 */
[----:B------:R-:W-:-:S04]  /*f430*/  SHF.R.U32.HI R4, RZ, 0x10, R3 ;  /* 0x00000010ff047819 */ /* 0x000fc80000011603 */
[----:B------:R-:W-:-:S13]  /*f440*/  ISETP.NE.AND P0, PT, R4, RZ, PT ;  /* 0x000000ff0400720c */ /* 0x000fda0003f05270 */
[----:B------:R-:W0:Y:S02]  /*f450*/  @!P0 LDC R4, c[0x0][0x9f0] ;  /* 0x00027c00ff048b82 */ /* 0x000e240000000800 */
[-C--:B0-----:R-:W-:Y:S02]  /*f460*/  IABS R6, R4.reuse ;  /* 0x0000000400067213 */ /* 0x081fe40000000000 */
[----:B------:R-:W-:Y:S02]  /*f470*/  IADD3 R5, R4, -0x1, R0 ;  /* 0xffffffff04057810 */ /* 0x000fe40007ffe000 */
[----:B------:R-:W0:Y:S02]  /*f480*/  I2F.RP R8, R6 ;  /* 0x0000000600087306 */ /* 0x000e240000209400 */
[----:B------:R-:W-:-:S04]  /*f490*/  LOP3.LUT R2, R5, R4, RZ, 0x3c, !PT ;  /* 0x0000000405027212 */ /* 0x000fc800078e3cff */
[----:B------:R-:W-:Y:S02]  /*f4a0*/  ISETP.GE.AND P2, PT, R2, RZ, PT ;  /* 0x000000ff0200720c */ /* 0x000fe40003f46270 */
[----:B0-----:R-:W0:Y:S02]  /*f4b0*/  MUFU.RCP R8, R8 ;  /* 0x0000000800087308 */ /* 0x001e240000001000 */
[----:B0-----:R-:W-:-:S06]  /*f4c0*/  IADD3 R3, R8, 0xffffffe, RZ ;  /* 0x0ffffffe08037810 */ /* 0x001fcc0007ffe0ff */
[----:B------:R-:W0:Y:S02]  /*f4d0*/  F2I.FTZ.U32.TRUNC.NTZ R3, R3 ;  /* 0x0000000300037305 */ /* 0x000e24000021f000 */
[----:B0-----:R-:W-:-:S04]  /*f4e0*/  IMAD.MOV R2, RZ, RZ, -R3 ;  /* 0x000000ffff027224 */ /* 0x001fc800078e0a03 */
        /* <DEDUP_REMOVED lines=17> */
.L_x_2684:
[----:B------:R-:W-:Y:S05]  /*f600*/  BSYNC B0 ;  /* 0x0000000000007941 */ /* 0x000fea0003800000 */
.L_x_2683:
        /* <DEDUP_REMOVED lines=23> */
.L_x_2686:
        /* <DEDUP_REMOVED lines=8> */
[----:B------:R-:W-:Y:S01]  /*f800*/  MOV R4, UR6 ;  /* 0x0000000600047c02 */ /* 0x000fe20008000f00 */
[----:B------:R-:W-:Y:S01]  /*f810*/  IMAD.U32 R5, RZ, RZ, UR7 ;  /* 0x00000007ff057e24 */ /* 0x000fe2000f8e00ff */
        /* <DEDUP_REMOVED lines=10> */
.L_x_2689:
[----:B------:R-:W-:Y:S05]  /*f8c0*/  BSYNC B6 ;  /* 0x0000000000067941 */ /* 0x000fea0003800000 */
.L_x_2688:
        /* <DEDUP_REMOVED lines=9> */
[----:B------:R-:W-:Y:S01]  /*f960*/  MOV R4, UR6 ;  /* 0x0000000600047c02 */ /* 0x000fe20008000f00 */
        /* <DEDUP_REMOVED lines=10> */
.L_x_2692:
[----:B------:R0:W1:Y:S01]  /*fa10*/  LDC.64 R2, c[0x4][R27] ;  /* 0x010000001b027b82 */ /* 0x0000620000000a00 */
[----:B------:R-:W-:Y:S01]  /*fa20*/  ULDC.64 UR6, c[0x4][0x80] ;  /* 0x0100200000067ab9 */ /* 0x000fe20000000a00 */
[----:B------:R-:W-:Y:S01]  /*fa30*/  ULDC.64 UR8, c[0x4][0x88] ;  /* 0x0100220000087ab9 */ /* 0x000fe20000000a00 */
[----:B------:R-:W-:Y:S01]  /*fa40*/  ULDC.64 UR4, c[0x4][0x18] ;  /* 0x0100060000047ab9 */ /* 0x000fe20000000a00 */
[----:B------:R-:W-:Y:S01]  /*fa50*/  IMAD.U32 R4, RZ, RZ, UR6 ;  /* 0x00000006ff047e24 */ /* 0x000fe2000f8e00ff */
[----:B------:R-:W-:Y:S01]  /*fa60*/  MOV R5, UR7 ;  /* 0x0000000700057c02 */ /* 0x000fe20008000f00 */
        /* <DEDUP_REMOVED lines=9> */
.L_x_2691:
[----:B------:R-:W-:Y:S05]  /*fb00*/  BSYNC B6 ;  /* 0x0000000000067941 */ /* 0x000fea0003800000 */
.L_x_2690:
[----:B------:R-:W2:Y:S01]  /*fb10*/  LDL R2, [R1+0x18] ;  /* 0x0000180001027983 */ /* 0x000ea20000100800 */
[----:B------:R-:W-:Y:S01]  /*fb20*/  ULDC.64 UR4, c[0x0][0x9f8] ;  /* 0x00027e0000047ab9 */ /* 0x000fe20000000a00 */
[----:B------:R-:W0:Y:S01]  /*fb30*/  LDC R6, c[0x0][0x430] ;  /* 0x00010c00ff067b82 */ /* 0x000e220000000800 */
[----:B------:R-:W-:-:S04]  /*fb40*/  ISETP.NE.U32.AND P0, PT, RZ, UR4, PT ;  /* 0x00000004ff007c0c */ /* 0x000fc8000bf05070 */
[----:B------:R-:W-:-:S13]  /*fb50*/  ISETP.NE.AND.EX P0, PT, RZ, UR5, PT, P0 ;  /* 0x00000005ff007c0c */ /* 0x000fda000bf05300 */
[----:B------:R-:W-:Y:S01]  /*fb60*/  @P0 IADD3 R24, P1, R24, UR4, RZ ;  /* 0x0000000418180c10 */ /* 0x000fe2000ff3e0ff */
[----:B------:R-:W1:Y:S01]  /*fb70*/  S2R R21, SR_TID.X ;  /* 0x0000000000157919 */ /* 0x000e620000002100 */
[----:B------:R-:W3:Y:S02]  /*fb80*/  S2R R20, SR_TID.X ;  /* 0x0000000000147919 */ /* 0x000ee40000002100 */
[----:B------:R-:W-:Y:S01]  /*fb90*/  @P0 IADD3.X R25, R25, UR5, RZ, P1, !PT ;  /* 0x0000000519190c10 */ /* 0x000fe20008ffe4ff */
[----:B------:R-:W-:-:S04]  /*fba0*/  ULDC UR4, c[0x0][0x2f4] ;  /* 0x0000bd0000047ab9 */ /* 0x000fc80000000800 */
[----:B------:R-:W4:Y:S01]  /*fbb0*/  @P0 LDG.E R32, desc[UR36][R24.64] ;  /* 0x0000002418200981 */ /* 0x000f22000c1e1900 */
[----:B0-----:R-:W-:Y:S02]  /*fbc0*/  ISETP.NE.AND P2, PT, R6, 0x1, PT ;  /* 0x000000010600780c */ /* 0x001fe40003f45270 */
[----:B------:R-:W-:-:S11]  /*fbd0*/  LOP3.LUT R23, R23, 0xfffffff7, RZ, 0xc0, !PT ;  /* 0xfffffff717177812 */ /* 0x000fd600078ec0ff */
[----:B------:R-:W0:Y:S01]  /*fbe0*/  @P2 LDC R3, c[0x0][0x434] ;  /* 0x00010d00ff032b82 */ /* 0x000e220000000800 */
[----:B------:R-:W-:Y:S01]  /*fbf0*/  @P2 LOP3.LUT R23, R23, 0x8, RZ, 0xfc, !PT ;  /* 0x0000000817172812 */ /* 0x000fe200078efcff */
[----:B-1----:R-:W-:Y:S01]  /*fc00*/  IMAD.SHL.U32 R21, R21, 0x10, RZ ;  /* 0x0000001015157824 */ /* 0x002fe200078e00ff */
[----:B---3--:R-:W-:-:S04]  /*fc10*/  LOP3.LUT R20, R20, 0x7f, RZ, 0xc0, !PT ;  /* 0x0000007f14147812 */ /* 0x008fc800078ec0ff */
[----:B------:R-:W-:Y:S02]  /*fc20*/  LOP3.LUT R21, R21, 0x70, RZ, 0xc0, !PT ;  /* 0x0000007015157812 */ /* 0x000fe400078ec0ff */
[----:B------:R-:W-:Y:S02]  /*fc30*/  SHF.R.U32.HI R20, RZ, 0x3, R20 ;  /* 0x00000003ff147819 */ /* 0x000fe40000011614 */
[----:B------:R-:W-:Y:S01]  /*fc40*/  LOP3.LUT R23, R23, 0xfffffffb, RZ, 0xc0, !PT ;  /* 0xfffffffb17177812 */ /* 0x000fe200078ec0ff */
[----:B------:R-:W-:Y:S01]  /*fc50*/  UMOV UR5, 0xffffffff ;  /* 0xffffffff00057882 */ /* 0x000fe20000000000 */
[----:B--2---:R-:W-:Y:S02]  /*fc60*/  VIADD R27, R2, 0xffffffff ;  /* 0xffffffff021b7836 */ /* 0x004fe40000000000 */
[----:B------:R-:W1:Y:S03]  /*fc70*/  @P2 LDC R2, c[0x0][0x438] ;  /* 0x00010e00ff022b82 */ /* 0x000e660000000800 */
[----:B------:R-:W-:-:S04]  /*fc80*/  SHF.L.U32 R8, R27, 0x7, RZ ;  /* 0x000000071b087819 */ /* 0x000fc800000006ff */
[----:B------:R-:W-:-:S04]  /*fc90*/  LOP3.LUT R5, R8, R20, R21, 0xfe, !PT ;  /* 0x0000001408057212 */ /* 0x000fc800078efe15 */
[C---:B------:R-:W-:Y:S01]  /*fca0*/  ISETP.GE.AND P0, PT, R5.reuse, R34, PT ;  /* 0x000000220500720c */ /* 0x040fe20003f06270 */
[----:B------:R-:W-:-:S04]  /*fcb0*/  IMAD.IADD R0, R5, 0x1, R36 ;  /* 0x0000000105007824 */ /* 0x000fc800078e0224 */
[----:B0-----:R-:W-:-:S04]  /*fcc0*/  @P2 IMAD.HI.U32 R3, R0, R3, RZ ;  /* 0x0000000300032227 */ /* 0x001fc800078e00ff */
[----:B------:R-:W-:Y:S01]  /*fcd0*/  IMAD.MOV.U32 R4, RZ, RZ, R0 ;  /* 0x000000ffff047224 */ /* 0x000fe200078e0000 */
[----:B-1----:R-:W-:-:S03]  /*fce0*/  @P2 SHF.R.U32.HI R4, RZ, R2, R3 ;  /* 0x00000002ff042219 */ /* 0x002fc60000011603 */
[----:B------:R-:W0:Y:S02]  /*fcf0*/  @!P0 LDC.64 R2, c[0x0][0x428] ;  /* 0x00010a00ff028b82 */ /* 0x000e240000000a00 */
[----:B------:R-:W-:Y:S01]  /*fd00*/  IMAD.MOV R5, RZ, RZ, -R4 ;  /* 0x000000ffff057224 */ /* 0x000fe200078e0a04 */
[----:B----4-:R-:W-:-:S03]  /*fd10*/  SHF.R.S32.HI R37, RZ, 0x1f, R32 ;  /* 0x0000001fff257819 */ /* 0x010fc60000011420 */
[----:B------:R-:W-:Y:S01]  /*fd20*/  IMAD R0, R6, R5, R0 ;  /* 0x0000000506007224 */ /* 0x000fe200078e0200 */
[--C-:B------:R-:W-:Y:S01]  /*fd30*/  @!P0 SHF.R.S32.HI R5, RZ, 0x1f, R4.reuse ;  /* 0x0000001fff058819 */ /* 0x100fe20000011404 */
[-C--:B0-----:R-:W-:Y:S02]  /*fd40*/  @!P0 IMAD R6, R37, R2.reuse, RZ ;  /* 0x0000000225068224 */ /* 0x081fe400078e02ff */
[----:B------:R-:W-:-:S04]  /*fd50*/  @!P0 IMAD.WIDE.U32 R4, R32, R2, R4 ;  /* 0x0000000220048225 */ /* 0x000fc800078e0004 */
[----:B------:R-:W-:Y:S02]  /*fd60*/  @!P0 IMAD R6, R32, R3, R6 ;  /* 0x0000000320068224 */ /* 0x000fe400078e0206 */
[----:B------:R-:W0:Y:S02]  /*fd70*/  @!P0 LDC.64 R2, c[0x0][0x418] ;  /* 0x00010600ff028b82 */ /* 0x000e240000000a00 */
[----:B------:R-:W-:Y:S02]  /*fd80*/  @!P0 IMAD.IADD R6, R5, 0x1, R6 ;  /* 0x0000000105068824 */ /* 0x000fe400078e0206 */
[----:B------:R-:W-:-:S05]  /*fd90*/  IMAD.U32 R5, RZ, RZ, UR38 ;  /* 0x00000026ff057e24 */ /* 0x000fca000f8e00ff */
        /* <DEDUP_REMOVED lines=13> */
.L_x_2761:
[----:B------:R-:W-:Y:S01]  /*fe70*/  LOP3.LUT R25, R18, 0xffff, RZ, 0xc0, !PT ;  /* 0x0000ffff12197812 */ /* 0x000fe200078ec0ff */
[----:B------:R-:W-:Y:S06]  /*fe80*/  @!P2 BRA `(.L_x_2694) ;  /* 0x000000000004a947 */ /* 0x000fec0003800000 */
[----:B------:R-:W-:Y:S01]  /*fe90*/  BPT.TRAP 0x1 ;  /* 0x000000040000795c */ /* 0x000fe20000300000 */
.L_x_2694:
        /* <DEDUP_REMOVED lines=23> */
.L_x_2762:
[----:B------:R-:W-:Y:S05]  /*10010*/  BSYNC B0 ;  /* 0x0000000000007941 */ /* 0x000fea0003800000 */
.L_x_2695:
        /* <DEDUP_REMOVED lines=105> */
.L_x_2780:
        /* <DEDUP_REMOVED lines=11> */
.L_x_2698:
        /* <DEDUP_REMOVED lines=10> */
.L_x_2699:
[----:B0-----:R0:W5:Y:S01]  /*10800*/  LDL.LU R4, [R1+0xc] ;  /* 0x00000c0001047983 */ /* 0x0011620000300800 */
[----:B------:R0:W-:Y:S03]  /*10810*/  SYNCS.ARRIVE.TRANS64.A1T0 RZ, [R7+URZ+0x28830], RZ ;  /* 0x028830ff07ff79a7 */ /* 0x0001e6000810003f */
[----:B-1----:R0:W5:Y:S02]  /*10820*/  LDL.LU R3, [R1+0x4] ;  /* 0x0000040001037983 */ /* 0x0021640000300800 */
[----:B------:R-:W-:Y:S05]  /*10830*/  WARPSYNC.ALL ;  /* 0x0000000000007948 */ /* 0x000fea0003800000 */
[----:B------:R-:W-:Y:S01]  /*10840*/  ULDC.64 UR4, c[0x0][0x298] ;  /* 0x0000a60000047ab9 */ /* 0x000fe20000000a00 */
[----:B------:R-:W-:Y:S01]  /*10850*/  BAR.SYNC.DEFER_BLOCKING 0x8, 0x180 ;  /* 0x0206000000007b1d */ /* 0x000fe20000010000 */
[----:B------:R-:W-:Y:S01]  /*10860*/  LOP3.LUT P0, RZ, R23, 0x10, RZ, 0xc0, !PT ;  /* 0x0000001017ff7812 */ /* 0x000fe2000780c0ff */
[----:B------:R-:W-:-:S03]  /*10870*/  VIADD R2, R22, 0x10400 ;  /* 0x0001040016027836 */ /* 0x000fc60000000000 */
[----:B------:R-:W-:Y:S01]  /*10880*/  SEL R31, R31, RZ, !P0 ;  /* 0x000000ff1f1f7207 */ /* 0x000fe20004000000 */
[----:B------:R-:W-:Y:S01]  /*10890*/  BSSY B6, `(.L_x_2700) ;  /* 0x000001c000067945 */ /* 0x000fe20003800000 */
[----:B-----5:R-:W-:Y:S02]  /*108a0*/  SEL R4, R4, RZ, !P0 ;  /* 0x000000ff04047207 */ /* 0x020fe40004000000 */
[----:B------:R-:W-:Y:S02]  /*108b0*/  LOP3.LUT P0, RZ, R2, 0x3ff, RZ, 0xc0, !PT ;  /* 0x000003ff02ff7812 */ /* 0x000fe4000780c0ff */
[----:B------:R-:W-:Y:S01]  /*108c0*/  SHF.R.S32.HI R0, RZ, 0x1f, R3 ;  /* 0x0000001fff007819 */ /* 0x000fe20000011403 */
[----:B------:R1:W-:Y:S04]  /*108d0*/  STL [R1+0xc], R4 ;  /* 0x00000c0401007387 */ /* 0x0003e80000100800 */
[----:B------:R-:W-:-:S04]  /*108e0*/  IMAD R0, R0, UR4, RZ ;  /* 0x0000000400007c24 */ /* 0x000fc8000f8e02ff */
[C---:B------:R-:W-:Y:S02]  /*108f0*/  IMAD R0, R3.reuse, UR5, R0 ;  /* 0x0000000503007c24 */ /* 0x040fe4000f8e0200 */
[----:B------:R-:W-:-:S05]  /*10900*/  IMAD.WIDE.U32 R2, R3, UR4, RZ ;  /* 0x0000000403027c25 */ /* 0x000fca000f8e00ff */
[----:B------:R-:W-:Y:S01]  /*10910*/  IADD3 R0, R3, R0, RZ ;  /* 0x0000000003007210 */ /* 0x000fe20007ffe0ff */
[----:B------:R1:W-:Y:S04]  /*10920*/  STL.64 [R1+0x10], R2 ;  /* 0x0000100201007387 */ /* 0x0003e80000100a00 */
[----:B------:R1:W-:Y:S01]  /*10930*/  STL [R1+0x4], R0 ;  /* 0x0000040001007387 */ /* 0x0003e20000100800 */
[----:B------:R-:W-:Y:S05]  /*10940*/  @!P0 BRA `(.L_x_2701) ;  /* 0x0000000000408947 */ /* 0x000fea0003800000 */
[----:B-1----:R-:W-:Y:S01]  /*10950*/  MOV R2, 0x0 ;  /* 0x0000000000027802 */ /* 0x002fe20000000f00 */
[----:B------:R-:W-:Y:S01]  /*10960*/  ULDC.64 UR4, c[0x4][0x80] ;  /* 0x0100200000047ab9 */ /* 0x000fe20000000a00 */
[----:B------:R-:W-:Y:S01]  /*10970*/  ULDC.64 UR6, c[0x4][0x88] ;  /* 0x0100220000067ab9 */ /* 0x000fe20000000a00 */
[----:B------:R-:W-:Y:S01]  /*10980*/  ULDC.64 UR8, c[0x4][0x20] ;  /* 0x0100080000087ab9 */ /* 0x000fe20000000a00 */
[----:B------:R-:W-:Y:S02]  /*10990*/  IMAD.U32 R4, RZ, RZ, UR4 ;  /* 0x00000004ff047e24 */ /* 0x000fe4000f8e00ff */
[----:B------:R-:W1:Y:S01]  /*109a0*/  LDC.64 R2, c[0x4][R2] ;  /* 0x0100000002027b82 */ /* 0x000e620000000a00 */
[----:B------:R-:W-:Y:S02]  /*109b0*/  IMAD.U32 R5, RZ, RZ, UR5 ;  /* 0x00000005ff057e24 */ /* 0x000fe4000f8e00ff */
[----:B------:R-:W-:Y:S02]  /*109c0*/  IMAD.U32 R6, RZ, RZ, UR6 ;  /* 0x00000006ff067e24 */ /* 0x000fe4000f8e00ff */
[----:B0-----:R-:W-:-:S02]  /*109d0*/  IMAD.U32 R7, RZ, RZ, UR7 ;  /* 0x00000007ff077e24 */ /* 0x001fc4000f8e00ff */
[----:B------:R-:W-:Y:S02]  /*109e0*/  IMAD.U32 R10, RZ, RZ, UR8 ;  /* 0x00000008ff0a7e24 */ /* 0x000fe4000f8e00ff */
[----:B------:R-:W-:Y:S02]  /*109f0*/  IMAD.U32 R11, RZ, RZ, UR9 ;  /* 0x00000009ff0b7e24 */ /* 0x000fe4000f8e00ff */
[----:B------:R-:W-:Y:S02]  /*10a00*/  IMAD.MOV.U32 R8, RZ, RZ, 0x70 ;  /* 0x00000070ff087424 */ /* 0x000fe400078e00ff */
[----:B------:R-:W-:Y:S02]  /*10a10*/  IMAD.MOV.U32 R12, RZ, RZ, 0x1 ;  /* 0x00000001ff0c7424 */ /* 0x000fe400078e00ff */
[----:B------:R-:W-:-:S07]  /*10a20*/  IMAD.MOV.U32 R13, RZ, RZ, RZ ;  /* 0x000000ffff0d7224 */ /* 0x000fce00078e00ff */
[----:B------:R-:W-:-:S07]  /*10a30*/  LEPC R20, `(.L_x_2701) ;  /* 0x000000001014794e */ /* 0x000fce0000000000 */
[----:B-1----:R-:W-:Y:S05]  /*10a40*/  CALL.ABS.NOINC R2 ;  /* 0x0000000002007343 */ /* 0x002fea0003c00000 */
.L_x_2701:
[----:B------:R-:W-:Y:S05]  /*10a50*/  BSYNC B6 ;  /* 0x0000000000067941 */ /* 0x000fea0003800000 */
.L_x_2700:
[----:B------:R-:W2:Y:S01]  /*10a60*/  LDL.LU R21, [R1+0xc] ;  /* 0x00000c0001157983 */ /* 0x000ea20000300800 */
[----:B-1----:R-:W1:Y:S01]  /*10a70*/  LDC R4, c[0x0][0x448] ;  /* 0x00011200ff047b82 */ /* 0x002e620000000800 */
[----:B------:R-:W-:Y:S01]  /*10a80*/  ULDC.64 UR6, c[0x0][0x2e0] ;  /* 0x0000b80000067ab9 */ /* 0x000fe20000000a00 */
[----:B------:R-:W-:Y:S01]  /*10a90*/  ULDC.64 UR4, c[0x0][0x2d8] ;  /* 0x0000b60000047ab9 */ /* 0x000fe20000000a00 */
[----:B------:R-:W3:Y:S04]  /*10aa0*/  LDL.LU R20, [R1+0x4] ;  /* 0x0000040001147983 */ /* 0x000ee80000300800 */
[----:B------:R-:W3:Y:S04]  /*10ab0*/  LDL.LU.64 R2, [R1+0x10] ;  /* 0x0000100001027983 */ /* 0x000ee80000300a00 */
[----:B------:R4:W5:Y:S04]  /*10ac0*/  LDL R10, [R1+0x8] ;  /* 0x00000800010a7983 */ /* 0x0009680000100800 */
[----:B------:R4:W5:Y:S01]  /*10ad0*/  LDL R8, [R1] ;  /* 0x0000000001087983 */ /* 0x0009620000100800 */
[----:B-1----:R-:W-:-:S13]  /*10ae0*/  ISETP.NE.AND P6, PT, R4, 0x1, PT ;  /* 0x000000010400780c */ /* 0x002fda0003fc5270 */
[----:B------:R-:W1:Y:S08]  /*10af0*/  @P6 LDC R5, c[0x0][0x44c] ;  /* 0x00011300ff056b82 */ /* 0x000e700000000800 */
[----:B------:R-:W0:Y:S01]  /*10b00*/  @P6 LDC R4, c[0x0][0x450] ;  /* 0x00011400ff046b82 */ /* 0x000e220000000800 */
[----:B--2---:R-:W-:Y:S02]  /*10b10*/  IMAD R0, R21, UR6, RZ ;  /* 0x0000000615007c24 */ /* 0x004fe4000f8e02ff */
[----:B------:R-:W2:Y:S02]  /*10b20*/  S2R R21, SR_TID.X ;  /* 0x0000000000157919 */ /* 0x000ea40000002100 */
[----:B------:R-:W-:Y:S01]  /*10b30*/  IMAD R0, R31, UR7, R0 ;  /* 0x000000071f007c24 */ /* 0x000fe2000f8e0200 */
[----:B---3--:R-:W-:-:S02]  /*10b40*/  MOV R3, R20 ;  /* 0x0000001400037202 */ /* 0x008fc40000000f00 */
[----:B------:R-:W3:Y:S01]  /*10b50*/  S2R R20, SR_TID.X ;  /* 0x0000000000147919 */ /* 0x000ee20000002100 */
[----:B------:R-:W-:-:S04]  /*10b60*/  IMAD.WIDE.U32 R2, R25, UR4, R2 ;  /* 0x0000000419027c25 */ /* 0x000fc8000f8e0002 */
[----:B------:R-:W-:Y:S01]  /*10b70*/  IMAD R3, R25, UR5, R3 ;  /* 0x0000000519037c24 */ /* 0x000fe2000f8e0203 */
[----:B------:R-:W-:Y:S01]  /*10b80*/  ULDC.64 UR4, c[0x0][0x2d0] ;  /* 0x0000b40000047ab9 */ /* 0x000fe20000000a00 */
[----:B------:R-:W-:-:S04]  /*10b90*/  IMAD.WIDE.U32 R2, R31, UR6, R2 ;  /* 0x000000061f027c25 */ /* 0x000fc8000f8e0002 */
[----:B------:R-:W-:Y:S02]  /*10ba0*/  IMAD.IADD R3, R3, 0x1, R0 ;  /* 0x0000000103037824 */ /* 0x000fe400078e0200 */
[----:B--2---:R-:W-:-:S05]  /*10bb0*/  IMAD.SHL.U32 R21, R21, 0x10, RZ ;  /* 0x0000001015157824 */ /* 0x004fca00078e00ff */
[----:B------:R-:W-:Y:S02]  /*10bc0*/  LOP3.LUT R21, R21, 0x70, RZ, 0xc0, !PT ;  /* 0x0000007015157812 */ /* 0x000fe400078ec0ff */
[----:B---3--:R-:W-:-:S04]  /*10bd0*/  LOP3.LUT R20, R20, 0x7f, RZ, 0xc0, !PT ;  /* 0x0000007f14147812 */ /* 0x008fc800078ec0ff */
[----:B------:R-:W-:-:S04]  /*10be0*/  SHF.R.U32.HI R20, RZ, 0x3, R20 ;  /* 0x00000003ff147819 */ /* 0x000fc80000011614 */
[----:B------:R-:W-:-:S05]  /*10bf0*/  LOP3.LUT R20, R20, R21, RZ, 0xfc, !PT ;  /* 0x0000001514147212 */ /* 0x000fca00078efcff */
[----:B------:R-:W-:-:S04]  /*10c00*/  IMAD R0, R17, 0x80, R20 ;  /* 0x0000008011007824 */ /* 0x000fc800078e0214 */
[----:B-1----:R-:W-:-:S04]  /*10c10*/  @P6 IMAD.HI.U32 R5, R0, R5, RZ ;  /* 0x0000000500056227 */ /* 0x002fc800078e00ff */
[----:B------:R-:W-:Y:S01]  /*10c20*/  IMAD.MOV.U32 R6, RZ, RZ, R0 ;  /* 0x000000ffff067224 */ /* 0x000fe200078e0000 */
[----:B0-----:R-:W-:Y:S02]  /*10c30*/  @P6 SHF.R.U32.HI R6, RZ, R4, R5 ;  /* 0x00000004ff066219 */ /* 0x001fe40000011605 */
[----:B------:R-:W0:Y:S03]  /*10c40*/  LDC R5, c[0x0][0x448] ;  /* 0x00011200ff057b82 */ /* 0x000e260000000800 */
[----:B------:R-:W-:Y:S01]  /*10c50*/  IMAD.MOV R4, RZ, RZ, -R6 ;  /* 0x000000ffff047224 */ /* 0x000fe200078e0a06 */
[----:B------:R-:W1:Y:S01]  /*10c60*/  S2R R20, SR_TID.X ;  /* 0x0000000000147919 */ /* 0x000e620000002100 */
[----:B------:R-:W-:-:S04]  /*10c70*/  IMAD.WIDE.U32 R2, R6, UR4, R2 ;  /* 0x0000000406027c25 */ /* 0x000fc8000f8e0002 */
[----:B0-----:R-:W-:Y:S01]  /*10c80*/  IMAD R0, R5, R4, R0 ;  /* 0x0000000405007224 */ /* 0x001fe200078e0200 */
[----:B------:R-:W-:-:S05]  /*10c90*/  SHF.R.S32.HI R4, RZ, 0x1f, R6 ;  /* 0x0000001fff047819 */ /* 0x000fca0000011406 */
        /* <DEDUP_REMOVED lines=16> */
[----:B-1----:R-:W-:-:S04]  /*10da0*/  LOP3.LUT R20, R20, 0x7f, RZ, 0xc0, !PT ;  /* 0x0000007f14147812 */ /* 0x002fc800078ec0ff */
[----:B------:R-:W-:Y:S01]  /*10db0*/  SHF.R.U32.HI R9, RZ, 0x3, R20 ;  /* 0x00000003ff097819 */ /* 0x000fe20000011614 */
[----:B----4-:R-:W-:Y:S06]  /*10dc0*/  BRA.DIV UR4, `(.L_x_2702) ;  /* 0x0000004204787947 */ /* 0x010fec000b800000 */
[----:B------:R-:W0:Y:S01]  /*10dd0*/  SHFL.IDX PT, R14, R0, RZ, 0x181f ;  /* 0x00181fff000e7589 */ /* 0x000e2200000e0000 */
[----:B-----5:R-:W-:Y:S02]  /*10de0*/  IMAD R5, R10, R5, RZ ;  /* 0x000000050a057224 */ /* 0x020fe400078e02ff */
[----:B------:R-:W-:Y:S01]  /*10df0*/  IMAD R17, R17, 0x80, R9 ;  /* 0x0000008011117824 */ /* 0x000fe200078e0209 */
[----:B------:R-:W1:Y:S03]  /*10e00*/  SHFL.IDX PT, R2, R4, RZ, 0x181f ;  /* 0x00181fff04027589 */ /* 0x000e6600000e0000 */
[C---:B------:R-:W-:Y:S01]  /*10e10*/  VIADD R6, R17.reuse, 0x10 ;  /* 0x0000001011067836 */ /* 0x040fe20000000000 */
[----:B------:R-:W-:-:S13]  /*10e20*/  ISETP.GE.AND P2, PT, R17, R5, PT ;  /* 0x000000051100720c */ /* 0x000fda0003f46270 */
[----:B0-----:R-:W-:-:S05]  /*10e30*/  @!P2 LEA R14, P3, R30, R14, 0x1 ;  /* 0x0000000e1e0ea211 */ /* 0x001fca00078608ff */
[----:B-1----:R-:W-:Y:S01]  /*10e40*/  @!P2 IMAD.X R3, RZ, RZ, R2, P3 ;  /* 0x000000ffff03a224 */ /* 0x002fe200018e0602 */
[----:B------:R-:W-:Y:S02]  /*10e50*/  @!P2 MOV R2, R14 ;  /* 0x0000000e0002a202 */ /* 0x000fe40000000f00 */
        /* <DEDUP_REMOVED lines=26> */
[----:B0-----:R-:W-:-:S04]  /*11000*/  @!P2 LEA R14, P3, R30, R14, 0x1 ;  /* 0x0000000e1e0ea211 */ /* 0x001fc800078608ff */
[----:B-1----:R-:W-:Y:S01]  /*11010*/  @!P2 IADD3.X R7, RZ, R2, RZ, P3, !PT ;  /* 0x00000002ff07a210 */ /* 0x002fe20001ffe4ff */
[----:B------:R-:W-:Y:S02]  /*11020*/  @!P2 IMAD.MOV.U32 R2, RZ, RZ, R14 ;  /* 0x000000ffff02a224 */ /* 0x000fe400078e000e */
[----:B------:R-:W0:Y:S02]  /*11030*/  SHFL.IDX PT, R14, R0, 0x4, 0x181f ;  /* 0x00981f00000e7f89 */ /* 0x000e2400000e0000 */
[----:B------:R-:W-:-:S05]  /*11040*/  @!P2 IMAD.MOV.U32 R3, RZ, RZ, R7 ;  /* 0x000000ffff03a224 */ /* 0x000fca00078e0007 */
[----:B------:R-:W-:Y:S04]  /*11050*/  @!P2 LDGSTS.E.BYPASS.LTC128B.128 [R8+0x11c00], desc[UR36][R2.64], !P0 ;  /* 0x11c000000208afae */ /* 0x000fe8000c101d64 */
[----:B------:R1:W-:Y:S01]  /*11060*/  @!P2 LDGSTS.E.BYPASS.LTC128B.128 [R8+0x15c00], desc[UR36][R2.64+0x80], !P1 ;  /* 0x15c000800208afae */ /* 0x0003e2000c901d64 */
[----:B------:R-:W-:Y:S01]  /*11070*/  ISETP.GE.AND P2, PT, R6, R5, PT ;  /* 0x000000050600720c */ /* 0x000fe20003f46270 */
[----:B------:R-:W-:Y:S02]  /*11080*/  VIADD R6, R17, 0x50 ;  /* 0x0000005011067836 */ /* 0x000fe40000000000 */
        /* <DEDUP_REMOVED lines=28> */
.L_x_2797:
        /* <DEDUP_REMOVED lines=11> */
.L_x_2704:
[----:B------:R-:W-:Y:S05]  /*11300*/  BSYNC B0 ;  /* 0x0000000000007941 */ /* 0x000fea0003800000 */
.L_x_2703:
[----:B------:R-:W-:Y:S01]  /*11310*/  NOP ;  /* 0x0000000000007918 */ /* 0x000fe20000000000 */
[----:B------:R-:W-:-:S13]  /*11320*/  PLOP3.LUT P0, PT, PT, PT, PT, 0x80, 0x0 ;  /* 0x000000000000781c */ /* 0x000fda0003f0f070 */
.L_x_2705:
        /* <DEDUP_REMOVED lines=21> */
.L_x_2798:
[----:B------:R-:W-:Y:S05]  /*11480*/  BSYNC B0 ;  /* 0x0000000000007941 */ /* 0x000fea0003800000 */
.L_x_2706:
        /* <DEDUP_REMOVED lines=8> */
.L_x_2722:
[----:B0-----:R-:W0:Y:S01]  /*11510*/  S2R R3, SR_TID.X ;  /* 0x0000000000037919 */ /* 0x001e220000002100 */
[----:B------:R-:W1:Y:S01]  /*11520*/  LDC R4, c[0x0][0x430] ;  /* 0x00010c00ff047b82 */ /* 0x000e620000000800 */
[----:B------:R-:W-:Y:S05]  /*11530*/  YIELD ;  /* 0x0000000000007946 */ /* 0x000fea0003800000 */
[----:B------:R-:W-:Y:S01]  /*11540*/  ULDC.64 UR4, c[0x0][0x428] ;  /* 0x00010a0000047ab9 */ /* 0x000fe20000000a00 */
[----:B------:R-:W-:Y:S01]  /*11550*/  LOP3.LUT P3, RZ, R23, 0x4, RZ, 0xc0, !PT ;  /* 0x0000000417ff7812 */ /* 0x000fe2000786c0ff */
[----:B------:R-:W-:Y:S01]  /*11560*/  VIADD R26, R10, 0x1 ;  /* 0x000000010a1a7836 */ /* 0x000fe20000000000 */
[----:B-1----:R-:W-:-:S02]  /*11570*/  ISETP.NE.AND P0, PT, R4, 0x1, PT ;  /* 0x000000010400780c */ /* 0x002fc40003f05270 */
[C---:B0-----:R-:W-:Y:S01]  /*11580*/  LOP3.LUT R0, R3.reuse, 0x7f, RZ, 0xc0, !PT ;  /* 0x0000007f03007812 */ /* 0x041fe200078ec0ff */
[----:B------:R-:W-:-:S03]  /*11590*/  IMAD.SHL.U32 R4, R3, 0x10, RZ ;  /* 0x0000001003047824 */ /* 0x000fc600078e00ff */
[----:B------:R-:W-:-:S07]  /*115a0*/  SHF.R.U32.HI R5, RZ, 0x3, R0 ;  /* 0x00000003ff057819 */ /* 0x000fce0000011600 */
[----:B------:R-:W0:Y:S01]  /*115b0*/  @P0 LDC R0, c[0x0][0x434] ;  /* 0x00010d00ff000b82 */ /* 0x000e220000000800 */
[----:B------:R-:W-:Y:S01]  /*115c0*/  LOP3.LUT R4, R4, 0x70, RZ, 0xc0, !PT ;  /* 0x0000007004047812 */ /* 0x000fe200078ec0ff */
[----:B------:R-:W-:Y:S02]  /*115d0*/  IMAD R7, R6, 0x80, R5 ;  /* 0x0000008006077824 */ /* 0x000fe400078e0205 */
[----:B------:R-:W-:-:S04]  /*115e0*/  IMAD R5, R37, UR4, RZ ;  /* 0x0000000425057c24 */ /* 0x000fc8000f8e02ff */
[----:B------:R-:W1:Y:S01]  /*115f0*/  @P0 LDC R3, c[0x0][0x438] ;  /* 0x00010e00ff030b82 */ /* 0x000e620000000800 */
[----:B------:R-:W-:Y:S01]  /*11600*/  IADD3 R7, R4, R7, R36 ;  /* 0x0000000704077210 */ /* 0x000fe20007ffe024 */
[----:B------:R-:W-:-:S04]  /*11610*/  IMAD R5, R32, UR5, R5 ;  /* 0x0000000520057c24 */ /* 0x000fc8000f8e0205 */
[----:B------:R-:W-:Y:S02]  /*11620*/  IMAD.MOV.U32 R8, RZ, RZ, R7 ;  /* 0x000000ffff087224 */ /* 0x000fe400078e0007 */
[----:B0-----:R-:W-:-:S05]  /*11630*/  @P0 IMAD.HI.U32 R0, R7, R0, RZ ;  /* 0x0000000007000227 */ /* 0x001fca00078e00ff */
[----:B-1----:R-:W-:-:S04]  /*11640*/  @P0 SHF.R.U32.HI R8, RZ, R3, R0 ;  /* 0x00000003ff080219 */ /* 0x002fc80000011600 */
[--C-:B------:R-:W-:Y:S01]  /*11650*/  SHF.R.S32.HI R3, RZ, 0x1f, R8.reuse ;  /* 0x0000001fff037819 */ /* 0x100fe20000011408 */
[----:B------:R-:W-:-:S04]  /*11660*/  IMAD.MOV.U32 R2, RZ, RZ, R8 ;  /* 0x000000ffff027224 */ /* 0x000fc800078e0008 */
[----:B------:R-:W-:Y:S01]  /*11670*/  IMAD.WIDE.U32 R2, R32, UR4, R2 ;  /* 0x0000000420027c25 */ /* 0x000fe2000f8e0002 */
[----:B------:R-:W-:-:S04]  /*11680*/  ULDC.64 UR4, c[0x0][0x418] ;  /* 0x0001060000047ab9 */ /* 0x000fc80000000a00 */
[----:B------:R-:W-:Y:S02]  /*11690*/  IADD3 R3, R5, R3, RZ ;  /* 0x0000000305037210 */ /* 0x000fe40007ffe0ff */
        /* <DEDUP_REMOVED lines=14> */
.L_x_2710:
[----:B------:R-:W-:Y:S01]  /*11780*/  IMAD R6, R26, 0x8, R22 ;  /* 0x000000081a067824 */ /* 0x000fe200078e0216 */
[----:B------:R-:W-:Y:S01]  /*11790*/  SHF.L.U32 R3, R28, 0x1f, RZ ;  /* 0x0000001f1c037819 */ /* 0x000fe200000006ff */
[----:B------:R-:W-:Y:S03]  /*117a0*/  BSSY B1, `(.L_x_2711) ;  /* 0x0000003000017945 */ /* 0x000fe60003800000 */
[----:B------:R-:W0:Y:S02]  /*117b0*/  SYNCS.PHASECHK.TRANS64.TRYWAIT P0, [R6+URZ+0x28840], R3 ;  /* 0x02884003060075a7 */ /* 0x000e24000800017f */
[----:B0-----:R-:W-:Y:S05]  /*117c0*/  @!P0 BRA `(.L_x_2712) ;  /* 0x00000040008c8947 */ /* 0x001fea0003800000 */
.L_x_2799:
[----:B------:R-:W-:Y:S05]  /*117d0*/  BSYNC B1 ;  /* 0x0000000000017941 */ /* 0x000fea0003800000 */
.L_x_2711:
        /* <DEDUP_REMOVED lines=26> */
[----:B0-----:R-:W-:-:S04]  /*11980*/  IADD3 R2, P0, R2, R5, RZ ;  /* 0x0000000502027210 */ /* 0x001fc80007f1e0ff */
[----:B-1----:R-:W-:-:S05]  /*11990*/  IADD3.X R3, RZ, R3, RZ, P0, !PT ;  /* 0x00000003ff037210 */ /* 0x002fca00007fe4ff */
        /* <DEDUP_REMOVED lines=41> */
.L_x_2817:
        /* <DEDUP_REMOVED lines=9> */
.L_x_2714:
        /* <DEDUP_REMOVED lines=10> */
.L_x_2715:
[----:B------:R3:W-:Y:S01]  /*11d60*/  SYNCS.ARRIVE.TRANS64.A1T0 RZ, [R6+URZ+0x28830], RZ ;  /* 0x028830ff06ff79a7 */ /* 0x0007e2000810003f */
[----:B------:R-:W-:Y:S05]  /*11d70*/  @!P4 BRA `(.L_x_2716) ;  /* 0x000000000004c947 */ /* 0x000fea0003800000 */
[----:B------:R-:W-:Y:S01]  /*11d80*/  BPT.TRAP 0x1 ;  /* 0x000000040000795c */ /* 0x000fe20000300000 */
.L_x_2716:
[----:B-1----:R-:W-:Y:S01]  /*11d90*/  SHF.L.U32 R2, R17, 0x1f, RZ ;  /* 0x0000001f11027819 */ /* 0x002fe200000006ff */
[----:B------:R-:W-:Y:S01]  /*11da0*/  BSSY B1, `(.L_x_2717) ;  /* 0x0000005000017945 */ /* 0x000fe20003800000 */
[----:B---3--:R-:W-:Y:S01]  /*11db0*/  LEA R6, R10, R22, 0x3 ;  /* 0x000000160a067211 */ /* 0x008fe200078e18ff */
[----:B------:R-:W-:-:S03]  /*11dc0*/  IMAD R8, R31, -0x80, R34 ;  /* 0xffffff801f087824 */ /* 0x000fc600078e0222 */
[----:B------:R-:W1:Y:S02]  /*11dd0*/  SYNCS.PHASECHK.TRANS64.TRYWAIT P0, [R6+URZ+0x28860], R2 ;  /* 0x02886002060075a7 */ /* 0x000e64000800017f */
[----:B-1----:R-:W-:Y:S05]  /*11de0*/  @!P0 BRA `(.L_x_2718) ;  /* 0x0000004400648947 */ /* 0x002fea0003800000 */
.L_x_2818:
[----:B------:R-:W-:Y:S05]  /*11df0*/  BSYNC B1 ;  /* 0x0000000000017941 */ /* 0x000fea0003800000 */
.L_x_2717:
        /* <DEDUP_REMOVED lines=66> */
.L_x_2836:
        /* <DEDUP_REMOVED lines=27> */
.L_x_2720:
        /* <DEDUP_REMOVED lines=10> */
.L_x_2721:
[C---:B------:R-:W-:Y:S01]  /*12470*/  ISETP.GT.AND P0, PT, R27.reuse, R35, PT ;  /* 0x000000231b00720c */ /* 0x040fe20003f04270 */
[----:B------:R0:W-:Y:S01]  /*12480*/  SYNCS.ARRIVE.TRANS64.A1T0 RZ, [R6+URZ+0x28850], RZ ;  /* 0x028850ff06ff79a7 */ /* 0x0001e2000810003f */
[----:B------:R-:W-:Y:S02]  /*12490*/  IMAD.MOV.U32 R17, RZ, RZ, R28 ;  /* 0x000000ffff117224 */ /* 0x000fe400078e001c */
[----:B------:R-:W-:Y:S02]  /*124a0*/  IMAD.MOV.U32 R10, RZ, RZ, R26 ;  /* 0x000000ffff0a7224 */ /* 0x000fe400078e001a */
[----:B------:R-:W-:Y:S02]  /*124b0*/  IMAD.MOV.U32 R31, RZ, RZ, R27 ;  /* 0x000000ffff1f7224 */ /* 0x000fe400078e001b */
[----:B0-----:R-:W-:-:S05]  /*124c0*/  VIADD R6, R27, 0xffffffff ;  /* 0xffffffff1b067836 */ /* 0x001fca0000000000 */
[----:B------:R-:W-:Y:S05]  /*124d0*/  @P0 BRA `(.L_x_2722) ;  /* 0xfffffff0000c0947 */ /* 0x000fea000383ffff */
.L_x_2709:
[----:B------:R-:W-:Y:S05]  /*124e0*/  BSYNC B0 ;  /* 0x0000000000007941 */ /* 0x000fea0003800000 */
.L_x_2708:
        /* <DEDUP_REMOVED lines=17> */
.L_x_2724:
[----:B------:R-:W-:Y:S05]  /*12600*/  BSYNC B0 ;  /* 0x0000000000007941 */ /* 0x000fea0003800000 */
.L_x_2723:
[----:B------:R-:W-:-:S13]  /*12610*/  LOP3.LUT P0, RZ, R23, 0x4, RZ, 0xc0, !PT ;  /* 0x0000000417ff7812 */ /* 0x000fda000780c0ff */
[----:B------:R-:W-:Y:S05]  /*12620*/  @!P0 BRA `(.L_x_2725) ;  /* 0x0000000000048947 */ /* 0x000fea0003800000 */
[----:B------:R-:W-:Y:S01]  /*12630*/  BPT.TRAP 0x1 ;  /* 0x000000040000795c */ /* 0x000fe20000300000 */
.L_x_2725:
[----:B------:R-:W-:Y:S01]  /*12640*/  LEA R0, R26, R22, 0x3 ;  /* 0x000000161a007211 */ /* 0x000fe200078e18ff */
[----:B------:R-:W-:Y:S01]  /*12650*/  BSSY B0, `(.L_x_2726) ;  /* 0x0000005000007945 */ /* 0x000fe20003800000 */
[----:B0-----:R-:W-:Y:S01]  /*12660*/  SHF.L.U32 R3, R28, 0x1f, RZ ;  /* 0x0000001f1c037819 */ /* 0x001fe200000006ff */
[----:B------:R-:W-:-:S03]  /*12670*/  IMAD R6, R27, -0x80, R34 ;  /* 0xffffff801b067824 */ /* 0x000fc600078e0222 */
[----:B------:R-:W0:Y:S02]  /*12680*/  SYNCS.PHASECHK.TRANS64.TRYWAIT P0, [R0+URZ+0x28860], R3 ;  /* 0x02886003000075a7 */ /* 0x000e24000800017f */
[----:B0-----:R-:W-:Y:S05]  /*12690*/  @!P0 BRA `(.L_x_2727) ;  /* 0x0000004400d48947 */ /* 0x001fea0003800000 */
.L_x_2837:
[----:B------:R-:W-:Y:S05]  /*126a0*/  BSYNC B0 ;  /* 0x0000000000007941 */ /* 0x000fea0003800000 */
.L_x_2726:
        /* <DEDUP_REMOVED lines=51> */
[----:B------:R-:W3:Y:S02]  /*129e0*/  SHFL.IDX PT, R10, R18, 0x6, 0x181f ;  /* 0x00d81f00120a7f89 */ /* 0x000ee400000e0000 */
[----:B-1----:R-:W-:Y:S02]  /*129f0*/  IADD3.X R3, RZ, R8, RZ, P4, !PT ;  /* 0x00000008ff037210 */ /* 0x002fe400027fe4ff */
        /* <DEDUP_REMOVED lines=17> */
.L_x_2855:
        /* <DEDUP_REMOVED lines=11> */
.L_x_2729:
        /* <DEDUP_REMOVED lines=10> */
.L_x_2730:
[----:B------:R1:W-:Y:S01]  /*12c60*/  SYNCS.ARRIVE.TRANS64.A1T0 RZ, [R0+URZ+0x28850], RZ ;  /* 0x028850ff00ff79a7 */ /* 0x0003e2000810003f */
[----:B------:R-:W-:-:S05]  /*12c70*/  VIADD R26, R26, 0x1 ;  /* 0x000000011a1a7836 */ /* 0x000fca0000000000 */
[----:B------:R-:W-:-:S04]  /*12c80*/  ISETP.NE.AND P0, PT, R26, 0x2, PT ;  /* 0x000000021a00780c */ /* 0x000fc80003f05270 */
[----:B0-----:R-:W-:Y:S02]  /*12c90*/  SEL R3, RZ, 0x1, P0 ;  /* 0x00000001ff037807 */ /* 0x001fe40000000000 */
[----:B------:R-:W-:Y:S02]  /*12ca0*/  SEL R26, R26, RZ, P0 ;  /* 0x000000ff1a1a7207 */ /* 0x000fe40000000000 */
[----:B-1----:R-:W-:-:S07]  /*12cb0*/  LOP3.LUT R28, R28, R3, RZ, 0x3c, !PT ;  /* 0x000000031c1c7212 */ /* 0x002fce00078e3cff */
.L_x_2687:
[----:B------:R-:W-:Y:S05]  /*12cc0*/  BSYNC B7 ;  /* 0x0000000000077941 */ /* 0x000fea0003800000 */
.L_x_2685:
        /* <DEDUP_REMOVED lines=11> */
.L_x_2731:
        /* <DEDUP_REMOVED lines=22> */
[----:B--2---:R-:W-:Y:S01]  /*12ee0*/  @!P1 MOV R17, R4 ;  /* 0x0000000400119202 */ /* 0x004fe20000000f00 */
        /* <DEDUP_REMOVED lines=20> */
.L_x_2865:
[----:B------:R-:W-:Y:S02]  /*13030*/  ULDC UR4, c[0x0][0xc38] ;  /* 0x00030e0000047ab9 */ /* 0x000fe40000000800 */
[----:B------:R-:W-:-:S04]  /*13040*/  IMAD.U32 R5, RZ, RZ, UR4 ;  /* 0x00000004ff057e24 */ /* 0x000fc8000f8e00ff */
[----:B-1----:R-:W-:-:S05]  /*13050*/  IMAD R14, R14, R5, RZ ;  /* 0x000000050e0e7224 */ /* 0x002fca00078e02ff */
[----:B------:R-:W-:-:S04]  /*13060*/  IADD3 R7, R7, R14, RZ ;  /* 0x0000000e07077210 */ /* 0x000fc80007ffe0ff */
[----:B------:R-:W-:-:S13]  /*13070*/  ISETP.GT.AND P6, PT, R7, R0, PT ;  /* 0x000000000700720c */ /* 0x000fda0003fc4270 */
[----:B------:R-:W-:Y:S05]  /*13080*/  @P6 BRA `(.L_x_2734) ;  /* 0x0000000000a46947 */ /* 0x000fea0003800000 */
.L_x_2737:
        /* <DEDUP_REMOVED lines=34> */
[----:B------:R0:W1:Y:S02]  /*132b0*/  SHFL.IDX PT, R14, R2, 0x1f, 0x1f ;  /* 0x03e01f00020e7f89 */ /* 0x00006400000e0000 */
.L_x_2873:
[----:B------:R-:W-:Y:S02]  /*132c0*/  ULDC UR4, c[0x0][0xc38] ;  /* 0x00030e0000047ab9 */ /* 0x000fe40000000800 */
[----:B------:R-:W-:-:S04]  /*132d0*/  IMAD.U32 R5, RZ, RZ, UR4 ;  /* 0x00000004ff057e24 */ /* 0x000fc8000f8e00ff */
[----:B-1----:R-:W-:-:S04]  /*132e0*/  IMAD R14, R14, R5, RZ ;  /* 0x000000050e0e7224 */ /* 0x002fc800078e02ff */
[----:B------:R-:W-:-:S05]  /*132f0*/  IMAD.IADD R7, R14, 0x1, R7 ;  /* 0x000000010e077824 */ /* 0x000fca00078e0207 */
[----:B------:R-:W-:-:S13]  /*13300*/  ISETP.GT.AND P6, PT, R7, R0, PT ;  /* 0x000000000700720c */ /* 0x000fda0003fc4270 */
[----:B------:R-:W-:Y:S05]  /*13310*/  @!P6 BRA `(.L_x_2737) ;  /* 0xfffffffc005ce947 */ /* 0x000fea000383ffff */
.L_x_2734:
        /* <DEDUP_REMOVED lines=10> */
.L_x_2878:
[----:B------:R-:W-:-:S13]  /*133c0*/  ISETP.NE.AND P0, PT, R3, RZ, PT ;  /* 0x000000ff0300720c */ /* 0x000fda0003f05270 */
[----:B------:R-:W-:Y:S05]  /*133d0*/  @!P0 BRA `(.L_x_2739) ;  /* 0x0000000000108947 */ /* 0x000fea0003800000 */
[----:B------:R-:W-:Y:S01]  /*133e0*/  UMOV UR4, 0xffffffff ;  /* 0xffffffff00047882 */ /* 0x000fe20000000000 */
[----:B-1----:R-:W-:Y:S02]  /*133f0*/  VIADD R12, R12, 0xffffffff ;  /* 0xffffffff0c0c7836 */ /* 0x002fe40000000000 */
[----:B------:R-:W-:Y:S05]  /*13400*/  BRA.DIV UR4, `(.L_x_2740) ;  /* 0x0000004e04587947 */ /* 0x000fea000b800000 */
[----:B------:R4:W1:Y:S02]  /*13410*/  SHFL.IDX PT, R6, R2, R12, 0x1f ;  /* 0x00001f0c02067589 */ /* 0x00086400000e0000 */
.L_x_2739:
        /* <DEDUP_REMOVED lines=13> */
[----:B0-----:R-:W-:Y:S01]  /*134f0*/  MOV R2, RZ ;  /* 0x000000ff00027202 */ /* 0x001fe20000000f00 */
        /* <DEDUP_REMOVED lines=21> */
[----:B------:R-:W-:Y:S02]  /*13650*/  ISETP.GE.AND P2, PT, R2, RZ, PT ;  /* 0x000000ff0200720c */ /* 0x000fe40003f46270 */
[----:B------:R-:W-:-:S11]  /*13660*/  IADD3 R3, RZ, -R3, RZ ;  /* 0x80000003ff037210 */ /* 0x000fd60007ffe0ff */
        /* <DEDUP_REMOVED lines=22> */
.L_x_2741:
        /* <DEDUP_REMOVED lines=8> */
[----:B0-----:R-:W-:-:S06]  /*13850*/  IADD3 R9, R8, 0xffffffe, RZ ;  /* 0x0ffffffe08097810 */ /* 0x001fcc0007ffe0ff */
        /* <DEDUP_REMOVED lines=28> */
[----:B0-----:R-:W-:-:S02]  /*13a20*/  IADD3 R3, R8, 0xffffffe, RZ ;  /* 0x0ffffffe08037810 */ /* 0x001fc40007ffe0ff */
[----:B------:R-:W-:-:S04]  /*13a30*/  IABS R8, R5 ;  /* 0x0000000500087213 */ /* 0x000fc80000000000 */
        /* <DEDUP_REMOVED lines=18> */
[----:B------:R-:W-:Y:S02]  /*13b60*/  @!P1 LOP3.LUT R2, RZ, R5, RZ, 0x33, !PT ;  /* 0x00000005ff029212 */ /* 0x000fe400078e33ff */
[----:B------:R-:W-:-:S05]  /*13b70*/  IADD3 R5, -R5, RZ, RZ ;  /* 0x000000ff05057210 */ /* 0x000fca0007ffe1ff */
[----:B------:R-:W-:-:S07]  /*13b80*/  IMAD R18, R2, R5, R3 ;  /* 0x0000000502127224 */ /* 0x000fce00078e0203 */
.L_x_2742:
[----:B------:R-:W-:-:S05]  /*13b90*/  LOP3.LUT R2, RZ, R2, RZ, 0x33, !PT ;  /* 0x00000002ff027212 */ /* 0x000fca00078e33ff */
[----:B------:R-:W-:Y:S01]  /*13ba0*/  IMAD.IADD R17, R17, 0x1, R2 ;  /* 0x0000000111117824 */ /* 0x000fe200078e0202 */
[----:B------:R-:W-:Y:S06]  /*13bb0*/  BRA `(.L_x_2743) ;  /* 0x00000000001c7947 */ /* 0x000fec0003800000 */
.L_x_2735:
[----:B------:R-:W-:Y:S01]  /*13bc0*/  UMOV UR4, URZ ;  /* 0x0000003f00047c82 */ /* 0x000fe20008000000 */
[----:B------:R-:W-:Y:S01]  /*13bd0*/  UMOV UR5, URZ ;  /* 0x0000003f00057c82 */ /* 0x000fe20008000000 */
[----:B------:R-:W-:Y:S01]  /*13be0*/  ULDC UR6, c[0x0][0xc3c] ;  /* 0x00030f0000067ab9 */ /* 0x000fe20000000800 */
[----:B------:R-:W-:Y:S02]  /*13bf0*/  IMAD.MOV.U32 R16, RZ, RZ, R0 ;  /* 0x000000ffff107224 */ /* 0x000fe400078e0000 */
[----:B------:R-:W-:Y:S02]  /*13c00*/  IMAD.U32 R17, RZ, RZ, UR4 ;  /* 0x00000004ff117e24 */ /* 0x000fe4000f8e00ff */
[----:B------:R-:W-:Y:S02]  /*13c10*/  IMAD.U32 R18, RZ, RZ, UR5 ;  /* 0x00000005ff127e24 */ /* 0x000fe4000f8e00ff */
[----:B------:R-:W-:-:S07]  /*13c20*/  IMAD.U32 R19, RZ, RZ, UR6 ;  /* 0x00000006ff137e24 */ /* 0x000fce000f8e00ff */
.L_x_2743:
        /* <DEDUP_REMOVED lines=10> */
.L_x_2732:
[----:B------:R-:W-:Y:S02]  /*13cd0*/  ULDC UR4, c[0x0][0xc3c] ;  /* 0x00030f0000047ab9 */ /* 0x000fe40000000800 */
[----:B-1----:R-:W-:-:S13]  /*13ce0*/  ISETP.GE.AND P0, PT, R19, UR4, PT ;  /* 0x0000000413007c0c */ /* 0x002fda000bf06270 */
[----:B------:R-:W-:Y:S05]  /*13cf0*/  @!P0 BRA `(.L_x_2744) ;  /* 0xffffffb000448947 */ /* 0x000fea000383ffff */
[----:B------:R-:W-:Y:S05]  /*13d00*/  BSYNC B8 ;  /* 0x0000000000087941 */ /* 0x000fea0003800000 */
.L_x_2679:
        /* <DEDUP_REMOVED lines=12> */
.L_x_2881:
[----:B------:R-:W-:Y:S05]  /*13dd0*/  BSYNC B0 ;  /* 0x0000000000007941 */ /* 0x000fea0003800000 */
.L_x_2745:
[----:B------:R-:W-:-:S03]  /*13de0*/  UMOV UR4, 0xffffffff ;  /* 0xffffffff00047882 */ /* 0x000fc60000000000 */
[----:B------:R-:W-:Y:S05]  /*13df0*/  BRA.DIV UR4, `(.L_x_2747) ;  /* 0x0000004604187947 */ /* 0x000fea000b800000 */
[----:B0-----:R-:W0:Y:S02]  /*13e00*/  S2R R0, SR_TID.X ;  /* 0x0000000000007919 */ /* 0x001e240000002100 */
[----:B0-----:R-:W-:-:S04]  /*13e10*/  SHF.R.U32.HI R0, RZ, 0x5, R0 ;  /* 0x00000005ff007819 */ /* 0x001fc80000011600 */
[----:B------:R-:W-:-:S05]  /*13e20*/  LOP3.LUT R0, R0, 0x3, RZ, 0xc0, !PT ;  /* 0x0000000300007812 */ /* 0x000fca00078ec0ff */
[----:B------:R0:W1:Y:S02]  /*13e30*/  SHFL.IDX PT, R14, R0, RZ, 0x1f ;  /* 0x00001fff000e7589 */ /* 0x00006400000e0000 */
.L_x_2884:
[----:B-1----:R-:W-:Y:S01]  /*13e40*/  ISETP.NE.AND P0, PT, R14, RZ, PT ;  /* 0x000000ff0e00720c */ /* 0x002fe20003f05270 */
[----:B------:R-:W-:-:S12]  /*13e50*/  BSSY B0, `(.L_x_2748) ;  /* 0x0000026000007945 */ /* 0x000fd80003800000 */
[----:B------:R-:W-:Y:S05]  /*13e60*/  @P0 BRA `(.L_x_2749) ;  /* 0x0000000000900947 */ /* 0x000fea0003800000 */
[----:B------:R-:W-:-:S03]  /*13e70*/  UMOV UR4, 0xffffffff ;  /* 0xffffffff00047882 */ /* 0x000fc60000000000 */
[----:B------:R-:W-:Y:S05]  /*13e80*/  BRA.DIV UR4, `(.L_x_2750) ;  /* 0x0000004604287947 */ /* 0x000fea000b800000 */
[----:B------:R-:W-:-:S13]  /*13e90*/  ELECT P6, URZ, PT ;  /* 0x00000000003f782f */ /* 0x000fda00038c0000 */
.L_x_2887:
[----:B------:R-:W-:Y:S05]  /*13ea0*/  @!P6 BRA `(.L_x_2749) ;  /* 0x000000000080e947 */ /* 0x000fea0003800000 */
[----:B0-----:R-:W3:Y:S02]  /*13eb0*/  LDL R0, [R1+0x20] ;  /* 0x0000200001007983 */ /* 0x001ee40000100800 */
[----:B---3--:R-:W-:-:S13]  /*13ec0*/  R2UR UR4, R0 ;  /* 0x00000000000472ca */ /* 0x008fda00000e0000 */
[----:B------:R-:W-:-:S06]  /*13ed0*/  ULOP3.LUT UR4, UR4, 0x2, URZ, 0xfc, !UPT ;  /* 0x0000000204047892 */ /* 0x000fcc000f8efc3f */
[----:B------:R-:W-:-:S05]  /*13ee0*/  IMAD.U32 R0, RZ, RZ, UR4 ;  /* 0x00000004ff007e24 */ /* 0x000fca000f8e00ff */
[----:B------:R-:W-:-:S13]  /*13ef0*/  ISETP.NE.AND P0, PT, R0, 0x3, PT ;  /* 0x000000030000780c */ /* 0x000fda0003f05270 */
[----:B------:R-:W-:Y:S05]  /*13f00*/  @!P0 BRA `(.L_x_2751) ;  /* 0x0000000000048947 */ /* 0x000fea0003800000 */
[----:B------:R-:W-:Y:S01]  /*13f10*/  BPT.TRAP 0x1 ;  /* 0x000000040000795c */ /* 0x000fe20000300000 */
.L_x_2751:
[C---:B------:R-:W-:Y:S01]  /*13f20*/  LEA R5, R26.reuse, R7, 0x3 ;  /* 0x000000071a057211 */ /* 0x040fe200078e18ff */
[----:B------:R-:W-:Y:S01]  /*13f30*/  VIADD R26, R26, 0x1 ;  /* 0x000000011a1a7836 */ /* 0x000fe20000000000 */
[----:B------:R-:W-:-:S04]  /*13f40*/  SHF.L.U32 R0, R28, 0x1f, RZ ;  /* 0x0000001f1c007819 */ /* 0x000fc800000006ff */
[----:B------:R-:W0:Y:S01]  /*13f50*/  SYNCS.PHASECHK.TRANS64.TRYWAIT P1, [R5+URZ+0x28840], R0 ;  /* 0x02884000050075a7 */ /* 0x000e22000802017f */
[----:B------:R-:W-:-:S04]  /*13f60*/  ISETP.NE.AND P2, PT, R26, 0x2, PT ;  /* 0x000000021a00780c */ /* 0x000fc80003f45270 */
[----:B------:R-:W-:Y:S01]  /*13f70*/  SEL R3, RZ, 0x1, P2 ;  /* 0x00000001ff037807 */ /* 0x000fe20001000000 */
[----:B0-----:R-:W-:Y:S08]  /*13f80*/  @!P1 BRA `(.L_x_2752) ;  /* 0x0000004400089947 */ /* 0x001ff00003800000 */
.L_x_2888:
[----:B------:R-:W-:Y:S02]  /*13f90*/  SEL R26, R26, RZ, P2 ;  /* 0x000000ff1a1a7207 */ /* 0x000fe40001000000 */
[----:B------:R-:W-:Y:S01]  /*13fa0*/  LOP3.LUT R2, R28, R3, RZ, 0x3c, !PT ;  /* 0x000000031c027212 */ /* 0x000fe200078e3cff */
[----:B------:R-:W-:Y:S06]  /*13fb0*/  @!P0 BRA `(.L_x_2753) ;  /* 0x0000000000048947 */ /* 0x000fec0003800000 */
[----:B------:R-:W-:Y:S01]  /*13fc0*/  BPT.TRAP 0x1 ;  /* 0x000000040000795c */ /* 0x000fe20000300000 */
.L_x_2753:
[----:B------:R-:W-:Y:S01]  /*13fd0*/  IMAD R3, R26, 0x8, R7 ;  /* 0x000000081a037824 */ /* 0x000fe200078e0207 */
[----:B------:R-:W-:-:S04]  /*13fe0*/  SHF.L.U32 R2, R2, 0x1f, RZ ;  /* 0x0000001f02027819 */ /* 0x000fc800000006ff */
[----:B------:R-:W1:Y:S02]  /*13ff0*/  SYNCS.PHASECHK.TRANS64.TRYWAIT P1, [R3+URZ+0x28840], R2 ;  /* 0x02884002030075a7 */ /* 0x000e64000802017f */
[----:B-1----:R-:W-:Y:S05]  /*14000*/  @!P1 BRA `(.L_x_2754) ;  /* 0x0000004000fc9947 */ /* 0x002fea0003800000 */
.L_x_2889:
[----:B------:R-:W-:Y:S05]  /*14010*/  @!P0 BRA `(.L_x_2755) ;  /* 0x0000000000048947 */ /* 0x000fea0003800000 */
[----:B------:R-:W-:Y:S01]  /*14020*/  BPT.TRAP 0x1 ;  /* 0x000000040000795c */ /* 0x000fe20000300000 */
.L_x_2755:
[----:B------:R-:W3:Y:S02]  /*14030*/  SYNCS.PHASECHK.TRANS64.TRYWAIT P1, [R5+URZ+0x28860], R0 ;  /* 0x02886000050075a7 */ /* 0x000ee4000802017f */
[----:B---3--:R-:W-:Y:S05]  /*14040*/  @!P1 BRA `(.L_x_2756) ;  /* 0x0000004400009947 */ /* 0x008fea0003800000 */
.L_x_2890:
[----:B------:R-:W-:Y:S05]  /*14050*/  @!P0 BRA `(.L_x_2757) ;  /* 0x0000000000048947 */ /* 0x000fea0003800000 */
[----:B------:R-:W-:Y:S01]  /*14060*/  BPT.TRAP 0x1 ;  /* 0x000000040000795c */ /* 0x000fe20000300000 */
.L_x_2757:
[----:B----4-:R4:W0:Y:S02]  /*14070*/  SYNCS.PHASECHK.TRANS64.TRYWAIT P0, [R3+URZ+0x28860], R2 ;  /* 0x02886002030075a7 */ /* 0x010824000800017f */
[----:B0-----:R-:W-:Y:S05]  /*14080*/  @!P0 NANOSLEEP.SYNCS 0x989680 ;  /* 0x009896800000895d */ /* 0x001fea0003900000 */
[----:B------:R-:W0:Y:S02]  /*14090*/  @!P0 SYNCS.PHASECHK.TRANS64 P0, [R3+URZ+0x28860], R2 ;  /* 0x02886002030085a7 */ /* 0x000e24000800007f */
[----:B0-----:R-:W-:Y:S05]  /*140a0*/  @!P0 BRA `(.L_x_2757) ;  /* 0xfffffffc00f08947 */ /* 0x001fea000383ffff */
.L_x_2749:
[----:B------:R-:W-:Y:S05]  /*140b0*/  BSYNC B0 ;  /* 0x0000000000007941 */ /* 0x000fea0003800000 */
.L_x_2748:
[----:B------:R-:W-:Y:S05]  /*140c0*/  EXIT ;  /* 0x000000000000794d */ /* 0x000fea0003800000 */
.L_x_2612:
[----:B0-----:R-:W-:-:S04]  /*140d0*/  IMAD.U32 R3, RZ, RZ, UR40 ;  /* 0x00000028ff037e24 */ /* 0x001fc8000f8e00ff */
[----:B------:R0:W1:Y:S03]  /*140e0*/  SYNCS.PHASECHK.TRANS64.TRYWAIT P1, [R3+URZ+0x28800], R0 ;  /* 0x02880000030075a7 */ /* 0x000066000802017f */
[----:B-1----:R-:W-:Y:S05]  /*140f0*/  @!P1 NANOSLEEP.SYNCS 0x989680 ;  /* 0x009896800000995d */ /* 0x002fea0003900000 */
[----:B------:R-:W1:Y:S02]  /*14100*/  @!P1 SYNCS.PHASECHK.TRANS64 P1, [R3+URZ+0x28800], R0 ;  /* 0x02880000030095a7 */ /* 0x000e64000802007f */
[----:B-1----:R-:W-:Y:S05]  /*14110*/  @!P1 BRA `(.L_x_2612) ;  /* 0xfffffffc00ec9947 */ /* 0x002fea000383ffff */
[----:B------:R-:W-:Y:S05]  /*14120*/  BRA `(.L_x_2758) ;  /* 0xfffffedc00087947 */ /* 0x000fea000383ffff */
.L_x_2616:
[----:B-1----:R1:W2:Y:S02]  /*14130*/  SYNCS.PHASECHK.TRANS64.TRYWAIT P1, [R0+URZ+0x28830], R3 ;  /* 0x02883003000075a7 */ /* 0x0022a4000802017f */
[----:B--2---:R-:W-:Y:S05]  /*14140*/  @!P1 NANOSLEEP.SYNCS 0x989680 ;  /* 0x009896800000995d */ /* 0x004fea0003900000 */
[----:B------:R-:W2:Y:S02]  /*14150*/  @!P1 SYNCS.PHASECHK.TRANS64 P1, [R0+URZ+0x28830], R3 ;  /* 0x02883003000095a7 */ /* 0x000ea4000802007f */
[----:B--2---:R-:W-:Y:S05]  /*14160*/  @!P1 BRA `(.L_x_2616) ;  /* 0xfffffffc00f09947 */ /* 0x004fea000383ffff */
[----:B------:R-:W-:Y:S05]  /*14170*/  BRA `(.L_x_2615) ;  /* 0xfffffedc00247947 */ /* 0x000fea000383ffff */
.L_x_2622:
[----:B-1----:R-:W-:-:S04]  /*14180*/  IMAD.U32 R7, RZ, RZ, UR10 ;  /* 0x0000000aff077e24 */ /* 0x002fc8000f8e00ff */
[----:B------:R1:W2:Y:S03]  /*14190*/  SYNCS.PHASECHK.TRANS64.TRYWAIT P1, [R7+URZ+0x28830], R6 ;  /* 0x02883006070075a7 */ /* 0x0002a6000802017f */
[----:B--2---:R-:W-:Y:S05]  /*141a0*/  @!P1 NANOSLEEP.SYNCS 0x989680 ;  /* 0x009896800000995d */ /* 0x004fea0003900000 */
[----:B------:R-:W2:Y:S02]  /*141b0*/  @!P1 SYNCS.PHASECHK.TRANS64 P1, [R7+URZ+0x28830], R6 ;  /* 0x02883006070095a7 */ /* 0x000ea4000802007f */
[----:B--2---:R-:W-:Y:S05]  /*141c0*/  @!P1 BRA `(.L_x_2622) ;  /* 0xfffffffc00ec9947 */ /* 0x004fea000383ffff */
[----:B------:R-:W-:Y:S05]  /*141d0*/  BRA `(.L_x_2619) ;  /* 0xffffff0800387947 */ /* 0x000fea000383ffff */
.L_x_2626:
[----:B-1----:R-:W-:-:S04]  /*141e0*/  IMAD.U32 R7, RZ, RZ, UR10 ;  /* 0x0000000aff077e24 */ /* 0x002fc8000f8e00ff */
[----:B------:R1:W2:Y:S03]  /*141f0*/  SYNCS.PHASECHK.TRANS64.TRYWAIT P1, [R7+URZ+0x28850], R6 ;  /* 0x02885006070075a7 */ /* 0x0002a6000802017f */
[----:B--2---:R-:W-:Y:S05]  /*14200*/  @!P1 NANOSLEEP.SYNCS 0x989680 ;  /* 0x009896800000995d */ /* 0x004fea0003900000 */
[----:B------:R-:W2:Y:S02]  /*14210*/  @!P1 SYNCS.PHASECHK.TRANS64 P1, [R7+URZ+0x28850], R6 ;  /* 0x02885006070095a7 */ /* 0x000ea4000802007f */
[----:B--2---:R-:W-:Y:S05]  /*14220*/  @!P1 BRA `(.L_x_2626) ;  /* 0xfffffffc00ec9947 */ /* 0x004fea000383ffff */
[----:B------:R-:W-:Y:S05]  /*14230*/  BRA `(.L_x_2623) ;  /* 0xffffff0c00107947 */ /* 0x000fea000383ffff */
.L_x_2634:
[----:B-1----:R-:W-:-:S04]  /*14240*/  IMAD.U32 R7, RZ, RZ, UR10 ;  /* 0x0000000aff077e24 */ /* 0x002fc8000f8e00ff */
[----:B------:R1:W2:Y:S03]  /*14250*/  SYNCS.PHASECHK.TRANS64.TRYWAIT P1, [R7+URZ+0x28830], R6 ;  /* 0x02883006070075a7 */ /* 0x0002a6000802017f */
[----:B--2---:R-:W-:Y:S05]  /*14260*/  @!P1 NANOSLEEP.SYNCS 0x989680 ;  /* 0x009896800000995d */ /* 0x004fea0003900000 */
[----:B------:R-:W2:Y:S02]  /*14270*/  @!P1 SYNCS.PHASECHK.TRANS64 P1, [R7+URZ+0x28830], R6 ;  /* 0x02883006070095a7 */ /* 0x000ea4000802007f */
[----:B--2---:R-:W-:Y:S05]  /*14280*/  @!P1 BRA `(.L_x_2634) ;  /* 0xfffffffc00ec9947 */ /* 0x004fea000383ffff */
[----:B------:R-:W-:Y:S05]  /*14290*/  BRA `(.L_x_2631) ;  /* 0xffffff3800a07947 */ /* 0x000fea000383ffff */
.L_x_2638:
[----:B-1----:R-:W-:-:S04]  /*142a0*/  IMAD.U32 R7, RZ, RZ, UR10 ;  /* 0x0000000aff077e24 */ /* 0x002fc8000f8e00ff */
[----:B------:R1:W2:Y:S03]  /*142b0*/  SYNCS.PHASECHK.TRANS64.TRYWAIT P1, [R7+URZ+0x28850], R6 ;  /* 0x02885006070075a7 */ /* 0x0002a6000802017f */
[----:B--2---:R-:W-:Y:S05]  /*142c0*/  @!P1 NANOSLEEP.SYNCS 0x989680 ;  /* 0x009896800000995d */ /* 0x004fea0003900000 */
[----:B------:R-:W2:Y:S02]  /*142d0*/  @!P1 SYNCS.PHASECHK.TRANS64 P1, [R7+URZ+0x28850], R6 ;  /* 0x02885006070095a7 */ /* 0x000ea4000802007f */
[----:B--2---:R-:W-:Y:S05]  /*142e0*/  @!P1 BRA `(.L_x_2638) ;  /* 0xfffffffc00ec9947 */ /* 0x004fea000383ffff */
[----:B------:R-:W-:Y:S05]  /*142f0*/  BRA `(.L_x_2635) ;  /* 0xffffff3c006c7947 */ /* 0x000fea000383ffff */
.L_x_2645:
[----:B-1----:R-:W-:-:S04]  /*14300*/  IMAD.U32 R5, RZ, RZ, UR5 ;  /* 0x00000005ff057e24 */ /* 0x002fc8000f8e00ff */
[----:B------:R1:W2:Y:S03]  /*14310*/  SYNCS.PHASECHK.TRANS64.TRYWAIT P1, [R5+URZ+0x28850], R4 ;  /* 0x02885004050075a7 */ /* 0x0002a6000802017f */
[----:B--2---:R-:W-:Y:S05]  /*14320*/  @!P1 NANOSLEEP.SYNCS 0x989680 ;  /* 0x009896800000995d */ /* 0x004fea0003900000 */
[----:B------:R-:W2:Y:S02]  /*14330*/  @!P1 SYNCS.PHASECHK.TRANS64 P1, [R5+URZ+0x28850], R4 ;  /* 0x02885004050095a7 */ /* 0x000ea4000802007f */
[----:B--2---:R-:W-:Y:S05]  /*14340*/  @!P1 BRA `(.L_x_2645) ;  /* 0xfffffffc00ec9947 */ /* 0x004fea000383ffff */
[----:B------:R-:W-:Y:S05]  /*14350*/  BRA `(.L_x_2644) ;  /* 0xffffff6000607947 */ /* 0x000fea000383ffff */
.L_x_2693:
        /* <DEDUP_REMOVED lines=11> */
.L_x_2760:
[----:B------:R-:W-:Y:S05]  /*14410*/  BSYNC B0 ;  /* 0x0000000000007941 */ /* 0x000fea0003800000 */
.L_x_2759:
[----:B------:R-:W-:Y:S05]  /*14420*/  BRA `(.L_x_2761) ;  /* 0xffffffb800907947 */ /* 0x000fea000383ffff */
.L_x_2696:
[----:B0-----:R0:W1:Y:S02]  /*14430*/  SYNCS.PHASECHK.TRANS64.TRYWAIT P0, [R7+URZ+0x28840], R2 ;  /* 0x02884002070075a7 */ /* 0x001064000800017f */
[----:B-1----:R-:W-:Y:S05]  /*14440*/  @!P0 NANOSLEEP.SYNCS 0x989680 ;  /* 0x009896800000895d */ /* 0x002fea0003900000 */
[----:B------:R-:W1:Y:S02]  /*14450*/  @!P0 SYNCS.PHASECHK.TRANS64 P0, [R7+URZ+0x28840], R2 ;  /* 0x02884002070085a7 */ /* 0x000e64000800007f */
[----:B-1----:R-:W-:Y:S05]  /*14460*/  @!P0 BRA `(.L_x_2696) ;  /* 0xfffffffc00f08947 */ /* 0x002fea000383ffff */
[----:B------:R-:W-:Y:S05]  /*14470*/  BRA `(.L_x_2762) ;  /* 0xffffffb800e47947 */ /* 0x000fea000383ffff */
.L_x_2697:
        /* <DEDUP_REMOVED lines=8> */
.L_x_2764:
[----:B------:R-:W-:Y:S05]  /*14500*/  BSYNC B0 ;  /* 0x0000000000007941 */ /* 0x000fea0003800000 */
.L_x_2763:
[----:B------:R-:W-:Y:S01]  /*14510*/  MOV R13, R4 ;  /* 0x00000004000d7202 */ /* 0x000fe20000000f00 */
        /* <DEDUP_REMOVED lines=8> */
.L_x_2765:
[----:B------:R-:W-:Y:S02]  /*145a0*/  IMAD.MOV.U32 R13, RZ, RZ, R0 ;  /* 0x000000ffff0d7224 */ /* 0x000fe400078e0000 */
[----:B------:R-:W-:Y:S02]  /*145b0*/  IMAD.MOV.U32 R12, RZ, RZ, 0x1 ;  /* 0x00000001ff0c7424 */ /* 0x000fe400078e00ff */
[----:B------:R-:W-:-:S07]  /*145c0*/  IMAD.MOV.U32 R3, RZ, RZ, R14 ;  /* 0x000000ffff037224 */ /* 0x000fce00078e000e */
[----:B------:R-:W-:Y:S05]  /*145d0*/  WARPSYNC.COLLECTIVE R15, `(.L_x_2766) ;  /* 0x000000000f087348 */ /* 0x000fea0003c00000 */
[----:B------:R0:W1:Y:S02]  /*145e0*/  SHFL.IDX P6, R14, R13, R12, R11 ;  /* 0x0000000c0d0e7389 */ /* 0x00006400000c000b */
[----:B01----:R-:W-:Y:S01]  /*145f0*/  ENDCOLLECTIVE ;  /* 0x000000000000791b */ /* 0x003fe20003800000 */
.L_x_2766:
        /* <DEDUP_REMOVED lines=12> */
[----:B0-----:R-:W-:Y:S01]  /*146c0*/  MOV R2, R14 ;  /* 0x0000000e00027202 */ /* 0x001fe20000000f00 */
[----:B------:R-:W-:-:S07]  /*146d0*/  @P1 IMAD R8, R5, 0x2, R22 ;  /* 0x0000000205081824 */ /* 0x000fce00078e0216 */
[----:B------:R-:W-:Y:S05]  /*146e0*/  WARPSYNC.COLLECTIVE R15, `(.L_x_2767) ;  /* 0x000000000f087348 */ /* 0x000fea0003c00000 */
[----:B------:R0:W1:Y:S02]  /*146f0*/  SHFL.IDX P6, R14, R13, R12, R11 ;  /* 0x0000000c0d0e7389 */ /* 0x00006400000c000b */
[----:B01----:R-:W-:Y:S01]  /*14700*/  ENDCOLLECTIVE ;  /* 0x000000000000791b */ /* 0x003fe20003800000 */
.L_x_2767:
[----:B------:R-:W-:Y:S02]  /*14710*/  IMAD.MOV.U32 R13, RZ, RZ, R0 ;  /* 0x000000ffff0d7224 */ /* 0x000fe400078e0000 */
[----:B------:R-:W-:Y:S02]  /*14720*/  IMAD.MOV.U32 R12, RZ, RZ, 0x2 ;  /* 0x00000002ff0c7424 */ /* 0x000fe400078e00ff */
[----:B------:R-:W-:-:S07]  /*14730*/  IMAD.MOV.U32 R3, RZ, RZ, R14 ;  /* 0x000000ffff037224 */ /* 0x000fce00078e000e */
[----:B------:R-:W-:Y:S05]  /*14740*/  WARPSYNC.COLLECTIVE R15, `(.L_x_2768) ;  /* 0x000000000f087348 */ /* 0x000fea0003c00000 */
[----:B------:R0:W1:Y:S02]  /*14750*/  SHFL.IDX P6, R14, R13, R12, R11 ;  /* 0x0000000c0d0e7389 */ /* 0x00006400000c000b */
[----:B01----:R-:W-:Y:S01]  /*14760*/  ENDCOLLECTIVE ;  /* 0x000000000000791b */ /* 0x003fe20003800000 */
.L_x_2768:
        /* <DEDUP_REMOVED lines=16> */
.L_x_2769:
[----:B------:R-:W-:Y:S02]  /*14870*/  @P1 IMAD R8, R5, 0x2, R22 ;  /* 0x0000000205081824 */ /* 0x000fe400078e0216 */
[----:B------:R-:W-:Y:S02]  /*14880*/  IMAD.MOV.U32 R13, RZ, RZ, R0 ;  /* 0x000000ffff0d7224 */ /* 0x000fe400078e0000 */
[----:B------:R-:W-:Y:S01]  /*14890*/  IMAD.MOV.U32 R12, RZ, RZ, 0x3 ;  /* 0x00000003ff0c7424 */ /* 0x000fe200078e00ff */
[----:B------:R-:W-:-:S07]  /*148a0*/  MOV R3, R14 ;  /* 0x0000000e00037202 */ /* 0x000fce0000000f00 */
[----:B------:R-:W-:Y:S05]  /*148b0*/  WARPSYNC.COLLECTIVE R15, `(.L_x_2770) ;  /* 0x000000000f087348 */ /* 0x000fea0003c00000 */
[----:B------:R0:W1:Y:S02]  /*148c0*/  SHFL.IDX P6, R14, R13, R12, R11 ;  /* 0x0000000c0d0e7389 */ /* 0x00006400000c000b */
[----:B01----:R-:W-:Y:S01]  /*148d0*/  ENDCOLLECTIVE ;  /* 0x000000000000791b */ /* 0x003fe20003800000 */
.L_x_2770:
        /* <DEDUP_REMOVED lines=16> */
.L_x_2771:
[----:B------:R-:W-:Y:S01]  /*149e0*/  @P1 LEA R8, R5, R22, 0x1 ;  /* 0x0000001605081211 */ /* 0x000fe200078e08ff */
[----:B------:R-:W-:Y:S02]  /*149f0*/  IMAD.MOV.U32 R13, RZ, RZ, R0 ;  /* 0x000000ffff0d7224 */ /* 0x000fe400078e0000 */
[----:B------:R-:W-:Y:S02]  /*14a00*/  IMAD.MOV.U32 R12, RZ, RZ, 0x4 ;  /* 0x00000004ff0c7424 */ /* 0x000fe400078e00ff */
[----:B------:R-:W-:-:S07]  /*14a10*/  IMAD.MOV.U32 R3, RZ, RZ, R14 ;  /* 0x000000ffff037224 */ /* 0x000fce00078e000e */
[----:B------:R-:W-:Y:S05]  /*14a20*/  WARPSYNC.COLLECTIVE R15, `(.L_x_2772) ;  /* 0x000000000f087348 */ /* 0x000fea0003c00000 */
[----:B------:R0:W1:Y:S02]  /*14a30*/  SHFL.IDX P6, R14, R13, R12, R11 ;  /* 0x0000000c0d0e7389 */ /* 0x00006400000c000b */
[----:B01----:R-:W-:Y:S01]  /*14a40*/  ENDCOLLECTIVE ;  /* 0x000000000000791b */ /* 0x003fe20003800000 */
.L_x_2772:
        /* <DEDUP_REMOVED lines=16> */
.L_x_2773:
[----:B------:R-:W-:Y:S02]  /*14b50*/  @P1 IMAD R8, R5, 0x2, R22 ;  /* 0x0000000205081824 */ /* 0x000fe400078e0216 */
[----:B------:R-:W-:Y:S01]  /*14b60*/  IMAD.MOV.U32 R13, RZ, RZ, R0 ;  /* 0x000000ffff0d7224 */ /* 0x000fe200078e0000 */
[----:B------:R-:W-:Y:S01]  /*14b70*/  MOV R12, 0x5 ;  /* 0x00000005000c7802 */ /* 0x000fe20000000f00 */
[----:B------:R-:W-:-:S07]  /*14b80*/  IMAD.MOV.U32 R3, RZ, RZ, R14 ;  /* 0x000000ffff037224 */ /* 0x000fce00078e000e */
[----:B------:R-:W-:Y:S05]  /*14b90*/  WARPSYNC.COLLECTIVE R15, `(.L_x_2774) ;  /* 0x000000000f087348 */ /* 0x000fea0003c00000 */
[----:B------:R0:W1:Y:S02]  /*14ba0*/  SHFL.IDX P6, R14, R13, R12, R11 ;  /* 0x0000000c0d0e7389 */ /* 0x00006400000c000b */
[----:B01----:R-:W-:Y:S01]  /*14bb0*/  ENDCOLLECTIVE ;  /* 0x000000000000791b */ /* 0x003fe20003800000 */
.L_x_2774:
        /* <DEDUP_REMOVED lines=16> */
.L_x_2775:
[----:B------:R-:W-:Y:S02]  /*14cc0*/  @P1 IMAD R8, R5, 0x2, R22 ;  /* 0x0000000205081824 */ /* 0x000fe400078e0216 */
[----:B------:R-:W-:Y:S02]  /*14cd0*/  IMAD.MOV.U32 R13, RZ, RZ, R0 ;  /* 0x000000ffff0d7224 */ /* 0x000fe400078e0000 */
[----:B------:R-:W-:Y:S02]  /*14ce0*/  IMAD.MOV.U32 R12, RZ, RZ, 0x6 ;  /* 0x00000006ff0c7424 */ /* 0x000fe400078e00ff */
[----:B------:R-:W-:-:S07]  /*14cf0*/  IMAD.MOV.U32 R3, RZ, RZ, R14 ;  /* 0x000000ffff037224 */ /* 0x000fce00078e000e */
[----:B------:R-:W-:Y:S05]  /*14d00*/  WARPSYNC.COLLECTIVE R15, `(.L_x_2776) ;  /* 0x000000000f087348 */ /* 0x000fea0003c00000 */
[----:B------:R0:W1:Y:S02]  /*14d10*/  SHFL.IDX P6, R14, R13, R12, R11 ;  /* 0x0000000c0d0e7389 */ /* 0x00006400000c000b */
[----:B01----:R-:W-:Y:S01]  /*14d20*/  ENDCOLLECTIVE ;  /* 0x000000000000791b */ /* 0x003fe20003800000 */
.L_x_2776:
        /* <DEDUP_REMOVED lines=16> */
.L_x_2777:
[----:B------:R-:W-:Y:S02]  /*14e30*/  @P1 IMAD R8, R5, 0x2, R22 ;  /* 0x0000000205081824 */ /* 0x000fe400078e0216 */
[----:B------:R-:W-:Y:S02]  /*14e40*/  IMAD.MOV.U32 R13, RZ, RZ, R0 ;  /* 0x000000ffff0d7224 */ /* 0x000fe400078e0000 */
[----:B------:R-:W-:Y:S02]  /*14e50*/  IMAD.MOV.U32 R12, RZ, RZ, 0x7 ;  /* 0x00000007ff0c7424 */ /* 0x000fe400078e00ff */
[----:B------:R-:W-:-:S07]  /*14e60*/  IMAD.MOV.U32 R3, RZ, RZ, R14 ;  /* 0x000000ffff037224 */ /* 0x000fce00078e000e */
[----:B------:R-:W-:Y:S05]  /*14e70*/  WARPSYNC.COLLECTIVE R15, `(.L_x_2778) ;  /* 0x000000000f087348 */ /* 0x000fea0003c00000 */
[----:B------:R0:W1:Y:S02]  /*14e80*/  SHFL.IDX P6, R14, R13, R12, R11 ;  /* 0x0000000c0d0e7389 */ /* 0x00006400000c000b */
[----:B01----:R-:W-:Y:S01]  /*14e90*/  ENDCOLLECTIVE ;  /* 0x000000000000791b */ /* 0x003fe20003800000 */
.L_x_2778:
        /* <DEDUP_REMOVED lines=10> */
.L_x_2779:
[----:B------:R-:W-:Y:S01]  /*14f40*/  @!PT LDS RZ, [RZ] ;  /* 0x00000000fffff984 */ /* 0x000fe20000000800 */
[----:B------:R-:W-:Y:S01]  /*14f50*/  @!PT LDS RZ, [RZ] ;  /* 0x00000000fffff984 */ /* 0x000fe20000000800 */
[----:B------:R-:W-:Y:S01]  /*14f60*/  @!PT LDS RZ, [RZ] ;  /* 0x00000000fffff984 */ /* 0x000fe20000000800 */
[----:B------:R-:W-:Y:S04]  /*14f70*/  @P1 LDGSTS.E.BYPASS.LTC128B.128 [R8+0x1b400], desc[UR36][R2.64], !P3 ;  /* 0x1b40000002081fae */ /* 0x000fe8000d901d64 */
[----:B------:R0:W-:Y:S02]  /*14f80*/  @P1 LDGSTS.E.BYPASS.LTC128B.128 [R8+0x1f400], desc[UR36][R2.64+0x80], !P2 ;  /* 0x1f40008002081fae */ /* 0x0001e4000d101d64 */
[----:B0-----:R-:W-:Y:S01]  /*14f90*/  IMAD.MOV.U32 R2, RZ, RZ, R14 ;  /* 0x000000ffff027224 */ /* 0x001fe200078e000e */
[----:B------:R-:W-:Y:S06]  /*14fa0*/  BRA `(.L_x_2780) ;  /* 0xffffffb400c07947 */ /* 0x000fec000383ffff */
.L_x_2702:
[----:B------:R-:W-:Y:S01]  /*14fb0*/  MOV R13, R4 ;  /* 0x00000004000d7202 */ /* 0x000fe20000000f00 */
[----:B------:R-:W-:Y:S02]  /*14fc0*/  IMAD.MOV.U32 R12, RZ, RZ, RZ ;  /* 0x000000ffff0c7224 */ /* 0x000fe400078e00ff */
[----:B------:R-:W-:Y:S02]  /*14fd0*/  IMAD.MOV.U32 R11, RZ, RZ, 0x181f ;  /* 0x0000181fff0b7424 */ /* 0x000fe400078e00ff */
[----:B------:R-:W-:Y:S02]  /*14fe0*/  IMAD.MOV.U32 R15, RZ, RZ, -0x1 ;  /* 0xffffffffff0f7424 */ /* 0x000fe400078e00ff */
[----:B-----5:R-:W-:Y:S02]  /*14ff0*/  IMAD R5, R10, R5, RZ ;  /* 0x000000050a057224 */ /* 0x020fe400078e02ff */
[----:B------:R-:W-:-:S07]  /*15000*/  IMAD R17, R17, 0x80, R9 ;  /* 0x0000008011117824 */ /* 0x000fce00078e0209 */
[----:B------:R-:W-:Y:S05]  /*15010*/  WARPSYNC.COLLECTIVE R15, `(.L_x_2781) ;  /* 0x000000000f087348 */ /* 0x000fea0003c00000 */
[----:B------:R0:W1:Y:S02]  /*15020*/  SHFL.IDX P6, R14, R13, R12, R11 ;  /* 0x0000000c0d0e7389 */ /* 0x00006400000c000b */
[----:B01----:R-:W-:Y:S01]  /*15030*/  ENDCOLLECTIVE ;  /* 0x000000000000791b */ /* 0x003fe20003800000 */
.L_x_2781:
[C---:B------:R-:W-:Y:S02]  /*15040*/  ISETP.GE.AND P2, PT, R17.reuse, R5, PT ;  /* 0x000000051100720c */ /* 0x040fe40003f46270 */
[----:B------:R-:W-:Y:S01]  /*15050*/  IADD3 R6, R17, 0x10, RZ ;  /* 0x0000001011067810 */ /* 0x000fe20007ffe0ff */
[----:B------:R-:W-:Y:S02]  /*15060*/  IMAD.MOV.U32 R13, RZ, RZ, R0 ;  /* 0x000000ffff0d7224 */ /* 0x000fe400078e0000 */
[----:B------:R-:W-:-:S08]  /*15070*/  IMAD.MOV.U32 R2, RZ, RZ, R14 ;  /* 0x000000ffff027224 */ /* 0x000fd000078e000e */
[----:B------:R-:W-:Y:S05]  /*15080*/  WARPSYNC.COLLECTIVE R15, `(.L_x_2782) ;  /* 0x000000000f087348 */ /* 0x000fea0003c00000 */
[----:B------:R0:W1:Y:S02]  /*15090*/  SHFL.IDX P6, R14, R13, R12, R11 ;  /* 0x0000000c0d0e7389 */ /* 0x00006400000c000b */
[----:B01----:R-:W-:Y:S01]  /*150a0*/  ENDCOLLECTIVE ;  /* 0x000000000000791b */ /* 0x003fe20003800000 */
.L_x_2782:
        /* <DEDUP_REMOVED lines=8> */
.L_x_2783:
        /* <DEDUP_REMOVED lines=12> */
.L_x_2784:
        /* <DEDUP_REMOVED lines=8> */
.L_x_2785:
        /* <DEDUP_REMOVED lines=13> */
.L_x_2786:
        /* <DEDUP_REMOVED lines=8> */
.L_x_2787:
        /* <DEDUP_REMOVED lines=13> */
.L_x_2788:
        /* <DEDUP_REMOVED lines=8> */
.L_x_2789:
        /* <DEDUP_REMOVED lines=8> */
[----:B------:R-:W-:Y:S01]  /*15590*/  IMAD.MOV.U32 R13, RZ, RZ, R0 ;  /* 0x000000ffff0d7224 */ /* 0x000fe200078e0000 */
[----:B0-----:R-:W-:-:S09]  /*155a0*/  MOV R2, R14 ;  /* 0x0000000e00027202 */ /* 0x001fd20000000f00 */
[----:B------:R-:W-:Y:S05]  /*155b0*/  WARPSYNC.COLLECTIVE R15, `(.L_x_2790) ;  /* 0x000000000f087348 */ /* 0x000fea0003c00000 */
[----:B------:R0:W1:Y:S02]  /*155c0*/  SHFL.IDX P6, R14, R13, R12, R11 ;  /* 0x0000000c0d0e7389 */ /* 0x00006400000c000b */
[----:B01----:R-:W-:Y:S01]  /*155d0*/  ENDCOLLECTIVE ;  /* 0x000000000000791b */ /* 0x003fe20003800000 */
.L_x_2790:
        /* <DEDUP_REMOVED lines=8> */
.L_x_2791:
[----:B------:R-:W-:-:S05]  /*15660*/  @!P2 IMAD.MOV.U32 R3, RZ, RZ, R7 ;  /* 0x000000ffff03a224 */ /* 0x000fca00078e0007 */
        /* <DEDUP_REMOVED lines=12> */
.L_x_2792:
        /* <DEDUP_REMOVED lines=8> */
.L_x_2793:
        /* <DEDUP_REMOVED lines=12> */
.L_x_2794:
        /* <DEDUP_REMOVED lines=8> */
.L_x_2795:
        /* <DEDUP_REMOVED lines=11> */
.L_x_2796:
[----:B------:R-:W-:Y:S05]  /*159a0*/  BRA `(.L_x_2797) ;  /* 0xffffffb800287947 */ /* 0x000fea000383ffff */
.L_x_2707:
[----:B0-----:R0:W1:Y:S02]  /*159b0*/  SYNCS.PHASECHK.TRANS64.TRYWAIT P1, [R22+URZ+0x28820], R3 ;  /* 0x02882003160075a7 */ /* 0x001064000802017f */
[----:B-1----:R-:W-:Y:S05]  /*159c0*/  @!P1 NANOSLEEP.SYNCS 0x989680 ;  /* 0x009896800000995d */ /* 0x002fea0003900000 */
[----:B------:R-:W1:Y:S02]  /*159d0*/  @!P1 SYNCS.PHASECHK.TRANS64 P1, [R22+URZ+0x28820], R3 ;  /* 0x02882003160095a7 */ /* 0x000e64000802007f */
[----:B-1----:R-:W-:Y:S05]  /*159e0*/  @!P1 BRA `(.L_x_2707) ;  /* 0xfffffffc00f09947 */ /* 0x002fea000383ffff */
[----:B------:R-:W-:Y:S05]  /*159f0*/  BRA `(.L_x_2798) ;  /* 0xffffffb800a07947 */ /* 0x000fea000383ffff */
.L_x_2712:
[----:B0-----:R0:W1:Y:S02]  /*15a00*/  SYNCS.PHASECHK.TRANS64.TRYWAIT P0, [R6+URZ+0x28840], R3 ;  /* 0x02884003060075a7 */ /* 0x001064000800017f */
[----:B-1----:R-:W-:Y:S05]  /*15a10*/  @!P0 NANOSLEEP.SYNCS 0x989680 ;  /* 0x009896800000895d */ /* 0x002fea0003900000 */
[----:B------:R-:W1:Y:S02]  /*15a20*/  @!P0 SYNCS.PHASECHK.TRANS64 P0, [R6+URZ+0x28840], R3 ;  /* 0x02884003060085a7 */ /* 0x000e64000800007f */
[----:B-1----:R-:W-:Y:S05]  /*15a30*/  @!P0 BRA `(.L_x_2712) ;  /* 0xfffffffc00f08947 */ /* 0x002fea000383ffff */
[----:B------:R-:W-:Y:S05]  /*15a40*/  BRA `(.L_x_2799) ;  /* 0xffffffbc00607947 */ /* 0x000fea000383ffff */
.L_x_2713:
        /* <DEDUP_REMOVED lines=8> */
.L_x_2801:
[----:B------:R-:W-:Y:S05]  /*15ad0*/  BSYNC B1 ;  /* 0x0000000000017941 */ /* 0x000fea0003800000 */
.L_x_2800:
        /* <DEDUP_REMOVED lines=9> */
.L_x_2802:
[----:B------:R-:W-:Y:S02]  /*15b70*/  IMAD R8, R8, 0x2, R22 ;  /* 0x0000000208087824 */ /* 0x000fe400078e0216 */
[----:B------:R-:W-:Y:S02]  /*15b80*/  IMAD.MOV.U32 R13, RZ, RZ, R9 ;  /* 0x000000ffff0d7224 */ /* 0x000fe400078e0009 */
[----:B------:R-:W-:Y:S02]  /*15b90*/  IMAD.MOV.U32 R12, RZ, RZ, 0x1 ;  /* 0x00000001ff0c7424 */ /* 0x000fe400078e00ff */
[----:B------:R-:W-:-:S07]  /*15ba0*/  IMAD.MOV.U32 R2, RZ, RZ, R14 ;  /* 0x000000ffff027224 */ /* 0x000fce00078e000e */
[----:B------:R-:W-:Y:S05]  /*15bb0*/  WARPSYNC.COLLECTIVE R15, `(.L_x_2803) ;  /* 0x000000000f087348 */ /* 0x000fea0003c00000 */
[----:B------:R0:W1:Y:S02]  /*15bc0*/  SHFL.IDX P6, R14, R13, R12, R11 ;  /* 0x0000000c0d0e7389 */ /* 0x00006400000c000b */
[----:B01----:R-:W-:Y:S01]  /*15bd0*/  ENDCOLLECTIVE ;  /* 0x000000000000791b */ /* 0x003fe20003800000 */
.L_x_2803:
        /* <DEDUP_REMOVED lines=12> */
.L_x_2804:
[----:B------:R-:W-:Y:S01]  /*15ca0*/  IMAD.MOV.U32 R13, RZ, RZ, R9 ;  /* 0x000000ffff0d7224 */ /* 0x000fe200078e0009 */
[----:B------:R-:W-:Y:S01]  /*15cb0*/  MOV R12, 0x2 ;  /* 0x00000002000c7802 */ /* 0x000fe20000000f00 */
[----:B------:R-:W-:-:S07]  /*15cc0*/  IMAD.MOV.U32 R2, RZ, RZ, R14 ;  /* 0x000000ffff027224 */ /* 0x000fce00078e000e */
[----:B------:R-:W-:Y:S05]  /*15cd0*/  WARPSYNC.COLLECTIVE R15, `(.L_x_2805) ;  /* 0x000000000f087348 */ /* 0x000fea0003c00000 */
[----:B------:R0:W1:Y:S02]  /*15ce0*/  SHFL.IDX P6, R14, R13, R12, R11 ;  /* 0x0000000c0d0e7389 */ /* 0x00006400000c000b */
[----:B01----:R-:W-:Y:S01]  /*15cf0*/  ENDCOLLECTIVE ;  /* 0x000000000000791b */ /* 0x003fe20003800000 */
.L_x_2805:
        /* <DEDUP_REMOVED lines=12> */
.L_x_2806:
[----:B------:R-:W-:Y:S02]  /*15dc0*/  IMAD.MOV.U32 R13, RZ, RZ, R9 ;  /* 0x000000ffff0d7224 */ /* 0x000fe400078e0009 */
[----:B------:R-:W-:Y:S02]  /*15dd0*/  IMAD.MOV.U32 R12, RZ, RZ, 0x3 ;  /* 0x00000003ff0c7424 */ /* 0x000fe400078e00ff */
[----:B------:R-:W-:-:S07]  /*15de0*/  IMAD.MOV.U32 R2, RZ, RZ, R14 ;  /* 0x000000ffff027224 */ /* 0x000fce00078e000e */
[----:B------:R-:W-:Y:S05]  /*15df0*/  WARPSYNC.COLLECTIVE R15, `(.L_x_2807) ;  /* 0x000000000f087348 */ /* 0x000fea0003c00000 */
[----:B------:R0:W1:Y:S02]  /*15e00*/  SHFL.IDX P6, R14, R13, R12, R11 ;  /* 0x0000000c0d0e7389 */ /* 0x00006400000c000b */
[----:B01----:R-:W-:Y:S01]  /*15e10*/  ENDCOLLECTIVE ;  /* 0x000000000000791b */ /* 0x003fe20003800000 */
.L_x_2807:
        /* <DEDUP_REMOVED lines=12> */
.L_x_2808:
[----:B------:R-:W-:Y:S02]  /*15ee0*/  IMAD.MOV.U32 R13, RZ, RZ, R9 ;  /* 0x000000ffff0d7224 */ /* 0x000fe400078e0009 */
[----:B------:R-:W-:Y:S01]  /*15ef0*/  IMAD.MOV.U32 R12, RZ, RZ, 0x4 ;  /* 0x00000004ff0c7424 */ /* 0x000fe200078e00ff */
[----:B------:R-:W-:-:S07]  /*15f00*/  MOV R2, R14 ;  /* 0x0000000e00027202 */ /* 0x000fce0000000f00 */
[----:B------:R-:W-:Y:S05]  /*15f10*/  WARPSYNC.COLLECTIVE R15, `(.L_x_2809) ;  /* 0x000000000f087348 */ /* 0x000fea0003c00000 */
[----:B------:R0:W1:Y:S02]  /*15f20*/  SHFL.IDX P6, R14, R13, R12, R11 ;  /* 0x0000000c0d0e7389 */ /* 0x00006400000c000b */
[----:B01----:R-:W-:Y:S01]  /*15f30*/  ENDCOLLECTIVE ;  /* 0x000000000000791b */ /* 0x003fe20003800000 */
.L_x_2809:
        /* <DEDUP_REMOVED lines=12> */
.L_x_2810:
[----:B------:R-:W-:Y:S01]  /*16000*/  IMAD.MOV.U32 R13, RZ, RZ, R9 ;  /* 0x000000ffff0d7224 */ /* 0x000fe200078e0009 */
[----:B------:R-:W-:Y:S01]  /*16010*/  MOV R12, 0x5 ;  /* 0x00000005000c7802 */ /* 0x000fe20000000f00 */
[----:B------:R-:W-:-:S07]  /*16020*/  IMAD.MOV.U32 R2, RZ, RZ, R14 ;  /* 0x000000ffff027224 */ /* 0x000fce00078e000e */
[----:B------:R-:W-:Y:S05]  /*16030*/  WARPSYNC.COLLECTIVE R15, `(.L_x_2811) ;  /* 0x000000000f087348 */ /* 0x000fea0003c00000 */
[----:B------:R0:W1:Y:S02]  /*16040*/  SHFL.IDX P6, R14, R13, R12, R11 ;  /* 0x0000000c0d0e7389 */ /* 0x00006400000c000b */
[----:B01----:R-:W-:Y:S01]  /*16050*/  ENDCOLLECTIVE ;  /* 0x000000000000791b */ /* 0x003fe20003800000 */
.L_x_2811:
        /* <DEDUP_REMOVED lines=12> */
.L_x_2812:
[----:B------:R-:W-:Y:S02]  /*16120*/  IMAD.MOV.U32 R13, RZ, RZ, R9 ;  /* 0x000000ffff0d7224 */ /* 0x000fe400078e0009 */
[----:B------:R-:W-:Y:S02]  /*16130*/  IMAD.MOV.U32 R12, RZ, RZ, 0x6 ;  /* 0x00000006ff0c7424 */ /* 0x000fe400078e00ff */
[----:B------:R-:W-:-:S07]  /*16140*/  IMAD.MOV.U32 R2, RZ, RZ, R14 ;  /* 0x000000ffff027224 */ /* 0x000fce00078e000e */
[----:B------:R-:W-:Y:S05]  /*16150*/  WARPSYNC.COLLECTIVE R15, `(.L_x_2813) ;  /* 0x000000000f087348 */ /* 0x000fea0003c00000 */
[----:B------:R0:W1:Y:S02]  /*16160*/  SHFL.IDX P6, R14, R13, R12, R11 ;  /* 0x0000000c0d0e7389 */ /* 0x00006400000c000b */
[----:B01----:R-:W-:Y:S01]  /*16170*/  ENDCOLLECTIVE ;  /* 0x000000000000791b */ /* 0x003fe20003800000 */
.L_x_2813:
        /* <DEDUP_REMOVED lines=12> */
.L_x_2814:
[----:B------:R-:W-:Y:S02]  /*16240*/  IMAD.MOV.U32 R13, RZ, RZ, R9 ;  /* 0x000000ffff0d7224 */ /* 0x000fe400078e0009 */
[----:B------:R-:W-:Y:S01]  /*16250*/  IMAD.MOV.U32 R12, RZ, RZ, 0x7 ;  /* 0x00000007ff0c7424 */ /* 0x000fe200078e00ff */
[----:B------:R-:W-:-:S07]  /*16260*/  MOV R2, R14 ;  /* 0x0000000e00027202 */ /* 0x000fce0000000f00 */
[----:B------:R-:W-:Y:S05]  /*16270*/  WARPSYNC.COLLECTIVE R15, `(.L_x_2815) ;  /* 0x000000000f087348 */ /* 0x000fea0003c00000 */
[----:B------:R0:W1:Y:S02]  /*16280*/  SHFL.IDX P6, R14, R13, R12, R11 ;  /* 0x0000000c0d0e7389 */ /* 0x00006400000c000b */
[----:B01----:R-:W-:Y:S01]  /*16290*/  ENDCOLLECTIVE ;  /* 0x000000000000791b */ /* 0x003fe20003800000 */
.L_x_2815:
        /* <DEDUP_REMOVED lines=12> */
.L_x_2816:
[----:B------:R-:W-:Y:S01]  /*16360*/  IMAD.MOV.U32 R2, RZ, RZ, R14 ;  /* 0x000000ffff027224 */ /* 0x000fe200078e000e */
[----:B------:R-:W-:Y:S06]  /*16370*/  BRA `(.L_x_2817) ;  /* 0xffffffb8002c7947 */ /* 0x000fec000383ffff */
.L_x_2718:
[----:B-1----:R1:W3:Y:S02]  /*16380*/  SYNCS.PHASECHK.TRANS64.TRYWAIT P0, [R6+URZ+0x28860], R2 ;  /* 0x02886002060075a7 */ /* 0x0022e4000800017f */
[----:B---3--:R-:W-:Y:S05]  /*16390*/  @!P0 NANOSLEEP.SYNCS 0x989680 ;  /* 0x009896800000895d */ /* 0x008fea0003900000 */
[----:B------:R-:W3:Y:S02]  /*163a0*/  @!P0 SYNCS.PHASECHK.TRANS64 P0, [R6+URZ+0x28860], R2 ;  /* 0x02886002060085a7 */ /* 0x000ee4000800007f */
[----:B---3--:R-:W-:Y:S05]  /*163b0*/  @!P0 BRA `(.L_x_2718) ;  /* 0xfffffffc00f08947 */ /* 0x008fea000383ffff */
[----:B------:R-:W-:Y:S05]  /*163c0*/  BRA `(.L_x_2818) ;  /* 0xffffffb800887947 */ /* 0x000fea000383ffff */
.L_x_2719:
        /* <DEDUP_REMOVED lines=8> */
.L_x_2820:
[----:B------:R-:W-:Y:S05]  /*16450*/  BSYNC B1 ;  /* 0x0000000000017941 */ /* 0x000fea0003800000 */
.L_x_2819:
[----:B------:R-:W-:Y:S01]  /*16460*/  IMAD.MOV.U32 R13, RZ, RZ, R18 ;  /* 0x000000ffff0d7224 */ /* 0x000fe200078e0012 */
[----:B------:R-:W-:Y:S01]  /*16470*/  LEA R7, R7, R22, 0x1 ;  /* 0x0000001607077211 */ /* 0x000fe200078e08ff */
[----:B------:R-:W-:Y:S02]  /*16480*/  IMAD.MOV.U32 R12, RZ, RZ, RZ ;  /* 0x000000ffff0c7224 */ /* 0x000fe400078e00ff */
[----:B------:R-:W-:Y:S02]  /*16490*/  IMAD.MOV.U32 R11, RZ, RZ, 0x181f ;  /* 0x0000181fff0b7424 */ /* 0x000fe400078e00ff */
[----:B------:R-:W-:Y:S02]  /*164a0*/  IMAD.MOV.U32 R15, RZ, RZ, -0x1 ;  /* 0xffffffffff0f7424 */ /* 0x000fe400078e00ff */
[----:B------:R-:W-:-:S07]  /*164b0*/  IMAD.MOV.U32 R3, RZ, RZ, R14 ;  /* 0x000000ffff037224 */ /* 0x000fce00078e000e */
[----:B------:R-:W-:Y:S05]  /*164c0*/  WARPSYNC.COLLECTIVE R15, `(.L_x_2821) ;  /* 0x000000000f087348 */ /* 0x000fea0003c00000 */
[----:B------:R0:W1:Y:S02]  /*164d0*/  SHFL.IDX P6, R14, R13, R12, R11 ;  /* 0x0000000c0d0e7389 */ /* 0x00006400000c000b */
[----:B01----:R-:W-:Y:S01]  /*164e0*/  ENDCOLLECTIVE ;  /* 0x000000000000791b */ /* 0x003fe20003800000 */
.L_x_2821:
[----:B------:R-:W-:Y:S02]  /*164f0*/  IMAD.MOV.U32 R13, RZ, RZ, R24 ;  /* 0x000000ffff0d7224 */ /* 0x000fe400078e0018 */
[----:B------:R-:W-:Y:S02]  /*16500*/  IMAD.MOV.U32 R12, RZ, RZ, 0x1 ;  /* 0x00000001ff0c7424 */ /* 0x000fe400078e00ff */
[----:B------:R-:W-:-:S07]  /*16510*/  IMAD.MOV.U32 R2, RZ, RZ, R14 ;  /* 0x000000ffff027224 */ /* 0x000fce00078e000e */
[----:B------:R-:W-:Y:S05]  /*16520*/  WARPSYNC.COLLECTIVE R15, `(.L_x_2822) ;  /* 0x000000000f087348 */ /* 0x000fea0003c00000 */
[----:B------:R0:W1:Y:S02]  /*16530*/  SHFL.IDX P6, R14, R13, R12, R11 ;  /* 0x0000000c0d0e7389 */ /* 0x00006400000c000b */
[----:B01----:R-:W-:Y:S01]  /*16540*/  ENDCOLLECTIVE ;  /* 0x000000000000791b */ /* 0x003fe20003800000 */
.L_x_2822:
        /* <DEDUP_REMOVED lines=14> */
.L_x_2823:
[----:B------:R-:W-:Y:S02]  /*16630*/  IMAD.MOV.U32 R13, RZ, RZ, R24 ;  /* 0x000000ffff0d7224 */ /* 0x000fe400078e0018 */
[----:B------:R-:W-:Y:S02]  /*16640*/  IMAD.MOV.U32 R12, RZ, RZ, 0x2 ;  /* 0x00000002ff0c7424 */ /* 0x000fe400078e00ff */
[----:B------:R-:W-:-:S07]  /*16650*/  IMAD.MOV.U32 R2, RZ, RZ, R14 ;  /* 0x000000ffff027224 */ /* 0x000fce00078e000e */
[----:B------:R-:W-:Y:S05]  /*16660*/  WARPSYNC.COLLECTIVE R15, `(.L_x_2824) ;  /* 0x000000000f087348 */ /* 0x000fea0003c00000 */
[----:B------:R0:W1:Y:S02]  /*16670*/  SHFL.IDX P6, R14, R13, R12, R11 ;  /* 0x0000000c0d0e7389 */ /* 0x00006400000c000b */
[----:B01----:R-:W-:Y:S01]  /*16680*/  ENDCOLLECTIVE ;  /* 0x000000000000791b */ /* 0x003fe20003800000 */
.L_x_2824:
        /* <DEDUP_REMOVED lines=14> */
.L_x_2825:
[----:B------:R-:W-:Y:S02]  /*16770*/  IMAD.MOV.U32 R13, RZ, RZ, R24 ;  /* 0x000000ffff0d7224 */ /* 0x000fe400078e0018 */
[----:B------:R-:W-:Y:S02]  /*16780*/  IMAD.MOV.U32 R12, RZ, RZ, 0x3 ;  /* 0x00000003ff0c7424 */ /* 0x000fe400078e00ff */
[----:B------:R-:W-:-:S07]  /*16790*/  IMAD.MOV.U32 R2, RZ, RZ, R14 ;  /* 0x000000ffff027224 */ /* 0x000fce00078e000e */
[----:B------:R-:W-:Y:S05]  /*167a0*/  WARPSYNC.COLLECTIVE R15, `(.L_x_2826) ;  /* 0x000000000f087348 */ /* 0x000fea0003c00000 */
[----:B------:R0:W1:Y:S02]  /*167b0*/  SHFL.IDX P6, R14, R13, R12, R11 ;  /* 0x0000000c0d0e7389 */ /* 0x00006400000c000b */
[----:B01----:R-:W-:Y:S01]  /*167c0*/  ENDCOLLECTIVE ;  /* 0x000000000000791b */ /* 0x003fe20003800000 */
.L_x_2826:
        /* <DEDUP_REMOVED lines=14> */
.L_x_2827:
[----:B------:R-:W-:Y:S02]  /*168b0*/  IMAD.MOV.U32 R13, RZ, RZ, R24 ;  /* 0x000000ffff0d7224 */ /* 0x000fe400078e0018 */
[----:B------:R-:W-:Y:S02]  /*168c0*/  IMAD.MOV.U32 R12, RZ, RZ, 0x4 ;  /* 0x00000004ff0c7424 */ /* 0x000fe400078e00ff */
[----:B------:R-:W-:-:S07]  /*168d0*/  IMAD.MOV.U32 R2, RZ, RZ, R14 ;  /* 0x000000ffff027224 */ /* 0x000fce00078e000e */
[----:B------:R-:W-:Y:S05]  /*168e0*/  WARPSYNC.COLLECTIVE R15, `(.L_x_2828) ;  /* 0x000000000f087348 */ /* 0x000fea0003c00000 */
[----:B------:R0:W1:Y:S02]  /*168f0*/  SHFL.IDX P6, R14, R13, R12, R11 ;  /* 0x0000000c0d0e7389 */ /* 0x00006400000c000b */
[----:B01----:R-:W-:Y:S01]  /*16900*/  ENDCOLLECTIVE ;  /* 0x000000000000791b */ /* 0x003fe20003800000 */
.L_x_2828:
        /* <DEDUP_REMOVED lines=14> */
.L_x_2829:
[----:B------:R-:W-:Y:S02]  /*169f0*/  IMAD.MOV.U32 R13, RZ, RZ, R24 ;  /* 0x000000ffff0d7224 */ /* 0x000fe400078e0018 */
[----:B------:R-:W-:Y:S02]  /*16a00*/  IMAD.MOV.U32 R12, RZ, RZ, 0x5 ;  /* 0x00000005ff0c7424 */ /* 0x000fe400078e00ff */
[----:B------:R-:W-:-:S07]  /*16a10*/  IMAD.MOV.U32 R2, RZ, RZ, R14 ;  /* 0x000000ffff027224 */ /* 0x000fce00078e000e */
[----:B------:R-:W-:Y:S05]  /*16a20*/  WARPSYNC.COLLECTIVE R15, `(.L_x_2830) ;  /* 0x000000000f087348 */ /* 0x000fea0003c00000 */
[----:B------:R0:W1:Y:S02]  /*16a30*/  SHFL.IDX P6, R14, R13, R12, R11 ;  /* 0x0000000c0d0e7389 */ /* 0x00006400000c000b */
[----:B01----:R-:W-:Y:S01]  /*16a40*/  ENDCOLLECTIVE ;  /* 0x000000000000791b */ /* 0x003fe20003800000 */
.L_x_2830:
        /* <DEDUP_REMOVED lines=14> */
.L_x_2831:
[----:B------:R-:W-:Y:S02]  /*16b30*/  IMAD.MOV.U32 R13, RZ, RZ, R24 ;  /* 0x000000ffff0d7224 */ /* 0x000fe400078e0018 */
[----:B------:R-:W-:Y:S02]  /*16b40*/  IMAD.MOV.U32 R12, RZ, RZ, 0x6 ;  /* 0x00000006ff0c7424 */ /* 0x000fe400078e00ff */
[----:B------:R-:W-:-:S07]  /*16b50*/  IMAD.MOV.U32 R2, RZ, RZ, R14 ;  /* 0x000000ffff027224 */ /* 0x000fce00078e000e */
[----:B------:R-:W-:Y:S05]  /*16b60*/  WARPSYNC.COLLECTIVE R15, `(.L_x_2832) ;  /* 0x000000000f087348 */ /* 0x000fea0003c00000 */
[----:B------:R0:W1:Y:S02]  /*16b70*/  SHFL.IDX P6, R14, R13, R12, R11 ;  /* 0x0000000c0d0e7389 */ /* 0x00006400000c000b */
[----:B01----:R-:W-:Y:S01]  /*16b80*/  ENDCOLLECTIVE ;  /* 0x000000000000791b */ /* 0x003fe20003800000 */
.L_x_2832:
        /* <DEDUP_REMOVED lines=14> */
.L_x_2833:
[----:B------:R-:W-:Y:S02]  /*16c70*/  IMAD.MOV.U32 R13, RZ, RZ, R24 ;  /* 0x000000ffff0d7224 */ /* 0x000fe400078e0018 */
[----:B------:R-:W-:Y:S02]  /*16c80*/  IMAD.MOV.U32 R12, RZ, RZ, 0x7 ;  /* 0x00000007ff0c7424 */ /* 0x000fe400078e00ff */
[----:B------:R-:W-:-:S07]  /*16c90*/  IMAD.MOV.U32 R2, RZ, RZ, R14 ;  /* 0x000000ffff027224 */ /* 0x000fce00078e000e */
[----:B------:R-:W-:Y:S05]  /*16ca0*/  WARPSYNC.COLLECTIVE R15, `(.L_x_2834) ;  /* 0x000000000f087348 */ /* 0x000fea0003c00000 */
[----:B------:R0:W1:Y:S02]  /*16cb0*/  SHFL.IDX P6, R14, R13, R12, R11 ;  /* 0x0000000c0d0e7389 */ /* 0x00006400000c000b */
[----:B01----:R-:W-:Y:S01]  /*16cc0*/  ENDCOLLECTIVE ;  /* 0x000000000000791b */ /* 0x003fe20003800000 */
.L_x_2834:
        /* <DEDUP_REMOVED lines=13> */
.L_x_2835:
[----:B------:R-:W-:Y:S01]  /*16da0*/  @!PT LDS RZ, [RZ] ;  /* 0x00000000fffff984 */ /* 0x000fe20000000800 */
[----:B------:R-:W-:Y:S01]  /*16db0*/  @!PT LDS RZ, [RZ] ;  /* 0x00000000fffff984 */ /* 0x000fe20000000800 */
[----:B------:R-:W-:Y:S01]  /*16dc0*/  @!PT LDS RZ, [RZ] ;  /* 0x00000000fffff984 */ /* 0x000fe20000000800 */
[----:B------:R1:W-:Y:S01]  /*16dd0*/  LDGSTS.E.BYPASS.LTC128B.128 [R7+0x7400], desc[UR36][R2.64+0x80], !P0 ;  /* 0x0740008002077fae */ /* 0x0003e2000c101d64 */
[----:B------:R-:W-:Y:S05]  /*16de0*/  BRA `(.L_x_2836) ;  /* 0xffffffb4000c7947 */ /* 0x000fea000383ffff */
.L_x_2727:
[----:B0-----:R0:W1:Y:S02]  /*16df0*/  SYNCS.PHASECHK.TRANS64.TRYWAIT P0, [R0+URZ+0x28860], R3 ;  /* 0x02886003000075a7 */ /* 0x001064000800017f */
[----:B-1----:R-:W-:Y:S05]  /*16e00*/  @!P0 NANOSLEEP.SYNCS 0x989680 ;  /* 0x009896800000895d */ /* 0x002fea0003900000 */
[----:B------:R-:W1:Y:S02]  /*16e10*/  @!P0 SYNCS.PHASECHK.TRANS64 P0, [R0+URZ+0x28860], R3 ;  /* 0x02886003000085a7 */ /* 0x000e64000800007f */
[----:B-1----:R-:W-:Y:S05]  /*16e20*/  @!P0 BRA `(.L_x_2727) ;  /* 0xfffffffc00f08947 */ /* 0x002fea000383ffff */
[----:B------:R-:W-:Y:S05]  /*16e30*/  BRA `(.L_x_2837) ;  /* 0xffffffb800187947 */ /* 0x000fea000383ffff */
.L_x_2728:
        /* <DEDUP_REMOVED lines=8> */
.L_x_2839:
[----:B------:R-:W-:Y:S05]  /*16ec0*/  BSYNC B0 ;  /* 0x0000000000007941 */ /* 0x000fea0003800000 */
.L_x_2838:
[----:B------:R-:W-:Y:S01]  /*16ed0*/  IMAD.MOV.U32 R13, RZ, RZ, R18 ;  /* 0x000000ffff0d7224 */ /* 0x000fe200078e0012 */
[----:B------:R-:W-:Y:S01]  /*16ee0*/  MOV R3, R14 ;  /* 0x0000000e00037202 */ /* 0x000fe20000000f00 */
[----:B------:R-:W-:Y:S02]  /*16ef0*/  IMAD.MOV.U32 R12, RZ, RZ, RZ ;  /* 0x000000ffff0c7224 */ /* 0x000fe400078e00ff */
[----:B------:R-:W-:Y:S02]  /*16f00*/  IMAD.MOV.U32 R11, RZ, RZ, 0x181f ;  /* 0x0000181fff0b7424 */ /* 0x000fe400078e00ff */
[----:B------:R-:W-:Y:S02]  /*16f10*/  IMAD.MOV.U32 R15, RZ, RZ, -0x1 ;  /* 0xffffffffff0f7424 */ /* 0x000fe400078e00ff */
[----:B------:R-:W-:Y:S02]  /*16f20*/  IMAD.SHL.U32 R5, R30, 0x2, RZ ;  /* 0x000000021e057824 */ /* 0x000fe400078e00ff */
[----:B------:R-:W-:-:S07]  /*16f30*/  IMAD R4, R9, 0x2, R22 ;  /* 0x0000000209047824 */ /* 0x000fce00078e0216 */
[----:B------:R-:W-:Y:S05]  /*16f40*/  WARPSYNC.COLLECTIVE R15, `(.L_x_2840) ;  /* 0x000000000f087348 */ /* 0x000fea0003c00000 */
[----:B------:R0:W1:Y:S02]  /*16f50*/  SHFL.IDX P6, R14, R13, R12, R11 ;  /* 0x0000000c0d0e7389 */ /* 0x00006400000c000b */
[----:B01----:R-:W-:Y:S01]  /*16f60*/  ENDCOLLECTIVE ;  /* 0x000000000000791b */ /* 0x003fe20003800000 */
.L_x_2840:
        /* <DEDUP_REMOVED lines=11> */
.L_x_2841:
        /* <DEDUP_REMOVED lines=13> */
.L_x_2842:
[----:B------:R-:W-:Y:S02]  /*170f0*/  IMAD.MOV.U32 R13, RZ, RZ, R24 ;  /* 0x000000ffff0d7224 */ /* 0x000fe400078e0018 */
[----:B------:R-:W-:Y:S02]  /*17100*/  IMAD.MOV.U32 R12, RZ, RZ, 0x2 ;  /* 0x00000002ff0c7424 */ /* 0x000fe400078e00ff */
[----:B------:R-:W-:-:S07]  /*17110*/  IMAD.MOV.U32 R10, RZ, RZ, R14 ;  /* 0x000000ffff0a7224 */ /* 0x000fce00078e000e */
[----:B------:R-:W-:Y:S05]  /*17120*/  WARPSYNC.COLLECTIVE R15, `(.L_x_2843) ;  /* 0x000000000f087348 */ /* 0x000fea0003c00000 */
[----:B------:R0:W1:Y:S02]  /*17130*/  SHFL.IDX P6, R14, R13, R12, R11 ;  /* 0x0000000c0d0e7389 */ /* 0x00006400000c000b */
[----:B01----:R-:W-:Y:S01]  /*17140*/  ENDCOLLECTIVE ;  /* 0x000000000000791b */ /* 0x003fe20003800000 */
.L_x_2843:
        /* <DEDUP_REMOVED lines=14> */
.L_x_2844:
[----:B------:R-:W-:Y:S02]  /*17230*/  IMAD.MOV.U32 R13, RZ, RZ, R24 ;  /* 0x000000ffff0d7224 */ /* 0x000fe400078e0018 */
[----:B------:R-:W-:Y:S01]  /*17240*/  IMAD.MOV.U32 R12, RZ, RZ, 0x3 ;  /* 0x00000003ff0c7424 */ /* 0x000fe200078e00ff */
[----:B------:R-:W-:-:S13]  /*17250*/  IADD3 R2, P2, R14, R5, RZ ;  /* 0x000000050e027210 */ /* 0x000fda0007f5e0ff */
[----:B------:R-:W-:Y:S05]  /*17260*/  WARPSYNC.COLLECTIVE R15, `(.L_x_2845) ;  /* 0x000000000f087348 */ /* 0x000fea0003c00000 */
[----:B------:R0:W1:Y:S02]  /*17270*/  SHFL.IDX P6, R14, R13, R12, R11 ;  /* 0x0000000c0d0e7389 */ /* 0x00006400000c000b */
[----:B01----:R-:W-:Y:S01]  /*17280*/  ENDCOLLECTIVE ;  /* 0x000000000000791b */ /* 0x003fe20003800000 */
.L_x_2845:
        /* <DEDUP_REMOVED lines=13> */
.L_x_2846:
[----:B------:R-:W-:Y:S02]  /*17360*/  IMAD.MOV.U32 R13, RZ, RZ, R24 ;  /* 0x000000ffff0d7224 */ /* 0x000fe400078e0018 */
[----:B------:R-:W-:Y:S01]  /*17370*/  IMAD.MOV.U32 R12, RZ, RZ, 0x4 ;  /* 0x00000004ff0c7424 */ /* 0x000fe200078e00ff */
[----:B------:R-:W-:-:S13]  /*17380*/  IADD3 R2, P2, R14, R5, RZ ;  /* 0x000000050e027210 */ /* 0x000fda0007f5e0ff */
[----:B------:R-:W-:Y:S05]  /*17390*/  WARPSYNC.COLLECTIVE R15, `(.L_x_2847) ;  /* 0x000000000f087348 */ /* 0x000fea0003c00000 */
[----:B------:R0:W1:Y:S02]  /*173a0*/  SHFL.IDX P6, R14, R13, R12, R11 ;  /* 0x0000000c0d0e7389 */ /* 0x00006400000c000b */
[----:B01----:R-:W-:Y:S01]  /*173b0*/  ENDCOLLECTIVE ;  /* 0x000000000000791b */ /* 0x003fe20003800000 */
.L_x_2847:
        /* <DEDUP_REMOVED lines=13> */
.L_x_2848:
[----:B------:R-:W-:Y:S02]  /*17490*/  IMAD.MOV.U32 R13, RZ, RZ, R24 ;  /* 0x000000ffff0d7224 */ /* 0x000fe400078e0018 */
[----:B------:R-:W-:Y:S02]  /*174a0*/  IMAD.MOV.U32 R12, RZ, RZ, 0x5 ;  /* 0x00000005ff0c7424 */ /* 0x000fe400078e00ff */
[----:B------:R-:W-:-:S07]  /*174b0*/  IMAD.MOV.U32 R10, RZ, RZ, R14 ;  /* 0x000000ffff0a7224 */ /* 0x000fce00078e000e */
[----:B------:R-:W-:Y:S05]  /*174c0*/  WARPSYNC.COLLECTIVE R15, `(.L_x_2849) ;  /* 0x000000000f087348 */ /* 0x000fea0003c00000 */
[----:B------:R0:W1:Y:S02]  /*174d0*/  SHFL.IDX P6, R14, R13, R12, R11 ;  /* 0x0000000c0d0e7389 */ /* 0x00006400000c000b */
[----:B01----:R-:W-:Y:S01]  /*174e0*/  ENDCOLLECTIVE ;  /* 0x000000000000791b */ /* 0x003fe20003800000 */
.L_x_2849:
        /* <DEDUP_REMOVED lines=14> */
.L_x_2850:
[----:B------:R-:W-:Y:S01]  /*175d0*/  IMAD.MOV.U32 R13, RZ, RZ, R24 ;  /* 0x000000ffff0d7224 */ /* 0x000fe200078e0018 */
[----:B------:R-:W-:Y:S02]  /*175e0*/  MOV R12, 0x6 ;  /* 0x00000006000c7802 */ /* 0x000fe40000000f00 */
[----:B------:R-:W-:-:S13]  /*175f0*/  IADD3 R2, P2, R14, R5, RZ ;  /* 0x000000050e027210 */ /* 0x000fda0007f5e0ff */
[----:B------:R-:W-:Y:S05]  /*17600*/  WARPSYNC.COLLECTIVE R15, `(.L_x_2851) ;  /* 0x000000000f087348 */ /* 0x000fea0003c00000 */
[----:B------:R0:W1:Y:S02]  /*17610*/  SHFL.IDX P6, R14, R13, R12, R11 ;  /* 0x0000000c0d0e7389 */ /* 0x00006400000c000b */
[----:B01----:R-:W-:Y:S01]  /*17620*/  ENDCOLLECTIVE ;  /* 0x000000000000791b */ /* 0x003fe20003800000 */
.L_x_2851:
        /* <DEDUP_REMOVED lines=13> */
.L_x_2852:
[----:B------:R-:W-:Y:S02]  /*17700*/  IMAD.MOV.U32 R13, RZ, RZ, R24 ;  /* 0x000000ffff0d7224 */ /* 0x000fe400078e0018 */
[----:B------:R-:W-:Y:S02]  /*17710*/  IMAD.MOV.U32 R12, RZ, RZ, 0x7 ;  /* 0x00000007ff0c7424 */ /* 0x000fe400078e00ff */
[----:B------:R-:W-:-:S07]  /*17720*/  IMAD.MOV.U32 R10, RZ, RZ, R14 ;  /* 0x000000ffff0a7224 */ /* 0x000fce00078e000e */
[----:B------:R-:W-:Y:S05]  /*17730*/  WARPSYNC.COLLECTIVE R15, `(.L_x_2853) ;  /* 0x000000000f087348 */ /* 0x000fea0003c00000 */
[----:B------:R0:W1:Y:S02]  /*17740*/  SHFL.IDX P6, R14, R13, R12, R11 ;  /* 0x0000000c0d0e7389 */ /* 0x00006400000c000b */
[----:B01----:R-:W-:Y:S01]  /*17750*/  ENDCOLLECTIVE ;  /* 0x000000000000791b */ /* 0x003fe20003800000 */
.L_x_2853:
        /* <DEDUP_REMOVED lines=12> */
.L_x_2854:
[----:B------:R-:W-:Y:S05]  /*17820*/  BRA `(.L_x_2855) ;  /* 0xffffffb000b87947 */ /* 0x000fea000383ffff */
.L_x_2733:
        /* <DEDUP_REMOVED lines=8> */
.L_x_2857:
[----:B------:R-:W-:Y:S05]  /*178b0*/  BSYNC B0 ;  /* 0x0000000000007941 */ /* 0x000fea0003800000 */
.L_x_2856:
        /* <DEDUP_REMOVED lines=9> */
.L_x_2858:
[----:B------:R-:W-:Y:S02]  /*17950*/  ULDC UR4, c[0x0][0xc3c] ;  /* 0x00030f0000047ab9 */ /* 0x000fe40000000800 */
[----:B------:R-:W-:-:S13]  /*17960*/  ISETP.GE.OR P1, PT, R9, UR4, !P0 ;  /* 0x0000000409007c0c */ /* 0x000fda000c726670 */
[----:B------:R-:W0:Y:S08]  /*17970*/  @!P1 LDC.64 R4, c[0x0][0xc80] ;  /* 0x00032000ff049b82 */ /* 0x000e300000000a00 */
[----:B------:R-:W1:Y:S01]  /*17980*/  @!P1 LDC.64 R2, c[0x0][0xc78] ;  /* 0x00031e00ff029b82 */ /* 0x000e620000000a00 */
[----:B------:R-:W-:Y:S01]  /*17990*/  IMAD.MOV.U32 R17, RZ, RZ, RZ ;  /* 0x000000ffff117224 */ /* 0x000fe200078e00ff */
[----:B------:R-:W-:Y:S01]  /*179a0*/  MOV R7, R14 ;  /* 0x0000000e00077202 */ /* 0x000fe20000000f00 */
[----:B0-----:R-:W-:-:S06]  /*179b0*/  @!P1 IMAD.WIDE R4, R9, 0x4, R4 ;  /* 0x0000000409049825 */ /* 0x001fcc00078e0204 */
[----:B------:R-:W2:Y:S01]  /*179c0*/  @!P1 LDG.E R4, desc[UR36][R4.64] ;  /* 0x0000002404049981 */ /* 0x000ea2000c1e1900 */
[----:B-1----:R-:W-:-:S06]  /*179d0*/  @!P1 IMAD.WIDE R2, R9, 0x4, R2 ;  /* 0x0000000409029825 */ /* 0x002fcc00078e0202 */
[----:B------:R-:W3:Y:S01]  /*179e0*/  @!P1 LDG.E R2, desc[UR36][R2.64] ;  /* 0x0000002402029981 */ /* 0x000ee2000c1e1900 */
[----:B------:R-:W-:Y:S01]  /*179f0*/  IMAD.MOV.U32 R8, RZ, RZ, RZ ;  /* 0x000000ffff087224 */ /* 0x000fe200078e00ff */
[C---:B------:R-:W-:Y:S01]  /*17a00*/  ISETP.GE.U32.AND P2, PT, R10.reuse, 0x2, PT ;  /* 0x000000020a00780c */ /* 0x040fe20003f46070 */
[----:B------:R-:W-:Y:S01]  /*17a10*/  IMAD.MOV.U32 R11, RZ, RZ, RZ ;  /* 0x000000ffff0b7224 */ /* 0x000fe200078e00ff */
        /* <DEDUP_REMOVED lines=10> */
.L_x_2859:
[----:B------:R-:W-:Y:S02]  /*17ac0*/  MOV R12, 0x2 ;  /* 0x00000002000c7802 */ /* 0x000fe40000000f00 */
[----:B------:R-:W-:-:S05]  /*17ad0*/  SEL R6, R14, RZ, P1 ;  /* 0x000000ff0e067207 */ /* 0x000fca0000800000 */
[----:B------:R-:W-:-:S04]  /*17ae0*/  IMAD.IADD R6, R13, 0x1, R6 ;  /* 0x000000010d067824 */ /* 0x000fc800078e0206 */
[----:B------:R-:W-:-:S07]  /*17af0*/  IMAD.MOV.U32 R13, RZ, RZ, R6 ;  /* 0x000000ffff0d7224 */ /* 0x000fce00078e0006 */
[----:B------:R-:W-:Y:S05]  /*17b00*/  WARPSYNC.COLLECTIVE R15, `(.L_x_2860) ;  /* 0x000000000f087348 */ /* 0x000fea0003c00000 */
[----:B------:R0:W1:Y:S02]  /*17b10*/  SHFL.UP P6, R14, R13, R12, R11 ;  /* 0x0400000c0d0e7389 */ /* 0x00006400000c000b */
[----:B01----:R-:W-:Y:S01]  /*17b20*/  ENDCOLLECTIVE ;  /* 0x000000000000791b */ /* 0x003fe20003800000 */
.L_x_2860:
        /* <DEDUP_REMOVED lines=8> */
.L_x_2861:
[----:B------:R-:W-:Y:S01]  /*17bb0*/  IMAD.MOV.U32 R12, RZ, RZ, 0x8 ;  /* 0x00000008ff0c7424 */ /* 0x000fe200078e00ff */
[----:B------:R-:W-:-:S05]  /*17bc0*/  SEL R3, R14, RZ, P3 ;  /* 0x000000ff0e037207 */ /* 0x000fca0001800000 */
[----:B------:R-:W-:-:S04]  /*17bd0*/  IMAD.IADD R3, R2, 0x1, R3 ;  /* 0x0000000102037824 */ /* 0x000fc800078e0203 */
[----:B------:R-:W-:-:S07]  /*17be0*/  IMAD.MOV.U32 R13, RZ, RZ, R3 ;  /* 0x000000ffff0d7224 */ /* 0x000fce00078e0003 */
[----:B------:R-:W-:Y:S05]  /*17bf0*/  WARPSYNC.COLLECTIVE R15, `(.L_x_2862) ;  /* 0x000000000f087348 */ /* 0x000fea0003c00000 */
[----:B------:R0:W1:Y:S02]  /*17c00*/  SHFL.UP P6, R14, R13, R12, R11 ;  /* 0x0400000c0d0e7389 */ /* 0x00006400000c000b */
[----:B01----:R-:W-:Y:S01]  /*17c10*/  ENDCOLLECTIVE ;  /* 0x000000000000791b */ /* 0x003fe20003800000 */
.L_x_2862:
[----:B------:R-:W-:Y:S02]  /*17c20*/  MOV R12, 0x10 ;  /* 0x00000010000c7802 */ /* 0x000fe40000000f00 */
[----:B------:R-:W-:-:S05]  /*17c30*/  SEL R4, R14, RZ, P4 ;  /* 0x000000ff0e047207 */ /* 0x000fca0002000000 */
[----:B------:R-:W-:-:S04]  /*17c40*/  IMAD.IADD R4, R3, 0x1, R4 ;  /* 0x0000000103047824 */ /* 0x000fc800078e0204 */
[----:B------:R-:W-:-:S07]  /*17c50*/  IMAD.MOV.U32 R13, RZ, RZ, R4 ;  /* 0x000000ffff0d7224 */ /* 0x000fce00078e0004 */
[----:B------:R-:W-:Y:S05]  /*17c60*/  WARPSYNC.COLLECTIVE R15, `(.L_x_2863) ;  /* 0x000000000f087348 */ /* 0x000fea0003c00000 */
[----:B------:R0:W1:Y:S02]  /*17c70*/  SHFL.UP P6, R14, R13, R12, R11 ;  /* 0x0400000c0d0e7389 */ /* 0x00006400000c000b */
[----:B01----:R-:W-:Y:S01]  /*17c80*/  ENDCOLLECTIVE ;  /* 0x000000000000791b */ /* 0x003fe20003800000 */
.L_x_2863:
        /* <DEDUP_REMOVED lines=8> */
.L_x_2864:
[----:B------:R-:W-:Y:S05]  /*17d10*/  BRA `(.L_x_2865) ;  /* 0xffffffb000c47947 */ /* 0x000fea000383ffff */
.L_x_2736:
[----:B------:R-:W-:Y:S01]  /*17d20*/  BSSY B0, `(.L_x_2866) ;  /* 0x0000007000007945 */ /* 0x000fe20003800000 */
[----:B------:R-:W-:Y:S02]  /*17d30*/  IMAD.MOV.U32 R12, RZ, RZ, 0x1 ;  /* 0x00000001ff0c7424 */ /* 0x000fe400078e00ff */
[----:B------:R-:W-:Y:S02]  /*17d40*/  IMAD.MOV.U32 R11, RZ, RZ, RZ ;  /* 0x000000ffff0b7224 */ /* 0x000fe400078e00ff */
[----:B------:R-:W-:-:S07]  /*17d50*/  IMAD.MOV.U32 R15, RZ, RZ, -0x1 ;  /* 0xffffffffff0f7424 */ /* 0x000fce00078e00ff */
[----:B------:R-:W-:Y:S05]  /*17d60*/  WARPSYNC.COLLECTIVE R15, `(.L_x_2867) ;  /* 0x000000000f087348 */ /* 0x000fea0003c00000 */
[----:B------:R0:W1:Y:S02]  /*17d70*/  SHFL.UP P6, R14, R13, R12, R11 ;  /* 0x0400000c0d0e7389 */ /* 0x00006400000c000b */
[----:B01----:R-:W-:Y:S01]  /*17d80*/  ENDCOLLECTIVE ;  /* 0x000000000000791b */ /* 0x003fe20003800000 */
.L_x_2867:
[----:B------:R-:W-:Y:S05]  /*17d90*/  BSYNC B0 ;  /* 0x0000000000007941 */ /* 0x000fea0003800000 */
.L_x_2866:
        /* <DEDUP_REMOVED lines=8> */
.L_x_2868:
[----:B------:R-:W-:Y:S01]  /*17e20*/  IMAD.MOV.U32 R12, RZ, RZ, 0x4 ;  /* 0x00000004ff0c7424 */ /* 0x000fe200078e00ff */
[----:B------:R-:W-:-:S05]  /*17e30*/  SEL R2, R14, RZ, P2 ;  /* 0x000000ff0e027207 */ /* 0x000fca0001000000 */
[----:B------:R-:W-:-:S04]  /*17e40*/  IMAD.IADD R2, R13, 0x1, R2 ;  /* 0x000000010d027824 */ /* 0x000fc800078e0202 */
[----:B------:R-:W-:-:S07]  /*17e50*/  IMAD.MOV.U32 R13, RZ, RZ, R2 ;  /* 0x000000ffff0d7224 */ /* 0x000fce00078e0002 */
[----:B------:R-:W-:Y:S05]  /*17e60*/  WARPSYNC.COLLECTIVE R15, `(.L_x_2869) ;  /* 0x000000000f087348 */ /* 0x000fea0003c00000 */
[----:B------:R0:W1:Y:S02]  /*17e70*/  SHFL.UP P6, R14, R13, R12, R11 ;  /* 0x0400000c0d0e7389 */ /* 0x00006400000c000b */
[----:B01----:R-:W-:Y:S01]  /*17e80*/  ENDCOLLECTIVE ;  /* 0x000000000000791b */ /* 0x003fe20003800000 */
.L_x_2869:
[----:B------:R-:W-:Y:S02]  /*17e90*/  MOV R12, 0x8 ;  /* 0x00000008000c7802 */ /* 0x000fe40000000f00 */
[----:B------:R-:W-:-:S05]  /*17ea0*/  SEL R3, R14, RZ, P3 ;  /* 0x000000ff0e037207 */ /* 0x000fca0001800000 */
[----:B------:R-:W-:-:S04]  /*17eb0*/  IMAD.IADD R3, R2, 0x1, R3 ;  /* 0x0000000102037824 */ /* 0x000fc800078e0203 */
[----:B------:R-:W-:-:S07]  /*17ec0*/  IMAD.MOV.U32 R13, RZ, RZ, R3 ;  /* 0x000000ffff0d7224 */ /* 0x000fce00078e0003 */
[----:B------:R-:W-:Y:S05]  /*17ed0*/  WARPSYNC.COLLECTIVE R15, `(.L_x_2870) ;  /* 0x000000000f087348 */ /* 0x000fea0003c00000 */
[----:B------:R0:W1:Y:S02]  /*17ee0*/  SHFL.UP P6, R14, R13, R12, R11 ;  /* 0x0400000c0d0e7389 */ /* 0x00006400000c000b */
[----:B01----:R-:W-:Y:S01]  /*17ef0*/  ENDCOLLECTIVE ;  /* 0x000000000000791b */ /* 0x003fe20003800000 */
.L_x_2870:
[----:B------:R-:W-:Y:S01]  /*17f00*/  IMAD.MOV.U32 R12, RZ, RZ, 0x10 ;  /* 0x00000010ff0c7424 */ /* 0x000fe200078e00ff */
[----:B------:R-:W-:-:S05]  /*17f10*/  SEL R4, R14, RZ, P4 ;  /* 0x000000ff0e047207 */ /* 0x000fca0002000000 */
[----:B------:R-:W-:-:S04]  /*17f20*/  IMAD.IADD R4, R3, 0x1, R4 ;  /* 0x0000000103047824 */ /* 0x000fc800078e0204 */
[----:B------:R-:W-:-:S07]  /*17f30*/  IMAD.MOV.U32 R13, RZ, RZ, R4 ;  /* 0x000000ffff0d7224 */ /* 0x000fce00078e0004 */
[----:B------:R-:W-:Y:S05]  /*17f40*/  WARPSYNC.COLLECTIVE R15, `(.L_x_2871) ;  /* 0x000000000f087348 */ /* 0x000fea0003c00000 */
[----:B------:R0:W1:Y:S02]  /*17f50*/  SHFL.UP P6, R14, R13, R12, R11 ;  /* 0x0400000c0d0e7389 */ /* 0x00006400000c000b */
[----:B01----:R-:W-:Y:S01]  /*17f60*/  ENDCOLLECTIVE ;  /* 0x000000000000791b */ /* 0x003fe20003800000 */
.L_x_2871:
        /* <DEDUP_REMOVED lines=8> */
.L_x_2872:
[----:B------:R-:W-:Y:S05]  /*17ff0*/  BRA `(.L_x_2873) ;  /* 0xffffffb000b07947 */ /* 0x000fea000383ffff */
.L_x_2738:
[----:B------:R-:W-:Y:S01]  /*18000*/  BSSY B0, `(.L_x_2874) ;  /* 0x0000006000007945 */ /* 0x000fe20003800000 */
[----:B------:R-:W-:Y:S01]  /*18010*/  PLOP3.LUT P6, PT, P6, PT, PT, 0x8, 0x0 ;  /* 0x000000000000781c */ /* 0x000fe200037ce170 */
[----:B------:R-:W-:-:S12]  /*18020*/  IMAD.MOV.U32 R15, RZ, RZ, -0x1 ;  /* 0xffffffffff0f7424 */ /* 0x000fd800078e00ff */
[----:B0-----:R-:W-:Y:S05]  /*18030*/  WARPSYNC.COLLECTIVE R15, `(.L_x_2875) ;  /* 0x000000000f087348 */ /* 0x001fea0003c00000 */
[----:B------:R-:W-:Y:S01]  /*18040*/  VOTE.ANY R14, PT, P6 ;  /* 0x00000000000e7806 */ /* 0x000fe200030e0100 */
[----:B0-----:R-:W-:Y:S06]  /*18050*/  ENDCOLLECTIVE ;  /* 0x000000000000791b */ /* 0x001fec0003800000 */
.L_x_2875:
[----:B------:R-:W-:Y:S05]  /*18060*/  BSYNC B0 ;  /* 0x0000000000007941 */ /* 0x000fea0003800000 */
.L_x_2874:
[----:B------:R-:W-:Y:S01]  /*18070*/  MOV R3, R14 ;  /* 0x0000000e00037202 */ /* 0x000fe20000000f00 */
[----:B------:R-:W-:Y:S02]  /*18080*/  IMAD.MOV.U32 R13, RZ, RZ, R17 ;  /* 0x000000ffff0d7224 */ /* 0x000fe400078e0011 */
[----:B------:R-:W-:Y:S01]  /*18090*/  IMAD.MOV.U32 R11, RZ, RZ, 0x1f ;  /* 0x0000001fff0b7424 */ /* 0x000fe200078e00ff */
[----:B------:R0:W1:Y:S01]  /*180a0*/  POPC R12, R3 ;  /* 0x00000003000c7309 */ /* 0x0000620000000000 */
[----:B------:R-:W-:-:S07]  /*180b0*/  IMAD.MOV.U32 R15, RZ, RZ, -0x1 ;  /* 0xffffffffff0f7424 */ /* 0x000fce00078e00ff */
[----:B01----:R-:W-:Y:S05]  /*180c0*/  WARPSYNC.COLLECTIVE R15, `(.L_x_2876) ;  /* 0x000000000f087348 */ /* 0x003fea0003c00000 */
[----:B-1----:R1:W2:Y:S02]  /*180d0*/  SHFL.IDX P6, R14, R13, R12, R11 ;  /* 0x0000000c0d0e7389 */ /* 0x0022a400000c000b */
[----:B012---:R-:W-:Y:S01]  /*180e0*/  ENDCOLLECTIVE ;  /* 0x000000000000791b */ /* 0x007fe20003800000 */
.L_x_2876:
[----:B------:R-:W-:Y:S02]  /*180f0*/  IMAD.IADD R19, R12, 0x1, R19 ;  /* 0x000000010c137824 */ /* 0x000fe400078e0213 */
[----:B------:R-:W-:Y:S02]  /*18100*/  IMAD.MOV.U32 R13, RZ, RZ, R8 ;  /* 0x000000ffff0d7224 */ /* 0x000fe400078e0008 */
[----:B------:R-:W-:-:S07]  /*18110*/  IMAD.MOV.U32 R17, RZ, RZ, R14 ;  /* 0x000000ffff117224 */ /* 0x000fce00078e000e */
[----:B------:R-:W-:Y:S05]  /*18120*/  WARPSYNC.COLLECTIVE R15, `(.L_x_2877) ;  /* 0x000000000f087348 */ /* 0x000fea0003c00000 */
[----:B------:R0:W1:Y:S02]  /*18130*/  SHFL.IDX P6, R14, R13, R12, R11 ;  /* 0x0000000c0d0e7389 */ /* 0x00006400000c000b */
[----:B01----:R-:W-:Y:S01]  /*18140*/  ENDCOLLECTIVE ;  /* 0x000000000000791b */ /* 0x003fe20003800000 */
.L_x_2877:
[----:B------:R-:W-:Y:S01]  /*18150*/  IMAD.MOV.U32 R8, RZ, RZ, R14 ;  /* 0x000000ffff087224 */ /* 0x000fe200078e000e */
[----:B------:R-:W-:Y:S06]  /*18160*/  BRA `(.L_x_2878) ;  /* 0xffffffb000947947 */ /* 0x000fec000383ffff */
.L_x_2740:
[----:B------:R-:W-:Y:S01]  /*18170*/  BSSY B0, `(.L_x_2879) ;  /* 0x0000007000007945 */ /* 0x000fe20003800000 */
[----:B------:R-:W-:Y:S01]  /*18180*/  IMAD.MOV.U32 R13, RZ, RZ, R2 ;  /* 0x000000ffff0d7224 */ /* 0x000fe200078e0002 */
[----:B------:R-:W-:Y:S01]  /*18190*/  MOV R11, 0x1f ;  /* 0x0000001f000b7802 */ /* 0x000fe20000000f00 */
[----:B------:R-:W-:-:S07]  /*181a0*/  IMAD.MOV.U32 R15, RZ, RZ, -0x1 ;  /* 0xffffffffff0f7424 */ /* 0x000fce00078e00ff */
[----:B0-23--:R-:W-:Y:S05]  /*181b0*/  WARPSYNC.COLLECTIVE R15, `(.L_x_2880) ;  /* 0x000000000f087348 */ /* 0x00dfea0003c00000 */
[----:B------:R1:W4:Y:S02]  /*181c0*/  SHFL.IDX P6, R14, R13, R12, R11 ;  /* 0x0000000c0d0e7389 */ /* 0x00032400000c000b */
[----:B01234-:R-:W-:Y:S01]  /*181d0*/  ENDCOLLECTIVE ;  /* 0x000000000000791b */ /* 0x01ffe20003800000 */
.L_x_2880:
[----:B------:R-:W-:Y:S05]  /*181e0*/  BSYNC B0 ;  /* 0x0000000000007941 */ /* 0x000fea0003800000 */
.L_x_2879:
[----:B------:R-:W-:Y:S01]  /*181f0*/  IMAD.MOV.U32 R6, RZ, RZ, R14 ;  /* 0x000000ffff067224 */ /* 0x000fe200078e000e */
[----:B------:R-:W-:Y:S06]  /*18200*/  BRA `(.L_x_2739) ;  /* 0xffffffb000847947 */ /* 0x000fec000383ffff */
.L_x_2746:
[----:B0-----:R0:W1:Y:S02]  /*18210*/  SYNCS.PHASECHK.TRANS64.TRYWAIT P0, [R7+URZ+0x28820], R0 ;  /* 0x02882000070075a7 */ /* 0x001064000800017f */
[----:B-1----:R-:W-:Y:S05]  /*18220*/  @!P0 NANOSLEEP.SYNCS 0x989680 ;  /* 0x009896800000895d */ /* 0x002fea0003900000 */
[----:B------:R-:W1:Y:S02]  /*18230*/  @!P0 SYNCS.PHASECHK.TRANS64 P0, [R7+URZ+0x28820], R0 ;  /* 0x02882000070085a7 */ /* 0x000e64000800007f */
[----:B-1----:R-:W-:Y:S05]  /*18240*/  @!P0 BRA `(.L_x_2746) ;  /* 0xfffffffc00f08947 */ /* 0x002fea000383ffff */
[----:B------:R-:W-:Y:S05]  /*18250*/  BRA `(.L_x_2881) ;  /* 0xffffffb800dc7947 */ /* 0x000fea000383ffff */
.L_x_2747:
[----:B------:R-:W1:Y:S01]  /*18260*/  S2R R2, SR_TID.X ;  /* 0x0000000000027919 */ /* 0x000e620000002100 */
[----:B------:R-:W-:Y:S01]  /*18270*/  BSSY B0, `(.L_x_2882) ;  /* 0x000000a000007945 */ /* 0x000fe20003800000 */
[----:B------:R-:W-:Y:S02]  /*18280*/  IMAD.MOV.U32 R12, RZ, RZ, RZ ;  /* 0x000000ffff0c7224 */ /* 0x000fe400078e00ff */
[----:B------:R-:W-:Y:S02]  /*18290*/  IMAD.MOV.U32 R11, RZ, RZ, 0x1f ;  /* 0x0000001fff0b7424 */ /* 0x000fe400078e00ff */
[----:B------:R-:W-:Y:S01]  /*182a0*/  IMAD.MOV.U32 R15, RZ, RZ, -0x1 ;  /* 0xffffffffff0f7424 */ /* 0x000fe200078e00ff */
[----:B-1----:R-:W-:-:S04]  /*182b0*/  SHF.R.U32.HI R2, RZ, 0x5, R2 ;  /* 0x00000005ff027819 */ /* 0x002fc80000011602 */
[----:B------:R-:W-:-:S05]  /*182c0*/  LOP3.LUT R2, R2, 0x3, RZ, 0xc0, !PT ;  /* 0x0000000302027812 */ /* 0x000fca00078ec0ff */
[----:B------:R-:W-:-:S07]  /*182d0*/  IMAD.MOV.U32 R13, RZ, RZ, R2 ;  /* 0x000000ffff0d7224 */ /* 0x000fce00078e0002 */
[----:B0-2---:R-:W-:Y:S05]  /*182e0*/  WARPSYNC.COLLECTIVE R15, `(.L_x_2883) ;  /* 0x000000000f087348 */ /* 0x005fea0003c00000 */
[----:B------:R1:W3:Y:S02]  /*182f0*/  SHFL.IDX P6, R14, R13, R12, R11 ;  /* 0x0000000c0d0e7389 */ /* 0x0002e400000c000b */
[----:B0123--:R-:W-:Y:S01]  /*18300*/  ENDCOLLECTIVE ;  /* 0x000000000000791b */ /* 0x00ffe20003800000 */
.L_x_2883:
[----:B------:R-:W-:Y:S05]  /*18310*/  BSYNC B0 ;  /* 0x0000000000007941 */ /* 0x000fea0003800000 */
.L_x_2882:
[----:B------:R-:W-:Y:S05]  /*18320*/  BRA `(.L_x_2884) ;  /* 0xffffffb800c47947 */ /* 0x000fea000383ffff */
.L_x_2750:
[----:B------:R-:W-:Y:S01]  /*18330*/  BSSY B1, `(.L_x_2885) ;  /* 0x0000006000017945 */ /* 0x000fe20003800000 */
[----:B------:R-:W-:-:S07]  /*18340*/  IMAD.MOV.U32 R15, RZ, RZ, -0x1 ;  /* 0xffffffffff0f7424 */ /* 0x000fce00078e00ff */
[----:B0-2---:R-:W-:Y:S05]  /*18350*/  WARPSYNC.COLLECTIVE R15, `(.L_x_2886) ;  /* 0x000000000f0c7348 */ /* 0x005fea0003c00000 */
[----:B------:R-:W-:Y:S02]  /*18360*/  ELECT P6, UR62, PT ;  /* 0x00000000003e782f */ /* 0x000fe400038c0000 */
[----:B------:R-:W-:Y:S01]  /*18370*/  MOV R14, UR62 ;  /* 0x0000003e000e7c02 */ /* 0x000fe20008000f00 */
[----:B0-2---:R-:W-:Y:S10]  /*18380*/  ENDCOLLECTIVE ;  /* 0x000000000000791b */ /* 0x005ff40003800000 */
.L_x_2886:
[----:B------:R-:W-:Y:S05]  /*18390*/  BSYNC B1 ;  /* 0x0000000000017941 */ /* 0x000fea0003800000 */
.L_x_2885:
[----:B------:R-:W-:Y:S05]  /*183a0*/  BRA `(.L_x_2887) ;  /* 0xffffffb800bc7947 */ /* 0x000fea000383ffff */
.L_x_2752:
[----:B0-----:R0:W1:Y:S02]  /*183b0*/  SYNCS.PHASECHK.TRANS64.TRYWAIT P1, [R5+URZ+0x28840], R0 ;  /* 0x02884000050075a7 */ /* 0x001064000802017f */
[----:B-1----:R-:W-:Y:S05]  /*183c0*/  @!P1 NANOSLEEP.SYNCS 0x989680 ;  /* 0x009896800000995d */ /* 0x002fea0003900000 */
[----:B------:R-:W1:Y:S02]  /*183d0*/  @!P1 SYNCS.PHASECHK.TRANS64 P1, [R5+URZ+0x28840], R0 ;  /* 0x02884000050095a7 */ /* 0x000e64000802007f */
[----:B-1----:R-:W-:Y:S05]  /*183e0*/  @!P1 BRA `(.L_x_2752) ;  /* 0xfffffffc00f09947 */ /* 0x002fea000383ffff */
[----:B------:R-:W-:Y:S05]  /*183f0*/  BRA `(.L_x_2888) ;  /* 0xffffffb800e47947 */ /* 0x000fea000383ffff */
.L_x_2754:
[----:B-1----:R1:W3:Y:S02]  /*18400*/  SYNCS.PHASECHK.TRANS64.TRYWAIT P1, [R3+URZ+0x28840], R2 ;  /* 0x02884002030075a7 */ /* 0x0022e4000802017f */
[----:B---3--:R-:W-:Y:S05]  /*18410*/  @!P1 NANOSLEEP.SYNCS 0x989680 ;  /* 0x009896800000995d */ /* 0x008fea0003900000 */
[----:B------:R-:W3:Y:S02]  /*18420*/  @!P1 SYNCS.PHASECHK.TRANS64 P1, [R3+URZ+0x28840], R2 ;  /* 0x02884002030095a7 */ /* 0x000ee4000802007f */
[----:B---3--:R-:W-:Y:S05]  /*18430*/  @!P1 BRA `(.L_x_2754) ;  /* 0xfffffffc00f09947 */ /* 0x008fea000383ffff */
[----:B------:R-:W-:Y:S05]  /*18440*/  BRA `(.L_x_2889) ;  /* 0xffffffb800f07947 */ /* 0x000fea000383ffff */
.L_x_2756:
[----:B---3--:R3:W4:Y:S02]  /*18450*/  SYNCS.PHASECHK.TRANS64.TRYWAIT P1, [R5+URZ+0x28860], R0 ;  /* 0x02886000050075a7 */ /* 0x008724000802017f */
[----:B----4-:R-:W-:Y:S05]  /*18460*/  @!P1 NANOSLEEP.SYNCS 0x989680 ;  /* 0x009896800000995d */ /* 0x010fea0003900000 */
[----:B------:R-:W4:Y:S02]  /*18470*/  @!P1 SYNCS.PHASECHK.TRANS64 P1, [R5+URZ+0x28860], R0 ;  /* 0x02886000050095a7 */ /* 0x000f24000802007f */
[----:B----4-:R-:W-:Y:S05]  /*18480*/  @!P1 BRA `(.L_x_2756) ;  /* 0xfffffffc00f09947 */ /* 0x010fea000383ffff */
[----:B------:R-:W-:Y:S05]  /*18490*/  BRA `(.L_x_2890) ;  /* 0xffffffb800ec7947 */ /* 0x000fea000383ffff */
.L_x_2891:
        /* <DEDUP_REMOVED lines=14> */
.L_x_3549:


//--------------------- .text._ZN7cutlass13device_kernelIN5flash11enable_sm90INS1_16FlashAttnFwdSm90INS1_25CollectiveMainloopFwdSm90ILi2EN4cute5tupleIJNS5_1CILi1EEES8_S8_EEENS6_IJNS7_ILi128EEESA_SA_EEELi128ENS_6half_tEfNS_4arch4Sm90ELb1ELb0ELb1ELb1ELb1ELb1ELb0ELb1ELb1ELb1ELb1ELb0EEENS1_21CollectiveEpilogueFwdISB_S9_SC_SE_Li256ELb1ELb1ELb1ELb0EEENS1_36VarlenDynamicPersistentTileSchedulerILi128ELi128ELi256ELi128ELb1ELb1ELb1ELb1ELb1ELb1EEEEEEEEEvNT_6ParamsE --------------------------
	.section	.text._ZN7cutlass13device_kernelIN5flash11enable_sm90INS1_16FlashAttnFwdSm90INS1_25CollectiveMainloopFwdSm90ILi2EN4cute5tupleIJNS5_1CILi1EEES8_S8_EEENS6_IJNS7_ILi128EEESA_SA_EEELi128ENS_6half_tEfNS_4arch4Sm90ELb1ELb0ELb1ELb1ELb1ELb1ELb0ELb1ELb1ELb1ELb1ELb0EEENS1_21CollectiveEpilogueFwdISB_S9_SC_SE_Li256ELb1ELb1ELb1ELb0EEENS1_36VarlenDynamicPersistentTileSchedulerILi128ELi128ELi256ELi128ELb1ELb1ELb1ELb1ELb1ELb1EEEEEEEEEvNT_6ParamsE,"ax",@progbits
	.align	128
.text._ZN7cutlass13device_kernelIN5flash11enable_sm90INS1_16FlashAttnFwdSm90INS1_25CollectiveMainloopFwdSm90ILi2EN4cute5tupleIJNS5_1CILi1EEES8_S8_EEENS6_IJNS7_ILi128EEESA_SA_EEELi128ENS_6half_tEfNS_4arch4Sm90ELb1ELb0ELb1ELb1ELb1ELb1ELb0ELb1ELb1ELb1ELb1ELb0EEENS1_21CollectiveEpilogueFwdISB_S9_SC_SE_Li256ELb1ELb1ELb1ELb0EEENS1_36VarlenDynamicPersistentTileSchedulerILi128ELi128ELi256ELi128ELb1ELb1ELb1ELb1ELb1ELb1EEEEEEEEEvNT_6ParamsE:
        .type           _ZN7cutlass13device_kernelIN5flash11enable_sm90INS1_16FlashAttnFwdSm90INS1_25CollectiveMainloopFwdSm90ILi2EN4cute5tupleIJNS5_1CILi1EEES8_S8_EEENS6_IJNS7_ILi128EEESA_SA_EEELi128ENS_6half_tEfNS_4arch4Sm90ELb1ELb0ELb1ELb1ELb1ELb1ELb0ELb1ELb1ELb1ELb1ELb0EEENS1_21CollectiveEpilogueFwdISB_S9_SC_SE_Li256ELb1ELb1ELb1ELb0EEENS1_36VarlenDynamicPersistentTileSchedulerILi128ELi128ELi256ELi128ELb1ELb1ELb1ELb1ELb1ELb1EEEEEEEEEvNT_6ParamsE,@function
        .size           _ZN7cutlass13device_kernelIN5flash11enable_sm90INS1_16FlashAttnFwdSm90INS1_25CollectiveMainloopFwdSm90ILi2EN4cute5tupleIJNS5_1CILi1EEES8_S8_EEENS6_IJNS7_ILi128EEESA_SA_EEELi128ENS_6half_tEfNS_4arch4Sm90ELb1ELb0ELb1ELb1ELb1ELb1ELb0ELb1ELb1ELb1ELb1ELb0EEENS1_21CollectiveEpilogueFwdISB_S9_SC_SE_Li256ELb1ELb1ELb1ELb0EEENS1_36VarlenDynamicPersistentTileSchedulerILi128ELi128ELi256ELi128ELb1ELb1ELb1ELb1ELb1ELb1EEEEEEEEEvNT_6ParamsE,(.L_x_3550 - _ZN7cutlass13device_kernelIN5flash11enable_sm90INS1_16FlashAttnFwdSm90INS1_25CollectiveMainloopFwdSm90ILi2EN4cute5tupleIJNS5_1CILi1EEES8_S8_EEENS6_IJNS7_ILi128EEESA_SA_EEELi128ENS_6half_tEfNS_4arch4Sm90ELb1ELb0ELb1ELb1ELb1ELb1ELb0ELb1ELb1ELb1ELb1ELb0EEENS1_21CollectiveEpilogueFwdISB_S9_SC_SE_Li256ELb1ELb1ELb1ELb0EEENS1_36VarlenDynamicPersistentTileSchedulerILi128ELi128ELi256ELi128ELb1ELb1ELb1ELb1ELb1ELb1EEEEEEEEEvNT_6ParamsE)
        .other          _ZN7cutlass13device_kernelIN5flash11enable_sm90INS1_16FlashAttnFwdSm90INS1_25CollectiveMainloopFwdSm90ILi2EN4cute5tupleIJNS5_1CILi1EEES8_S8_EEENS6_IJNS7_ILi128EEESA_SA_EEELi128ENS_6half_tEfNS_4arch4Sm90ELb1ELb0ELb1ELb1ELb1ELb1ELb0ELb1ELb1ELb1ELb1ELb0EEENS1_21CollectiveEpilogueFwdISB_S9_SC_SE_Li256ELb1ELb1ELb1ELb0EEENS1_36VarlenDynamicPersistentTileSchedulerILi128ELi128ELi256ELi128ELb1ELb1ELb1ELb1ELb1ELb1EEEEEEEEEvNT_6ParamsE,@"STO_CUDA_ENTRY STV_DEFAULT"
_ZN7cutlass13device_kernelIN5flash11enable_sm90INS1_16FlashAttnFwdSm90INS1_25CollectiveMainloopFwdSm90ILi2EN4cute5tupleIJNS5_1CILi1EEES8_S8_EEENS6_IJNS7_ILi128EEESA_SA_EEELi128ENS_6half_tEfNS_4arch4Sm90ELb1ELb0ELb1ELb1ELb1ELb1ELb0ELb1ELb1ELb1ELb1ELb0EEENS1_21CollectiveEpilogueFwdISB_S9_SC_SE_Li256ELb1ELb1ELb1ELb0EEENS1_36VarlenDynamicPersistentTileSchedulerILi128ELi128ELi256ELi128ELb1ELb1ELb1ELb1ELb1ELb1EEEEEEEEEvNT_6ParamsE:
        /* <DEDUP_REMOVED lines=18> */
.L_x_2893:
[----:B------:R-:W-:Y:S05]  /*0120*/  BSYNC B0 ;  /* 0x0000000000007941 */ /* 0x000fea0003800000 */
.L_x_2892:
        /* <DEDUP_REMOVED lines=41> */
.L_x_2894:
        /* <DEDUP_REMOVED lines=22> */
.L_x_2895:
        /* <DEDUP_REMOVED lines=18> */
.L_x_2896:
        /* <DEDUP_REMOVED lines=22> */
.L_x_2897:
        /* <DEDUP_REMOVED lines=22> */
.L_x_2898:
        /* <DEDUP_REMOVED lines=8> */
.L_x_2901:
        /* <DEDUP_REMOVED lines=19> */
[----:B------:R-:W-:Y:S01]  /*0ab0*/  R2UR UR40, R18 ;  /* 0x00000000122872ca */ /* 0x000fe200000e0000 */
[----:B------:R-:W-:Y:S01]  /*0ac0*/  IMAD.MOV.U32 R19, RZ, RZ, RZ ;  /* 0x000000ffff137224 */ /* 0x000fe200078e00ff */
[----:B------:R-:W-:Y:S01]  /*0ad0*/  MOV R190, RZ ;  /* 0x000000ff00be7202 */ /* 0x000fe20000000f00 */
[----:B------:R-:W-:Y:S01]  /*0ae0*/  IMAD.MOV.U32 R189, RZ, RZ, RZ ;  /* 0x000000ffffbd7224 */ /* 0x000fe200078e00ff */
[----:B------:R-:W-:Y:S01]  /*0af0*/  SHF.R.S32.HI R0, RZ, 0x1f, R12 ;  /* 0x0000001fff007819 */ /* 0x000fe2000001140c */
[----:B------:R-:W-:Y:S01]  /*0b00*/  IMAD.MOV.U32 R186, RZ, RZ, RZ ;  /* 0x000000ffffba7224 */ /* 0x000fe200078e00ff */
[----:B------:R-:W-:Y:S02]  /*0b10*/  ULOP3.LUT UR41, UR36, 0x1, URZ, 0xfc, !UPT ;  /* 0x0000000124297892 */ /* 0x000fe4000f8efc3f */
[CC--:B------:R-:W-:Y:S01]  /*0b20*/  LEA.HI R2, R0.reuse, R12.reuse, RZ, 0x7 ;  /* 0x0000000c00027211 */ /* 0x0c0fe200078f38ff */
[----:B------:R-:W-:Y:S01]  /*0b30*/  UMOV UR39, URZ ;  /* 0x0000003f00277c82 */ /* 0x000fe20008000000 */
[----:B------:R-:W-:-:S02]  /*0b40*/  LEA.HI R4, R0, R12, RZ, 0x5 ;  /* 0x0000000c00047211 */ /* 0x000fc400078f28ff */
[----:B------:R-:W-:Y:S01]  /*0b50*/  LOP3.LUT R220, R2, 0xffffff80, RZ, 0xc0, !PT ;  /* 0xffffff8002dc7812 */ /* 0x000fe200078ec0ff */
[----:B------:R-:W-:Y:S01]  /*0b60*/  UIADD3 UR40, UR40, 0x10400, URZ ;  /* 0x0001040028287890 */ /* 0x000fe2000fffe03f */
[----:B------:R-:W-:Y:S01]  /*0b70*/  LEA.HI R3, R0, R12, RZ, 0x4 ;  /* 0x0000000c00037211 */ /* 0x000fe200078f20ff */
[----:B------:R-:W-:Y:S01]  /*0b80*/  IMAD.SHL.U32 R5, R4, 0x20, RZ ;  /* 0x0000002004057824 */ /* 0x000fe200078e00ff */
[C---:B------:R-:W-:Y:S02]  /*0b90*/  IADD3 R220, R12.reuse, -R220, RZ ;  /* 0x800000dc0cdc7210 */ /* 0x040fe40007ffe0ff */
[----:B------:R-:W-:Y:S02]  /*0ba0*/  LOP3.LUT R4, R3, 0x3fffff0, RZ, 0xc0, !PT ;  /* 0x03fffff003047812 */ /* 0x000fe400078ec0ff */
[----:B------:R-:W-:Y:S02]  /*0bb0*/  SHF.R.S32.HI R7, RZ, 0x1f, R220 ;  /* 0x0000001fff077819 */ /* 0x000fe400000114dc */
[----:B------:R-:W-:Y:S01]  /*0bc0*/  LOP3.LUT R5, R5, 0xfffffc00, RZ, 0xc0, !PT ;  /* 0xfffffc0005057812 */ /* 0x000fe200078ec0ff */
[----:B------:R-:W-:Y:S01]  /*0bd0*/  IMAD.IADD R4, R12, 0x1, -R4 ;  /* 0x000000010c047824 */ /* 0x000fe200078e0a04 */
[----:B------:R-:W-:-:S02]  /*0be0*/  LEA.HI R8, R7, R220, RZ, 0x2 ;  /* 0x000000dc07087211 */ /* 0x000fc400078f10ff */
[----:B------:R-:W-:Y:S02]  /*0bf0*/  LEA.HI R11, R0, R12, RZ, 0x2 ;  /* 0x0000000c000b7211 */ /* 0x000fe400078f10ff */
[--C-:B------:R-:W-:Y:S02]  /*0c00*/  SHF.R.S32.HI R9, RZ, 0x2, R8.reuse ;  /* 0x00000002ff097819 */ /* 0x100fe40000011408 */
[----:B------:R-:W-:Y:S02]  /*0c10*/  SHF.R.S32.HI R6, RZ, 0x1f, R8 ;  /* 0x0000001fff067819 */ /* 0x000fe40000011408 */
[----:B------:R-:W-:Y:S02]  /*0c20*/  SHF.R.S32.HI R16, RZ, 0x7, R2 ;  /* 0x00000007ff107819 */ /* 0x000fe40000011402 */
[----:B------:R-:W-:Y:S02]  /*0c30*/  LEA.HI R6, R6, R9, RZ, 0x3 ;  /* 0x0000000906067211 */ /* 0x000fe400078f18ff */
[----:B------:R-:W-:-:S02]  /*0c40*/  LOP3.LUT R11, R11, 0xfffffffc, RZ, 0xc0, !PT ;  /* 0xfffffffc0b0b7812 */ /* 0x000fc400078ec0ff */
[----:B------:R-:W-:Y:S01]  /*0c50*/  LOP3.LUT R10, R6, 0xfffffff8, RZ, 0xc0, !PT ;  /* 0xfffffff8060a7812 */ /* 0x000fe200078ec0ff */
[----:B------:R-:W-:Y:S01]  /*0c60*/  IMAD R6, R4, 0x40, R5 ;  /* 0x0000004004067824 */ /* 0x000fe200078e0205 */
[----:B------:R-:W-:Y:S01]  /*0c70*/  SHF.R.S32.HI R4, RZ, 0x4, R3 ;  /* 0x00000004ff047819 */ /* 0x000fe20000011403 */
[----:B------:R-:W-:Y:S01]  /*0c80*/  IMAD.IADD R11, R12, 0x1, -R11 ;  /* 0x000000010c0b7824 */ /* 0x000fe200078e0a0b */
[----:B------:R-:W-:Y:S02]  /*0c90*/  LEA.HI R7, R7, R220, RZ, 0x5 ;  /* 0x000000dc07077211 */ /* 0x000fe400078f28ff */
[----:B------:R-:W-:Y:S02]  /*0ca0*/  LEA.HI R3, R3, R4, RZ, 0x1 ;  /* 0x0000000403037211 */ /* 0x000fe400078f08ff */
[----:B------:R-:W-:Y:S02]  /*0cb0*/  LEA.HI R2, R2, R16, RZ, 0x1 ;  /* 0x0000001002027211 */ /* 0x000fe400078f08ff */
[----:B------:R-:W-:-:S02]  /*0cc0*/  IADD3 R10, R9, -R10, RZ ;  /* 0x8000000a090a7210 */ /* 0x000fc40007ffe0ff */
[----:B------:R-:W-:Y:S02]  /*0cd0*/  LOP3.LUT R3, R3, 0x1ffffffe, RZ, 0xc0, !PT ;  /* 0x1ffffffe03037812 */ /* 0x000fe400078ec0ff */
[----:B------:R-:W-:Y:S02]  /*0ce0*/  SHF.R.S32.HI R7, RZ, 0x5, R7 ;  /* 0x00000005ff077819 */ /* 0x000fe40000011407 */
[----:B------:R-:W-:Y:S01]  /*0cf0*/  LOP3.LUT R2, R2, 0x3fffffe, RZ, 0xc0, !PT ;  /* 0x03fffffe02027812 */ /* 0x000fe200078ec0ff */
[----:B------:R-:W-:Y:S01]  /*0d00*/  IMAD.IADD R3, R4, 0x1, -R3 ;  /* 0x0000000104037824 */ /* 0x000fe200078e0a03 */
[----:B------:R-:W-:Y:S01]  /*0d10*/  LEA.HI R187, R0, R12, RZ, 0x3 ;  /* 0x0000000c00bb7211 */ /* 0x000fe200078f18ff */
[----:B------:R-:W-:Y:S01]  /*0d20*/  IMAD R7, R7, 0x10, R10 ;  /* 0x0000001007077824 */ /* 0x000fe200078e020a */
[----:B------:R-:W-:Y:S01]  /*0d30*/  LEA.HI R5, R11, R11, RZ, 0x1 ;  /* 0x0000000b0b057211 */ /* 0x000fe200078f08ff */
[----:B------:R-:W-:Y:S01]  /*0d40*/  IMAD R3, R3, 0x8, R6 ;  /* 0x0000000803037824 */ /* 0x000fe200078e0206 */
[----:B------:R-:W-:Y:S01]  /*0d50*/  IADD3 R2, R16, -R2, RZ ;  /* 0x8000000210027210 */ /* 0x000fe20007ffe0ff */
[----:B------:R-:W-:Y:S01]  /*0d60*/  IMAD.MOV.U32 R6, RZ, RZ, R14 ;  /* 0x000000ffff067224 */ /* 0x000fe200078e000e */
[----:B------:R-:W-:-:S02]  /*0d70*/  LOP3.LUT R207, R187, 0xfffffff8, RZ, 0xc0, !PT ;  /* 0xfffffff8bbcf7812 */ /* 0x000fc400078ec0ff */
[----:B------:R-:W-:Y:S01]  /*0d80*/  SHF.R.S32.HI R187, RZ, 0x3, R187 ;  /* 0x00000003ffbb7819 */ /* 0x000fe200000114bb */
[----:B------:R-:W-:Y:S01]  /*0d90*/  IMAD R20, R2, 0x40, R7 ;  /* 0x0000004002147824 */ /* 0x000fe200078e0207 */
[----:B------:R-:W-:Y:S01]  /*0da0*/  LOP3.LUT R4, R5, 0x1ffffffe, RZ, 0xc0, !PT ;  /* 0x1ffffffe05047812 */ /* 0x000fe200078ec0ff */
[----:B------:R0:W-:Y:S01]  /*0db0*/  STL [R1+0x18], R3 ;  /* 0x0000180301007387 */ /* 0x0001e20000100800 */
[----:B------:R-:W-:Y:S01]  /*0dc0*/  LEA.HI R0, R0, R12, RZ, 0x6 ;  /* 0x0000000c00007211 */ /* 0x000fe200078f30ff */
[----:B------:R-:W-:Y:S01]  /*0dd0*/  IMAD.SHL.U32 R2, R187, 0x40, RZ ;  /* 0x00000040bb027824 */ /* 0x000fe200078e00ff */
[----:B------:R-:W-:Y:S01]  /*0de0*/  IADD3 R207, R12, -R207, RZ ;  /* 0x800000cf0ccf7210 */ /* 0x000fe20007ffe0ff */
[----:B------:R-:W-:Y:S01]  /*0df0*/  IMAD.IADD R4, R11, 0x1, -R4 ;  /* 0x000000010b047824 */ /* 0x000fe200078e0a04 */
[C---:B------:R-:W-:Y:S01]  /*0e00*/  IADD3 R11, R187.reuse, 0x60, RZ ;  /* 0x00000060bb0b7810 */ /* 0x040fe20007ffe0ff */
[----:B------:R-:W-:Y:S01]  /*0e10*/  VIADD R9, R187, 0x40 ;  /* 0x00000040bb097836 */ /* 0x000fe20000000000 */
[----:B------:R1:W-:Y:S01]  /*0e20*/  STL [R1+0x14], R20 ;  /* 0x0000141401007387 */ /* 0x0003e20000100800 */
[----:B------:R-:W-:Y:S01]  /*0e30*/  IMAD.SHL.U32 R0, R0, 0x8, RZ ;  /* 0x0000000800007824 */ /* 0x000fe200078e00ff */
[----:B------:R-:W-:Y:S01]  /*0e40*/  SHF.R.S32.HI R10, RZ, 0x1f, R11 ;  /* 0x0000001fff0a7819 */ /* 0x000fe2000001140b */
[----:B------:R-:W-:Y:S01]  /*0e50*/  IMAD.SHL.U32 R16, R207, 0x8, RZ ;  /* 0x00000008cf107824 */ /* 0x000fe200078e00ff */
[----:B0-----:R-:W-:Y:S01]  /*0e60*/  LOP3.LUT R3, R2, 0x1c0, RZ, 0xc0, !PT ;  /* 0x000001c002037812 */ /* 0x001fe200078ec0ff */
[----:B------:R-:W-:Y:S01]  /*0e70*/  VIADD R12, R187, 0x20 ;  /* 0x00000020bb0c7836 */ /* 0x000fe20000000000 */
[----:B------:R-:W-:Y:S01]  /*0e80*/  SHF.R.S32.HI R2, RZ, 0x1f, R9 ;  /* 0x0000001fff027819 */ /* 0x000fe20000011409 */
[----:B------:R-:W-:Y:S01]  /*0e90*/  IMAD.SHL.U32 R197, R9, 0x40, RZ ;  /* 0x0000004009c57824 */ /* 0x000fe200078e00ff */
[----:B------:R-:W-:Y:S01]  /*0ea0*/  LOP3.LUT R205, R0, 0xfffffe00, RZ, 0xc0, !PT ;  /* 0xfffffe0000cd7812 */ /* 0x000fe200078ec0ff */
[----:B------:R-:W-:Y:S01]  /*0eb0*/  IMAD.SHL.U32 R198, R12, 0x40, RZ ;  /* 0x000000400cc67824 */ /* 0x000fe200078e00ff */
[----:B------:R-:W-:Y:S01]  /*0ec0*/  SHF.R.U32.HI R204, RZ, 0x3, R3 ;  /* 0x00000003ffcc7819 */ /* 0x000fe20000011603 */
[----:B------:R-:W-:Y:S01]  /*0ed0*/  IMAD.MOV.U32 R7, RZ, RZ, R15 ;  /* 0x000000ffff077224 */ /* 0x000fe200078e000f */
[----:B------:R-:W-:Y:S01]  /*0ee0*/  LOP3.LUT R200, R3, 0x38, R16, 0xf8, !PT ;  /* 0x0000003803c87812 */ /* 0x000fe200078ef810 */
[----:B------:R-:W-:Y:S01]  /*0ef0*/  IMAD.SHL.U32 R22, R207, 0x4, RZ ;  /* 0x00000004cf167824 */ /* 0x000fe200078e00ff */
[----:B------:R-:W-:Y:S01]  /*0f00*/  SHF.R.S32.HI R0, RZ, 0x1f, R12 ;  /* 0x0000001fff007819 */ /* 0x000fe2000001140c */
[----:B------:R-:W-:Y:S01]  /*0f10*/  IMAD R206, R4, 0x8, R20 ;  /* 0x0000000804ce7824 */ /* 0x000fe200078e0214 */
[----:B------:R-:W-:Y:S01]  /*0f20*/  LOP3.LUT R3, R8, 0x7ffffffc, RZ, 0xc0, !PT ;  /* 0x7ffffffc08037812 */ /* 0x000fe200078ec0ff */
[----:B------:R-:W-:Y:S01]  /*0f30*/  VIADD R185, R22, 0x20 ;  /* 0x0000002016b97836 */ /* 0x000fe20000000000 */
[----:B------:R-:W-:Y:S01]  /*0f40*/  LEA.HI R9, R2, R9, RZ, 0x3 ;  /* 0x0000000902097211 */ /* 0x000fe200078f18ff */
[----:B------:R-:W-:Y:S01]  /*0f50*/  VIADD R2, R16, 0x40 ;  /* 0x0000004010027836 */ /* 0x000fe20000000000 */
[----:B------:R-:W-:Y:S01]  /*0f60*/  LEA.HI R10, R10, R11, RZ, 0x3 ;  /* 0x0000000b0a0a7211 */ /* 0x000fe200078f18ff */
[----:B------:R-:W-:Y:S01]  /*0f70*/  IMAD.IADD R3, R220, 0x1, -R3 ;  /* 0x00000001dc037824 */ /* 0x000fe200078e0a03 */
[----:B------:R-:W-:Y:S01]  /*0f80*/  SHF.L.U32 R196, R11, 0x6, RZ ;  /* 0x000000060bc47819 */ /* 0x000fe200000006ff */
[----:B------:R-:W-:Y:S01]  /*0f90*/  IMAD.SHL.U32 R9, R9, 0x40, RZ ;  /* 0x0000004009097824 */ /* 0x000fe200078e00ff */
[----:B------:R-:W-:Y:S01]  /*0fa0*/  LEA.HI R0, R0, R12, RZ, 0x3 ;  /* 0x0000000c00007211 */ /* 0x000fe200078f18ff */
[----:B------:R-:W-:Y:S01]  /*0fb0*/  IMAD.SHL.U32 R10, R10, 0x40, RZ ;  /* 0x000000400a0a7824 */ /* 0x000fe200078e00ff */
[----:B------:R-:W-:-:S02]  /*0fc0*/  LOP3.LUT R198, R198, 0x1c0, RZ, 0xc0, !PT ;  /* 0x000001c0c6c67812 */ /* 0x000fc400078ec0ff */
[----:B------:R-:W-:Y:S02]  /*0fd0*/  LOP3.LUT R197, R197, 0x1c0, RZ, 0xc0, !PT ;  /* 0x000001c0c5c57812 */ /* 0x000fe400078ec0ff */
[----:B------:R-:W-:Y:S02]  /*0fe0*/  LOP3.LUT R196, R196, 0x1c0, RZ, 0xc0, !PT ;  /* 0x000001c0c4c47812 */ /* 0x000fe400078ec0ff */
[----:B------:R-:W-:Y:S02]  /*0ff0*/  SHF.L.U32 R0, R0, 0x6, RZ ;  /* 0x0000000600007819 */ /* 0x000fe400000006ff */
[----:B------:R-:W-:Y:S02]  /*1000*/  SHF.L.U32 R193, R3, 0x1, RZ ;  /* 0x0000000103c17819 */ /* 0x000fe400000006ff */
[----:B------:R-:W-:Y:S02]  /*1010*/  MOV R5, R13 ;  /* 0x0000000d00057202 */ /* 0x000fe40000000f00 */
[----:B------:R-:W-:Y:S01]  /*1020*/  SHF.R.U32.HI R15, RZ, 0x3, R198 ;  /* 0x00000003ff0f7819 */ /* 0x000fe200000116c6 */
[C---:B------:R-:W-:Y:S01]  /*1030*/  VIADD R218, R193.reuse, 0x50 ;  /* 0x00000050c1da7836 */ /* 0x040fe20000000000 */
[--C-:B------:R-:W-:Y:S01]  /*1040*/  LOP3.LUT R8, R198, 0x38, R16.reuse, 0xf8, !PT ;  /* 0x00000038c6087812 */ /* 0x100fe200078ef810 */
[C---:B------:R-:W-:Y:S01]  /*1050*/  VIADD R217, R193.reuse, 0x58 ;  /* 0x00000058c1d97836 */ /* 0x040fe20000000000 */
[----:B------:R-:W-:Y:S01]  /*1060*/  SHF.R.U32.HI R14, RZ, 0x3, R197 ;  /* 0x00000003ff0e7819 */ /* 0x000fe200000116c5 */
[----:B------:R-:W-:Y:S01]  /*1070*/  VIADD R216, R193, 0x60 ;  /* 0x00000060c1d87836 */ /* 0x000fe20000000000 */
[----:B------:R-:W-:Y:S01]  /*1080*/  LOP3.LUT R11, R197, 0x38, R16, 0xf8, !PT ;  /* 0x00000038c50b7812 */ /* 0x000fe200078ef810 */
[C---:B------:R-:W-:Y:S01]  /*1090*/  VIADD R214, R193.reuse, 0x70 ;  /* 0x00000070c1d67836 */ /* 0x040fe20000000000 */
[----:B------:R-:W-:Y:S01]  /*10a0*/  SHF.R.U32.HI R13, RZ, 0x3, R196 ;  /* 0x00000003ff0d7819 */ /* 0x000fe200000116c4 */
[----:B------:R-:W-:Y:S01]  /*10b0*/  VIADD R213, R193, 0x78 ;  /* 0x00000078c1d57836 */ /* 0x000fe20000000000 */
[----:B------:R-:W-:-:S02]  /*10c0*/  LOP3.LUT R12, R196, 0x38, R16, 0xf8, !PT ;  /* 0x00000038c40c7812 */ /* 0x000fc400078ef810 */
[----:B------:R-:W-:Y:S02]  /*10d0*/  LOP3.LUT R203, R0, 0xfffffe00, RZ, 0xc0, !PT ;  /* 0xfffffe0000cb7812 */ /* 0x000fe400078ec0ff */
[----:B------:R-:W-:Y:S02]  /*10e0*/  LOP3.LUT R202, R9, 0xfffffe00, RZ, 0xc0, !PT ;  /* 0xfffffe0009ca7812 */ /* 0x000fe400078ec0ff */
[----:B------:R-:W-:Y:S02]  /*10f0*/  LOP3.LUT R201, R10, 0xfffffe00, RZ, 0xc0, !PT ;  /* 0xfffffe000ac97812 */ /* 0x000fe400078ec0ff */
[----:B------:R-:W-:Y:S02]  /*1100*/  LOP3.LUT R8, R203, R8, R15, 0xf6, !PT ;  /* 0x00000008cb087212 */ /* 0x000fe400078ef60f */
[----:B------:R-:W-:Y:S02]  /*1110*/  LOP3.LUT R11, R202, R11, R14, 0xf6, !PT ;  /* 0x0000000bca0b7212 */ /* 0x000fe400078ef60e */
[----:B------:R-:W-:-:S02]  /*1120*/  LOP3.LUT R12, R201, R12, R13, 0xf6, !PT ;  /* 0x0000000cc90c7212 */ /* 0x000fc400078ef60d */
[----:B------:R-:W-:Y:S02]  /*1130*/  IADD3 R215, R193, 0x68, RZ ;  /* 0x00000068c1d77810 */ /* 0x000fe40007ffe0ff */
[----:B------:R-:W-:Y:S02]  /*1140*/  SHF.R.S32.HI R23, RZ, 0x1f, R22 ;  /* 0x0000001fff177819 */ /* 0x000fe40000011416 */
[----:B------:R-:W-:Y:S02]  /*1150*/  SHF.R.S32.HI R17, RZ, 0x1f, R16 ;  /* 0x0000001fff117819 */ /* 0x000fe40000011410 */
[----:B------:R-:W-:Y:S02]  /*1160*/  LOP3.LUT R200, R205, R200, R204, 0xf6, !PT ;  /* 0x000000c8cdc87212 */ /* 0x000fe400078ef6cc */
[----:B------:R-:W-:Y:S02]  /*1170*/  SHF.R.S32.HI R184, RZ, 0x1f, R2 ;  /* 0x0000001fffb87819 */ /* 0x000fe40000011402 */
[----:B------:R-:W-:-:S02]  /*1180*/  LEA R229, R8, UR40, 0x1 ;  /* 0x0000002808e57c11 */ /* 0x000fc4000f8e08ff */
[----:B------:R-:W-:Y:S02]  /*1190*/  LEA R228, R11, UR40, 0x1 ;  /* 0x000000280be47c11 */ /* 0x000fe4000f8e08ff */
[----:B------:R-:W-:Y:S02]  /*11a0*/  LEA R227, R12, UR40, 0x1 ;  /* 0x000000280ce37c11 */ /* 0x000fe4000f8e08ff */
[----:B------:R-:W-:Y:S02]  /*11b0*/  SHF.R.S32.HI R226, RZ, 0x1f, R218 ;  /* 0x0000001fffe27819 */ /* 0x000fe400000114da */
[----:B------:R-:W-:Y:S02]  /*11c0*/  SHF.R.S32.HI R225, RZ, 0x1f, R217 ;  /* 0x0000001fffe17819 */ /* 0x000fe400000114d9 */
[----:B------:R-:W-:Y:S02]  /*11d0*/  SHF.R.S32.HI R224, RZ, 0x1f, R216 ;  /* 0x0000001fffe07819 */ /* 0x000fe400000114d8 */
[----:B------:R-:W-:-:S02]  /*11e0*/  SHF.R.S32.HI R223, RZ, 0x1f, R215 ;  /* 0x0000001fffdf7819 */ /* 0x000fc400000114d7 */
[----:B------:R-:W-:Y:S02]  /*11f0*/  SHF.R.S32.HI R222, RZ, 0x1f, R214 ;  /* 0x0000001fffde7819 */ /* 0x000fe400000114d6 */
[----:B-1----:R-:W-:-:S07]  /*1200*/  SHF.R.S32.HI R221, RZ, 0x1f, R213 ;  /* 0x0000001fffdd7819 */ /* 0x002fce00000114d5 */
.L_x_3136:
[----:B012---:R-:W0:Y:S02]  /*1210*/  LDC.64 R8, c[0x0][0xc88] ;  /* 0x00032200ff087b82 */ /* 0x007e240000000a00 */
[----:B0-----:R-:W-:-:S05]  /*1220*/  IMAD.WIDE R8, R7, 0x4, R8 ;  /* 0x0000000407087825 */ /* 0x001fca00078e0208 */
[----:B------:R-:W2:Y:S01]  /*1230*/  LDG.E R209, desc[UR42][R8.64] ;  /* 0x0000002a08d17981 */ /* 0x000ea2000c1e1900 */
[----:B------:R-:W-:Y:S05]  /*1240*/  YIELD ;  /* 0x0000000000007946 */ /* 0x000fea0003800000 */
[----:B------:R-:W-:Y:S01]  /*1250*/  ULDC.64 UR4, c[0x0][0xa28] ;  /* 0x00028a0000047ab9 */ /* 0x000fe20000000a00 */
[----:B------:R-:W-:Y:S01]  /*1260*/  ULDC.64 UR8, c[0x0][0xa18] ;  /* 0x0002860000087ab9 */ /* 0x000fe20000000a00 */
[----:B------:R-:W-:Y:S01]  /*1270*/  ISETP.NE.U32.AND P1, PT, RZ, UR4, PT ;  /* 0x00000004ff007c0c */ /* 0x000fe2000bf25070 */
[----:B------:R-:W-:Y:S01]  /*1280*/  ULDC.64 UR6, c[0x0][0xa08] ;  /* 0x0002820000067ab9 */ /* 0x000fe20000000a00 */
[----:B------:R-:W-:Y:S01]  /*1290*/  IMAD.MOV.U32 R15, RZ, RZ, RZ ;  /* 0x000000ffff0f7224 */ /* 0x000fe200078e00ff */
[----:B------:R-:W-:Y:S01]  /*12a0*/  ISETP.NE.U32.AND P0, PT, RZ, UR6, PT ;  /* 0x00000006ff007c0c */ /* 0x000fe2000bf05070 */
[----:B-----5:R-:W-:Y:S01]  /*12b0*/  IMAD.MOV.U32 R31, RZ, RZ, RZ ;  /* 0x000000ffff1f7224 */ /* 0x020fe200078e00ff */
[----:B------:R-:W-:-:S02]  /*12c0*/  ISETP.NE.AND.EX P1, PT, RZ, UR5, PT, P1 ;  /* 0x00000005ff007c0c */ /* 0x000fc4000bf25310 */
[----:B------:R-:W-:Y:S02]  /*12d0*/  ISETP.NE.AND.EX P0, PT, RZ, UR7, PT, P0 ;  /* 0x00000007ff007c0c */ /* 0x000fe4000bf05300 */
[----:B--2---:R-:W-:-:S09]  /*12e0*/  SHF.R.S32.HI R219, RZ, 0x1f, R209 ;  /* 0x0000001fffdb7819 */ /* 0x004fd200000114d1 */
[C---:B------:R-:W-:Y:S02]  /*12f0*/  @P1 LEA R10, P2, R209.reuse, UR4, 0x2 ;  /* 0x00000004d10a1c11 */ /* 0x040fe4000f8410ff */
[C---:B------:R-:W-:Y:S02]  /*1300*/  SHF.L.U32 R210, R209.reuse, 0x2, RZ ;  /* 0x00000002d1d27819 */ /* 0x040fe400000006ff */
[C-C-:B------:R-:W-:Y:S02]  /*1310*/  @P1 LEA.HI.X R11, R209.reuse, UR5, R219.reuse, 0x2, P2 ;  /* 0x00000005d10b1c11 */ /* 0x140fe400090f14db */
[----:B------:R-:W-:Y:S01]  /*1320*/  ISETP.NE.U32.AND P2, PT, RZ, UR8, PT ;  /* 0x00000008ff007c0c */ /* 0x000fe2000bf45070 */
[----:B------:R-:W-:Y:S01]  /*1330*/  ULDC UR4, c[0x0][0x288] ;  /* 0x0000a20000047ab9 */ /* 0x000fe20000000800 */
[----:B------:R-:W-:Y:S01]  /*1340*/  SHF.L.U64.HI R211, R209, 0x2, R219 ;  /* 0x00000002d1d37819 */ /* 0x000fe200000102db */
[----:B------:R0:W5:Y:S01]  /*1350*/  @P1 LDG.E R15, desc[UR42][R10.64] ;  /* 0x0000002a0a0f1981 */ /* 0x000162000c1e1900 */
[----:B------:R-:W-:-:S02]  /*1360*/  ISETP.NE.AND.EX P2, PT, RZ, UR9, PT, P2 ;  /* 0x00000009ff007c0c */ /* 0x000fc4000bf45320 */
[----:B------:R-:W-:Y:S01]  /*1370*/  IADD3 R12, P3, R210, UR6, RZ ;  /* 0x00000006d20c7c10 */ /* 0x000fe2000ff7e0ff */
[----:B------:R-:W-:Y:S01]  /*1380*/  IMAD.U32 R194, RZ, RZ, UR4 ;  /* 0x00000004ffc27e24 */ /* 0x000fe2000f8e00ff */
[----:B------:R-:W-:Y:S02]  /*1390*/  ULDC.64 UR4, c[0x0][0x418] ;  /* 0x0001060000047ab9 */ /* 0x000fe40000000a00 */
[----:B------:R-:W-:-:S05]  /*13a0*/  IADD3.X R13, R211, UR7, RZ, P3, !PT ;  /* 0x00000007d30d7c10 */ /* 0x000fca0009ffe4ff */
[----:B------:R0:W5:Y:S02]  /*13b0*/  @P0 LDG.E R31, desc[UR42][R12.64] ;  /* 0x0000002a0c1f0981 */ /* 0x000164000c1e1900 */
        /* <DEDUP_REMOVED lines=12> */
[----:B0---4-:R-:W-:Y:S06]  /*1480*/  @P2 BRA `(.L_x_2903) ;  /* 0x0000000000242947 */ /* 0x011fec0003800000 */
        /* <DEDUP_REMOVED lines=9> */
.L_x_2903:
[----:B------:R-:W-:Y:S01]  /*1520*/  ULDC.64 UR4, c[0x0][0xa20] ;  /* 0x0002880000047ab9 */ /* 0x000fe20000000a00 */
[C---:B------:R-:W-:Y:S02]  /*1530*/  LOP3.LUT R3, R6.reuse, 0xff000000, RZ, 0xc0, !PT ;  /* 0xff00000006037812 */ /* 0x040fe400078ec0ff */
[----:B------:R-:W-:Y:S02]  /*1540*/  ISETP.NE.U32.AND P1, PT, RZ, UR4, PT ;  /* 0x00000004ff007c0c */ /* 0x000fe4000bf25070 */
[C---:B------:R-:W-:Y:S02]  /*1550*/  LOP3.LUT R0, R6.reuse, 0xff0000, RZ, 0xc0, !PT ;  /* 0x00ff000006007812 */ /* 0x040fe400078ec0ff */
[----:B------:R-:W-:Y:S02]  /*1560*/  ISETP.NE.AND.EX P1, PT, RZ, UR5, PT, P1 ;  /* 0x00000005ff007c0c */ /* 0x000fe4000bf25310 */
[----:B------:R-:W-:Y:S02]  /*1570*/  SHF.R.U32.HI R3, RZ, 0x8, R3 ;  /* 0x00000008ff037819 */ /* 0x000fe40000011603 */
[----:B------:R-:W-:-:S02]  /*1580*/  LOP3.LUT R188, R6, 0xffff, RZ, 0xc0, !PT ;  /* 0x0000ffff06bc7812 */ /* 0x000fc400078ec0ff */
[----:B------:R-:W-:-:S07]  /*1590*/  LEA.HI R208, R0, R3, RZ, 0x10 ;  /* 0x0000000300d07211 */ /* 0x000fce00078f80ff */
[----:B------:R-:W-:Y:S05]  /*15a0*/  @!P1 BRA `(.L_x_2904) ;  /* 0x0000000000109947 */ /* 0x000fea0003800000 */
[----:B------:R-:W-:-:S04]  /*15b0*/  IADD3 R6, P0, R210, UR4, RZ ;  /* 0x00000004d2067c10 */ /* 0x000fc8000ff1e0ff */
[----:B------:R-:W-:-:S05]  /*15c0*/  IADD3.X R7, R211, UR5, RZ, P0, !PT ;  /* 0x00000005d3077c10 */ /* 0x000fca00087fe4ff */
[----:B------:R0:W5:Y:S01]  /*15d0*/  LDG.E R30, desc[UR42][R6.64] ;  /* 0x0000002a061e7981 */ /* 0x000162000c1e1900 */
[----:B------:R-:W-:Y:S05]  /*15e0*/  BRA `(.L_x_2905) ;  /* 0x0000000000107947 */ /* 0x000fea0003800000 */
.L_x_2904:
[----:B------:R-:W-:Y:S05]  /*15f0*/  @!P0 BRA `(.L_x_2905) ;  /* 0x00000000000c8947 */ /* 0x000fea0003800000 */
[----:B------:R-:W2:Y:S04]  /*1600*/  LDG.E R3, desc[UR42][R12.64] ;  /* 0x0000002a0c037981 */ /* 0x000ea8000c1e1900 */
[----:B------:R-:W2:Y:S02]  /*1610*/  LDG.E R30, desc[UR42][R12.64+0x4] ;  /* 0x0000042a0c1e7981 */ /* 0x000ea4000c1e1900 */
[----:B--2---:R-:W-:-:S07]  /*1620*/  IMAD.IADD R30, R30, 0x1, -R3 ;  /* 0x000000011e1e7824 */ /* 0x004fce00078e0a03 */
.L_x_2905:
[----:B------:R-:W-:Y:S01]  /*1630*/  ULDC.64 UR4, c[0x0][0xa10] ;  /* 0x0002840000047ab9 */ /* 0x000fe20000000a00 */
[----:B------:R-:W1:Y:S01]  /*1640*/  LDC R4, c[0x0][0x448] ;  /* 0x00011200ff047b82 */ /* 0x000e620000000800 */
[----:B------:R-:W-:-:S04]  /*1650*/  ISETP.NE.U32.AND P0, PT, RZ, UR4, PT ;  /* 0x00000004ff007c0c */ /* 0x000fc8000bf05070 */
[----:B------:R-:W-:Y:S01]  /*1660*/  ISETP.NE.AND.EX P0, PT, RZ, UR5, PT, P0 ;  /* 0x00000005ff007c0c */ /* 0x000fe2000bf05300 */
[----:B------:R-:W-:-:S12]  /*1670*/  ULDC.64 UR4, c[0x0][0xa30] ;  /* 0x00028c0000047ab9 */ /* 0x000fd80000000a00 */
[----:B0-----:R-:W0:Y:S02]  /*1680*/  @P0 LDC.64 R6, c[0x0][0xa10] ;  /* 0x00028400ff060b82 */ /* 0x001e240000000a00 */
[----:B0-----:R-:W-:-:S05]  /*1690*/  @P0 IMAD.WIDE R6, R209, 0x4, R6 ;  /* 0x00000004d1060825 */ /* 0x001fca00078e0206 */
[----:B------:R-:W2:Y:S04]  /*16a0*/  @P0 LDG.E R0, desc[UR42][R6.64] ;  /* 0x0000002a06000981 */ /* 0x000ea8000c1e1900 */
[----:B------:R0:W2:Y:S01]  /*16b0*/  @P0 LDG.E R3, desc[UR42][R6.64+0x4] ;  /* 0x0000042a06030981 */ /* 0x0000a2000c1e1900 */
[----:B------:R-:W-:Y:S02]  /*16c0*/  ISETP.NE.U32.AND P1, PT, RZ, UR4, PT ;  /* 0x00000004ff007c0c */ /* 0x000fe4000bf25070 */
[----:B-----5:R-:W-:Y:S02]  /*16d0*/  MOV R24, R30 ;  /* 0x0000001e00187202 */ /* 0x020fe40000000f00 */
[----:B------:R-:W-:-:S13]  /*16e0*/  ISETP.NE.AND.EX P1, PT, RZ, UR5, PT, P1 ;  /* 0x00000005ff007c0c */ /* 0x000fda000bf25310 */
[----:B------:R-:W-:-:S04]  /*16f0*/  @P1 IADD3 R8, P2, R210, UR4, RZ ;  /* 0x00000004d2081c10 */ /* 0x000fc8000ff5e0ff */
[----:B------:R-:W-:-:S05]  /*1700*/  @P1 IADD3.X R9, R211, UR5, RZ, P2, !PT ;  /* 0x00000005d3091c10 */ /* 0x000fca00097fe4ff */
[----:B------:R3:W5:Y:S01]  /*1710*/  @P1 LDG.E R24, desc[UR42][R8.64] ;  /* 0x0000002a08181981 */ /* 0x000762000c1e1900 */
[----:B-1----:R-:W-:Y:S01]  /*1720*/  ISETP.NE.AND P1, PT, R4, 0x1, PT ;  /* 0x000000010400780c */ /* 0x002fe20003f25270 */
[----:B------:R-:W-:Y:S01]  /*1730*/  IMAD.SHL.U32 R192, R5, 0x80, RZ ;  /* 0x0000008005c07824 */ /* 0x000fe200078e00ff */
[----:B------:R-:W-:Y:S01]  /*1740*/  IADD3 R10, -R15, R30, RZ ;  /* 0x0000001e0f0a7210 */ /* 0x000fe20007ffe1ff */
[----:B------:R-:W-:Y:S01]  /*1750*/  BSSY B0, `(.L_x_2906) ;  /* 0x0000034000007945 */ /* 0x000fe20003800000 */
[----:B------:R-:W-:Y:S01]  /*1760*/  LOP3.LUT R212, R208, 0xff, RZ, 0xc0, !PT ;  /* 0x000000ffd0d47812 */ /* 0x000fe200078ec0ff */
[----:B------:R-:W-:Y:S01]  /*1770*/  VIADD R4, R192, 0x7f ;  /* 0x0000007fc0047836 */ /* 0x000fe20000000000 */
[----:B------:R-:W-:-:S07]  /*1780*/  SHF.R.U32.HI R208, RZ, 0x10, R208 ;  /* 0x00000010ffd07819 */ /* 0x000fce00000116d0 */
[----:B------:R-:W1:Y:S08]  /*1790*/  @P1 LDC R11, c[0x0][0x44c] ;  /* 0x00011300ff0b1b82 */ /* 0x000e700000000800 */
[----:B0-----:R-:W0:Y:S01]  /*17a0*/  @P1 LDC R7, c[0x0][0x450] ;  /* 0x00011400ff071b82 */ /* 0x001e220000000800 */
[----:B--2---:R-:W-:Y:S02]  /*17b0*/  @P0 IMAD.IADD R25, R3, 0x1, -R0 ;  /* 0x0000000103190824 */ /* 0x004fe400078e0a00 */
[----:B-1----:R-:W-:-:S04]  /*17c0*/  @P1 IMAD.HI.U32 R0, R4, R11, RZ ;  /* 0x0000000b04001227 */ /* 0x002fc800078e00ff */
[----:B------:R-:W-:Y:S01]  /*17d0*/  IMAD.IADD R195, R10, 0x1, R25 ;  /* 0x000000010ac37824 */ /* 0x000fe200078e0219 */
[----:B0-----:R-:W-:-:S03]  /*17e0*/  @P1 SHF.R.U32.HI R4, RZ, R7, R0 ;  /* 0x00000007ff041219 */ /* 0x001fc60000011600 */
[C---:B------:R-:W-:Y:S01]  /*17f0*/  VIADD R0, R195.reuse, 0x7f ;  /* 0x0000007fc3007836 */ /* 0x040fe20000000000 */
[----:B------:R-:W-:-:S04]  /*1800*/  IADD3 R93, R195, 0x80, -R194 ;  /* 0x00000080c35d7810 */ /* 0x000fc80007ffe8c2 */
[----:B------:R-:W-:Y:S01]  /*1810*/  SHF.R.S32.HI R3, RZ, 0x1f, R0 ;  /* 0x0000001fff037819 */ /* 0x000fe20000011400 */
[----:B------:R-:W-:-:S03]  /*1820*/  IMAD.IADD R4, R93, 0x1, R4 ;  /* 0x000000015d047824 */ /* 0x000fc600078e0204 */
[----:B------:R-:W-:Y:S02]  /*1830*/  LEA.HI R3, R3, R0, RZ, 0x7 ;  /* 0x0000000003037211 */ /* 0x000fe400078f38ff */
[----:B------:R-:W-:Y:S02]  /*1840*/  SHF.R.S32.HI R5, RZ, 0x1f, R4 ;  /* 0x0000001fff057819 */ /* 0x000fe40000011404 */
[----:B------:R-:W-:Y:S02]  /*1850*/  SHF.R.S32.HI R94, RZ, 0x7, R3 ;  /* 0x00000007ff5e7819 */ /* 0x000fe40000011403 */
[----:B------:R-:W-:Y:S02]  /*1860*/  LEA.HI R5, R5, R4, RZ, 0x7 ;  /* 0x0000000405057211 */ /* 0x000fe400078f38ff */
[----:B------:R-:W-:Y:S02]  /*1870*/  MOV R3, RZ ;  /* 0x000000ff00037202 */ /* 0x000fe40000000f00 */
[----:B------:R-:W-:-:S04]  /*1880*/  SHF.R.S32.HI R5, RZ, 0x7, R5 ;  /* 0x00000007ff057819 */ /* 0x000fc80000011405 */
[----:B---3--:R-:W-:-:S04]  /*1890*/  VIMNMX R9, R94, R5, PT ;  /* 0x000000055e097248 */ /* 0x008fc80003fe0100 */
[----:B------:R-:W-:-:S13]  /*18a0*/  ISETP.GE.AND P0, PT, R9, 0x1, PT ;  /* 0x000000010900780c */ /* 0x000fda0003f06270 */
        /* <DEDUP_REMOVED lines=12> */
[----:B0-----:R-:W-:Y:S02]  /*1970*/  VIADD R4, R3, 0xffffffe ;  /* 0x0ffffffe03047836 */ /* 0x001fe40000000000 */
[----:B------:R-:W-:-:S04]  /*1980*/  IMAD.MOV R3, RZ, RZ, -R12 ;  /* 0x000000ffff037224 */ /* 0x000fc800078e0a0c */
[----:B------:R0:W1:Y:S02]  /*1990*/  F2I.FTZ.U32.TRUNC.NTZ R5, R4 ;  /* 0x0000000400057305 */ /* 0x000064000021f000 */
[----:B0-----:R-:W-:Y:S01]  /*19a0*/  MOV R4, RZ ;  /* 0x000000ff00047202 */ /* 0x001fe20000000f00 */
[----:B-1----:R-:W-:-:S04]  /*19b0*/  IMAD.MOV R7, RZ, RZ, -R5 ;  /* 0x000000ffff077224 */ /* 0x002fc800078e0a05 */
[----:B------:R-:W-:-:S04]  /*19c0*/  IMAD R7, R7, R6, RZ ;  /* 0x0000000607077224 */ /* 0x000fc800078e02ff */
[----:B------:R-:W-:-:S06]  /*19d0*/  IMAD.HI.U32 R5, R5, R7, R4 ;  /* 0x0000000705057227 */ /* 0x000fcc00078e0004 */
[----:B------:R-:W-:-:S04]  /*19e0*/  IMAD.HI.U32 R5, R5, R8, RZ ;  /* 0x0000000805057227 */ /* 0x000fc800078e00ff */
        /* <DEDUP_REMOVED lines=10> */
.L_x_2907:
[----:B------:R-:W-:Y:S05]  /*1a90*/  BSYNC B0 ;  /* 0x0000000000007941 */ /* 0x000fea0003800000 */
.L_x_2906:
[----:B------:R-:W-:-:S05]  /*1aa0*/  IMAD R0, R212, R3, RZ ;  /* 0x00000003d4007224 */ /* 0x000fca00078e02ff */
        /* <DEDUP_REMOVED lines=24> */
[----:B------:R-:W-:Y:S01]  /*1c30*/  MOV R5, UR5 ;  /* 0x0000000500057c02 */ /* 0x000fe20008000f00 */
        /* <DEDUP_REMOVED lines=10> */
.L_x_2910:
[----:B------:R-:W-:Y:S05]  /*1ce0*/  BSYNC B6 ;  /* 0x0000000000067941 */ /* 0x000fea0003800000 */
.L_x_2909:
        /* <DEDUP_REMOVED lines=20> */
.L_x_2912:
[----:B------:R-:W-:Y:S05]  /*1e30*/  BSYNC B6 ;  /* 0x0000000000067941 */ /* 0x000fea0003800000 */
.L_x_2911:
        /* <DEDUP_REMOVED lines=10> */
[----:B------:R-:W-:Y:S01]  /*1ee0*/  SHF.R.S32.HI R11, RZ, 0x1f, R187 ;  /* 0x0000001fff0b7819 */ /* 0x000fe200000114bb */
[----:B------:R-:W-:Y:S01]  /*1ef0*/  IMAD.IADD R3, R31, 0x1, R30 ;  /* 0x000000011f037824 */ /* 0x000fe200078e021e */
[C---:B0-----:R-:W-:Y:S01]  /*1f00*/  ISETP.GE.AND P0, PT, R16.reuse, R37, PT ;  /* 0x000000251000720c */ /* 0x041fe20003f06270 */
[----:B------:R-:W0:Y:S01]  /*1f10*/  S2R R36, SR_TID.X ;  /* 0x0000000000247919 */ /* 0x000e220000002100 */
[----:B-----5:R-:W-:Y:S01]  /*1f20*/  SHF.R.S32.HI R13, RZ, 0x1f, R24 ;  /* 0x0000001fff0d7819 */ /* 0x020fe20000011418 */
[-C--:B-1----:R-:W-:Y:S01]  /*1f30*/  IMAD R8, R11, R28.reuse, RZ ;  /* 0x0000001c0b087224 */ /* 0x082fe200078e02ff */
[C---:B------:R-:W-:Y:S01]  /*1f40*/  SHF.L.U32 R33, R187.reuse, 0x6, RZ ;  /* 0x00000006bb217819 */ /* 0x040fe200000006ff */
[----:B------:R-:W-:Y:S01]  /*1f50*/  IMAD.WIDE.U32 R6, R187, R28, R22 ;  /* 0x0000001cbb067225 */ /* 0x000fe200078e0016 */
[----:B---3--:R-:W-:Y:S02]  /*1f60*/  SEL R5, R37, RZ, P0 ;  /* 0x000000ff25057207 */ /* 0x008fe40000000000 */
[----:B------:R-:W-:Y:S01]  /*1f70*/  SHF.R.U32.HI R32, RZ, 0x3, R198 ;  /* 0x00000003ff207819 */ /* 0x000fe200000116c6 */
[----:B------:R-:W-:Y:S01]  /*1f80*/  IMAD R83, R187, R29, R8 ;  /* 0x0000001dbb537224 */ /* 0x000fe200078e0208 */
[----:B------:R-:W-:Y:S01]  /*1f90*/  SHF.R.U32.HI R21, RZ, 0x3, R197 ;  /* 0x00000003ff157819 */ /* 0x000fe200000116c5 */
[----:B------:R-:W-:Y:S01]  /*1fa0*/  IMAD.IADD R5, R16, 0x1, R5 ;  /* 0x0000000110057824 */ /* 0x000fe200078e0205 */
[----:B------:R-:W-:Y:S01]  /*1fb0*/  SHF.R.U32.HI R20, RZ, 0x3, R196 ;  /* 0x00000003ff147819 */ /* 0x000fe200000116c4 */
[-C--:B--2---:R-:W-:Y:S01]  /*1fc0*/  IMAD R4, R11, R34.reuse, RZ ;  /* 0x000000220b047224 */ /* 0x084fe200078e02ff */
[----:B------:R-:W-:Y:S01]  /*1fd0*/  IADD3 R81, R7, R83, RZ ;  /* 0x0000005307517210 */ /* 0x000fe20007ffe0ff */
[----:B------:R-:W-:Y:S01]  /*1fe0*/  IMAD.MOV.U32 R80, RZ, RZ, R6 ;  /* 0x000000ffff507224 */ /* 0x000fe200078e0006 */
[C---:B------:R-:W-:Y:S01]  /*1ff0*/  SHF.L.U64.HI R30, R34.reuse, 0x6, R35 ;  /* 0x00000006221e7819 */ /* 0x040fe20000010223 */
[C---:B------:R-:W-:Y:S01]  /*2000*/  IMAD R7, R187.reuse, R35, R4 ;  /* 0x00000023bb077224 */ /* 0x040fe200078e0204 */
[----:B------:R-:W-:Y:S01]  /*2010*/  SHF.R.S32.HI R4, RZ, 0x1f, R5 ;  /* 0x0000001fff047819 */ /* 0x000fe20000011405 */
[----:B------:R-:W-:Y:S01]  /*2020*/  IMAD.WIDE.U32 R84, R187, R34, R22 ;  /* 0x00000022bb547225 */ /* 0x000fe200078e0016 */
[----:B------:R-:W-:-:S02]  /*2030*/  SHF.L.U64.HI R31, R34, 0x7, R35 ;  /* 0x00000007221f7819 */ /* 0x000fc40000010223 */
[CC--:B------:R-:W-:Y:S01]  /*2040*/  LEA.HI R11, R4.reuse, R5.reuse, RZ, 0x3 ;  /* 0x00000005040b7211 */ /* 0x0c0fe200078f18ff */
[--C-:B------:R-:W-:Y:S01]  /*2050*/  IMAD.WIDE.U32 R86, R187, R34, R16.reuse ;  /* 0x00000022bb567225 */ /* 0x100fe200078e0010 */
[----:B------:R-:W-:Y:S02]  /*2060*/  LEA.HI R6, R4, R5, RZ, 0x6 ;  /* 0x0000000504067211 */ /* 0x000fe400078f30ff */
[----:B------:R-:W-:Y:S01]  /*2070*/  LOP3.LUT R4, R11, 0x38, RZ, 0xc0, !PT ;  /* 0x000000380b047812 */ /* 0x000fe200078ec0ff */
[-C--:B------:R-:W-:Y:S01]  /*2080*/  IMAD.WIDE.U32 R8, R187, R28.reuse, R16 ;  /* 0x0000001cbb087225 */ /* 0x080fe200078e0010 */
[----:B------:R-:W-:Y:S02]  /*2090*/  IADD3 R85, R85, R7, RZ ;  /* 0x0000000755557210 */ /* 0x000fe40007ffe0ff */
[----:B------:R-:W-:Y:S01]  /*20a0*/  LOP3.LUT R10, R196, 0x38, R11, 0xf8, !PT ;  /* 0x00000038c40a7812 */ /* 0x000fe200078ef80b */
[----:B------:R-:W-:Y:S01]  /*20b0*/  IMAD.IADD R87, R7, 0x1, R87 ;  /* 0x0000000107577824 */ /* 0x000fe200078e0257 */
[----:B0-----:R-:W-:Y:S01]  /*20c0*/  SHF.R.U32.HI R36, RZ, 0x7, R36 ;  /* 0x00000007ff247819 */ /* 0x001fe20000011624 */
[----:B------:R-:W-:Y:S01]  /*20d0*/  IMAD.SHL.U32 R6, R6, 0x80, RZ ;  /* 0x0000008006067824 */ /* 0x000fe200078e00ff */
[----:B------:R-:W-:Y:S01]  /*20e0*/  LOP3.LUT R7, R198, 0x38, R11, 0xf8, !PT ;  /* 0x00000038c6077812 */ /* 0x000fe200078ef80b */
[----:B------:R-:W-:Y:S01]  /*20f0*/  IMAD.IADD R83, R83, 0x1, R9 ;  /* 0x0000000153537824 */ /* 0x000fe200078e0209 */
[----:B------:R-:W-:Y:S01]  /*2100*/  ISETP.NE.AND P6, PT, R36, 0x1, PT ;  /* 0x000000012400780c */ /* 0x000fe20003fc5270 */
[----:B------:R-:W-:Y:S01]  /*2110*/  IMAD R12, R13, R28, RZ ;  /* 0x0000001c0d0c7224 */ /* 0x000fe200078e02ff */
[----:B------:R-:W-:Y:S01]  /*2120*/  LOP3.LUT R9, R197, 0x38, R11, 0xf8, !PT ;  /* 0x00000038c5097812 */ /* 0x000fe200078ef80b */
[----:B------:R-:W-:Y:S01]  /*2130*/  IMAD.MOV.U32 R82, RZ, RZ, R8 ;  /* 0x000000ffff527224 */ /* 0x000fe200078e0008 */
[----:B------:R-:W-:Y:S01]  /*2140*/  LOP3.LUT R5, R4, 0x1c0, R33, 0xf8, !PT ;  /* 0x000001c004057812 */ /* 0x000fe200078ef821 */
[-C--:B------:R-:W-:Y:S01]  /*2150*/  IMAD R13, R13, R34.reuse, RZ ;  /* 0x000000220d0d7224 */ /* 0x080fe200078e02ff */
[----:B------:R-:W-:Y:S01]  /*2160*/  LOP3.LUT R8, R6, 0xffffe000, RZ, 0xc0, !PT ;  /* 0xffffe00006087812 */ /* 0x000fe200078ec0ff */
[----:B------:R-:W-:Y:S01]  /*2170*/  IMAD.WIDE.U32 R84, R24, R34, R84 ;  /* 0x0000002218547225 */ /* 0x000fe200078e0054 */
[----:B------:R-:W-:-:S02]  /*2180*/  LOP3.LUT R4, R7, R32, RZ, 0x3c, !PT ;  /* 0x0000002007047212 */ /* 0x000fc400078e3cff */
[----:B------:R-:W-:Y:S01]  /*2190*/  LOP3.LUT R9, R9, R21, RZ, 0x3c, !PT ;  /* 0x0000001509097212 */ /* 0x000fe200078e3cff */
[----:B------:R-:W-:Y:S01]  /*21a0*/  IMAD R13, R24, R35, R13 ;  /* 0x00000023180d7224 */ /* 0x000fe200078e020d */
[----:B------:R-:W-:Y:S01]  /*21b0*/  LOP3.LUT R6, R10, R20, RZ, 0x3c, !PT ;  /* 0x000000140a067212 */ /* 0x000fe200078e3cff */
[----:B------:R-:W-:Y:S05]  /*21c0*/  @!P6 WARPSYNC.ALL ;  /* 0x000000000000e948 */ /* 0x000fea0003800000 */
[----:B------:R-:W-:Y:S01]  /*21d0*/  LOP3.LUT R7, R5, R204, RZ, 0x3c, !PT ;  /* 0x000000cc05077212 */ /* 0x000fe200078e3cff */
[C---:B------:R-:W-:Y:S01]  /*21e0*/  IMAD R15, R24.reuse, R29, R12 ;  /* 0x0000001d180f7224 */ /* 0x040fe200078e020c */
[----:B------:R-:W-:Y:S01]  /*21f0*/  LOP3.LUT R76, R11, 0xfffffff8, RZ, 0xc0, !PT ;  /* 0xfffffff80b4c7812 */ /* 0x000fe200078ec0ff */
[----:B------:R-:W-:Y:S01]  /*2200*/  IMAD.WIDE.U32 R80, R24, R28, R80 ;  /* 0x0000001c18507225 */ /* 0x000fe200078e0050 */
[-C--:B------:R-:W-:Y:S01]  /*2210*/  IADD3 R4, R4, R8.reuse, R203 ;  /* 0x0000000804047210 */ /* 0x080fe20007ffe0cb */
[----:B------:R-:W-:Y:S01]  /*2220*/  ULDC UR4, c[0x0][0x2f4] ;  /* 0x0000bd0000047ab9 */ /* 0x000fe20000000800 */
[----:B------:R-:W-:Y:S01]  /*2230*/  IADD3 R5, R9, R8, R202 ;  /* 0x0000000809057210 */ /* 0x000fe20007ffe0ca */
[----:B------:R-:W-:Y:S01]  /*2240*/  IMAD.WIDE.U32 R82, R24, R28, R82 ;  /* 0x0000001c18527225 */ /* 0x000fe200078e0052 */
[----:B------:R-:W-:-:S02]  /*2250*/  IADD3 R6, R6, R8, R201 ;  /* 0x0000000806067210 */ /* 0x000fc40007ffe0c9 */
[----:B------:R-:W-:Y:S01]  /*2260*/  IADD3 R7, R7, R8, R205 ;  /* 0x0000000807077210 */ /* 0x000fe20007ffe0cd */
[----:B------:R-:W-:Y:S01]  /*2270*/  IMAD.WIDE.U32 R86, R24, R34, R86 ;  /* 0x0000002218567225 */ /* 0x000fe200078e0056 */
[C-C-:B------:R-:W-:Y:S02]  /*2280*/  SHF.L.U64.HI R8, R28.reuse, 0x5, R29.reuse ;  /* 0x000000051c087819 */ /* 0x140fe4000001021d */
[C-C-:B------:R-:W-:Y:S01]  /*2290*/  SHF.L.U64.HI R9, R28.reuse, 0x6, R29.reuse ;  /* 0x000000061c097819 */ /* 0x140fe2000001021d */
[C---:B------:R-:W-:Y:S01]  /*22a0*/  IMAD.SHL.U32 R20, R28.reuse, 0x20, RZ ;  /* 0x000000201c147824 */ /* 0x040fe200078e00ff */
[C---:B------:R-:W-:Y:S01]  /*22b0*/  SHF.L.U64.HI R10, R28.reuse, 0x7, R29 ;  /* 0x000000071c0a7819 */ /* 0x040fe2000001021d */
[----:B------:R-:W-:Y:S01]  /*22c0*/  IMAD.SHL.U32 R21, R28, 0x40, RZ ;  /* 0x000000401c157824 */ /* 0x000fe200078e00ff */
[----:B------:R-:W-:Y:S01]  /*22d0*/  IADD3 R92, R36, 0x8, RZ ;  /* 0x00000008245c7810 */ /* 0x000fe20007ffe0ff */
[C---:B------:R-:W-:Y:S01]  /*22e0*/  IMAD.SHL.U32 R33, R34.reuse, 0x40, RZ ;  /* 0x0000004022217824 */ /* 0x040fe200078e00ff */
[C---:B------:R-:W-:Y:S01]  /*22f0*/  SHF.L.U64.HI R29, R34.reuse, 0x5, R35 ;  /* 0x00000005221d7819 */ /* 0x040fe20000010223 */
[----:B------:R-:W-:Y:S01]  /*2300*/  IMAD.SHL.U32 R36, R37, 0x2, RZ ;  /* 0x0000000225247824 */ /* 0x000fe200078e00ff */
[----:B------:R-:W-:Y:S01]  /*2310*/  SHF.L.U32 R32, R34, 0x5, RZ ;  /* 0x0000000522207819 */ /* 0x000fe200000006ff */
[----:B------:R-:W-:Y:S01]  /*2320*/  IMAD.SHL.U32 R28, R28, 0x80, RZ ;  /* 0x000000801c1c7824 */ /* 0x000fe200078e00ff */
[----:B------:R-:W-:Y:S01]  /*2330*/  ISETP.GE.AND P1, PT, R16, UR4, PT ;  /* 0x0000000410007c0c */ /* 0x000fe2000bf26270 */
[----:B------:R-:W-:Y:S01]  /*2340*/  IMAD.SHL.U32 R34, R34, 0x80, RZ ;  /* 0x0000008022227824 */ /* 0x000fe200078e00ff */
[----:B------:R-:W-:Y:S01]  /*2350*/  ISETP.GE.AND P2, PT, R2, UR4, PT ;  /* 0x0000000402007c0c */ /* 0x000fe2000bf46270 */
[----:B------:R-:W-:Y:S01]  /*2360*/  IMAD R35, R207, 0x20, R187 ;  /* 0x00000020cf237824 */ /* 0x000fe200078e02bb */
[----:B------:R-:W-:Y:S01]  /*2370*/  IADD3 R39, R85, R13, RZ ;  /* 0x0000000d55277210 */ /* 0x000fe20007ffe0ff */
[----:B------:R-:W-:Y:S01]  /*2380*/  IMAD.IADD R37, R81, 0x1, R15 ;  /* 0x0000000151257824 */ /* 0x000fe200078e020f */
[----:B------:R-:W-:Y:S01]  /*2390*/  SHF.R.S32.HI R78, RZ, 0x3, R11 ;  /* 0x00000003ff4e7819 */ /* 0x000fe2000001140b */
[----:B------:R-:W-:Y:S01]  /*23a0*/  IMAD.IADD R38, R15, 0x1, R83 ;  /* 0x000000010f267824 */ /* 0x000fe200078e0253 */
[----:B------:R-:W-:Y:S01]  /*23b0*/  SHF.R.S32.HI R88, RZ, 0x1f, R76 ;  /* 0x0000001fff587819 */ /* 0x000fe2000001144c */
[----:B------:R-:W-:Y:S01]  /*23c0*/  IMAD.IADD R77, R13, 0x1, R87 ;  /* 0x000000010d4d7824 */ /* 0x000fe200078e0257 */
[----:B------:R-:W-:Y:S01]  /*23d0*/  @!P6 BAR.SYNC.DEFER_BLOCKING 0x9, 0x100 ;  /* 0x024400000000eb1d */ /* 0x000fe20000010000 */
[----:B----4-:R-:W-:-:S07]  /*23e0*/  SHF.R.S32.HI R79, RZ, 0x1f, R0 ;  /* 0x0000001fff4f7819 */ /* 0x010fce0000011400 */
.L_x_3010:
[----:B0-----:R-:W0:Y:S01]  /*23f0*/  LDC R98, c[0x0][0x430] ;  /* 0x00010c00ff627b82 */ /* 0x001e220000000800 */
[----:B------:R-:W-:Y:S01]  /*2400*/  VIADD R42, R27, 0xffffffff ;  /* 0xffffffff1b2a7836 */ /* 0x000fe20000000000 */
[----:B------:R-:W-:-:S03]  /*2410*/  MOV R99, RZ ;  /* 0x000000ff00637202 */ /* 0x000fc60000000f00 */
[----:B------:R-:W-:-:S03]  /*2420*/  IMAD R12, R42, 0x80, R35 ;  /* 0x000000802a0c7824 */ /* 0x000fc600078e0223 */
[----:B-1----:R-:W1:Y:S02]  /*2430*/  LDC R102, c[0x0][0x3f4] ;  /* 0x0000fd00ff667b82 */ /* 0x002e640000000800 */
[----:B------:R-:W-:Y:S02]  /*2440*/  ISETP.GE.AND P3, PT, R12, R25, PT ;  /* 0x000000190c00720c */ /* 0x000fe40003f66270 */
[----:B------:R-:W-:Y:S02]  /*2450*/  IADD3 R43, R3, R12, RZ ;  /* 0x0000000c032b7210 */ /* 0x000fe40007ffe0ff */
[----:B------:R-:W-:-:S03]  /*2460*/  ISETP.GT.OR P3, PT, R35, 0x7f, P3 ;  /* 0x0000007f2300780c */ /* 0x000fc60001f64670 */
[----:B------:R-:W-:Y:S01]  /*2470*/  IMAD.MOV.U32 R11, RZ, RZ, R43 ;  /* 0x000000ffff0b7224 */ /* 0x000fe200078e002b */
[----:B0-----:R-:W-:-:S09]  /*2480*/  ISETP.NE.AND P4, PT, R98, 0x1, PT ;  /* 0x000000016200780c */ /* 0x001fd20003f85270 */
        /* <DEDUP_REMOVED lines=16> */
[----:B------:R-:W-:Y:S01]  /*2590*/  IMAD.MOV R11, RZ, RZ, -R11 ;  /* 0x000000ffff0b7224 */ /* 0x000fe200078e0a0b */
[----:B------:R-:W-:Y:S01]  /*25a0*/  ISETP.GT.AND P4, PT, R42, R26, PT ;  /* 0x0000001a2a00720c */ /* 0x000fe20003f84270 */
[----:B------:R-:W-:Y:S01]  /*25b0*/  IMAD R91, R19, 0x4000, R200 ;  /* 0x00004000135b7824 */ /* 0x000fe200078e02c8 */
[----:B------:R-:W-:Y:S05]  /*25c0*/  YIELD ;  /* 0x0000000000007946 */ /* 0x000fea0003800000 */
[----:B------:R-:W-:Y:S01]  /*25d0*/  BSSY B0, `(.L_x_2913) ;  /* 0x000057f000007945 */ /* 0x000fe20003800000 */
[----:B------:R-:W-:Y:S01]  /*25e0*/  IMAD R98, R98, R11, R43 ;  /* 0x0000000b62627224 */ /* 0x000fe200078e022b */
[----:B------:R-:W-:Y:S01]  /*25f0*/  P2R R90, PR, RZ, 0x10 ;  /* 0x00000010ff5a7803 */ /* 0x000fe20000000000 */
[----:B------:R-:W-:Y:S01]  /*2600*/  IMAD R91, R91, 0x2, R18 ;  /* 0x000000025b5b7824 */ /* 0x000fe200078e0212 */
[----:B------:R-:W-:Y:S01]  /*2610*/  MOV R27, R42 ;  /* 0x0000002a001b7202 */ /* 0x000fe20000000f00 */
[----:B0-----:R-:W-:Y:S06]  /*2620*/  @!P3 BRA `(.L_x_2914) ;  /* 0x000000500040b947 */ /* 0x001fec0003800000 */
        /* <DEDUP_REMOVED lines=61> */
.L_x_2917:
[----:B------:R-:W-:Y:S05]  /*2a00*/  BSYNC B1 ;  /* 0x0000000000017941 */ /* 0x000fea0003800000 */
.L_x_2916:
        /* <DEDUP_REMOVED lines=15> */
[----:B------:R-:W-:Y:S02]  /*2b00*/  P2R R117, PR, RZ, 0x8 ;  /* 0x00000008ff757803 */ /* 0x000fe40000000000 */
[----:B------:R-:W-:Y:S02]  /*2b10*/  CS2R R58, SRZ ;  /* 0x00000000003a7805 */ /* 0x000fe4000001ff00 */
[----:B------:R-:W-:Y:S02]  /*2b20*/  PRMT R113, R40, 0x5410, R41 ;  /* 0x0000541028717816 */ /* 0x000fe40000000029 */
[----:B------:R-:W-:Y:S02]  /*2b30*/  CS2R R62, SRZ ;  /* 0x00000000003e7805 */ /* 0x000fe4000001ff00 */
[----:B------:R-:W-:-:S02]  /*2b40*/  PRMT R120, R42, 0x7610, R120 ;  /* 0x000076102a787816 */ /* 0x000fc40000000078 */
[----:B------:R-:W-:Y:S01]  /*2b50*/  PRMT R119, R119, 0x5410, R43 ;  /* 0x0000541077777816 */ /* 0x000fe2000000002b */
        /* <DEDUP_REMOVED lines=21> */
.L_x_2919:
[----:B------:R-:W-:Y:S05]  /*2cb0*/  BSYNC B1 ;  /* 0x0000000000017941 */ /* 0x000fea0003800000 */
.L_x_2918:
        /* <DEDUP_REMOVED lines=44> */
.L_x_2921:
[----:B------:R-:W-:Y:S05]  /*2f80*/  BSYNC B1 ;  /* 0x0000000000017941 */ /* 0x000fea0003800000 */
.L_x_2920:
[----:B0-----:R-:W-:Y:S01]  /*2f90*/  VIADD R72, R187, 0x60 ;  /* 0x00000060bb487836 */ /* 0x001fe20000000000 */
[----:B------:R-:W-:Y:S04]  /*2fa0*/  BSSY B1, `(.L_x_2922) ;  /* 0x000001f000017945 */ /* 0x000fe80003800000 */
[----:B------:R-:W-:-:S13]  /*2fb0*/  ISETP.GE.AND P4, PT, R72, R95, PT ;  /* 0x0000005f4800720c */ /* 0x000fda0003f86270 */
[----:B------:R-:W-:Y:S05]  /*2fc0*/  @P4 BRA `(.L_x_2923) ;  /* 0x0000000000704947 */ /* 0x000fea0003800000 */
[----:B------:R-:W0:Y:S01]  /*2fd0*/  LDC.64 R40, c[0x0][0x3f8] ;  /* 0x0000fe00ff287b82 */ /* 0x000e220000000a00 */
[----:B------:R-:W-:Y:S01]  /*2fe0*/  IMAD.MOV.U32 R15, RZ, RZ, R89 ;  /* 0x000000ffff0f7224 */ /* 0x000fe200078e0059 */
[----:B------:R-:W-:Y:S01]  /*2ff0*/  ULDC.64 UR4, c[0x0][0x3e8] ;  /* 0x0000fa0000047ab9 */ /* 0x000fe20000000a00 */
[----:B------:R-:W-:Y:S01]  /*3000*/  IMAD.MOV.U32 R13, RZ, RZ, R11 ;  /* 0x000000ffff0d7224 */ /* 0x000fe200078e000b */
[----:B------:R-:W-:Y:S02]  /*3010*/  CS2R R44, SRZ ;  /* 0x00000000002c7805 */ /* 0x000fe4000001ff00 */
[----:B------:R-:W-:Y:S01]  /*3020*/  CS2R R46, SRZ ;  /* 0x00000000002e7805 */ /* 0x000fe2000001ff00 */
        /* <DEDUP_REMOVED lines=22> */
.L_x_2923:
[----:B------:R-:W-:Y:S05]  /*3190*/  BSYNC B1 ;  /* 0x0000000000017941 */ /* 0x000fea0003800000 */
.L_x_2922:
        /* <DEDUP_REMOVED lines=30> */
.L_x_2924:
[----:B------:R-:W-:Y:S01]  /*3380*/  LEA R89, R19, R18, 0x3 ;  /* 0x0000001213597211 */ /* 0x000fe200078e18ff */
[----:B------:R-:W-:Y:S01]  /*3390*/  BSSY B1, `(.L_x_2925) ;  /* 0x0000004000017945 */ /* 0x000fe20003800000 */
[----:B------:R-:W-:-:S04]  /*33a0*/  SHF.L.U32 R100, R190, 0x1f, RZ ;  /* 0x0000001fbe647819 */ /* 0x000fc800000006ff */
[----:B------:R-:W0:Y:S02]  /*33b0*/  SYNCS.PHASECHK.TRANS64.TRYWAIT P6, [R89+URZ+0x28890], R100 ;  /* 0x02889064590075a7 */ /* 0x000e2400080c017f */
[----:B0-----:R-:W-:Y:S05]  /*33c0*/  @!P6 BRA `(.L_x_2926) ;  /* 0x000001e80018e947 */ /* 0x001fea0003800000 */
.L_x_3261:
[----:B------:R-:W-:Y:S05]  /*33d0*/  BSYNC B1 ;  /* 0x0000000000017941 */ /* 0x000fea0003800000 */
.L_x_2925:
[----:B------:R-:W-:-:S03]  /*33e0*/  UMOV UR4, 0xffffffff ;  /* 0xffffffff00047882 */ /* 0x000fc60000000000 */
[----:B------:R-:W-:Y:S05]  /*33f0*/  BRA.DIV UR4, `(.L_x_2927) ;  /* 0x000001ea04207947 */ /* 0x000fea000b800000 */
[----:B------:R1:W2:Y:S04]  /*3400*/  SHFL.IDX PT, R75, R101, RZ, 0x181f ;  /* 0x00181fff654b7589 */ /* 0x0002a800000e0000 */
[----:B------:R1:W3:Y:S02]  /*3410*/  SHFL.IDX PT, R103, R106, RZ, 0x181f ;  /* 0x00181fff6a677589 */ /* 0x0002e400000e0000 */
.L_x_3265:
        /* <DEDUP_REMOVED lines=25> */
[----:B------:R-:W-:Y:S01]  /*35b0*/  FMUL.FTZ R71, R15, R71 ;  /* 0x000000470f477220 */ /* 0x000fe20000410000 */
[----:B------:R-:W-:Y:S01]  /*35c0*/  FMUL.FTZ R122, R13, R122 ;  /* 0x0000007a0d7a7220 */ /* 0x000fe20000410000 */
[----:B------:R-:W-:Y:S01]  /*35d0*/  FFMA.FTZ R126, R15, R69, -R126 ;  /* 0x000000450f7e7223 */ /* 0x000fe2000001087e */
[-C--:B------:R-:W-:Y:S02]  /*35e0*/  FFMA.FTZ R124, R13, R70.reuse, -R124 ;  /* 0x000000460d7c7223 */ /* 0x080fe4000001087c */
[----:B------:R-:W-:Y:S01]  /*35f0*/  FFMA.FTZ R121, R11, R70, R122 ;  /* 0x000000460b797223 */ /* 0x000fe2000001007a */
[----:B------:R-:W-:-:S02]  /*3600*/  HADD2.F32 R15, -RZ, R120.H1_H1 ;  /* 0x30000078ff0f7230 */ /* 0x000fc40000004100 */
[----:B------:R-:W-:Y:S01]  /*3610*/  FFMA.FTZ R125, R68, R69, R71 ;  /* 0x00000045447d7223 */ /* 0x000fe20000010047 */
[----:B------:R-:W-:Y:S02]  /*3620*/  HADD2.F32 R120, -RZ, R120.H0_H0 ;  /* 0x20000078ff787230 */ /* 0x000fe40000004100 */
[----:B------:R-:W-:Y:S02]  /*3630*/  HADD2.F32 R11, -RZ, R12.H1_H1 ;  /* 0x3000000cff0b7230 */ /* 0x000fe40000004100 */
[----:B------:R-:W-:Y:S02]  /*3640*/  HADD2.F32 R13, -RZ, R14.H1_H1 ;  /* 0x3000000eff0d7230 */ /* 0x000fe40000004100 */
[----:B------:R-:W-:Y:S02]  /*3650*/  HADD2.F32 R69, -RZ, R119.H1_H1 ;  /* 0x30000077ff457230 */ /* 0x000fe40000004100 */
[----:B------:R-:W-:Y:S01]  /*3660*/  FMUL.FTZ R71, R11, R120 ;  /* 0x000000780b477220 */ /* 0x000fe20000410000 */
[----:B------:R-:W-:-:S02]  /*3670*/  HADD2.F32 R12, -RZ, R12.H0_H0 ;  /* 0x2000000cff0c7230 */ /* 0x000fc40000004100 */
[----:B------:R-:W-:Y:S02]  /*3680*/  HADD2.F32 R14, -RZ, R14.H0_H0 ;  /* 0x2000000eff0e7230 */ /* 0x000fe40000004100 */
[----:B------:R-:W-:Y:S01]  /*3690*/  FMUL.FTZ R123, R13, R69 ;  /* 0x000000450d7b7220 */ /* 0x000fe20000410000 */
[----:B------:R-:W-:Y:S02]  /*36a0*/  HADD2.F32 R68, -RZ, R116.H0_H0 ;  /* 0x20000074ff447230 */ /* 0x000fe40000004100 */
[C---:B------:R-:W-:Y:S01]  /*36b0*/  FMUL.FTZ R120, R12.reuse, R120 ;  /* 0x000000780c787220 */ /* 0x040fe20000410000 */
[----:B------:R-:W-:Y:S01]  /*36c0*/  FFMA.FTZ R71, R12, R15, -R71 ;  /* 0x0000000f0c477223 */ /* 0x000fe20000010847 */
        /* <DEDUP_REMOVED lines=8> */
.L_x_2933:
[----:B------:R-:W-:Y:S05]  /*3750*/  BSYNC B3 ;  /* 0x0000000000037941 */ /* 0x000fea0003800000 */
.L_x_2932:
[----:B0-----:R4:W-:Y:S02]  /*3760*/  ST.E.128 desc[UR42][R72.64], R12 ;  /* 0x0000000c48007985 */ /* 0x0019e4000c101d2a */
.L_x_2931:
[----:B------:R-:W-:Y:S05]  /*3770*/  BSYNC B2 ;  /* 0x0000000000027941 */ /* 0x000fea0003800000 */
.L_x_2930:
        /* <DEDUP_REMOVED lines=47> */
.L_x_2935:
[----:B------:R-:W-:Y:S05]  /*3a70*/  BSYNC B2 ;  /* 0x0000000000027941 */ /* 0x000fea0003800000 */
.L_x_2934:
[----:B0-----:R0:W-:Y:S02]  /*3a80*/  ST.E.128 desc[UR42][R68.64], R12 ;  /* 0x0000000c44007985 */ /* 0x0011e4000c101d2a */
.L_x_2929:
[----:B------:R-:W-:Y:S05]  /*3a90*/  BSYNC B1 ;  /* 0x0000000000017941 */ /* 0x000fea0003800000 */
.L_x_2928:
[----:B------:R-:W-:-:S03]  /*3aa0*/  UMOV UR4, 0xffffffff ;  /* 0xffffffff00047882 */ /* 0x000fc60000000000 */
[----:B------:R-:W-:Y:S05]  /*3ab0*/  BRA.DIV UR4, `(.L_x_2936) ;  /* 0x000001e204bc7947 */ /* 0x000fea000b800000 */
[----:B------:R1:W1:Y:S04]  /*3ac0*/  SHFL.IDX PT, R67, R101, 0x1, 0x181f ;  /* 0x00381f0065437f89 */ /* 0x00026800000e0000 */
[----:B0-----:R0:W0:Y:S02]  /*3ad0*/  SHFL.IDX PT, R69, R106, 0x1, 0x181f ;  /* 0x00381f006a457f89 */ /* 0x00102400000e0000 */
.L_x_3269:
        /* <DEDUP_REMOVED lines=51> */
.L_x_2942:
[----:B------:R-:W-:Y:S05]  /*3e10*/  BSYNC B3 ;  /* 0x0000000000037941 */ /* 0x000fea0003800000 */
.L_x_2941:
[----:B--2---:R0:W-:Y:S02]  /*3e20*/  ST.E.128 desc[UR42][R64.64], R12 ;  /* 0x0000000c40007985 */ /* 0x0041e4000c101d2a */
.L_x_2940:
[----:B------:R-:W-:Y:S05]  /*3e30*/  BSYNC B2 ;  /* 0x0000000000027941 */ /* 0x000fea0003800000 */
.L_x_2939:
        /* <DEDUP_REMOVED lines=47> */
.L_x_2944:
[----:B------:R-:W-:Y:S05]  /*4130*/  BSYNC B2 ;  /* 0x0000000000027941 */ /* 0x000fea0003800000 */
.L_x_2943:
[----:B----4-:R0:W-:Y:S02]  /*4140*/  ST.E.128 desc[UR42][R60.64], R12 ;  /* 0x0000000c3c007985 */ /* 0x0101e4000c101d2a */
.L_x_2938:
[----:B------:R-:W-:Y:S05]  /*4150*/  BSYNC B1 ;  /* 0x0000000000017941 */ /* 0x000fea0003800000 */
.L_x_2937:
[----:B------:R-:W-:-:S03]  /*4160*/  UMOV UR4, 0xffffffff ;  /* 0xffffffff00047882 */ /* 0x000fc60000000000 */
[----:B------:R-:W-:Y:S05]  /*4170*/  BRA.DIV UR4, `(.L_x_2945) ;  /* 0x000001de04587947 */ /* 0x000fea000b800000 */
[----:B------:R1:W1:Y:S04]  /*4180*/  SHFL.IDX PT, R59, R101, 0x2, 0x181f ;  /* 0x00581f00653b7f89 */ /* 0x00026800000e0000 */
[----:B0-----:R0:W0:Y:S02]  /*4190*/  SHFL.IDX PT, R61, R106, 0x2, 0x181f ;  /* 0x00581f006a3d7f89 */ /* 0x00102400000e0000 */
.L_x_3273:
        /* <DEDUP_REMOVED lines=27> */
[-C--:B------:R-:W-:Y:S01]  /*4350*/  FFMA.FTZ R55, R11, R54.reuse, R58 ;  /* 0x000000360b377223 */ /* 0x080fe2000001003a */
[----:B------:R-:W-:Y:S01]  /*4360*/  FFMA.FTZ R60, R13, R54, -R60 ;  /* 0x000000360d3c7223 */ /* 0x000fe2000001083c */
[----:B------:R-:W-:Y:S01]  /*4370*/  FFMA.FTZ R62, R15, R53, -R62 ;  /* 0x000000350f3e7223 */ /* 0x000fe2000001083e */
[----:B------:R-:W-:-:S02]  /*4380*/  HADD2.F32 R11, -RZ, R12.H1_H1 ;  /* 0x3000000cff0b7230 */ /* 0x000fc40000004100 */
[----:B------:R-:W-:Y:S01]  /*4390*/  FFMA.FTZ R63, R52, R53, R63 ;  /* 0x00000035343f7223 */ /* 0x000fe2000001003f */
[----:B------:R-:W-:Y:S02]  /*43a0*/  HADD2.F32 R15, -RZ, R118.H1_H1 ;  /* 0x30000076ff0f7230 */ /* 0x000fe40000004100 */
[----:B------:R-:W-:Y:S02]  /*43b0*/  HADD2.F32 R12, -RZ, R12.H0_H0 ;  /* 0x2000000cff0c7230 */ /* 0x000fe40000004100 */
[--C-:B------:R-:W-:Y:S02]  /*43c0*/  HADD2.F32 R13, -RZ, R14.reuse.H1_H1 ;  /* 0x3000000eff0d7230 */ /* 0x100fe40000004100 */
[-C--:B------:R-:W-:Y:S01]  /*43d0*/  FMUL.FTZ R53, R11, R15.reuse ;  /* 0x0000000f0b357220 */ /* 0x080fe20000410000 */
[----:B------:R-:W-:Y:S02]  /*43e0*/  HADD2.F32 R14, -RZ, R14.H0_H0 ;  /* 0x2000000eff0e7230 */ /* 0x000fe40000004100 */
[----:B------:R-:W-:Y:S01]  /*43f0*/  FMUL.FTZ R52, R12, R15 ;  /* 0x0000000f0c347220 */ /* 0x000fe20000410000 */
[----:B------:R-:W-:-:S02]  /*4400*/  HADD2.F32 R118, -RZ, R118.H0_H0 ;  /* 0x20000076ff767230 */ /* 0x000fc40000004100 */
        /* <DEDUP_REMOVED lines=12> */
.L_x_2951:
[----:B------:R-:W-:Y:S05]  /*44d0*/  BSYNC B3 ;  /* 0x0000000000037941 */ /* 0x000fea0003800000 */
.L_x_2950:
[----:B--2---:R0:W-:Y:S02]  /*44e0*/  ST.E.128 desc[UR42][R56.64], R12 ;  /* 0x0000000c38007985 */ /* 0x0041e4000c101d2a */
.L_x_2949:
[----:B------:R-:W-:Y:S05]  /*44f0*/  BSYNC B2 ;  /* 0x0000000000027941 */ /* 0x000fea0003800000 */
.L_x_2948:
        /* <DEDUP_REMOVED lines=47> */
.L_x_2953:
[----:B------:R-:W-:Y:S05]  /*47f0*/  BSYNC B2 ;  /* 0x0000000000027941 */ /* 0x000fea0003800000 */
.L_x_2952:
[----:B----4-:R0:W-:Y:S02]  /*4800*/  ST.E.128 desc[UR42][R52.64], R12 ;  /* 0x0000000c34007985 */ /* 0x0101e4000c101d2a */
.L_x_2947:
[----:B------:R-:W-:Y:S05]  /*4810*/  BSYNC B1 ;  /* 0x0000000000017941 */ /* 0x000fea0003800000 */
.L_x_2946:
[----:B------:R-:W-:-:S03]  /*4820*/  UMOV UR4, 0xffffffff ;  /* 0xffffffff00047882 */ /* 0x000fc60000000000 */
[----:B------:R-:W-:Y:S05]  /*4830*/  BRA.DIV UR4, `(.L_x_2954) ;  /* 0x000001d604f47947 */ /* 0x000fea000b800000 */
[----:B-1----:R-:W1:Y:S04]  /*4840*/  SHFL.IDX PT, R101, R101, 0x3, 0x181f ;  /* 0x00781f0065657f89 */ /* 0x002e6800000e0000 */
[----:B------:R0:W0:Y:S02]  /*4850*/  SHFL.IDX PT, R51, R106, 0x3, 0x181f ;  /* 0x00781f006a337f89 */ /* 0x00002400000e0000 */
.L_x_3277:
        /* <DEDUP_REMOVED lines=49> */
.L_x_2959:
[----:B------:R-:W-:Y:S05]  /*4b70*/  BSYNC B2 ;  /* 0x0000000000027941 */ /* 0x000fea0003800000 */
.L_x_2958:
[----:B----4-:R0:W-:Y:S02]  /*4b80*/  ST.E.128 desc[UR42][R48.64], R12 ;  /* 0x0000000c30007985 */ /* 0x0101e4000c101d2a */
.L_x_2957:
[----:B------:R-:W-:Y:S05]  /*4b90*/  BSYNC B1 ;  /* 0x0000000000017941 */ /* 0x000fea0003800000 */
.L_x_2956:
        /* <DEDUP_REMOVED lines=47> */
.L_x_2961:
[----:B------:R-:W-:Y:S05]  /*4e90*/  BSYNC B1 ;  /* 0x0000000000017941 */ /* 0x000fea0003800000 */
.L_x_2960:
[----:B----4-:R0:W-:Y:S01]  /*4ea0*/  ST.E.128 desc[UR42][R44.64], R12 ;  /* 0x0000000c2c007985 */ /* 0x0101e2000c101d2a */
[----:B------:R-:W-:Y:S05]  /*4eb0*/  BRA `(.L_x_2955) ;  /* 0x0000002c00c07947 */ /* 0x000fea0003800000 */
.L_x_2915:
[C---:B------:R-:W-:Y:S01]  /*4ec0*/  VIADD R40, R187.reuse, 0x20 ;  /* 0x00000020bb287836 */ /* 0x040fe20000000000 */
[----:B------:R-:W-:Y:S01]  /*4ed0*/  CS2R R46, SRZ ;  /* 0x00000000002e7805 */ /* 0x000fe2000001ff00 */
[----:B------:R-:W-:-:S03]  /*4ee0*/  VIADD R44, R187, 0x40 ;  /* 0x00000040bb2c7836 */ /* 0x000fc60000000000 */
        /* <DEDUP_REMOVED lines=20> */
[----:B------:R-:W-:-:S03]  /*5030*/  @!P5 IADD3.X R45, R89, R38, RZ, P6, !PT ;  /* 0x00000026592dd210 */ /* 0x000fc600037fe4ff */
        /* <DEDUP_REMOVED lines=62> */
.L_x_2963:
[----:B------:R-:W-:Y:S05]  /*5420*/  BSYNC B1 ;  /* 0x0000000000017941 */ /* 0x000fea0003800000 */
.L_x_2962:
        /* <DEDUP_REMOVED lines=58> */
.L_x_2964:
[----:B------:R-:W-:Y:S01]  /*57d0*/  IMAD R89, R19, 0x8, R18 ;  /* 0x0000000813597824 */ /* 0x000fe200078e0212 */
[----:B------:R-:W-:Y:S01]  /*57e0*/  SHF.L.U32 R100, R190, 0x1f, RZ ;  /* 0x0000001fbe647819 */ /* 0x000fe200000006ff */
[----:B------:R-:W0:Y:S01]  /*57f0*/  LDC R107, c[0x0][0x2f4] ;  /* 0x0000bd00ff6b7b82 */ /* 0x000e220000000800 */
[----:B------:R-:W-:Y:S02]  /*5800*/  BSSY B1, `(.L_x_2965) ;  /* 0x0000003000017945 */ /* 0x000fe40003800000 */
[----:B------:R-:W1:Y:S02]  /*5810*/  SYNCS.PHASECHK.TRANS64.TRYWAIT P4, [R89+URZ+0x28890], R100 ;  /* 0x02889064590075a7 */ /* 0x000e64000808017f */
[----:B-1----:R-:W-:Y:S05]  /*5820*/  @!P4 BRA `(.L_x_2966) ;  /* 0x000001c80044c947 */ /* 0x002fea0003800000 */
.L_x_3278:
[----:B------:R-:W-:Y:S05]  /*5830*/  BSYNC B1 ;  /* 0x0000000000017941 */ /* 0x000fea0003800000 */
.L_x_2965:
[----:B------:R-:W-:Y:S01]  /*5840*/  UMOV UR4, 0xffffffff ;  /* 0xffffffff00047882 */ /* 0x000fe20000000000 */
[----:B0-----:R-:W-:Y:S02]  /*5850*/  IMAD.IADD R109, R107, 0x1, -R36 ;  /* 0x000000016b6d7824 */ /* 0x001fe400078e0a24 */
[----:B------:R-:W-:Y:S05]  /*5860*/  BRA.DIV UR4, `(.L_x_2967) ;  /* 0x000001ca04487947 */ /* 0x000fea000b800000 */
[----:B------:R0:W2:Y:S04]  /*5870*/  SHFL.IDX PT, R105, R101, RZ, 0x181f ;  /* 0x00181fff65697589 */ /* 0x0000a800000e0000 */
[----:B------:R0:W3:Y:S02]  /*5880*/  SHFL.IDX PT, R104, R106, RZ, 0x181f ;  /* 0x00181fff6a687589 */ /* 0x0000e400000e0000 */
.L_x_3282:
[----:B------:R-:W-:Y:S01]  /*5890*/  ISETP.GE.OR P4, PT, R187, R95, P1 ;  /* 0x0000005fbb00720c */ /* 0x000fe20000f86670 */
[----:B------:R-:W-:-:S12]  /*58a0*/  BSSY B1, `(.L_x_2968) ;  /* 0x0000074000017945 */ /* 0x000fd80003800000 */
[----:B------:R-:W-:Y:S05]  /*58b0*/  @P4 BRA `(.L_x_2969) ;  /* 0x0000000400c84947 */ /* 0x000fea0003800000 */
[----:B------:R-:W-:Y:S01]  /*58c0*/  SEL R11, R36, R109, !P0 ;  /* 0x0000006d240b7207 */ /* 0x000fe20004000000 */
[----:B------:R-:W-:Y:S01]  /*58d0*/  BSSY B2, `(.L_x_2970) ;  /* 0x000006c000027945 */ /* 0x000fe20003800000 */
[----:B------:R-:W-:Y:S02]  /*58e0*/  SHF.L.U32 R15, R187, 0x6, RZ ;  /* 0x00000006bb0f7819 */ /* 0x000fe400000006ff */
        /* <DEDUP_REMOVED lines=8> */
[----:B------:R-:W-:-:S03]  /*5970*/  LOP3.LUT R12, R11, 0x38, RZ, 0xc0, !PT ;  /* 0x000000380b0c7812 */ /* 0x000fc600078ec0ff */
[----:B------:R-:W-:Y:S01]  /*5980*/  IMAD.SHL.U32 R14, R13, 0x400, RZ ;  /* 0x000004000d0e7824 */ /* 0x000fe200078e00ff */
[----:B------:R-:W-:-:S04]  /*5990*/  LOP3.LUT R13, R12, 0x1c0, R15, 0xf8, !PT ;  /* 0x000001c00c0d7812 */ /* 0x000fc800078ef80f */
[----:B------:R-:W-:Y:S02]  /*59a0*/  LOP3.LUT R14, R14, 0x7fffe000, RZ, 0xc0, !PT ;  /* 0x7fffe0000e0e7812 */ /* 0x000fe400078ec0ff */
[----:B------:R-:W-:-:S04]  /*59b0*/  LOP3.LUT R13, R13, R204, RZ, 0x3c, !PT ;  /* 0x000000cc0d0d7212 */ /* 0x000fc800078e3cff */
[----:B------:R-:W-:Y:S01]  /*59c0*/  IADD3 R14, R13, R14, R205 ;  /* 0x0000000e0d0e7210 */ /* 0x000fe20007ffe0cd */
[----:B------:R-:W-:-:S04]  /*59d0*/  IMAD R13, R19, 0x4000, R7 ;  /* 0x00004000130d7824 */ /* 0x000fc800078e0207 */
[----:B------:R-:W-:Y:S01]  /*59e0*/  IMAD R15, R19, 0x4000, R14 ;  /* 0x00004000130f7824 */ /* 0x000fe200078e020e */
[----:B------:R-:W-:-:S03]  /*59f0*/  LEA R13, R13, R18, 0x1 ;  /* 0x000000120d0d7211 */ /* 0x000fc600078e08ff */
[----:B------:R-:W-:-:S03]  /*5a00*/  IMAD R72, R15, 0x2, R18 ;  /* 0x000000020f487824 */ /* 0x000fc600078e0212 */
[----:B------:R-:W2:Y:S04]  /*5a10*/  LDS.128 R12, [R13+0x18400] ;  /* 0x018400000d0c7984 */ /* 0x000ea80000000c00 */
[----:B------:R-:W3:Y:S01]  /*5a20*/  LDS.128 R72, [R72+0x18400] ;  /* 0x0184000048487984 */ /* 0x000ee20000000c00 */
[----:B------:R-:W-:Y:S05]  /*5a30*/  @P3 BRA `(.L_x_2971) ;  /* 0x0000000400543947 */ /* 0x000fea0003800000 */
[--C-:B------:R-:W-:Y:S01]  /*5a40*/  SHF.R.U64 R123, R40, 0x10, R41.reuse ;  /* 0x00000010287b7819 */ /* 0x100fe20000001229 */
[----:B------:R-:W-:Y:S01]  /*5a50*/  HADD2.F32 R127, -RZ, R124.H0_H0 ;  /* 0x2000007cff7f7230 */ /* 0x000fe20000004100 */
[----:B------:R-:W-:Y:S02]  /*5a60*/  SHF.R.U32.HI R126, RZ, 0x10, R41 ;  /* 0x00000010ff7e7819 */ /* 0x000fe40000011629 */
[----:B------:R-:W-:Y:S01]  /*5a70*/  SHF.R.U32.HI R128, RZ, 0x10, R45 ;  /* 0x00000010ff807819 */ /* 0x000fe2000001162d */
[----:B------:R-:W-:Y:S01]  /*5a80*/  HADD2.F32 R123, -RZ, R123.H0_H0 ;  /* 0x2000007bff7b7230 */ /* 0x000fe20000004100 */
[--C-:B------:R-:W-:Y:S01]  /*5a90*/  SHF.R.U64 R41, R46, 0x10, R47.reuse ;  /* 0x000000102e297819 */ /* 0x100fe2000000122f */
[----:B---3--:R-:W-:Y:S01]  /*5aa0*/  HADD2.F32 R46, -RZ, R73.H0_H0 ;  /* 0x20000049ff2e7230 */ /* 0x008fe20000004100 */
[----:B------:R-:W-:Y:S01]  /*5ab0*/  SHF.R.U32.HI R129, RZ, 0x10, R47 ;  /* 0x00000010ff817819 */ /* 0x000fe2000001162f */
[--C-:B------:R-:W-:Y:S01]  /*5ac0*/  HADD2.F32 R47, -RZ, R125.reuse.H0_H0 ;  /* 0x2000007dff2f7230 */ /* 0x100fe20000004100 */
[----:B------:R-:W-:Y:S01]  /*5ad0*/  SHF.R.U64 R40, R42, 0x10, R43 ;  /* 0x000000102a287819 */ /* 0x000fe2000000122b */
[----:B--2---:R-:W-:Y:S01]  /*5ae0*/  IMAD.MOV.U32 R42, RZ, RZ, R12 ;  /* 0x000000ffff2a7224 */ /* 0x004fe200078e000c */
[----:B------:R-:W-:Y:S01]  /*5af0*/  SHF.R.U64 R44, R44, 0x10, R45 ;  /* 0x000000102c2c7819 */ /* 0x000fe2000000122d */
[----:B------:R-:W-:Y:S01]  /*5b00*/  HADD2.F32 R125, -RZ, R125.H1_H1 ;  /* 0x3000007dff7d7230 */ /* 0x000fe20000004100 */
[----:B------:R-:W-:Y:S01]  /*5b10*/  SHF.R.U32.HI R43, RZ, 0x10, R43 ;  /* 0x00000010ff2b7819 */ /* 0x000fe2000001162b */
[----:B------:R-:W-:-:S02]  /*5b20*/  HADD2.F32 R12, -RZ, R13.H0_H0 ;  /* 0x2000000dff0c7230 */ /* 0x000fc40000004100 */
[----:B------:R-:W-:Y:S02]  /*5b30*/  IMAD.MOV.U32 R45, RZ, RZ, R15 ;  /* 0x000000ffff2d7224 */ /* 0x000fe400078e000f */
[----:B------:R-:W-:Y:S02]  /*5b40*/  HADD2.F32 R73, -RZ, R73.H1_H1 ;  /* 0x30000049ff497230 */ /* 0x000fe40000004100 */
[----:B------:R-:W-:Y:S02]  /*5b50*/  HADD2.F32 R128, -RZ, R128.H0_H0 ;  /* 0x20000080ff807230 */ /* 0x000fe40000004100 */
[----:B------:R-:W-:Y:S02]  /*5b60*/  HADD2.F32 R15, -RZ, R13.H1_H1 ;  /* 0x3000000dff0f7230 */ /* 0x000fe40000004100 */
[-C--:B------:R-:W-:Y:S01]  /*5b70*/  FMUL.FTZ R13, R46, R125.reuse ;  /* 0x0000007d2e0d7220 */ /* 0x080fe20000410000 */
[----:B------:R-:W-:Y:S01]  /*5b80*/  FMUL.FTZ R125, R12, R125 ;  /* 0x0000007d0c7d7220 */ /* 0x000fe20000410000 */
[----:B------:R-:W-:-:S02]  /*5b90*/  HADD2.F32 R126, -RZ, R126.H0_H0 ;  /* 0x2000007eff7e7230 */ /* 0x000fc40000004100 */
[-C--:B------:R-:W-:Y:S01]  /*5ba0*/  FMUL.FTZ R130, R73, R128.reuse ;  /* 0x0000008049827220 */ /* 0x080fe20000410000 */
[----:B------:R-:W-:Y:S01]  /*5bb0*/  FMUL.FTZ R128, R15, R128 ;  /* 0x000000800f807220 */ /* 0x000fe20000410000 */
[-C--:B------:R-:W-:Y:S01]  /*5bc0*/  FFMA.FTZ R12, R12, R47.reuse, -R13 ;  /* 0x0000002f0c0c7223 */ /* 0x080fe2000001080d */
[----:B------:R-:W-:Y:S01]  /*5bd0*/  FFMA.FTZ R13, R46, R47, R125 ;  /* 0x0000002f2e0d7223 */ /* 0x000fe2000001007d */
[----:B------:R-:W-:Y:S02]  /*5be0*/  HADD2.F32 R125, -RZ, R124.H1_H1 ;  /* 0x3000007cff7d7230 */ /* 0x000fe40000004100 */
[-C--:B------:R-:W-:Y:S01]  /*5bf0*/  FFMA.FTZ R46, R73, R126.reuse, R128 ;  /* 0x0000007e492e7223 */ /* 0x080fe20000010080 */
[--C-:B------:R-:W-:Y:S02]  /*5c00*/  HADD2.F32 R124, -RZ, R75.reuse.H0_H0 ;  /* 0x2000004bff7c7230 */ /* 0x100fe40000004100 */
[----:B------:R-:W-:Y:S01]  /*5c10*/  FFMA.FTZ R15, R15, R126, -R130 ;  /* 0x0000007e0f0f7223 */ /* 0x000fe20000010882 */
[----:B------:R-:W-:-:S02]  /*5c20*/  HADD2.F32 R75, -RZ, R75.H1_H1 ;  /* 0x3000004bff4b7230 */ /* 0x000fc40000004100 */
[----:B------:R-:W-:Y:S02]  /*5c30*/  HADD2.F32 R128, -RZ, R129.H0_H0 ;  /* 0x20000081ff807230 */ /* 0x000fe40000004100 */
[----:B------:R-:W-:Y:S01]  /*5c40*/  FMUL.FTZ R130, R124, R127 ;  /* 0x0000007f7c827220 */ /* 0x000fe20000410000 */
[----:B------:R-:W-:Y:S01]  /*5c50*/  HADD2.F32 R73, -RZ, R45.H1_H1 ;  /* 0x3000002dff497230 */ /* 0x000fe20000004100 */
[----:B------:R-:W-:Y:S01]  /*5c60*/  F2FP.F16.F32.PACK_AB R15, R15, R12 ;  /* 0x0000000c0f0f723e */ /* 0x000fe200000000ff */
[----:B------:R-:W-:Y:S02]  /*5c70*/  HADD2.F32 R126, -RZ, R43.H0_H0 ;  /* 0x2000002bff7e7230 */ /* 0x000fe40000004100 */
[-C--:B------:R-:W-:Y:S01]  /*5c80*/  FMUL.FTZ R132, R75, R128.reuse ;  /* 0x000000804b847220 */ /* 0x080fe20000410000 */
[----:B------:R-:W-:Y:S02]  /*5c90*/  HADD2.F32 R47, -RZ, R45.H0_H0 ;  /* 0x2000002dff2f7230 */ /* 0x000fe40000004100 */
[C---:B------:R-:W-:Y:S01]  /*5ca0*/  FMUL.FTZ R128, R73.reuse, R128 ;  /* 0x0000008049807220 */ /* 0x040fe20000410000 */
[----:B------:R-:W-:Y:S01]  /*5cb0*/  FFMA.FTZ R132, R73, R126, -R132 ;  /* 0x0000007e49847223 */ /* 0x000fe20000010884 */
[----:B------:R-:W-:-:S02]  /*5cc0*/  HADD2.F32 R73, -RZ, R122.H0_H0 ;  /* 0x2000007aff497230 */ /* 0x000fc40000004100 */
[C---:B------:R-:W-:Y:S01]  /*5cd0*/  FMUL.FTZ R45, R47.reuse, R127 ;  /* 0x0000007f2f2d7220 */ /* 0x040fe20000410000 */
[-C--:B------:R-:W-:Y:S01]  /*5ce0*/  FFMA.FTZ R43, R47, R125.reuse, -R130 ;  /* 0x0000007d2f2b7223 */ /* 0x080fe20000010882 */
[----:B------:R-:W-:Y:S01]  /*5cf0*/  FFMA.FTZ R128, R75, R126, R128 ;  /* 0x0000007e4b807223 */ /* 0x000fe20000010080 */
[----:B------:R-:W-:Y:S02]  /*5d00*/  HADD2.F32 R122, -RZ, R122.H1_H1 ;  /* 0x3000007aff7a7230 */ /* 0x000fe40000004100 */
[----:B------:R-:W-:Y:S01]  /*5d10*/  FFMA.FTZ R45, R124, R125, R45 ;  /* 0x0000007d7c2d7223 */ /* 0x000fe2000001002d */
[----:B------:R-:W-:Y:S01]  /*5d20*/  HADD2.F32 R75, -RZ, R44.H0_H0 ;  /* 0x2000002cff4b7230 */ /* 0x000fe20000004100 */
[----:B------:R-:W-:Y:S01]  /*5d30*/  F2FP.F16.F32.PACK_AB R43, R132, R43 ;  /* 0x0000002b842b723e */ /* 0x000fe200000000ff */
[----:B------:R-:W-:Y:S02]  /*5d40*/  HADD2.F32 R47, -RZ, R72.H0_H0 ;  /* 0x20000048ff2f7230 */ /* 0x000fe40000004100 */
[----:B------:R-:W-:Y:S01]  /*5d50*/  HADD2.F32 R44, -RZ, R42.H0_H0 ;  /* 0x2000002aff2c7230 */ /* 0x000fe20000004100 */
[----:B------:R-:W-:Y:S01]  /*5d60*/  F2FP.F16.F32.PACK_AB R45, R128, R45 ;  /* 0x0000002d802d723e */ /* 0x000fe200000000ff */
[----:B------:R-:W-:-:S02]  /*5d70*/  HADD2.F32 R72, -RZ, R72.H1_H1 ;  /* 0x30000048ff487230 */ /* 0x000fc40000004100 */
[CC--:B------:R-:W-:Y:S01]  /*5d80*/  FMUL.FTZ R125, R47.reuse, R122.reuse ;  /* 0x0000007a2f7d7220 */ /* 0x0c0fe20000410000 */
[----:B------:R-:W-:Y:S02]  /*5d90*/  HADD2.F32 R42, -RZ, R42.H1_H1 ;  /* 0x3000002aff2a7230 */ /* 0x000fe40000004100 */
[----:B------:R-:W-:Y:S01]  /*5da0*/  FMUL.FTZ R122, R44, R122 ;  /* 0x0000007a2c7a7220 */ /* 0x000fe20000410000 */
[----:B------:R-:W-:Y:S01]  /*5db0*/  FMUL.FTZ R127, R72, R75 ;  /* 0x0000004b487f7220 */ /* 0x000fe20000410000 */
[----:B------:R-:W-:Y:S01]  /*5dc0*/  FFMA.FTZ R125, R44, R73, -R125 ;  /* 0x000000492c7d7223 */ /* 0x000fe2000001087d */
[C---:B------:R-:W-:Y:S01]  /*5dd0*/  FMUL.FTZ R75, R42.reuse, R75 ;  /* 0x0000004b2a4b7220 */ /* 0x040fe20000410000 */
[----:B------:R-:W-:Y:S01]  /*5de0*/  FFMA.FTZ R122, R47, R73, R122 ;  /* 0x000000492f7a7223 */ /* 0x000fe2000001007a */
[-C--:B------:R-:W-:Y:S01]  /*5df0*/  FFMA.FTZ R124, R42, R123.reuse, -R127 ;  /* 0x0000007b2a7c7223 */ /* 0x080fe2000001087f */
[----:B------:R-:W-:Y:S02]  /*5e00*/  HADD2.F32 R44, -RZ, R121.H0_H0 ;  /* 0x20000079ff2c7230 */ /* 0x000fe40000004100 */
[----:B------:R-:W-:Y:S01]  /*5e10*/  FFMA.FTZ R75, R72, R123, R75 ;  /* 0x0000007b484b7223 */ /* 0x000fe2000001004b */
[----:B------:R-:W-:-:S02]  /*5e20*/  HADD2.F32 R73, -RZ, R41.H0_H0 ;  /* 0x20000029ff497230 */ /* 0x000fc40000004100 */
[----:B------:R-:W-:Y:S01]  /*5e30*/  HADD2.F32 R42, -RZ, R74.H0_H0 ;  /* 0x2000004aff2a7230 */ /* 0x000fe20000004100 */
[----:B------:R-:W-:Y:S01]  /*5e40*/  F2FP.F16.F32.PACK_AB R12, R124, R125 ;  /* 0x0000007d7c0c723e */ /* 0x000fe200000000ff */
[----:B------:R-:W-:Y:S01]  /*5e50*/  HADD2.F32 R121, -RZ, R121.H1_H1 ;  /* 0x30000079ff797230 */ /* 0x000fe20000004100 */
[----:B------:R-:W-:Y:S01]  /*5e60*/  F2FP.F16.F32.PACK_AB R72, R75, R122 ;  /* 0x0000007a4b48723e */ /* 0x000fe200000000ff */
[----:B------:R-:W-:Y:S02]  /*5e70*/  HADD2.F32 R41, -RZ, R14.H0_H0 ;  /* 0x2000000eff297230 */ /* 0x000fe40000004100 */
[----:B------:R-:W-:Y:S02]  /*5e80*/  HADD2.F32 R74, -RZ, R74.H1_H1 ;  /* 0x3000004aff4a7230 */ /* 0x000fe40000004100 */
[----:B------:R-:W-:Y:S02]  /*5e90*/  HADD2.F32 R14, -RZ, R14.H1_H1 ;  /* 0x3000000eff0e7230 */ /* 0x000fe40000004100 */
[----:B------:R-:W-:-:S02]  /*5ea0*/  HADD2.F32 R47, -RZ, R40.H0_H0 ;  /* 0x20000028ff2f7230 */ /* 0x000fc40000004100 */
[----:B------:R-:W-:Y:S01]  /*5eb0*/  FMUL.FTZ R40, R42, R121 ;  /* 0x000000792a287220 */ /* 0x000fe20000410000 */
[----:B------:R-:W-:Y:S01]  /*5ec0*/  FMUL.FTZ R123, R74, R73 ;  /* 0x000000494a7b7220 */ /* 0x000fe20000410000 */
[C---:B------:R-:W-:Y:S01]  /*5ed0*/  FMUL.FTZ R121, R41.reuse, R121 ;  /* 0x0000007929797220 */ /* 0x040fe20000410000 */
[C---:B------:R-:W-:Y:S01]  /*5ee0*/  FMUL.FTZ R73, R14.reuse, R73 ;  /* 0x000000490e497220 */ /* 0x040fe20000410000 */
[-C--:B------:R-:W-:Y:S01]  /*5ef0*/  FFMA.FTZ R40, R41, R44.reuse, -R40 ;  /* 0x0000002c29287223 */ /* 0x080fe20000010828 */
[-C--:B------:R-:W-:Y:S01]  /*5f00*/  FFMA.FTZ R123, R14, R47.reuse, -R123 ;  /* 0x0000002f0e7b7223 */ /* 0x080fe2000001087b */
[----:B------:R-:W-:Y:S01]  /*5f10*/  FFMA.FTZ R121, R42, R44, R121 ;  /* 0x0000002c2a797223 */ /* 0x000fe20000010079 */
[----:B------:R-:W-:Y:S01]  /*5f20*/  FFMA.FTZ R74, R74, R47, R73 ;  /* 0x0000002f4a4a7223 */ /* 0x000fe20000010049 */
[----:B------:R-:W-:Y:S01]  /*5f30*/  F2FP.F16.F32.PACK_AB R73, R46, R13 ;  /* 0x0000000d2e49723e */ /* 0x000fe200000000ff */
[----:B------:R-:W-:Y:S01]  /*5f40*/  IMAD.MOV.U32 R75, RZ, RZ, R45 ;  /* 0x000000ffff4b7224 */ /* 0x000fe200078e002d */
[----:B------:R-:W-:Y:S01]  /*5f50*/  MOV R13, R15 ;  /* 0x0000000f000d7202 */ /* 0x000fe20000000f00 */
[----:B------:R-:W-:Y:S01]  /*5f60*/  IMAD.MOV.U32 R15, RZ, RZ, R43 ;  /* 0x000000ffff0f7224 */ /* 0x000fe200078e002b */
[----:B------:R-:W-:-:S02]  /*5f70*/  F2FP.F16.F32.PACK_AB R14, R123, R40 ;  /* 0x000000287b0e723e */ /* 0x000fc400000000ff */
[----:B------:R-:W-:-:S07]  /*5f80*/  F2FP.F16.F32.PACK_AB R74, R74, R121 ;  /* 0x000000794a4a723e */ /* 0x000fce00000000ff */
.L_x_2971:
[----:B------:R-:W-:Y:S05]  /*5f90*/  BSYNC B2 ;  /* 0x0000000000027941 */ /* 0x000fea0003800000 */
.L_x_2970:
[----:B------:R-:W-:Y:S01]  /*5fa0*/  ISETP.GE.AND P4, PT, R11, R107, PT ;  /* 0x0000006b0b00720c */ /* 0x000fe20003f86270 */
[----:B--2---:R4:W-:-:S12]  /*5fb0*/  ST.E.128 desc[UR42][R102.64], R12 ;  /* 0x0000000c66007985 */ /* 0x0049d8000c101d2a */
[----:B------:R-:W-:-:S05]  /*5fc0*/  @!P4 IMAD.WIDE R104, R11, 0x2, R104 ;  /* 0x000000020b68c825 */ /* 0x000fca00078e0268 */
[----:B---3--:R4:W-:Y:S02]  /*5fd0*/  @!P4 ST.E.128 desc[UR42][R104.64], R72 ;  /* 0x000000486800c985 */ /* 0x0089e4000c101d2a */
.L_x_2969:
[----:B------:R-:W-:Y:S05]  /*5fe0*/  BSYNC B1 ;  /* 0x0000000000017941 */ /* 0x000fea0003800000 */
.L_x_2968:
[----:B------:R-:W-:-:S03]  /*5ff0*/  UMOV UR4, 0xffffffff ;  /* 0xffffffff00047882 */ /* 0x000fc60000000000 */
[----:B------:R-:W-:Y:S05]  /*6000*/  BRA.DIV UR4, `(.L_x_2972) ;  /* 0x000001c204ac7947 */ /* 0x000fea000b800000 */
[----:B------:R0:W0:Y:S04]  /*6010*/  SHFL.IDX PT, R47, R101, 0x1, 0x181f ;  /* 0x00381f00652f7f89 */ /* 0x00002800000e0000 */
[----:B------:R0:W0:Y:S02]  /*6020*/  SHFL.IDX PT, R46, R106, 0x1, 0x181f ;  /* 0x00381f006a2e7f89 */ /* 0x00002400000e0000 */
.L_x_3286:
        /* <DEDUP_REMOVED lines=27> */
[----:B------:R-:W-:Y:S02]  /*61e0*/  SHF.R.U32.HI R74, RZ, 0x10, R53 ;  /* 0x00000010ff4a7819 */ /* 0x000fe40000011635 */
[----:B------:R-:W-:Y:S02]  /*61f0*/  SHF.R.U64 R72, R48, 0x10, R49 ;  /* 0x0000001030487819 */ /* 0x000fe40000001231 */
[----:B--2---:R-:W-:Y:S01]  /*6200*/  SHF.R.U64 R105, R52, 0x10, R53 ;  /* 0x0000001034697819 */ /* 0x004fe20000001235 */
[----:B----4-:R-:W-:Y:S01]  /*6210*/  IMAD.MOV.U32 R52, RZ, RZ, R43 ;  /* 0x000000ffff347224 */ /* 0x010fe200078e002b */
[--C-:B------:R-:W-:Y:S01]  /*6220*/  SHF.R.U64 R48, R50, 0x10, R51.reuse ;  /* 0x0000001032307819 */ /* 0x100fe20000001233 */
[--C-:B------:R-:W-:Y:S01]  /*6230*/  HADD2.F32 R53, -RZ, R120.reuse.H0_H0 ;  /* 0x20000078ff357230 */ /* 0x100fe20000004100 */
[----:B------:R-:W-:Y:S01]  /*6240*/  SHF.R.U32.HI R73, RZ, 0x10, R51 ;  /* 0x00000010ff497819 */ /* 0x000fe20000011633 */
[----:B0-----:R-:W-:Y:S01]  /*6250*/  IMAD.MOV.U32 R50, RZ, RZ, R12 ;  /* 0x000000ffff327224 */ /* 0x001fe200078e000c */
[----:B------:R-:W-:Y:S01]  /*6260*/  SHF.R.U32.HI R75, RZ, 0x10, R49 ;  /* 0x00000010ff4b7819 */ /* 0x000fe20000011631 */
[----:B------:R-:W-:Y:S01]  /*6270*/  HADD2.F32 R120, -RZ, R120.H1_H1 ;  /* 0x30000078ff787230 */ /* 0x000fe20000004100 */
[--C-:B------:R-:W-:Y:S01]  /*6280*/  SHF.R.U64 R49, R54, 0x10, R55.reuse ;  /* 0x0000001036317819 */ /* 0x100fe20000001237 */
[----:B------:R-:W-:Y:S01]  /*6290*/  HADD2.F32 R43, -RZ, R41.H0_H0 ;  /* 0x20000029ff2b7230 */ /* 0x000fe20000004100 */
[----:B------:R-:W-:Y:S01]  /*62a0*/  SHF.R.U32.HI R55, RZ, 0x10, R55 ;  /* 0x00000010ff377819 */ /* 0x000fe20000011637 */
[----:B------:R-:W-:Y:S01]  /*62b0*/  IMAD.MOV.U32 R51, RZ, RZ, R40 ;  /* 0x000000ffff337224 */ /* 0x000fe200078e0028 */
[----:B------:R-:W-:Y:S01]  /*62c0*/  MOV R40, R15 ;  /* 0x0000000f00287202 */ /* 0x000fe20000000f00 */
[----:B------:R-:W-:-:S02]  /*62d0*/  HADD2.F32 R12, -RZ, R13.H0_H0 ;  /* 0x2000000dff0c7230 */ /* 0x000fc40000004100 */
[----:B------:R-:W-:Y:S02]  /*62e0*/  HADD2.F32 R41, -RZ, R41.H1_H1 ;  /* 0x30000029ff297230 */ /* 0x000fe40000004100 */
[----:B------:R-:W-:Y:S02]  /*62f0*/  HADD2.F32 R74, -RZ, R74.H0_H0 ;  /* 0x2000004aff4a7230 */ /* 0x000fe40000004100 */
[----:B------:R-:W-:Y:S02]  /*6300*/  HADD2.F32 R15, -RZ, R13.H1_H1 ;  /* 0x3000000dff0f7230 */ /* 0x000fe40000004100 */
[-C--:B------:R-:W-:Y:S01]  /*6310*/  FMUL.FTZ R13, R43, R120.reuse ;  /* 0x000000782b0d7220 */ /* 0x080fe20000410000 */
[----:B------:R-:W-:Y:S02]  /*6320*/  HADD2.F32 R54, -RZ, R75.H0_H0 ;  /* 0x2000004bff367230 */ /* 0x000fe40000004100 */
[C---:B------:R-:W-:Y:S01]  /*6330*/  FMUL.FTZ R120, R12.reuse, R120 ;  /* 0x000000780c787220 */ /* 0x040fe20000410000 */
[-C--:B------:R-:W-:Y:S01]  /*6340*/  FMUL.FTZ R102, R41, R74.reuse ;  /* 0x0000004a29667220 */ /* 0x080fe20000410000 */
[----:B------:R-:W-:Y:S01]  /*6350*/  FMUL.FTZ R74, R15, R74 ;  /* 0x0000004a0f4a7220 */ /* 0x000fe20000410000 */
[-C--:B------:R-:W-:Y:S01]  /*6360*/  FFMA.FTZ R12, R12, R53.reuse, -R13 ;  /* 0x000000350c0c7223 */ /* 0x080fe2000001080d */
[----:B------:R-:W-:Y:S01]  /*6370*/  FFMA.FTZ R13, R43, R53, R120 ;  /* 0x000000352b0d7223 */ /* 0x000fe20000010078 */
[----:B------:R-:W-:Y:S01]  /*6380*/  FFMA.FTZ R15, R15, R54, -R102 ;  /* 0x000000360f0f7223 */ /* 0x000fe20000010866 */
[----:B------:R-:W-:-:S02]  /*6390*/  HADD2.F32 R43, -RZ, R52.H0_H0 ;  /* 0x20000034ff2b7230 */ /* 0x000fc40000004100 */
[----:B------:R-:W-:Y:S01]  /*63a0*/  FFMA.FTZ R102, R41, R54, R74 ;  /* 0x0000003629667223 */ /* 0x000fe2000001004a */
[----:B------:R-:W-:Y:S02]  /*63b0*/  HADD2.F32 R52, -RZ, R52.H1_H1 ;  /* 0x30000034ff347230 */ /* 0x000fe40000004100 */
[----:B------:R-:W-:Y:S01]  /*63c0*/  HADD2.F32 R55, -RZ, R55.H0_H0 ;  /* 0x20000037ff377230 */ /* 0x000fe20000004100 */
[----:B------:R-:W-:Y:S01]  /*63d0*/  F2FP.F16.F32.PACK_AB R15, R15, R12 ;  /* 0x0000000c0f0f723e */ /* 0x000fe200000000ff */
[----:B------:R-:W-:Y:S02]  /*63e0*/  HADD2.F32 R74, -RZ, R119.H0_H0 ;  /* 0x20000077ff4a7230 */ /* 0x000fe40000004100 */
[--C-:B------:R-:W-:Y:S02]  /*63f0*/  HADD2.F32 R41, -RZ, R40.reuse.H0_H0 ;  /* 0x20000028ff297230 */ /* 0x100fe40000004100 */
[----:B------:R-:W-:Y:S02]  /*6400*/  HADD2.F32 R40, -RZ, R40.H1_H1 ;  /* 0x30000028ff287230 */ /* 0x000fe40000004100 */
[----:B---3--:R-:W-:Y:S01]  /*6410*/  FMUL.FTZ R104, R43, R74 ;  /* 0x0000004a2b687220 */ /* 0x008fe20000410000 */
[----:B------:R-:W-:-:S02]  /*6420*/  HADD2.F32 R53, -RZ, R73.H0_H0 ;  /* 0x20000049ff357230 */ /* 0x000fc40000004100 */
[-C--:B------:R-:W-:Y:S01]  /*6430*/  FMUL.FTZ R73, R52, R55.reuse ;  /* 0x0000003734497220 */ /* 0x080fe20000410000 */
[----:B------:R-:W-:Y:S02]  /*6440*/  HADD2.F32 R54, -RZ, R117.H1_H1 ;  /* 0x30000075ff367230 */ /* 0x000fe40000004100 */
[C---:B------:R-:W-:Y:S01]  /*6450*/  FMUL.FTZ R74, R41.reuse, R74 ;  /* 0x0000004a294a7220 */ /* 0x040fe20000410000 */
[C---:B------:R-:W-:Y:S01]  /*6460*/  FMUL.FTZ R55, R40.reuse, R55 ;  /* 0x0000003728377220 */ /* 0x040fe20000410000 */
[----:B------:R-:W-:Y:S01]  /*6470*/  FFMA.FTZ R75, R40, R53, -R73 ;  /* 0x00000035284b7223 */ /* 0x000fe20000010849 */
[----:B------:R-:W-:Y:S02]  /*6480*/  HADD2.F32 R119, -RZ, R119.H1_H1 ;  /* 0x30000077ff777230 */ /* 0x000fe40000004100 */
[-C--:B------:R-:W-:Y:S01]  /*6490*/  FFMA.FTZ R104, R41, R54.reuse, -R104 ;  /* 0x0000003629687223 */ /* 0x080fe20000010868 */
[----:B------:R-:W-:Y:S02]  /*64a0*/  HADD2.F32 R40, -RZ, R50.H0_H0 ;  /* 0x20000032ff287230 */ /* 0x000fe40000004100 */
[----:B------:R-:W-:Y:S01]  /*64b0*/  FFMA.FTZ R74, R43, R54, R74 ;  /* 0x000000362b4a7223 */ /* 0x000fe2000001004a */
[----:B------:R-:W-:-:S02]  /*64c0*/  HADD2.F32 R41, -RZ, R51.H0_H0 ;  /* 0x20000033ff297230 */ /* 0x000fc40000004100 */
[----:B------:R-:W-:Y:S01]  /*64d0*/  FFMA.FTZ R103, R52, R53, R55 ;  /* 0x0000003534677223 */ /* 0x000fe20000010037 */
[----:B------:R-:W-:Y:S02]  /*64e0*/  HADD2.F32 R43, -RZ, R118.H0_H0 ;  /* 0x20000076ff2b7230 */ /* 0x000fe40000004100 */
[-C--:B------:R-:W-:Y:S01]  /*64f0*/  FMUL.FTZ R54, R40, R119.reuse ;  /* 0x0000007728367220 */ /* 0x080fe20000410000 */
[----:B------:R-:W-:Y:S02]  /*6500*/  HADD2.F32 R52, -RZ, R105.H0_H0 ;  /* 0x20000069ff347230 */ /* 0x000fe40000004100 */
[C---:B------:R-:W-:Y:S01]  /*6510*/  FMUL.FTZ R53, R41.reuse, R119 ;  /* 0x0000007729357220 */ /* 0x040fe20000410000 */
[----:B------:R-:W-:Y:S02]  /*6520*/  HADD2.F32 R51, -RZ, R51.H1_H1 ;  /* 0x30000033ff337230 */ /* 0x000fe40000004100 */
[----:B------:R-:W-:Y:S01]  /*6530*/  FFMA.FTZ R54, R41, R43, R54 ;  /* 0x0000002b29367223 */ /* 0x000fe20000010036 */
[----:B------:R-:W-:-:S02]  /*6540*/  HADD2.F32 R50, -RZ, R50.H1_H1 ;  /* 0x30000032ff327230 */ /* 0x000fc40000004100 */
[----:B------:R-:W-:Y:S01]  /*6550*/  FFMA.FTZ R53, R40, R43, -R53 ;  /* 0x0000002b28357223 */ /* 0x000fe20000010835 */
[----:B------:R-:W-:Y:S02]  /*6560*/  HADD2.F32 R72, -RZ, R72.H0_H0 ;  /* 0x20000048ff487230 */ /* 0x000fe40000004100 */
[-C--:B------:R-:W-:Y:S01]  /*6570*/  FMUL.FTZ R55, R51, R52.reuse ;  /* 0x0000003433377220 */ /* 0x080fe20000410000 */
[----:B------:R-:W-:Y:S02]  /*6580*/  HADD2.F32 R41, -RZ, R42.H0_H0 ;  /* 0x2000002aff297230 */ /* 0x000fe40000004100 */
[C---:B------:R-:W-:Y:S01]  /*6590*/  FMUL.FTZ R52, R50.reuse, R52 ;  /* 0x0000003432347220 */ /* 0x040fe20000410000 */
[----:B------:R-:W-:Y:S02]  /*65a0*/  HADD2.F32 R118, -RZ, R118.H1_H1 ;  /* 0x30000076ff767230 */ /* 0x000fe40000004100 */
[----:B------:R-:W-:Y:S01]  /*65b0*/  FFMA.FTZ R50, R50, R72, -R55 ;  /* 0x0000004832327223 */ /* 0x000fe20000010837 */
[----:B------:R-:W-:-:S02]  /*65c0*/  HADD2.F32 R49, -RZ, R49.H0_H0 ;  /* 0x20000031ff317230 */ /* 0x000fc40000004100 */
[----:B------:R-:W-:Y:S01]  /*65d0*/  FFMA.FTZ R51, R51, R72, R52 ;  /* 0x0000004833337223 */ /* 0x000fe20000010034 */
[----:B------:R-:W-:Y:S02]  /*65e0*/  HADD2.F32 R40, -RZ, R14.H0_H0 ;  /* 0x2000000eff287230 */ /* 0x000fe40000004100 */
[----:B------:R-:W-:Y:S01]  /*65f0*/  FMUL.FTZ R55, R41, R118 ;  /* 0x0000007629377220 */ /* 0x000fe20000410000 */
[----:B------:R-:W-:Y:S01]  /*6600*/  HADD2.F32 R42, -RZ, R42.H1_H1 ;  /* 0x3000002aff2a7230 */ /* 0x000fe20000004100 */
[----:B------:R-:W-:Y:S01]  /*6610*/  F2FP.F16.F32.PACK_AB R75, R75, R104 ;  /* 0x000000684b4b723e */ /* 0x000fe200000000ff */
[----:B------:R-:W-:Y:S02]  /*6620*/  HADD2.F32 R14, -RZ, R14.H1_H1 ;  /* 0x3000000eff0e7230 */ /* 0x000fe40000004100 */
[----:B------:R-:W-:Y:S01]  /*6630*/  FMUL.FTZ R118, R40, R118 ;  /* 0x0000007628767220 */ /* 0x000fe20000410000 */
[----:B------:R-:W-:Y:S02]  /*6640*/  HADD2.F32 R117, -RZ, R117.H0_H0 ;  /* 0x20000075ff757230 */ /* 0x000fe40000004100 */
        /* <DEDUP_REMOVED lines=10> */
[----:B------:R-:W-:Y:S01]  /*66f0*/  F2FP.F16.F32.PACK_AB R43, R103, R74 ;  /* 0x0000004a672b723e */ /* 0x000fe200000000ff */
[----:B------:R-:W-:Y:S01]  /*6700*/  IMAD.MOV.U32 R15, RZ, RZ, R75 ;  /* 0x000000ffff0f7224 */ /* 0x000fe200078e004b */
[----:B------:R-:W-:-:S02]  /*6710*/  F2FP.F16.F32.PACK_AB R40, R51, R54 ;  /* 0x000000363328723e */ /* 0x000fc400000000ff */
[----:B------:R-:W-:Y:S02]  /*6720*/  F2FP.F16.F32.PACK_AB R14, R14, R55 ;  /* 0x000000370e0e723e */ /* 0x000fe400000000ff */
[----:B------:R-:W-:-:S07]  /*6730*/  F2FP.F16.F32.PACK_AB R42, R49, R118 ;  /* 0x00000076312a723e */ /* 0x000fce00000000ff */
.L_x_2976:
[----:B------:R-:W-:Y:S05]  /*6740*/  BSYNC B2 ;  /* 0x0000000000027941 */ /* 0x000fea0003800000 */
.L_x_2975:
[----:B------:R-:W-:Y:S01]  /*6750*/  ISETP.GE.AND P4, PT, R11, R107, PT ;  /* 0x0000006b0b00720c */ /* 0x000fe20003f86270 */
[----:B0-----:R0:W-:-:S12]  /*6760*/  ST.E.128 desc[UR42][R44.64], R12 ;  /* 0x0000000c2c007985 */ /* 0x0011d8000c101d2a */
[----:B------:R-:W-:-:S05]  /*6770*/  @!P4 IMAD.WIDE R46, R11, 0x2, R46 ;  /* 0x000000020b2ec825 */ /* 0x000fca00078e022e */
[----:B----4-:R0:W-:Y:S02]  /*6780*/  @!P4 ST.E.128 desc[UR42][R46.64], R40 ;  /* 0x000000282e00c985 */ /* 0x0101e4000c101d2a */
.L_x_2974:
[----:B------:R-:W-:Y:S05]  /*6790*/  BSYNC B1 ;  /* 0x0000000000017941 */ /* 0x000fea0003800000 */
.L_x_2973:
[----:B------:R-:W-:-:S03]  /*67a0*/  UMOV UR4, 0xffffffff ;  /* 0xffffffff00047882 */ /* 0x000fc60000000000 */
[----:B------:R-:W-:Y:S05]  /*67b0*/  BRA.DIV UR4, `(.L_x_2977) ;  /* 0x000001be040c7947 */ /* 0x000fea000b800000 */
[----:B0-----:R0:W0:Y:S04]  /*67c0*/  SHFL.IDX PT, R47, R101, 0x2, 0x181f ;  /* 0x00581f00652f7f89 */ /* 0x00102800000e0000 */
[----:B------:R0:W0:Y:S02]  /*67d0*/  SHFL.IDX PT, R46, R106, 0x2, 0x181f ;  /* 0x00581f006a2e7f89 */ /* 0x00002400000e0000 */
.L_x_3290:
[----:B------:R-:W-:Y:S01]  /*67e0*/  IADD3 R11, R187, 0x40, RZ ;  /* 0x00000040bb0b7810 */ /* 0x000fe20007ffe0ff */
[----:B------:R-:W-:Y:S03]  /*67f0*/  BSSY B1, `(.L_x_2978) ;  /* 0x0000077000017945 */ /* 0x000fe60003800000 */
        /* <DEDUP_REMOVED lines=22> */
[----:B------:R0:W4:Y:S04]  /*6960*/  LDS.128 R12, [R11+0x18400] ;  /* 0x018400000b0c7984 */ /* 0x0001280000000c00 */
[----:B------:R-:W0:Y:S01]  /*6970*/  LDS.128 R40, [R40+0x18400] ;  /* 0x0184000028287984 */ /* 0x000e220000000c00 */
[----:B------:R-:W-:Y:S05]  /*6980*/  @P3 BRA `(.L_x_2981) ;  /* 0x0000000400603947 */ /* 0x000fea0003800000 */
[----:B------:R-:W-:Y:S01]  /*6990*/  SHF.R.U32.HI R54, RZ, 0x10, R61 ;  /* 0x00000010ff367819 */ /* 0x000fe2000001163d */
[----:B0-----:R-:W-:Y:S01]  /*69a0*/  IMAD.MOV.U32 R49, RZ, RZ, R40 ;  /* 0x000000ffff317224 */ /* 0x001fe200078e0028 */
[----:B----4-:R-:W-:Y:S01]  /*69b0*/  MOV R40, R14 ;  /* 0x0000000e00287202 */ /* 0x010fe20000000f00 */
        /* <DEDUP_REMOVED lines=41> */
[----:B------:R-:W-:-:S02]  /*6c50*/  HADD2.F32 R13, -RZ, R12.H0_H0 ;  /* 0x2000000cff0d7230 */ /* 0x000fc40000004100 */
[-C--:B------:R-:W-:Y:S01]  /*6c60*/  FFMA.FTZ R59, R15, R42.reuse, -R60 ;  /* 0x0000002a0f3b7223 */ /* 0x080fe2000001083c */
[----:B------:R-:W-:Y:S02]  /*6c70*/  HADD2.F32 R41, -RZ, R72.H0_H0 ;  /* 0x20000048ff297230 */ /* 0x000fe40000004100 */
[----:B------:R-:W-:Y:S01]  /*6c80*/  FFMA.FTZ R60, R43, R42, R52 ;  /* 0x0000002a2b3c7223 */ /* 0x000fe20000010034 */
[----:B------:R-:W-:Y:S02]  /*6c90*/  HADD2.F32 R49, -RZ, R49.H1_H1 ;  /* 0x30000031ff317230 */ /* 0x000fe40000004100 */
[-C--:B------:R-:W-:Y:S01]  /*6ca0*/  FMUL.FTZ R42, R14, R116.reuse ;  /* 0x000000740e2a7220 */ /* 0x080fe20000410000 */
[----:B------:R-:W-:Y:S02]  /*6cb0*/  HADD2.F32 R12, -RZ, R12.H1_H1 ;  /* 0x3000000cff0c7230 */ /* 0x000fe40000004100 */
[----:B------:R-:W-:Y:S01]  /*6cc0*/  FMUL.FTZ R43, R13, R116 ;  /* 0x000000740d2b7220 */ /* 0x000fe20000410000 */
[----:B------:R-:W-:-:S02]  /*6cd0*/  HADD2.F32 R114, -RZ, R114.H0_H0 ;  /* 0x20000072ff727230 */ /* 0x000fc40000004100 */
[-C--:B------:R-:W-:Y:S01]  /*6ce0*/  FMUL.FTZ R51, R49, R41.reuse ;  /* 0x0000002931337220 */ /* 0x080fe20000410000 */
[----:B------:R-:W-:Y:S02]  /*6cf0*/  HADD2.F32 R15, -RZ, R73.H0_H0 ;  /* 0x20000049ff0f7230 */ /* 0x000fe40000004100 */
[C---:B------:R-:W-:Y:S01]  /*6d00*/  FMUL.FTZ R52, R12.reuse, R41 ;  /* 0x000000290c347220 */ /* 0x040fe20000410000 */
[----:B------:R-:W-:Y:S02]  /*6d10*/  HADD2.F32 R115, -RZ, R115.H0_H0 ;  /* 0x20000073ff737230 */ /* 0x000fe40000004100 */
[----:B------:R-:W-:Y:S01]  /*6d20*/  FFMA.FTZ R42, R13, R114, -R42 ;  /* 0x000000720d2a7223 */ /* 0x000fe2000001082a */
[----:B------:R-:W-:Y:S02]  /*6d30*/  HADD2.F32 R13, -RZ, R50.H0_H0 ;  /* 0x20000032ff0d7230 */ /* 0x000fe40000004100 */
[-C--:B------:R-:W-:Y:S01]  /*6d40*/  FFMA.FTZ R51, R12, R15.reuse, -R51 ;  /* 0x0000000f0c337223 */ /* 0x080fe20000010833 */
[----:B------:R-:W-:Y:S01]  /*6d50*/  FFMA.FTZ R52, R49, R15, R52 ;  /* 0x0000000f31347223 */ /* 0x000fe20000010034 */
[----:B------:R-:W-:-:S02]  /*6d60*/  HADD2.F32 R15, -RZ, R61.H0_H0 ;  /* 0x2000003dff0f7230 */ /* 0x000fc40000004100 */
[----:B------:R-:W-:Y:S01]  /*6d70*/  FFMA.FTZ R43, R14, R114, R43 ;  /* 0x000000720e2b7223 */ /* 0x000fe2000001002b */
[----:B------:R-:W-:Y:S02]  /*6d80*/  HADD2.F32 R50, -RZ, R50.H1_H1 ;  /* 0x30000032ff327230 */ /* 0x000fe40000004100 */
[----:B------:R-:W-:Y:S01]  /*6d90*/  FMUL.FTZ R41, R13, R115 ;  /* 0x000000730d297220 */ /* 0x000fe20000410000 */
[--C-:B------:R-:W-:Y:S01]  /*6da0*/  HADD2.F32 R12, -RZ, R40.reuse.H0_H0 ;  /* 0x20000028ff0c7230 */ /* 0x100fe20000004100 */
        /* <DEDUP_REMOVED lines=14> */
[----:B------:R-:W-:Y:S02]  /*6e90*/  F2FP.F16.F32.PACK_AB R12, R51, R42 ;  /* 0x0000002a330c723e */ /* 0x000fe400000000ff */
[----:B------:R-:W-:Y:S01]  /*6ea0*/  F2FP.F16.F32.PACK_AB R11, R40, R41 ;  /* 0x00000029280b723e */ /* 0x000fe200000000ff */
[----:B------:R-:W-:Y:S01]  /*6eb0*/  IMAD.MOV.U32 R40, RZ, RZ, R52 ;  /* 0x000000ffff287224 */ /* 0x000fe200078e0034 */
[----:B------:R-:W-:Y:S01]  /*6ec0*/  F2FP.F16.F32.PACK_AB R42, R15, R14 ;  /* 0x0000000e0f2a723e */ /* 0x000fe200000000ff */
[----:B------:R-:W-:Y:S01]  /*6ed0*/  IMAD.MOV.U32 R41, RZ, RZ, R53 ;  /* 0x000000ffff297224 */ /* 0x000fe200078e0035 */
[----:B------:R-:W-:Y:S01]  /*6ee0*/  F2FP.F16.F32.PACK_AB R13, R56, R55 ;  /* 0x00000037380d723e */ /* 0x000fe200000000ff */
[----:B------:R-:W-:Y:S01]  /*6ef0*/  IMAD.MOV.U32 R15, RZ, RZ, R58 ;  /* 0x000000ffff0f7224 */ /* 0x000fe200078e003a */
[----:B------:R-:W-:-:S07]  /*6f00*/  MOV R14, R11 ;  /* 0x0000000b000e7202 */ /* 0x000fce0000000f00 */
.L_x_2981:
[----:B------:R-:W-:Y:S05]  /*6f10*/  BSYNC B2 ;  /* 0x0000000000027941 */ /* 0x000fea0003800000 */
.L_x_2980:
[----:B------:R-:W-:Y:S01]  /*6f20*/  ISETP.GE.AND P4, PT, R48, R107, PT ;  /* 0x0000006b3000720c */ /* 0x000fe20003f86270 */
[----:B----4-:R4:W-:-:S12]  /*6f30*/  ST.E.128 desc[UR42][R44.64], R12 ;  /* 0x0000000c2c007985 */ /* 0x0109d8000c101d2a */
[----:B------:R-:W-:-:S05]  /*6f40*/  @!P4 IMAD.WIDE R46, R48, 0x2, R46 ;  /* 0x00000002302ec825 */ /* 0x000fca00078e022e */
[----:B0-----:R4:W-:Y:S02]  /*6f50*/  @!P4 ST.E.128 desc[UR42][R46.64], R40 ;  /* 0x000000282e00c985 */ /* 0x0019e4000c101d2a */
.L_x_2979:
[----:B------:R-:W-:Y:S05]  /*6f60*/  BSYNC B1 ;  /* 0x0000000000017941 */ /* 0x000fea0003800000 */
.L_x_2978:
[----:B------:R-:W-:-:S03]  /*6f70*/  UMOV UR4, 0xffffffff ;  /* 0xffffffff00047882 */ /* 0x000fc60000000000 */
[----:B------:R-:W-:Y:S05]  /*6f80*/  BRA.DIV UR4, `(.L_x_2982) ;  /* 0x000001b604647947 */ /* 0x000fea000b800000 */
[----:B0-----:R-:W0:Y:S04]  /*6f90*/  SHFL.IDX PT, R101, R101, 0x3, 0x181f ;  /* 0x00781f0065657f89 */ /* 0x001e2800000e0000 */
[----:B------:R-:W0:Y:S02]  /*6fa0*/  SHFL.IDX PT, R106, R106, 0x3, 0x181f ;  /* 0x00781f006a6a7f89 */ /* 0x000e2400000e0000 */
.L_x_3294:
        /* <DEDUP_REMOVED lines=16> */
[----:B------:R-:W-:Y:S01]  /*70b0*/  LOP3.LUT R12, R12, R13, RZ, 0x3c, !PT ;  /* 0x0000000d0c0c7212 */ /* 0x000fe200078e3cff */
[----:B------:R-:W-:-:S03]  /*70c0*/  IMAD R13, R19, 0x4000, R6 ;  /* 0x00004000130d7824 */ /* 0x000fc600078e0206 */
[----:B------:R-:W-:Y:S02]  /*70d0*/  LOP3.LUT R109, R109, 0x7fffe000, RZ, 0xc0, !PT ;  /* 0x7fffe0006d6d7812 */ /* 0x000fe400078ec0ff */
[----:B------:R-:W-:Y:S02]  /*70e0*/  LEA R13, R13, R18, 0x1 ;  /* 0x000000120d0d7211 */ /* 0x000fe400078e08ff */
[----:B------:R-:W-:-:S05]  /*70f0*/  IADD3 R12, R12, R109, R201 ;  /* 0x0000006d0c0c7210 */ /* 0x000fca0007ffe0c9 */
        /* <DEDUP_REMOVED lines=34> */
[--C-:B------:R-:W-:Y:S02]  /*7320*/  HADD2.F32 R14, -RZ, R43.reuse.H0_H0 ;  /* 0x2000002bff0e7230 */ /* 0x100fe40000004100 */
[----:B------:R-:W-:Y:S02]  /*7330*/  HADD2.F32 R43, -RZ, R43.H1_H1 ;  /* 0x3000002bff2b7230 */ /* 0x000fe40000004100 */
[-C--:B------:R-:W-:Y:S01]  /*7340*/  FMUL.FTZ R49, R13, R48.reuse ;  /* 0x000000300d317220 */ /* 0x080fe20000410000 */
[----:B------:R-:W-:Y:S02]  /*7350*/  HADD2.F32 R50, -RZ, R70.H0_H0 ;  /* 0x20000046ff327230 */ /* 0x000fe40000004100 */
[----:B------:R-:W-:Y:S01]  /*7360*/  FMUL.FTZ R56, R14, R48 ;  /* 0x000000300e387220 */ /* 0x000fe20000410000 */
[----:B------:R-:W-:Y:S01]  /*7370*/  HADD2.F32 R15, -RZ, R15.H1_H1 ;  /* 0x3000000fff0f7230 */ /* 0x000fe20000004100 */
[----:B------:R-:W-:Y:S01]  /*7380*/  F2FP.F16.F32.PACK_AB R51, R54, R51 ;  /* 0x000000333633723e */ /* 0x000fe200000000ff */
[----:B------:R-:W-:-:S02]  /*7390*/  HADD2.F32 R41, -RZ, R112.H0_H0 ;  /* 0x20000070ff297230 */ /* 0x000fc40000004100 */
[-C--:B------:R-:W-:Y:S01]  /*73a0*/  FMUL.FTZ R48, R43, R50.reuse ;  /* 0x000000322b307220 */ /* 0x080fe20000410000 */
[----:B------:R-:W-:Y:S02]  /*73b0*/  HADD2.F32 R42, -RZ, R66.H0_H0 ;  /* 0x20000042ff2a7230 */ /* 0x000fe40000004100 */
[----:B------:R-:W-:Y:S01]  /*73c0*/  FMUL.FTZ R58, R15, R50 ;  /* 0x000000320f3a7220 */ /* 0x000fe20000410000 */
[----:B------:R-:W-:Y:S02]  /*73d0*/  HADD2.F32 R108, -RZ, R108.H1_H1 ;  /* 0x3000006cff6c7230 */ /* 0x000fe40000004100 */
[-C--:B------:R-:W-:Y:S01]  /*73e0*/  FFMA.FTZ R50, R14, R41.reuse, R49 ;  /* 0x000000290e327223 */ /* 0x080fe20000010031 */
[----:B------:R-:W-:Y:S01]  /*73f0*/  FFMA.FTZ R56, R13, R41, -R56 ;  /* 0x000000290d387223 */ /* 0x000fe20000010838 */
[----:B------:R-:W-:Y:S02]  /*7400*/  HADD2.F32 R14, -RZ, R46.H0_H0 ;  /* 0x2000002eff0e7230 */ /* 0x000fe40000004100 */
[----:B------:R-:W-:Y:S01]  /*7410*/  FFMA.FTZ R57, R15, R42, -R48 ;  /* 0x0000002a0f397223 */ /* 0x000fe20000010830 */
[----:B------:R-:W-:-:S02]  /*7420*/  HADD2.F32 R41, -RZ, R60.H0_H0 ;  /* 0x2000003cff297230 */ /* 0x000fc40000004100 */
[----:B------:R-:W-:Y:S01]  /*7430*/  FFMA.FTZ R59, R43, R42, R58 ;  /* 0x0000002a2b3b7223 */ /* 0x000fe2000001003a */
[----:B------:R-:W-:Y:S02]  /*7440*/  HADD2.F32 R13, -RZ, R12.H0_H0 ;  /* 0x2000000cff0d7230 */ /* 0x000fe40000004100 */
[-C--:B------:R-:W-:Y:S01]  /*7450*/  FMUL.FTZ R42, R14, R108.reuse ;  /* 0x0000006c0e2a7220 */ /* 0x080fe20000410000 */
        /* <DEDUP_REMOVED lines=8> */
[----:B------:R-:W-:Y:S01]  /*74e0*/  FFMA.FTZ R42, R13, R111, -R42 ;  /* 0x0000006f0d2a7223 */ /* 0x000fe2000001082a */
[----:B------:R-:W-:Y:S02]  /*74f0*/  HADD2.F32 R13, -RZ, R47.H0_H0 ;  /* 0x2000002fff0d7230 */ /* 0x000fe40000004100 */
[-C--:B------:R-:W-:Y:S01]  /*7500*/  FFMA.FTZ R49, R12, R15.reuse, -R49 ;  /* 0x0000000f0c317223 */ /* 0x080fe20000010831 */
[----:B------:R-:W-:Y:S01]  /*7510*/  FFMA.FTZ R46, R46, R15, R41 ;  /* 0x0000000f2e2e7223 */ /* 0x000fe20000010029 */
[----:B------:R-:W-:Y:S02]  /*7520*/  HADD2.F32 R15, -RZ, R55.H0_H0 ;  /* 0x20000037ff0f7230 */ /* 0x000fe40000004100 */
[----:B------:R-:W-:Y:S01]  /*7530*/  FFMA.FTZ R43, R14, R111, R43 ;  /* 0x0000006f0e2b7223 */ /* 0x000fe2000001002b */
[----:B------:R-:W-:-:S02]  /*7540*/  HADD2.F32 R12, -RZ, R40.H0_H0 ;  /* 0x20000028ff0c7230 */ /* 0x000fc40000004100 */
[----:B------:R-:W-:Y:S01]  /*7550*/  FMUL.FTZ R41, R13, R110 ;  /* 0x0000006e0d297220 */ /* 0x000fe20000410000 */
[----:B------:R-:W-:Y:S01]  /*7560*/  HADD2.F32 R47, -RZ, R47.H1_H1 ;  /* 0x3000002fff2f7230 */ /* 0x000fe20000004100 */
[----:B------:R-:W-:Y:S01]  /*7570*/  F2FP.F16.F32.PACK_AB R59, R59, R50 ;  /* 0x000000323b3b723e */ /* 0x000fe200000000ff */
        /* <DEDUP_REMOVED lines=19> */
.L_x_2984:
[----:B------:R-:W-:Y:S05]  /*76b0*/  BSYNC B1 ;  /* 0x0000000000017941 */ /* 0x000fea0003800000 */
.L_x_2983:
[----:B0-----:R0:W-:Y:S01]  /*76c0*/  ST.E.128 desc[UR42][R44.64], R12 ;  /* 0x0000000c2c007985 */ /* 0x0011e2000c101d2a */
[----:B------:R-:W-:Y:S02]  /*76d0*/  ISETP.GE.AND P3, PT, R11, R107, PT ;  /* 0x0000006b0b00720c */ /* 0x000fe40003f66270 */
[----:B------:R-:W-:-:S11]  /*76e0*/  MOV R107, R101 ;  /* 0x00000065006b7202 */ /* 0x000fd60000000f00 */
[----:B------:R-:W-:Y:S05]  /*76f0*/  @P3 BRA `(.L_x_2955) ;  /* 0x0000000400b03947 */ /* 0x000fea0003800000 */
[----:B0-----:R-:W-:-:S05]  /*7700*/  IMAD.WIDE R12, R11, 0x2, R106 ;  /* 0x000000020b0c7825 */ /* 0x001fca00078e026a */
[----:B----4-:R0:W-:Y:S01]  /*7710*/  ST.E.128 desc[UR42][R12.64], R40 ;  /* 0x000000280c007985 */ /* 0x0101e2000c101d2a */
[----:B------:R-:W-:Y:S05]  /*7720*/  BRA `(.L_x_2955) ;  /* 0x0000000400a47947 */ /* 0x000fea0003800000 */
.L_x_2914:
[----:B------:R-:W-:-:S06]  /*7730*/  UISETP.NE.AND UP0, UPT, UR41, 0x3, UPT ;  /* 0x000000032900788c */ /* 0x000fcc000bf05270 */
[----:B------:R-:W-:-:S13]  /*7740*/  PLOP3.LUT P5, PT, PT, PT, UP0, 0x80, 0x0 ;  /* 0x000000000000781c */ /* 0x000fda0003faf008 */
[----:B------:R-:W-:Y:S05]  /*7750*/  @!P5 BRA `(.L_x_2985) ;  /* 0x000000000004d947 */ /* 0x000fea0003800000 */
[----:B------:R-:W-:Y:S01]  /*7760*/  BPT.TRAP 0x1 ;  /* 0x000000040000795c */ /* 0x000fe20000300000 */
.L_x_2985:
[----:B------:R-:W-:Y:S01]  /*7770*/  IMAD R89, R19, 0x8, R18 ;  /* 0x0000000813597824 */ /* 0x000fe200078e0212 */
[----:B------:R-:W-:Y:S01]  /*7780*/  SHF.L.U32 R100, R190, 0x1f, RZ ;  /* 0x0000001fbe647819 */ /* 0x000fe200000006ff */
[----:B------:R-:W-:Y:S01]  /*7790*/  BSSY B1, `(.L_x_2986) ;  /* 0x0000004000017945 */ /* 0x000fe20003800000 */
[----:B------:R-:W-:Y:S02]  /*77a0*/  SHF.R.S32.HI R97, RZ, 0x1f, R98 ;  /* 0x0000001fff617819 */ /* 0x000fe40000011462 */
[----:B------:R-:W0:Y:S02]  /*77b0*/  SYNCS.PHASECHK.TRANS64.TRYWAIT P3, [R89+URZ+0x28890], R100 ;  /* 0x02889064590075a7 */ /* 0x000e24000806017f */
[----:B0-----:R-:W-:Y:S05]  /*77c0*/  @!P3 BRA `(.L_x_2987) ;  /* 0x000001ac00a0b947 */ /* 0x001fea0003800000 */
.L_x_3295:
[----:B------:R-:W-:Y:S05]  /*77d0*/  BSYNC B1 ;  /* 0x0000000000017941 */ /* 0x000fea0003800000 */
.L_x_2986:
        /* <DEDUP_REMOVED lines=13> */
[----:B------:R-:W-:Y:S01]  /*78b0*/  ULDC.64 UR4, c[0x0][0x308] ;  /* 0x0000c20000047ab9 */ /* 0x000fe20000000a00 */
[----:B------:R-:W-:-:S02]  /*78c0*/  IADD3 R46, -R187, R95, RZ ;  /* 0x0000005fbb2e7210 */ /* 0x000fc40007ffe1ff */
[----:B------:R-:W-:Y:S02]  /*78d0*/  IMAD.IADD R13, R13, 0x1, R11 ;  /* 0x000000010d0d7824 */ /* 0x000fe400078e020b */
        /* <DEDUP_REMOVED lines=9> */
.L_x_3299:
        /* <DEDUP_REMOVED lines=13> */
.L_x_2990:
[----:B------:R-:W-:Y:S05]  /*7a40*/  BSYNC B1 ;  /* 0x0000000000017941 */ /* 0x000fea0003800000 */
.L_x_2989:
[----:B------:R-:W-:-:S03]  /*7a50*/  UMOV UR4, 0xffffffff ;  /* 0xffffffff00047882 */ /* 0x000fc60000000000 */
[----:B------:R-:W-:Y:S05]  /*7a60*/  BRA.DIV UR4, `(.L_x_2991) ;  /* 0x000001ae04547947 */ /* 0x000fea000b800000 */
[----:B--2-4-:R2:W4:Y:S04]  /*7a70*/  SHFL.IDX PT, R41, R45, 0x1, 0x181f ;  /* 0x00381f002d297f89 */ /* 0x01452800000e0000 */
[----:B---3--:R2:W3:Y:S02]  /*7a80*/  SHFL.IDX PT, R14, R44, 0x1, 0x181f ;  /* 0x00381f002c0e7f89 */ /* 0x0084e400000e0000 */
.L_x_3303:
        /* <DEDUP_REMOVED lines=14> */
.L_x_2993:
[----:B------:R-:W-:Y:S05]  /*7b70*/  BSYNC B1 ;  /* 0x0000000000017941 */ /* 0x000fea0003800000 */
.L_x_2992:
[----:B------:R-:W-:-:S03]  /*7b80*/  UMOV UR4, 0xffffffff ;  /* 0xffffffff00047882 */ /* 0x000fc60000000000 */
[----:B------:R-:W-:Y:S05]  /*7b90*/  BRA.DIV UR4, `(.L_x_2994) ;  /* 0x000001ae04507947 */ /* 0x000fea000b800000 */
[----:B---34-:R3:W4:Y:S04]  /*7ba0*/  SHFL.IDX PT, R41, R45, 0x2, 0x181f ;  /* 0x00581f002d297f89 */ /* 0x01872800000e0000 */
[----:B------:R3:W0:Y:S02]  /*7bb0*/  SHFL.IDX PT, R14, R44, 0x2, 0x181f ;  /* 0x00581f002c0e7f89 */ /* 0x00062400000e0000 */
.L_x_3307:
        /* <DEDUP_REMOVED lines=14> */
.L_x_2996:
[----:B------:R-:W-:Y:S05]  /*7ca0*/  BSYNC B1 ;  /* 0x0000000000017941 */ /* 0x000fea0003800000 */
.L_x_2995:
[----:B------:R-:W-:-:S03]  /*7cb0*/  UMOV UR4, 0xffffffff ;  /* 0xffffffff00047882 */ /* 0x000fc60000000000 */
[----:B------:R-:W-:Y:S05]  /*7cc0*/  BRA.DIV UR4, `(.L_x_2997) ;  /* 0x000001ae044c7947 */ /* 0x000fea000b800000 */
[----:B0---4-:R0:W4:Y:S04]  /*7cd0*/  SHFL.IDX PT, R41, R45, 0x3, 0x181f ;  /* 0x00781f002d297f89 */ /* 0x01112800000e0000 */
[----:B------:R0:W0:Y:S02]  /*7ce0*/  SHFL.IDX PT, R14, R44, 0x3, 0x181f ;  /* 0x00781f002c0e7f89 */ /* 0x00002400000e0000 */
.L_x_3311:
        /* <DEDUP_REMOVED lines=13> */
.L_x_2955:
[----:B------:R-:W-:Y:S05]  /*7dc0*/  BSYNC B0 ;  /* 0x0000000000007941 */ /* 0x000fea0003800000 */
.L_x_2913:
[----:B------:R-:W5:Y:S01]  /*7dd0*/  S2R R11, SR_TID.X ;  /* 0x00000000000b7919 */ /* 0x000f620000002100 */
[----:B------:R-:W-:Y:S01]  /*7de0*/  @!PT LDS RZ, [RZ] ;  /* 0x00000000fffff984 */ /* 0x000fe20000000800 */
[----:B------:R-:W-:Y:S01]  /*7df0*/  @!PT LDS RZ, [RZ] ;  /* 0x00000000fffff984 */ /* 0x000fe20000000800 */
[----:B------:R-:W-:Y:S01]  /*7e00*/  @!PT LDS RZ, [RZ] ;  /* 0x00000000fffff984 */ /* 0x000fe20000000800 */
[----:B------:R-:W-:Y:S01]  /*7e10*/  @!PT LDS RZ, [RZ] ;  /* 0x00000000fffff984 */ /* 0x000fe20000000800 */
[----:B------:R2:W-:Y:S06]  /*7e20*/  MEMBAR.ALL.CTA ;  /* 0x0000000000007992 */ /* 0x0005ec0000008000 */
[----:B--2---:R-:W2:Y:S01]  /*7e30*/  FENCE.VIEW.ASYNC.S ;  /* 0x00000000000073c6 */ /* 0x004ea20000000000 */
[----:B------:R-:W-:Y:S05]  /*7e40*/  WARPSYNC.ALL ;  /* 0x0000000000007948 */ /* 0x000fea0003800000 */
[----:B------:R-:W-:Y:S01]  /*7e50*/  BSSY B0, `(.L_x_2998) ;  /* 0x0000009000007945 */ /* 0x000fe20003800000 */
[----:B-----5:R-:W-:Y:S01]  /*7e60*/  LOP3.LUT R11, R11, 0x7f, RZ, 0xc0, !PT ;  /* 0x0000007f0b0b7812 */ /* 0x020fe200078ec0ff */
[----:B--2---:R2:W-:Y:S03]  /*7e70*/  BAR.SYNC.DEFER_BLOCKING R92, 0x80 ;  /* 0x0002005c0000751d */ /* 0x0045e60000010000 */
[----:B------:R-:W-:-:S13]  /*7e80*/  ISETP.NE.AND P3, PT, R11, RZ, PT ;  /* 0x000000ff0b00720c */ /* 0x000fda0003f65270 */
[----:B------:R-:W-:-:S05]  /*7e90*/  @!P3 VIADD R11, R89, 0x288a0 ;  /* 0x000288a0590bb836 */ /* 0x000fca0000000000 */
[----:B------:R-:W-:-:S04]  /*7ea0*/  @!P3 PRMT R11, RZ, 0x654, R11 ;  /* 0x00000654ff0bb816 */ /* 0x000fc8000000000b */
[----:B------:R2:W-:Y:S01]  /*7eb0*/  @!P3 SYNCS.ARRIVE.TRANS64.RED.A1T0 RZ, [R11+URZ], RZ ;  /* 0x000000ff0bffb9a7 */ /* 0x0005e2000810043f */
[----:B------:R-:W-:Y:S05]  /*7ec0*/  @!P5 BRA `(.L_x_2999) ;  /* 0x000000000004d947 */ /* 0x000fea0003800000 */
[----:B------:R-:W-:Y:S01]  /*7ed0*/  BPT.TRAP 0x1 ;  /* 0x000000040000795c */ /* 0x000fe20000300000 */
.L_x_2999:
[----:B------:R-:W-:Y:S05]  /*7ee0*/  BSYNC B0 ;  /* 0x0000000000007941 */ /* 0x000fea0003800000 */
.L_x_2998:
[----:B------:R-:W5:Y:S01]  /*7ef0*/  SYNCS.PHASECHK.TRANS64.TRYWAIT P4, [R89+URZ+0x288b0], R100 ;  /* 0x0288b064590075a7 */ /* 0x000f62000808017f */
[----:B------:R-:W-:Y:S01]  /*7f00*/  ULDC UR37, c[0x0][0x2f4] ;  /* 0x0000bd0000257ab9 */ /* 0x000fe20000000800 */
[----:B------:R-:W-:Y:S04]  /*7f10*/  BSSY B0, `(.L_x_3000) ;  /* 0x0000002000007945 */ /* 0x000fe80003800000 */
[----:B-----5:R-:W-:Y:S05]  /*7f20*/  @!P4 BRA `(.L_x_3001) ;  /* 0x000001a800fcc947 */ /* 0x020fea0003800000 */
.L_x_3312:
[----:B------:R-:W-:Y:S05]  /*7f30*/  BSYNC B0 ;  /* 0x0000000000007941 */ /* 0x000fea0003800000 */
.L_x_3000:
[----:B------:R-:W-:Y:S01]  /*7f40*/  ULDC.64 UR4, c[0x0][0x328] ;  /* 0x0000ca0000047ab9 */ /* 0x000fe20000000a00 */
[----:B------:R-:W-:Y:S01]  /*7f50*/  ULDC.64 UR6, c[0x0][0x318] ;  /* 0x0000c60000067ab9 */ /* 0x000fe20000000a00 */
[----:B------:R-:W-:Y:S01]  /*7f60*/  IMAD R97, R97, UR4, RZ ;  /* 0x0000000461617c24 */ /* 0x000fe2000f8e02ff */
[----:B------:R-:W-:Y:S01]  /*7f70*/  IADD3 R95, -R187, R95, RZ ;  /* 0x0000005fbb5f7210 */ /* 0x000fe20007ffe1ff */
[C---:B0---4-:R-:W-:Y:S01]  /*7f80*/  IMAD.WIDE.U32 R12, R98.reuse, UR4, RZ ;  /* 0x00000004620c7c25 */ /* 0x051fe2000f8e00ff */
[----:B------:R-:W-:Y:S03]  /*7f90*/  BSSY B0, `(.L_x_3002) ;  /* 0x000001b000007945 */ /* 0x000fe60003800000 */
[----:B------:R-:W-:Y:S01]  /*7fa0*/  IMAD R97, R98, UR5, R97 ;  /* 0x0000000562617c24 */ /* 0x000fe2000f8e0261 */
[----:B------:R-:W-:Y:S02]  /*7fb0*/  ULDC.64 UR4, c[0x0][0x338] ;  /* 0x0000ce0000047ab9 */ /* 0x000fe40000000a00 */
[----:B------:R-:W-:-:S02]  /*7fc0*/  IMAD R96, R96, UR4, RZ ;  /* 0x0000000460607c24 */ /* 0x000fc4000f8e02ff */
[----:B------:R-:W-:Y:S02]  /*7fd0*/  IMAD.IADD R13, R13, 0x1, R97 ;  /* 0x000000010d0d7824 */ /* 0x000fe400078e0261 */
[C---:B--2---:R-:W-:Y:S02]  /*7fe0*/  IMAD R11, R99.reuse, UR5, R96 ;  /* 0x00000005630b7c24 */ /* 0x044fe4000f8e0260 */
[----:B------:R-:W-:Y:S01]  /*7ff0*/  IMAD.WIDE.U32 R12, R99, UR4, R12 ;  /* 0x00000004630c7c25 */ /* 0x000fe2000f8e000c */
[----:B------:R-:W-:-:S03]  /*8000*/  ULDC.64 UR4, c[0x0][0x330] ;  /* 0x0000cc0000047ab9 */ /* 0x000fc60000000a00 */
[----:B------:R-:W-:Y:S02]  /*8010*/  IMAD.IADD R13, R13, 0x1, R11 ;  /* 0x000000010d0d7824 */ /* 0x000fe400078e020b */
[----:B------:R-:W-:-:S04]  /*8020*/  IMAD.WIDE.U32 R12, R188, UR4, R12 ;  /* 0x00000004bc0c7c25 */ /* 0x000fc8000f8e000c */
[----:B------:R-:W-:Y:S01]  /*8030*/  IMAD R11, R188, UR5, R13 ;  /* 0x00000005bc0b7c24 */ /* 0x000fe2000f8e020d */
[----:B-1-3--:R-:W-:-:S04]  /*8040*/  LEA R44, P4, R12, UR6, 0x1 ;  /* 0x000000060c2c7c11 */ /* 0x00afc8000f8808ff */
        /* <DEDUP_REMOVED lines=15> */
.L_x_3003:
[----:B------:R-:W-:Y:S05]  /*8140*/  BSYNC B0 ;  /* 0x0000000000007941 */ /* 0x000fea0003800000 */
.L_x_3002:
        /* <DEDUP_REMOVED lines=15> */
.L_x_3005:
[----:B------:R-:W-:Y:S05]  /*8240*/  BSYNC B0 ;  /* 0x0000000000007941 */ /* 0x000fea0003800000 */
.L_x_3004:
        /* <DEDUP_REMOVED lines=15> */
.L_x_3007:
[----:B------:R-:W-:Y:S05]  /*8340*/  BSYNC B0 ;  /* 0x0000000000007941 */ /* 0x000fea0003800000 */
.L_x_3006:
        /* <DEDUP_REMOVED lines=15> */
.L_x_3009:
[----:B------:R-:W-:Y:S05]  /*8440*/  BSYNC B0 ;  /* 0x0000000000007941 */ /* 0x000fea0003800000 */
.L_x_3008:
        /* <DEDUP_REMOVED lines=22> */
.L_x_2908:
[----:B------:R-:W0:Y:S01]  /*85b0*/  LDC R0, c[0x0][0x448] ;  /* 0x00011200ff007b82 */ /* 0x000e220000000800 */
[----:B------:R-:W-:Y:S01]  /*85c0*/  IMAD.MOV.U32 R88, RZ, RZ, RZ ;  /* 0x000000ffff587224 */ /* 0x000fe200078e00ff */
[----:B0-----:R-:W-:Y:S01]  /*85d0*/  ISETP.NE.AND P1, PT, R0, 0x1, PT ;  /* 0x000000010000780c */ /* 0x001fe20003f25270 */
[----:B------:R-:W-:-:S12]  /*85e0*/  VIADD R0, R192, 0x7f ;  /* 0x0000007fc0007836 */ /* 0x000fd80000000000 */
[----:B------:R-:W0:Y:S08]  /*85f0*/  @P1 LDC R3, c[0x0][0x44c] ;  /* 0x00011300ff031b82 */ /* 0x000e300000000800 */
[----:B------:R-:W3:Y:S01]  /*8600*/  @P1 LDC R4, c[0x0][0x450] ;  /* 0x00011400ff041b82 */ /* 0x000ee20000000800 */
[----:B0-----:R-:W-:-:S05]  /*8610*/  @P1 IMAD.HI.U32 R3, R0, R3, RZ ;  /* 0x0000000300031227 */ /* 0x001fca00078e00ff */
[----:B---3--:R-:W-:-:S04]  /*8620*/  @P1 SHF.R.U32.HI R0, RZ, R4, R3 ;  /* 0x00000004ff001219 */ /* 0x008fc80000011603 */
[----:B------:R-:W-:-:S04]  /*8630*/  IADD3 R0, R93, R0, RZ ;  /* 0x000000005d007210 */ /* 0x000fc80007ffe0ff */
[----:B------:R-:W-:-:S04]  /*8640*/  SHF.R.S32.HI R3, RZ, 0x1f, R0 ;  /* 0x0000001fff037819 */ /* 0x000fc80000011400 */
[----:B------:R-:W-:-:S04]  /*8650*/  LEA.HI R3, R3, R0, RZ, 0x7 ;  /* 0x0000000003037211 */ /* 0x000fc800078f38ff */
[----:B------:R-:W-:-:S04]  /*8660*/  SHF.R.S32.HI R3, RZ, 0x7, R3 ;  /* 0x00000007ff037819 */ /* 0x000fc80000011403 */
[----:B------:R-:W-:-:S04]  /*8670*/  VIMNMX R94, R94, R3, PT ;  /* 0x000000035e5e7248 */ /* 0x000fc80003fe0100 */
[----:B------:R-:W-:Y:S01]  /*8680*/  ISETP.GE.AND P1, PT, R94, 0x1, PT ;  /* 0x000000015e00780c */ /* 0x000fe20003f26270 */
[----:B------:R-:W-:-:S12]  /*8690*/  @P0 BRA `(.L_x_3011) ;  /* 0x00000000000c0947 */ /* 0x000fd80003800000 */
[----:B------:R-:W0:Y:S01]  /*86a0*/  FENCE.VIEW.ASYNC.G ;  /* 0x00000000000073c6 */ /* 0x000e220000000100 */
[----:B------:R-:W-:Y:S05]  /*86b0*/  WARPSYNC.ALL ;  /* 0x0000000000007948 */ /* 0x000fea0003800000 */
[----:B0-----:R-:W-:Y:S06]  /*86c0*/  BAR.ARV 0xc, 0x180 ;  /* 0x0306000000007b1d */ /* 0x001fec0000002000 */
.L_x_3011:
[----:B------:R-:W-:Y:S04]  /*86d0*/  BSSY B0, `(.L_x_3012) ;  /* 0x000001f000007945 */ /* 0x000fe80003800000 */
        /* <DEDUP_REMOVED lines=28> */
[----:B------:R-:W-:-:S05]  /*88a0*/  @!P1 LOP3.LUT R5, RZ, R9, RZ, 0x33, !PT ;  /* 0x00000009ff059212 */ /* 0x000fca00078e33ff */
[----:B------:R-:W-:-:S07]  /*88b0*/  IMAD.MOV.U32 R88, RZ, RZ, R5 ;  /* 0x000000ffff587224 */ /* 0x000fce00078e0005 */
.L_x_3013:
[----:B------:R-:W-:Y:S05]  /*88c0*/  BSYNC B0 ;  /* 0x0000000000007941 */ /* 0x000fea0003800000 */
.L_x_3012:
[-C--:B------:R-:W-:Y:S01]  /*88d0*/  IMAD R199, R212, R88.reuse, RZ ;  /* 0x00000058d4c77224 */ /* 0x080fe200078e02ff */
[----:B------:R-:W-:Y:S01]  /*88e0*/  PLOP3.LUT P0, PT, PT, PT, PT, 0x80, 0x0 ;  /* 0x000000000000781c */ /* 0x000fe20003f0f070 */
[----:B------:R-:W-:Y:S01]  /*88f0*/  IMAD.MOV.U32 R0, RZ, RZ, RZ ;  /* 0x000000ffff007224 */ /* 0x000fe200078e00ff */
[----:B------:R-:W-:Y:S02]  /*8900*/  MOV R3, RZ ;  /* 0x000000ff00037202 */ /* 0x000fe40000000f00 */
[----:B------:R-:W-:Y:S02]  /*8910*/  CS2R R150, SRZ ;  /* 0x0000000000967805 */ /* 0x000fe4000001ff00 */
[----:B------:R-:W-:Y:S02]  /*8920*/  VIADDMNMX R88, R199, R88, R94, PT ;  /* 0x00000058c7587246 */ /* 0x000fe4000380015e */
[----:B------:R-:W-:Y:S02]  /*8930*/  CS2R R148, SRZ ;  /* 0x0000000000947805 */ /* 0x000fe4000001ff00 */
[----:B------:R-:W-:-:S02]  /*8940*/  CS2R R146, SRZ ;  /* 0x0000000000927805 */ /* 0x000fc4000001ff00 */
[----:B------:R-:W-:Y:S02]  /*8950*/  CS2R R144, SRZ ;  /* 0x0000000000907805 */ /* 0x000fe4000001ff00 */
[----:B------:R-:W-:Y:S02]  /*8960*/  ISETP.GT.AND P1, PT, R88, R199, PT ;  /* 0x000000c75800720c */ /* 0x000fe40003f24270 */
        /* <DEDUP_REMOVED lines=25> */
[----:B----4-:R-:W-:Y:S02]  /*8b00*/  CS2R R92, SRZ ;  /* 0x00000000005c7805 */ /* 0x010fe4000001ff00 */
[----:B------:R-:W-:Y:S02]  /*8b10*/  CS2R R90, SRZ ;  /* 0x00000000005a7805 */ /* 0x000fe4000001ff00 */
[----:B------:R-:W-:Y:S01]  /*8b20*/  CS2R R20, SRZ ;  /* 0x0000000000147805 */ /* 0x000fe2000001ff00 */
[----:B------:R-:W-:Y:S06]  /*8b30*/  @!P1 BRA `(.L_x_3014) ;  /* 0x000000e800089947 */ /* 0x000fec0003800000 */
[----:B------:R-:W-:-:S03]  /*8b40*/  UMOV UR4, 0xffffffff ;  /* 0xffffffff00047882 */ /* 0x000fc60000000000 */
[----:B------:R-:W-:Y:S05]  /*8b50*/  BRA.DIV UR4, `(.L_x_3015) ;  /* 0x000001a204047947 */ /* 0x000fea000b800000 */
[----:B------:R-:W0:Y:S02]  /*8b60*/  S2R R3, SR_TID.X ;  /* 0x0000000000037919 */ /* 0x000e240000002100 */
[----:B0-----:R-:W-:-:S05]  /*8b70*/  VIADD R3, R3, 0xffffff80 ;  /* 0xffffff8003037836 */ /* 0x001fca0000000000 */
[----:B------:R-:W-:-:S04]  /*8b80*/  SHF.R.S32.HI R0, RZ, 0x1f, R3 ;  /* 0x0000001fff007819 */ /* 0x000fc80000011403 */
[----:B------:R-:W-:-:S04]  /*8b90*/  LEA.HI R0, R0, R3, RZ, 0x7 ;  /* 0x0000000300007211 */ /* 0x000fc800078f38ff */
[----:B------:R-:W-:-:S05]  /*8ba0*/  SHF.R.S32.HI R0, RZ, 0x7, R0 ;  /* 0x00000007ff007819 */ /* 0x000fca0000011400 */
[----:B------:R0:W3:Y:S02]  /*8bb0*/  SHFL.IDX PT, R191, R0, RZ, 0x1f ;  /* 0x00001fff00bf7589 */ /* 0x0000e400000e0000 */
.L_x_3315:
[----:B0--3--:R-:W-:Y:S01]  /*8bc0*/  LEA.HI R0, R191, R191, RZ, 0x1 ;  /* 0x000000bfbf007211 */ /* 0x009fe200078f08ff */
        /* <DEDUP_REMOVED lines=17> */
[----:B------:R-:W-:Y:S01]  /*8ce0*/  MOV R10, UR4 ;  /* 0x00000004000a7c02 */ /* 0x000fe20008000f00 */
[----:B------:R-:W-:Y:S01]  /*8cf0*/  IMAD.U32 R7, RZ, RZ, UR7 ;  /* 0x00000007ff077e24 */ /* 0x000fe2000f8e00ff */
[----:B--2---:R-:W-:Y:S01]  /*8d00*/  MOV R13, RZ ;  /* 0x000000ff000d7202 */ /* 0x004fe20000000f00 */
[----:B------:R-:W-:-:S02]  /*8d10*/  IMAD.U32 R11, RZ, RZ, UR5 ;  /* 0x00000005ff0b7e24 */ /* 0x000fc4000f8e00ff */
[----:B------:R-:W-:Y:S02]  /*8d20*/  IMAD.MOV.U32 R8, RZ, RZ, 0x70 ;  /* 0x00000070ff087424 */ /* 0x000fe400078e00ff */
[----:B0-----:R-:W-:-:S07]  /*8d30*/  IMAD.MOV.U32 R12, RZ, RZ, 0x1 ;  /* 0x00000001ff0c7424 */ /* 0x001fce00078e00ff */
[----:B------:R-:W-:-:S07]  /*8d40*/  LEPC R20, `(.L_x_3016) ;  /* 0x000000001014794e */ /* 0x000fce0000000000 */
[----:B-1-3-5:R-:W-:Y:S05]  /*8d50*/  CALL.ABS.NOINC R14 ;  /* 0x000000000e007343 */ /* 0x02afea0003c00000 */
.L_x_3016:
        /* <DEDUP_REMOVED lines=13> */
.L_x_3020:
[----:B---3--:R3:W4:Y:S02]  /*8e30*/  SYNCS.PHASECHK.TRANS64.TRYWAIT P0, [R18+URZ+0x28800], R3 ;  /* 0x02880003120075a7 */ /* 0x008724000800017f */
[----:B----4-:R-:W-:Y:S05]  /*8e40*/  @!P0 NANOSLEEP.SYNCS 0x989680 ;  /* 0x009896800000895d */ /* 0x010fea0003900000 */
[----:B------:R-:W4:Y:S02]  /*8e50*/  @!P0 SYNCS.PHASECHK.TRANS64 P0, [R18+URZ+0x28800], R3 ;  /* 0x02880003120085a7 */ /* 0x000f24000800007f */
[----:B----4-:R-:W-:Y:S05]  /*8e60*/  @!P0 BRA `(.L_x_3020) ;  /* 0xfffffffc00f08947 */ /* 0x010fea000383ffff */
.L_x_3019:
[----:B------:R-:W-:Y:S05]  /*8e70*/  BSYNC B0 ;  /* 0x0000000000007941 */ /* 0x000fea0003800000 */
.L_x_3018:
[----:B------:R-:W-:Y:S05]  /*8e80*/  BRA `(.L_x_3021) ;  /* 0x0000004c00c07947 */ /* 0x000fea0003800000 */
.L_x_3017:
[----:B------:R-:W-:Y:S01]  /*8e90*/  ISETP.NE.AND P0, PT, R25, RZ, PT ;  /* 0x000000ff1900720c */ /* 0x000fe20003f05270 */
[----:B------:R-:W-:Y:S01]  /*8ea0*/  ULDC.64 UR4, c[0x0][0x3f8] ;  /* 0x0000fe0000047ab9 */ /* 0x000fe20000000a00 */
[----:B-----5:R-:W-:Y:S01]  /*8eb0*/  SHF.R.S32.HI R0, RZ, 0x1f, R24 ;  /* 0x0000001fff007819 */ /* 0x020fe20000011418 */
[----:B------:R-:W-:Y:S01]  /*8ec0*/  ULDC.64 UR6, c[0x0][0x408] ;  /* 0x0001020000067ab9 */ /* 0x000fe20000000a00 */
[----:B------:R-:W-:-:S04]  /*8ed0*/  IMAD.WIDE.U32 R26, R24, UR4, RZ ;  /* 0x00000004181a7c25 */ /* 0x000fc8000f8e00ff */
[C---:B------:R-:W-:Y:S02]  /*8ee0*/  IMAD R3, R0.reuse, UR4, RZ ;  /* 0x0000000400037c24 */ /* 0x040fe4000f8e02ff */
[----:B------:R-:W-:Y:S02]  /*8ef0*/  IMAD R5, R0, UR6, RZ ;  /* 0x0000000600057c24 */ /* 0x000fe4000f8e02ff */
        /* <DEDUP_REMOVED lines=13> */
[----:B------:R-:W-:Y:S01]  /*8fd0*/  MOV R10, UR6 ;  /* 0x00000006000a7c02 */ /* 0x000fe20008000f00 */
[----:B------:R-:W-:Y:S01]  /*8fe0*/  IMAD.U32 R6, RZ, RZ, UR4 ;  /* 0x00000004ff067e24 */ /* 0x000fe2000f8e00ff */
[----:B--2---:R-:W-:Y:S01]  /*8ff0*/  MOV R13, RZ ;  /* 0x000000ff000d7202 */ /* 0x004fe20000000f00 */
[----:B------:R-:W-:-:S02]  /*9000*/  IMAD.U32 R7, RZ, RZ, UR5 ;  /* 0x00000005ff077e24 */ /* 0x000fc4000f8e00ff */
[----:B------:R-:W-:Y:S02]  /*9010*/  IMAD.U32 R11, RZ, RZ, UR7 ;  /* 0x00000007ff0b7e24 */ /* 0x000fe4000f8e00ff */
[----:B------:R-:W-:Y:S02]  /*9020*/  IMAD.MOV.U32 R8, RZ, RZ, 0x70 ;  /* 0x00000070ff087424 */ /* 0x000fe400078e00ff */
[----:B0-----:R-:W-:-:S07]  /*9030*/  IMAD.MOV.U32 R12, RZ, RZ, 0x1 ;  /* 0x00000001ff0c7424 */ /* 0x001fce00078e00ff */
[----:B------:R-:W-:-:S07]  /*9040*/  LEPC R20, `(.L_x_3022) ;  /* 0x000000001014794e */ /* 0x000fce0000000000 */
[----:B-1-3--:R-:W-:Y:S05]  /*9050*/  CALL.ABS.NOINC R14 ;  /* 0x000000000e007343 */ /* 0x00afea0003c00000 */
.L_x_3022:
[----:B------:R-:W-:Y:S01]  /*9060*/  ULDC.U8 UR4, c[0x0][0x410] ;  /* 0x0001040000047ab9 */ /* 0x000fe20000000000 */
[----:B------:R-:W-:Y:S01]  /*9070*/  IMAD.IADD R54, R187, 0x1, R192 ;  /* 0x00000001bb367824 */ /* 0x000fe200078e02c0 */
[----:B------:R-:W-:Y:S01]  /*9080*/  ISETP.NE.AND P0, PT, RZ, UR4, PT ;  /* 0x00000004ff007c0c */ /* 0x000fe2000bf05270 */
[----:B------:R-:W-:Y:S01]  /*9090*/  BSSY B0, `(.L_x_3023) ;  /* 0x00004c7000007945 */ /* 0x000fe20003800000 */
[----:B------:R-:W-:Y:S01]  /*90a0*/  LEA R37, R200, UR40, 0x1 ;  /* 0x00000028c8257c11 */ /* 0x000fe2000f8e08ff */
        /* <DEDUP_REMOVED lines=27> */
[----:B------:R-:W-:-:S02]  /*9260*/  LEA R7, P1, R10, UR6, 0x1 ;  /* 0x000000060a077c11 */ /* 0x000fc4000f8208ff */
[----:B------:R-:W-:Y:S02]  /*9270*/  IADD3 R3, R11, R3, RZ ;  /* 0x000000030b037210 */ /* 0x000fe40007ffe0ff */
[----:B------:R-:W-:Y:S02]  /*9280*/  LEA.HI.X R6, R8, UR5, R9, 0x1, P0 ;  /* 0x0000000508067c11 */ /* 0x000fe400080f0c09 */
[----:B------:R-:W-:Y:S01]  /*9290*/  LEA.HI.X R8, R10, UR7, R3, 0x1, P1 ;  /* 0x000000070a087c11 */ /* 0x000fe200088f0c03 */
[----:B------:R-:W-:Y:S06]  /*92a0*/  BRA.DIV UR4, `(.L_x_3025) ;  /* 0x0000019a04707947 */ /* 0x000fec000b800000 */
[----:B------:R0:W2:Y:S04]  /*92b0*/  SHFL.IDX PT, R0, R6, RZ, 0x181f ;  /* 0x00181fff06007589 */ /* 0x0000a800000e0000 */
[----:B------:R0:W3:Y:S04]  /*92c0*/  SHFL.IDX PT, R3, R5, RZ, 0x181f ;  /* 0x00181fff05037589 */ /* 0x0000e800000e0000 */
[----:B------:R0:W4:Y:S04]  /*92d0*/  SHFL.IDX PT, R4, R8, RZ, 0x181f ;  /* 0x00181fff08047589 */ /* 0x00012800000e0000 */
[----:B------:R0:W0:Y:S02]  /*92e0*/  SHFL.IDX PT, R14, R7, RZ, 0x181f ;  /* 0x00181fff070e7589 */ /* 0x00002400000e0000 */
.L_x_3321:
[----:B------:R-:W-:Y:S01]  /*92f0*/  IMAD R67, R194, R67, RZ ;  /* 0x00000043c2437224 */ /* 0x000fe200078e02ff */
        /* <DEDUP_REMOVED lines=17> */
[C---:B0-----:R-:W-:Y:S02]  /*9410*/  @!P4 IADD3 R12, P1, R14.reuse, R12, RZ ;  /* 0x0000000c0e0cc210 */ /* 0x041fe40007f3e0ff */
[-C--:B------:R-:W-:Y:S02]  /*9420*/  @!P5 IADD3 R20, P2, R3, R15.reuse, RZ ;  /* 0x0000000f0314d210 */ /* 0x080fe40007f5e0ff */
[----:B------:R-:W-:Y:S02]  /*9430*/  @!P5 IADD3 R14, P3, R14, R15, RZ ;  /* 0x0000000f0e0ed210 */ /* 0x000fe40007f7e0ff */
[----:B------:R-:W-:-:S02]  /*9440*/  CS2R R46, SRZ ;  /* 0x00000000002e7805 */ /* 0x000fc4000001ff00 */
[C---:B--2---:R-:W-:Y:S02]  /*9450*/  @!P4 IADD3.X R11, R0.reuse, R13, RZ, P0, !PT ;  /* 0x0000000d000bc210 */ /* 0x044fe400007fe4ff */
[----:B------:R-:W-:Y:S01]  /*9460*/  CS2R R48, SRZ ;  /* 0x0000000000307805 */ /* 0x000fe2000001ff00 */
[----:B------:R-:W-:Y:S02]  /*9470*/  @!P5 IMAD.X R21, R0, 0x1, R9, P2 ;  /* 0x000000010015d824 */ /* 0x000fe400010e0609 */
[C---:B----4-:R-:W-:Y:S01]  /*9480*/  @!P4 IMAD.X R13, R4.reuse, 0x1, R13, P1 ;  /* 0x00000001040dc824 */ /* 0x050fe200008e060d */
[----:B------:R0:W5:Y:S01]  /*9490*/  @!P4 LD.E.64 R46, desc[UR42][R10.64] ;  /* 0x0000002a0a2ec980 */ /* 0x000162000c101b00 */
[----:B------:R-:W-:-:S03]  /*94a0*/  @!P5 IMAD.X R15, R4, 0x1, R9, P3 ;  /* 0x00000001040fd824 */ /* 0x000fc600018e0609 */
[----:B------:R0:W5:Y:S04]  /*94b0*/  @!P5 LD.E.64 R40, desc[UR42][R20.64] ;  /* 0x0000002a1428d980 */ /* 0x000168000c101b00 */
[----:B------:R0:W5:Y:S04]  /*94c0*/  @!P5 LD.E.64 R38, desc[UR42][R14.64] ;  /* 0x0000002a0e26d980 */ /* 0x000168000c101b00 */
[----:B------:R0:W5:Y:S02]  /*94d0*/  @!P4 LD.E.64 R48, desc[UR42][R12.64] ;  /* 0x0000002a0c30c980 */ /* 0x000164000c101b00 */
.L_x_3027:
[----:B------:R-:W-:Y:S05]  /*94e0*/  BSYNC B1 ;  /* 0x0000000000017941 */ /* 0x000fea0003800000 */
.L_x_3026:
[----:B--2--5:R-:W-:Y:S01]  /*94f0*/  IMAD.MOV.U32 R0, RZ, RZ, R48 ;  /* 0x000000ffff007224 */ /* 0x024fe200078e0030 */
[----:B---3--:R-:W-:Y:S01]  /*9500*/  MOV R3, R49 ;  /* 0x0000003100037202 */ /* 0x008fe20000000f00 */
[----:B----4-:R-:W-:Y:S01]  /*9510*/  IMAD.MOV.U32 R4, RZ, RZ, R38 ;  /* 0x000000ffff047224 */ /* 0x010fe200078e0026 */
        /* <DEDUP_REMOVED lines=9> */
[----:B-1----:R-:W-:Y:S02]  /*95b0*/  CS2R R42, SRZ ;  /* 0x00000000002a7805 */ /* 0x002fe4000001ff00 */
        /* <DEDUP_REMOVED lines=8> */
[----:B------:R1:W4:Y:S04]  /*9640*/  SHFL.IDX PT, R4, R8, 0x1, 0x181f ;  /* 0x00381f0008047f89 */ /* 0x00032800000e0000 */
[----:B0-----:R1:W0:Y:S02]  /*9650*/  SHFL.IDX PT, R14, R7, 0x1, 0x181f ;  /* 0x00381f00070e7f89 */ /* 0x00122400000e0000 */
.L_x_3327:
        /* <DEDUP_REMOVED lines=11> */
[----:B------:R-:W-:Y:S02]  /*9710*/  ISETP.GE.AND P5, PT, R185, UR4, PT ;  /* 0x00000004b9007c0c */ /* 0x000fe4000bfa6270 */
[----:B------:R-:W-:-:S07]  /*9720*/  CS2R R44, SRZ ;  /* 0x00000000002c7805 */ /* 0x000fce000001ff00 */
[----:B------:R-:W-:-:S04]  /*9730*/  @!P4 SHF.L.U32 R12, R22, 0x1, RZ ;  /* 0x00000001160cc819 */ /* 0x000fc800000006ff */
[C---:B------:R-:W-:Y:S01]  /*9740*/  @!P5 IMAD.SHL.U32 R11, R185.reuse, 0x2, RZ ;  /* 0x00000002b90bd824 */ /* 0x040fe200078e00ff */
[----:B------:R-:W-:Y:S02]  /*9750*/  @!P5 SHF.L.U64.HI R15, R185, 0x1, R64 ;  /* 0x00000001b90fd819 */ /* 0x000fe40000010240 */
[CC--:B---3--:R-:W-:Y:S02]  /*9760*/  @!P4 IADD3 R10, P0, R3.reuse, R12.reuse, RZ ;  /* 0x0000000c030ac210 */ /* 0x0c8fe40007f1e0ff */
[-C--:B------:R-:W-:Y:S02]  /*9770*/  @!P5 IADD3 R20, P2, R3, R11.reuse, RZ ;  /* 0x0000000b0314d210 */ /* 0x080fe40007f5e0ff */
[----:B0-----:R-:W-:Y:S02]  /*9780*/  @!P4 IADD3 R12, P1, R14, R12, RZ ;  /* 0x0000000c0e0cc210 */ /* 0x001fe40007f3e0ff */
[----:B------:R-:W-:Y:S01]  /*9790*/  @!P4 SHF.L.U64.HI R9, R22, 0x1, R23 ;  /* 0x000000011609c819 */ /* 0x000fe20000010217 */
[----:B--2---:R-:W-:Y:S01]  /*97a0*/  @!P5 IMAD.X R21, R0, 0x1, R15, P2 ;  /* 0x000000010015d824 */ /* 0x004fe200010e060f */
[----:B------:R-:W-:-:S02]  /*97b0*/  @!P5 IADD3 R14, P3, R14, R11, RZ ;  /* 0x0000000b0e0ed210 */ /* 0x000fc40007f7e0ff */
[----:B------:R-:W-:Y:S02]  /*97c0*/  CS2R R42, SRZ ;  /* 0x00000000002a7805 */ /* 0x000fe4000001ff00 */
[----:B----4-:R-:W-:Y:S01]  /*97d0*/  @!P4 IADD3.X R13, R4, R9, RZ, P1, !PT ;  /* 0x00000009040dc210 */ /* 0x010fe20000ffe4ff */
[----:B------:R-:W-:Y:S01]  /*97e0*/  @!P4 IMAD.X R11, R0, 0x1, R9, P0 ;  /* 0x00000001000bc824 */ /* 0x000fe200000e0609 */
[----:B------:R0:W5:Y:S01]  /*97f0*/  @!P5 LD.E.64 R30, desc[UR42][R20.64] ;  /* 0x0000002a141ed980 */ /* 0x000162000c101b00 */
[----:B------:R-:W-:-:S03]  /*9800*/  @!P5 IMAD.X R15, R4, 0x1, R15, P3 ;  /* 0x00000001040fd824 */ /* 0x000fc600018e060f */
[----:B------:R0:W5:Y:S04]  /*9810*/  @!P4 LD.E.64 R44, desc[UR42][R10.64] ;  /* 0x0000002a0a2cc980 */ /* 0x000168000c101b00 */
[----:B------:R0:W5:Y:S04]  /*9820*/  @!P5 LD.E.64 R28, desc[UR42][R14.64] ;  /* 0x0000002a0e1cd980 */ /* 0x000168000c101b00 */
[----:B------:R0:W5:Y:S02]  /*9830*/  @!P4 LD.E.64 R42, desc[UR42][R12.64] ;  /* 0x0000002a0c2ac980 */ /* 0x000164000c101b00 */
.L_x_3030:
[----:B------:R-:W-:Y:S05]  /*9840*/  BSYNC B1 ;  /* 0x0000000000017941 */ /* 0x000fea0003800000 */
.L_x_3029:
[----:B--2--5:R-:W-:Y:S01]  /*9850*/  IMAD.MOV.U32 R0, RZ, RZ, R42 ;  /* 0x000000ffff007224 */ /* 0x024fe200078e002a */
[----:B----4-:R-:W-:Y:S01]  /*9860*/  MOV R4, R28 ;  /* 0x0000001c00047202 */ /* 0x010fe20000000f00 */
[----:B---3--:R-:W-:Y:S01]  /*9870*/  IMAD.MOV.U32 R3, RZ, RZ, R43 ;  /* 0x000000ffff037224 */ /* 0x008fe200078e002b */
[----:B------:R-:W-:Y:S01]  /*9880*/  UMOV UR4, 0xffffffff ;  /* 0xffffffff00047882 */ /* 0x000fe20000000000 */
[----:B------:R-:W-:-:S03]  /*9890*/  IMAD.MOV.U32 R9, RZ, RZ, R29 ;  /* 0x000000ffff097224 */ /* 0x000fc600078e001d */
        /* <DEDUP_REMOVED lines=8> */
[----:B------:R-:W-:Y:S06]  /*9920*/  BRA.DIV UR4, `(.L_x_3031) ;  /* 0x0000019604b07947 */ /* 0x000fec000b800000 */
[----:B------:R2:W3:Y:S04]  /*9930*/  SHFL.IDX PT, R0, R6, 0x2, 0x181f ;  /* 0x00581f0006007f89 */ /* 0x0004e800000e0000 */
[----:B------:R2:W4:Y:S04]  /*9940*/  SHFL.IDX PT, R3, R5, 0x2, 0x181f ;  /* 0x00581f0005037f89 */ /* 0x00052800000e0000 */
[----:B------:R2:W1:Y:S04]  /*9950*/  SHFL.IDX PT, R4, R8, 0x2, 0x181f ;  /* 0x00581f0008047f89 */ /* 0x00046800000e0000 */
[----:B0-----:R2:W0:Y:S02]  /*9960*/  SHFL.IDX PT, R14, R7, 0x2, 0x181f ;  /* 0x00581f00070e7f89 */ /* 0x00142400000e0000 */
.L_x_3333:
        /* <DEDUP_REMOVED lines=12> */
[----:B------:R-:W-:Y:S02]  /*9a30*/  ISETP.GE.AND P5, PT, R185, UR4, PT ;  /* 0x00000004b9007c0c */ /* 0x000fe4000bfa6270 */
[----:B------:R-:W-:-:S07]  /*9a40*/  CS2R R34, SRZ ;  /* 0x0000000000227805 */ /* 0x000fce000001ff00 */
[C---:B------:R-:W-:Y:S01]  /*9a50*/  @!P4 IMAD.SHL.U32 R12, R22.reuse, 0x2, RZ ;  /* 0x00000002160cc824 */ /* 0x040fe200078e00ff */
[----:B------:R-:W-:-:S03]  /*9a60*/  @!P4 SHF.L.U64.HI R9, R22, 0x1, R23 ;  /* 0x000000011609c819 */ /* 0x000fc60000010217 */
[C---:B------:R-:W-:Y:S02]  /*9a70*/  @!P5 SHF.L.U32 R11, R185.reuse, 0x1, RZ ;  /* 0x00000001b90bd819 */ /* 0x040fe400000006ff */
[----:B------:R-:W-:Y:S02]  /*9a80*/  @!P5 SHF.L.U64.HI R15, R185, 0x1, R64 ;  /* 0x00000001b90fd819 */ /* 0x000fe40000010240 */
[CC--:B----4-:R-:W-:Y:S02]  /*9a90*/  @!P4 IADD3 R10, P0, R3.reuse, R12.reuse, RZ ;  /* 0x0000000c030ac210 */ /* 0x0d0fe40007f1e0ff */
[-C--:B------:R-:W-:Y:S02]  /*9aa0*/  @!P5 IADD3 R20, P2, R3, R11.reuse, RZ ;  /* 0x0000000b0314d210 */ /* 0x080fe40007f5e0ff */
[C---:B0-----:R-:W-:Y:S02]  /*9ab0*/  @!P4 IADD3 R12, P1, R14.reuse, R12, RZ ;  /* 0x0000000c0e0cc210 */ /* 0x041fe40007f3e0ff */
[----:B------:R-:W-:Y:S01]  /*9ac0*/  @!P5 IADD3 R14, P3, R14, R11, RZ ;  /* 0x0000000b0e0ed210 */ /* 0x000fe20007f7e0ff */
[C---:B---3--:R-:W-:Y:S01]  /*9ad0*/  @!P5 IMAD.X R21, R0.reuse, 0x1, R15, P2 ;  /* 0x000000010015d824 */ /* 0x048fe200010e060f */
[----:B------:R-:W-:Y:S01]  /*9ae0*/  CS2R R32, SRZ ;  /* 0x0000000000207805 */ /* 0x000fe2000001ff00 */
[--C-:B------:R-:W-:Y:S01]  /*9af0*/  @!P4 IMAD.X R11, R0, 0x1, R9.reuse, P0 ;  /* 0x00000001000bc824 */ /* 0x100fe200000e0609 */
[C---:B-1----:R-:W-:Y:S01]  /*9b00*/  @!P5 IADD3.X R15, R4.reuse, R15, RZ, P3, !PT ;  /* 0x0000000f040fd210 */ /* 0x042fe20001ffe4ff */
[----:B------:R-:W-:Y:S01]  /*9b10*/  @!P4 IMAD.X R13, R4, 0x1, R9, P1 ;  /* 0x00000001040dc824 */ /* 0x000fe200008e0609 */
[----:B------:R0:W5:Y:S04]  /*9b20*/  @!P5 LD.E.64 R24, desc[UR42][R20.64] ;  /* 0x0000002a1418d980 */ /* 0x000168000c101b00 */
[----:B------:R0:W5:Y:S04]  /*9b30*/  @!P5 LD.E.64 R26, desc[UR42][R14.64] ;  /* 0x0000002a0e1ad980 */ /* 0x000168000c101b00 */
[----:B------:R0:W5:Y:S04]  /*9b40*/  @!P4 LD.E.64 R34, desc[UR42][R10.64] ;  /* 0x0000002a0a22c980 */ /* 0x000168000c101b00 */
[----:B------:R0:W5:Y:S02]  /*9b50*/  @!P4 LD.E.64 R32, desc[UR42][R12.64] ;  /* 0x0000002a0c20c980 */ /* 0x000164000c101b00 */
.L_x_3033:
[----:B------:R-:W-:Y:S05]  /*9b60*/  BSYNC B1 ;  /* 0x0000000000017941 */ /* 0x000fea0003800000 */
.L_x_3032:
[----:B---3-5:R-:W-:Y:S01]  /*9b70*/  IMAD.MOV.U32 R0, RZ, RZ, R32 ;  /* 0x000000ffff007224 */ /* 0x028fe200078e0020 */
[----:B------:R-:W-:Y:S01]  /*9b80*/  MOV R9, R27 ;  /* 0x0000001b00097202 */ /* 0x000fe20000000f00 */
[----:B----4-:R-:W-:Y:S01]  /*9b90*/  IMAD.MOV.U32 R3, RZ, RZ, R33 ;  /* 0x000000ffff037224 */ /* 0x010fe200078e0021 */
[----:B------:R-:W-:Y:S01]  /*9ba0*/  UMOV UR4, 0xffffffff ;  /* 0xffffffff00047882 */ /* 0x000fe20000000000 */
[----:B-1----:R-:W-:Y:S01]  /*9bb0*/  IMAD.MOV.U32 R4, RZ, RZ, R26 ;  /* 0x000000ffff047224 */ /* 0x002fe200078e001a */
[----:B0-----:R-:W-:Y:S02]  /*9bc0*/  CS2R R20, SRZ ;  /* 0x0000000000147805 */ /* 0x001fe4000001ff00 */
        /* <DEDUP_REMOVED lines=9> */
[----:B------:R0:W1:Y:S04]  /*9c60*/  SHFL.IDX PT, R0, R6, 0x3, 0x181f ;  /* 0x00781f0006007f89 */ /* 0x00006800000e0000 */
[----:B------:R0:W3:Y:S04]  /*9c70*/  SHFL.IDX PT, R3, R5, 0x3, 0x181f ;  /* 0x00781f0005037f89 */ /* 0x0000e800000e0000 */
[----:B------:R0:W4:Y:S04]  /*9c80*/  SHFL.IDX PT, R4, R8, 0x3, 0x181f ;  /* 0x00781f0008047f89 */ /* 0x00012800000e0000 */
[----:B------:R0:W0:Y:S02]  /*9c90*/  SHFL.IDX PT, R14, R7, 0x3, 0x181f ;  /* 0x00781f00070e7f89 */ /* 0x00002400000e0000 */
.L_x_3339:
[----:B------:R-:W-:Y:S01]  /*9ca0*/  VIADD R54, R54, 0x60 ;  /* 0x0000006036367836 */ /* 0x000fe20000000000 */
[----:B------:R-:W-:Y:S01]  /*9cb0*/  BSSY B1, `(.L_x_3035) ;  /* 0x000001d000017945 */ /* 0x000fe20003800000 */
[----:B0-2---:R-:W-:Y:S02]  /*9cc0*/  CS2R R8, SRZ ;  /* 0x0000000000087805 */ /* 0x005fe4000001ff00 */
        /* <DEDUP_REMOVED lines=12> */
[-C--:B---3--:R-:W-:Y:S02]  /*9d90*/  @!P4 IADD3 R6, P0, R3, R62.reuse, RZ ;  /* 0x0000003e0306c210 */ /* 0x088fe40007f1e0ff */
[C---:B------:R-:W-:Y:S02]  /*9da0*/  @!P4 IADD3 R62, P1, R14.reuse, R62, RZ ;  /* 0x0000003e0e3ec210 */ /* 0x040fe40007f3e0ff */
[----:B------:R-:W-:Y:S02]  /*9db0*/  @!P5 IADD3 R14, P3, R14, R15, RZ ;  /* 0x0000000f0e0ed210 */ /* 0x000fe40007f7e0ff */
[----:B------:R-:W-:-:S02]  /*9dc0*/  CS2R R12, SRZ ;  /* 0x00000000000c7805 */ /* 0x000fc4000001ff00 */
[----:B------:R-:W-:Y:S02]  /*9dd0*/  @!P5 IADD3 R64, P2, R3, R15, RZ ;  /* 0x0000000f0340d210 */ /* 0x000fe40007f5e0ff */
[----:B------:R-:W-:Y:S01]  /*9de0*/  CS2R R20, SRZ ;  /* 0x0000000000147805 */ /* 0x000fe2000001ff00 */
[C---:B-1----:R-:W-:Y:S01]  /*9df0*/  @!P4 IMAD.X R7, R0.reuse, 0x1, R5, P0 ;  /* 0x000000010007c824 */ /* 0x042fe200000e0605 */
[----:B------:R-:W-:Y:S01]  /*9e00*/  @!P5 IADD3.X R65, R0, R9, RZ, P2, !PT ;  /* 0x000000090041d210 */ /* 0x000fe200017fe4ff */
[C---:B----4-:R-:W-:Y:S01]  /*9e10*/  @!P5 IMAD.X R15, R4.reuse, 0x1, R9, P3 ;  /* 0x00000001040fd824 */ /* 0x050fe200018e0609 */
[----:B------:R-:W-:Y:S01]  /*9e20*/  CS2R R8, SRZ ;  /* 0x0000000000087805 */ /* 0x000fe2000001ff00 */
[----:B------:R-:W-:Y:S01]  /*9e30*/  @!P4 IMAD.X R63, R4, 0x1, R5, P1 ;  /* 0x00000001043fc824 */ /* 0x000fe200008e0605 */
[----:B------:R0:W5:Y:S04]  /*9e40*/  @!P4 LD.E.64 R12, desc[UR42][R6.64] ;  /* 0x0000002a060cc980 */ /* 0x000168000c101b00 */
[----:B------:R0:W5:Y:S04]  /*9e50*/  @!P5 LD.E.64 R10, desc[UR42][R64.64] ;  /* 0x0000002a400ad980 */ /* 0x000168000c101b00 */
[----:B------:R0:W5:Y:S04]  /*9e60*/  @!P5 LD.E.64 R8, desc[UR42][R14.64] ;  /* 0x0000002a0e08d980 */ /* 0x000168000c101b00 */
[----:B------:R0:W5:Y:S02]  /*9e70*/  @!P4 LD.E.64 R20, desc[UR42][R62.64] ;  /* 0x0000002a3e14c980 */ /* 0x000164000c101b00 */
.L_x_3036:
[----:B------:R-:W-:Y:S05]  /*9e80*/  BSYNC B1 ;  /* 0x0000000000017941 */ /* 0x000fea0003800000 */
.L_x_3035:
[----:B------:R-:W-:Y:S01]  /*9e90*/  ULEA.HI UR4, UR39, UR39, URZ, 0x1 ;  /* 0x0000002727047291 */ /* 0x000fe2000f8f083f */
[----:B---3-5:R-:W-:Y:S01]  /*9ea0*/  IMAD.MOV.U32 R3, RZ, RZ, R20 ;  /* 0x000000ffff037224 */ /* 0x028fe200078e0014 */
[----:B-1----:R-:W-:Y:S01]  /*9eb0*/  VIADDMNMX R0, R67, -R192, 0x80, PT ;  /* 0x0000008043007446 */ /* 0x002fe200038009c0 */
[----:B----4-:R-:W-:Y:S01]  /*9ec0*/  IMAD.MOV.U32 R4, RZ, RZ, R21 ;  /* 0x000000ffff047224 */ /* 0x010fe200078e0015 */
[----:B------:R-:W-:Y:S01]  /*9ed0*/  ULOP3.LUT UR4, UR4, 0xfffffffe, URZ, 0xc0, !UPT ;  /* 0xfffffffe04047892 */ /* 0x000fe2000f8ec03f */
[----:B0-----:R-:W-:Y:S01]  /*9ee0*/  IMAD.MOV.U32 R6, RZ, RZ, R12 ;  /* 0x000000ffff067224 */ /* 0x001fe200078e000c */
[----:B------:R-:W-:Y:S01]  /*9ef0*/  BSSY B1, `(.L_x_3037) ;  /* 0x000000f000017945 */ /* 0x000fe20003800000 */
[----:B------:R-:W-:Y:S01]  /*9f00*/  IMAD.MOV.U32 R7, RZ, RZ, R13 ;  /* 0x000000ffff077224 */ /* 0x000fe200078e000d */
[----:B------:R-:W-:Y:S01]  /*9f10*/  UIADD3 UR4, UR39, -UR4, URZ ;  /* 0x8000000427047290 */ /* 0x000fe2000fffe03f */
[----:B------:R-:W-:Y:S01]  /*9f20*/  PRMT R15, R3, 0x5410, R4 ;  /* 0x00005410030f7816 */ /* 0x000fe20000000004 */
[----:B------:R-:W-:Y:S01]  /*9f30*/  IMAD.MOV.U32 R3, RZ, RZ, R8 ;  /* 0x000000ffff037224 */ /* 0x000fe200078e0008 */
[----:B------:R-:W-:-:S02]  /*9f40*/  MOV R4, R9 ;  /* 0x0000000900047202 */ /* 0x000fc40000000f00 */
[----:B------:R-:W-:Y:S02]  /*9f50*/  PRMT R54, R6, 0x5410, R7 ;  /* 0x0000541006367816 */ /* 0x000fe40000000007 */
[----:B------:R-:W-:Y:S02]  /*9f60*/  MOV R5, UR4 ;  /* 0x0000000400057c02 */ /* 0x000fe40008000f00 */
[----:B------:R-:W-:Y:S01]  /*9f70*/  PRMT R3, R3, 0x5410, R4 ;  /* 0x0000541003037816 */ /* 0x000fe20000000004 */
[----:B------:R-:W-:Y:S01]  /*9f80*/  IMAD.MOV.U32 R4, RZ, RZ, R10 ;  /* 0x000000ffff047224 */ /* 0x000fe200078e000a */
[----:B------:R-:W-:Y:S02]  /*9f90*/  SHF.L.U32 R5, R5, 0x1f, RZ ;  /* 0x0000001f05057819 */ /* 0x000fe400000006ff */
[----:B------:R-:W-:Y:S02]  /*9fa0*/  ISETP.GE.AND P1, PT, R187, R0, PT ;  /* 0x00000000bb00720c */ /* 0x000fe40003f26270 */
[----:B------:R-:W0:Y:S01]  /*9fb0*/  SYNCS.PHASECHK.TRANS64.TRYWAIT P0, [R18+URZ+0x28800], R5 ;  /* 0x02880005120075a7 */ /* 0x000e22000800017f */
[----:B------:R-:W-:Y:S01]  /*9fc0*/  MOV R6, R11 ;  /* 0x0000000b00067202 */ /* 0x000fe20000000f00 */
[----:B0-----:R-:W-:Y:S09]  /*9fd0*/  @!P0 BRA `(.L_x_3038) ;  /* 0x0000019000e48947 */ /* 0x001ff20003800000 */
.L_x_3340:
[----:B------:R-:W-:Y:S05]  /*9fe0*/  BSYNC B1 ;  /* 0x0000000000017941 */ /* 0x000fea0003800000 */
.L_x_3037:
[----:B------:R-:W-:Y:S01]  /*9ff0*/  BSSY B1, `(.L_x_3039) ;  /* 0x000005e000017945 */ /* 0x000fe20003800000 */
[----:B------:R-:W-:-:S03]  /*a000*/  PRMT R14, R4, 0x5410, R6 ;  /* 0x00005410040e7816 */ /* 0x000fc60000000006 */
[----:B------:R-:W-:Y:S05]  /*a010*/  @P1 BRA `(.L_x_3040) ;  /* 0x00000004006c1947 */ /* 0x000fea0003800000 */
[----:B------:R-:W1:Y:S01]  /*a020*/  LDC R4, c[0x0][0x3f4] ;  /* 0x0000fd00ff047b82 */ /* 0x000e620000000800 */
[----:B------:R-:W-:Y:S01]  /*a030*/  BSSY B2, `(.L_x_3041) ;  /* 0x000002e000027945 */ /* 0x000fe20003800000 */
[-C--:B-1----:R-:W-:Y:S02]  /*a040*/  ISETP.GE.AND P0, PT, R22, R4.reuse, PT ;  /* 0x000000041600720c */ /* 0x082fe40003f06270 */
[----:B------:R-:W-:-:S11]  /*a050*/  ISETP.GE.AND P1, PT, R185, R4, PT ;  /* 0x00000004b900720c */ /* 0x000fd60003f26270 */
[----:B------:R-:W-:Y:S05]  /*a060*/  @P0 BRA `(.L_x_3042) ;  /* 0x0000000000a80947 */ /* 0x000fea0003800000 */
[----:B0-----:R-:W0:Y:S01]  /*a070*/  LDS.128 R4, [R37] ;  /* 0x0000000025047984 */ /* 0x001e220000000c00 */
        /* <DEDUP_REMOVED lines=18> */
[----:B------:R-:W-:Y:S02]  /*a1a0*/  HADD2.F32 R49, -RZ, R61.H0_H0 ;  /* 0x2000003dff317230 */ /* 0x000fe40000004100 */
[----:B------:R-:W-:Y:S01]  /*a1b0*/  FFMA.FTZ R67, R48, R63, -R67 ;  /* 0x0000003f30437223 */ /* 0x000fe20000010843 */
[----:B------:R-:W-:Y:S02]  /*a1c0*/  HADD2.F32 R6, -RZ, R5.H0_H0 ;  /* 0x20000005ff067230 */ /* 0x000fe40000004100 */
[-C--:B------:R-:W-:Y:S01]  /*a1d0*/  FMUL.FTZ R68, R4, R62.reuse ;  /* 0x0000003e04447220 */ /* 0x080fe20000410000 */
[----:B------:R-:W-:Y:S02]  /*a1e0*/  HADD2.F32 R61, -RZ, R61.H1_H1 ;  /* 0x3000003dff3d7230 */ /* 0x000fe40000004100 */
[----:B------:R-:W-:Y:S01]  /*a1f0*/  FFMA.FTZ R66, R7, R62, -R66 ;  /* 0x0000003e07427223 */ /* 0x000fe20000010842 */
[----:B------:R-:W-:-:S02]  /*a200*/  HADD2.F32 R5, -RZ, R5.H1_H1 ;  /* 0x30000005ff057230 */ /* 0x000fc40000004100 */
[----:B------:R-:W-:Y:S01]  /*a210*/  FFMA.FTZ R63, R7, R64, R68 ;  /* 0x00000040073f7223 */ /* 0x000fe20000010044 */
[----:B------:R-:W-:Y:S02]  /*a220*/  HADD2.F32 R48, -RZ, R69.H0_H0 ;  /* 0x20000045ff307230 */ /* 0x000fe40000004100 */
[C---:B------:R-:W-:Y:S01]  /*a230*/  FMUL.FTZ R65, R47.reuse, R49 ;  /* 0x000000312f417220 */ /* 0x040fe20000410000 */
[----:B------:R-:W-:Y:S02]  /*a240*/  HADD2.F32 R4, -RZ, R71.H0_H0 ;  /* 0x20000047ff047230 */ /* 0x000fe40000004100 */
[-C--:B------:R-:W-:Y:S01]  /*a250*/  FMUL.FTZ R62, R47, R61.reuse ;  /* 0x0000003d2f3e7220 */ /* 0x080fe20000410000 */
        /* <DEDUP_REMOVED lines=11> */
.L_x_3042:
[----:B------:R-:W-:Y:S05]  /*a310*/  BSYNC B2 ;  /* 0x0000000000027941 */ /* 0x000fea0003800000 */
.L_x_3041:
[----:B------:R-:W-:Y:S05]  /*a320*/  @P1 BRA `(.L_x_3040) ;  /* 0x0000000000a81947 */ /* 0x000fea0003800000 */
[----:B01----:R-:W0:Y:S01]  /*a330*/  LDS.128 R4, [R37+0x4000] ;  /* 0x0040000025047984 */ /* 0x003e220000000c00 */
        /* <DEDUP_REMOVED lines=18> */
[----:B------:R-:W-:Y:S02]  /*a460*/  HADD2.F32 R41, -RZ, R59.H1_H1 ;  /* 0x3000003bff297230 */ /* 0x000fe40000004100 */
[----:B------:R-:W-:Y:S01]  /*a470*/  FFMA.FTZ R61, R40, R47, -R49 ;  /* 0x0000002f283d7223 */ /* 0x000fe20000010831 */
[----:B------:R-:W-:Y:S02]  /*a480*/  HADD2.F32 R6, -RZ, R5.H0_H0 ;  /* 0x20000005ff067230 */ /* 0x000fe40000004100 */
[-C--:B------:R-:W-:Y:S01]  /*a490*/  FMUL.FTZ R48, R4, R46.reuse ;  /* 0x0000002e04307220 */ /* 0x080fe20000410000 */
[----:B------:R-:W-:Y:S02]  /*a4a0*/  HADD2.F32 R59, -RZ, R59.H0_H0 ;  /* 0x2000003bff3b7230 */ /* 0x000fe40000004100 */
        /* <DEDUP_REMOVED lines=18> */
.L_x_3040:
[----:B------:R-:W-:Y:S05]  /*a5d0*/  BSYNC B1 ;  /* 0x0000000000017941 */ /* 0x000fea0003800000 */
.L_x_3039:
[----:B-12---:R-:W-:Y:S01]  /*a5e0*/  VIADD R4, R187, 0x20 ;  /* 0x00000020bb047836 */ /* 0x006fe20000000000 */
[----:B------:R-:W-:Y:S04]  /*a5f0*/  BSSY B1, `(.L_x_3043) ;  /* 0x000005e000017945 */ /* 0x000fe80003800000 */
[----:B------:R-:W-:-:S13]  /*a600*/  ISETP.GE.AND P0, PT, R4, R0, PT ;  /* 0x000000000400720c */ /* 0x000fda0003f06270 */
[----:B------:R-:W-:Y:S05]  /*a610*/  @P0 BRA `(.L_x_3044) ;  /* 0x00000004006c0947 */ /* 0x000fea0003800000 */
[----:B------:R-:W1:Y:S01]  /*a620*/  LDC R4, c[0x0][0x3f4] ;  /* 0x0000fd00ff047b82 */ /* 0x000e620000000800 */
[----:B------:R-:W-:Y:S01]  /*a630*/  BSSY B2, `(.L_x_3045) ;  /* 0x000002e000027945 */ /* 0x000fe20003800000 */
[-C--:B-1----:R-:W-:Y:S02]  /*a640*/  ISETP.GE.AND P0, PT, R22, R4.reuse, PT ;  /* 0x000000041600720c */ /* 0x082fe40003f06270 */
[----:B------:R-:W-:-:S11]  /*a650*/  ISETP.GE.AND P1, PT, R185, R4, PT ;  /* 0x00000004b900720c */ /* 0x000fd60003f26270 */
[----:B------:R-:W-:Y:S05]  /*a660*/  @P0 BRA `(.L_x_3046) ;  /* 0x0000000000a80947 */ /* 0x000fea0003800000 */
[----:B0-----:R-:W0:Y:S01]  /*a670*/  LDS.128 R4, [R37+0x1000] ;  /* 0x0010000025047984 */ /* 0x001e220000000c00 */
[--C-:B------:R-:W-:Y:S01]  /*a680*/  SHF.R.U64 R59, R44, 0x10, R45.reuse ;  /* 0x000000102c3b7819 */ /* 0x100fe2000000122d */
[--C-:B------:R-:W-:Y:S01]  /*a690*/  HADD2.F32 R44, -RZ, R57.reuse.H0_H0 ;  /* 0x20000039ff2c7230 */ /* 0x100fe20000004100 */
[----:B------:R-:W-:Y:S01]  /*a6a0*/  SHF.R.U32.HI R38, RZ, 0x10, R45 ;  /* 0x00000010ff267819 */ /* 0x000fe2000001162d */
[----:B------:R-:W-:Y:S01]  /*a6b0*/  HADD2.F32 R57, -RZ, R57.H1_H1 ;  /* 0x30000039ff397230 */ /* 0x000fe20000004100 */
[--C-:B------:R-:W-:Y:S02]  /*a6c0*/  SHF.R.U32.HI R45, RZ, 0x10, R43.reuse ;  /* 0x00000010ff2d7819 */ /* 0x100fe4000001162b */
[----:B------:R-:W-:Y:S01]  /*a6d0*/  SHF.R.U64 R49, R42, 0x10, R43 ;  /* 0x000000102a317819 */ /* 0x000fe2000000122b */
[----:B------:R-:W-:Y:S02]  /*a6e0*/  HADD2.F32 R43, -RZ, R38.H0_H0 ;  /* 0x20000026ff2b7230 */ /* 0x000fe40000004100 */
[----:B------:R-:W-:-:S02]  /*a6f0*/  HADD2.F32 R45, -RZ, R45.H0_H0 ;  /* 0x2000002dff2d7230 */ /* 0x000fc40000004100 */
[--C-:B------:R-:W-:Y:S02]  /*a700*/  HADD2.F32 R42, -RZ, R58.reuse.H0_H0 ;  /* 0x2000003aff2a7230 */ /* 0x100fe40000004100 */
[----:B------:R-:W-:Y:S02]  /*a710*/  HADD2.F32 R58, -RZ, R58.H1_H1 ;  /* 0x3000003aff3a7230 */ /* 0x000fe40000004100 */
[--C-:B0-----:R-:W-:Y:S02]  /*a720*/  HADD2.F32 R41, -RZ, R7.reuse.H1_H1 ;  /* 0x30000007ff297230 */ /* 0x101fe40000004100 */
[----:B------:R-:W-:Y:S02]  /*a730*/  HADD2.F32 R40, -RZ, R7.H0_H0 ;  /* 0x20000007ff287230 */ /* 0x000fe40000004100 */
[--C-:B------:R-:W-:Y:S02]  /*a740*/  HADD2.F32 R7, -RZ, R4.reuse.H0_H0 ;  /* 0x20000004ff077230 */ /* 0x100fe40000004100 */
[----:B------:R-:W-:Y:S01]  /*a750*/  FMUL.FTZ R48, R41, R43 ;  /* 0x0000002b29307220 */ /* 0x000fe20000410000 */
[----:B------:R-:W-:-:S02]  /*a760*/  HADD2.F32 R4, -RZ, R4.H1_H1 ;  /* 0x30000004ff047230 */ /* 0x000fc40000004100 */
[-C--:B------:R-:W-:Y:S01]  /*a770*/  FMUL.FTZ R47, R41, R45.reuse ;  /* 0x0000002d292f7220 */ /* 0x080fe20000410000 */
[--C-:B------:R-:W-:Y:S02]  /*a780*/  HADD2.F32 R38, -RZ, R6.reuse.H0_H0 ;  /* 0x20000006ff267230 */ /* 0x100fe40000004100 */
[----:B------:R-:W-:Y:S01]  /*a790*/  FFMA.FTZ R60, R40, R45, R48 ;  /* 0x0000002d283c7223 */ /* 0x000fe20000010030 */
[----:B------:R-:W-:Y:S02]  /*a7a0*/  HADD2.F32 R39, -RZ, R6.H1_H1 ;  /* 0x30000006ff277230 */ /* 0x000fe40000004100 */
[----:B------:R-:W-:Y:S01]  /*a7b0*/  FMUL.FTZ R46, R4, R44 ;  /* 0x0000002c042e7220 */ /* 0x000fe20000410000 */
[--C-:B------:R-:W-:Y:S02]  /*a7c0*/  HADD2.F32 R6, -RZ, R5.reuse.H0_H0 ;  /* 0x20000005ff067230 */ /* 0x100fe40000004100 */
[----:B------:R-:W-:Y:S01]  /*a7d0*/  FFMA.FTZ R47, R40, R43, -R47 ;  /* 0x0000002b282f7223 */ /* 0x000fe2000001082f */
[----:B------:R-:W-:Y:S01]  /*a7e0*/  FMUL.FTZ R48, R4, R42 ;  /* 0x0000002a04307220 */ /* 0x000fe20000410000 */
[----:B------:R-:W-:-:S02]  /*a7f0*/  HADD2.F32 R5, -RZ, R5.H1_H1 ;  /* 0x30000005ff057230 */ /* 0x000fc40000004100 */
[C---:B------:R-:W-:Y:S01]  /*a800*/  FFMA.FTZ R46, R7.reuse, R42, -R46 ;  /* 0x0000002a072e7223 */ /* 0x040fe2000001082e */
[----:B------:R-:W-:Y:S02]  /*a810*/  HADD2.F32 R40, -RZ, R49.H0_H0 ;  /* 0x20000031ff287230 */ /* 0x000fe40000004100 */
        /* <DEDUP_REMOVED lines=15> */
.L_x_3046:
[----:B------:R-:W-:Y:S05]  /*a910*/  BSYNC B2 ;  /* 0x0000000000027941 */ /* 0x000fea0003800000 */
.L_x_3045:
[----:B------:R-:W-:Y:S05]  /*a920*/  @P1 BRA `(.L_x_3044) ;  /* 0x0000000000a81947 */ /* 0x000fea0003800000 */
[----:B01----:R-:W0:Y:S01]  /*a930*/  LDS.128 R4, [R37+0x5000] ;  /* 0x0050000025047984 */ /* 0x003e220000000c00 */
[----:B------:R-:W-:Y:S01]  /*a940*/  SHF.R.U32.HI R39, RZ, 0x10, R31 ;  /* 0x00000010ff277819 */ /* 0x000fe2000001161f */
[----:B------:R-:W-:Y:S01]  /*a950*/  HADD2.F32 R38, -RZ, R53.H0_H0 ;  /* 0x20000035ff267230 */ /* 0x000fe20000004100 */
[----:B------:R-:W-:Y:S01]  /*a960*/  SHF.R.U32.HI R41, RZ, 0x10, R29 ;  /* 0x00000010ff297819 */ /* 0x000fe2000001161d */
[--C-:B------:R-:W-:Y:S01]  /*a970*/  HADD2.F32 R40, -RZ, R52.reuse.H0_H0 ;  /* 0x20000034ff287230 */ /* 0x100fe20000004100 */
        /* <DEDUP_REMOVED lines=37> */
.L_x_3044:
[----:B------:R-:W-:Y:S05]  /*abd0*/  BSYNC B1 ;  /* 0x0000000000017941 */ /* 0x000fea0003800000 */
.L_x_3043:
        /* <DEDUP_REMOVED lines=51> */
.L_x_3050:
[----:B------:R-:W-:Y:S05]  /*af10*/  BSYNC B2 ;  /* 0x0000000000027941 */ /* 0x000fea0003800000 */
.L_x_3049:
[----:B------:R-:W-:Y:S05]  /*af20*/  @P1 BRA `(.L_x_3048) ;  /* 0x0000000000a81947 */ /* 0x000fea0003800000 */
[----:B01----:R-:W0:Y:S01]  /*af30*/  LDS.128 R4, [R37+0x6000] ;  /* 0x0060000025047984 */ /* 0x003e220000000c00 */
[----:B------:R-:W-:Y:S01]  /*af40*/  SHF.R.U32.HI R29, RZ, 0x10, R25 ;  /* 0x00000010ff1d7819 */ /* 0x000fe20000011619 */
[----:B------:R-:W-:Y:S01]  /*af50*/  HADD2.F32 R28, -RZ, R51.H0_H0 ;  /* 0x20000033ff1c7230 */ /* 0x000fe20000004100 */
[--C-:B------:R-:W-:Y:S01]  /*af60*/  SHF.R.U32.HI R31, RZ, 0x10, R27.reuse ;  /* 0x00000010ff1f7819 */ /* 0x100fe2000001161b */
        /* <DEDUP_REMOVED lines=38> */
.L_x_3048:
[----:B------:R-:W-:Y:S05]  /*b1d0*/  BSYNC B1 ;  /* 0x0000000000017941 */ /* 0x000fea0003800000 */
.L_x_3047:
[----:B-12---:R-:W-:-:S05]  /*b1e0*/  VIADD R4, R187, 0x60 ;  /* 0x00000060bb047836 */ /* 0x006fca0000000000 */
        /* <DEDUP_REMOVED lines=8> */
[----:B------:R-:W-:Y:S01]  /*b270*/  SHF.R.U32.HI R24, RZ, 0x10, R13 ;  /* 0x00000010ff187819 */ /* 0x000fe2000001160d */
[--C-:B------:R-:W-:Y:S01]  /*b280*/  HADD2.F32 R25, -RZ, R15.reuse.H0_H0 ;  /* 0x2000000fff197230 */ /* 0x100fe20000004100 */
[--C-:B------:R-:W-:Y:S01]  /*b290*/  SHF.R.U32.HI R26, RZ, 0x10, R21.reuse ;  /* 0x00000010ff1a7819 */ /* 0x100fe20000011615 */
[----:B------:R-:W-:Y:S01]  /*b2a0*/  HADD2.F32 R15, -RZ, R15.H1_H1 ;  /* 0x3000000fff0f7230 */ /* 0x000fe20000004100 */
        /* <DEDUP_REMOVED lines=13> */
[C---:B------:R-:W-:Y:S01]  /*b380*/  FFMA.FTZ R31, R13.reuse, R26, R29 ;  /* 0x0000001a0d1f7223 */ /* 0x040fe2000001001d */
[----:B------:R-:W-:Y:S02]  /*b390*/  HADD2.F32 R12, -RZ, R6.H1_H1 ;  /* 0x30000006ff0c7230 */ /* 0x000fe40000004100 */
[C---:B------:R-:W-:Y:S01]  /*b3a0*/  FMUL.FTZ R27, R4.reuse, R25 ;  /* 0x00000019041b7220 */ /* 0x040fe20000410000 */
[--C-:B------:R-:W-:Y:S02]  /*b3b0*/  HADD2.F32 R6, -RZ, R5.reuse.H0_H0 ;  /* 0x20000005ff067230 */ /* 0x100fe40000004100 */
[----:B------:R-:W-:Y:S01]  /*b3c0*/  FFMA.FTZ R28, R13, R24, -R28 ;  /* 0x000000180d1c7223 */ /* 0x000fe2000001081c */
[-C--:B------:R-:W-:Y:S01]  /*b3d0*/  FMUL.FTZ R29, R4, R21.reuse ;  /* 0x00000015041d7220 */ /* 0x080fe20000410000 */
[----:B------:R-:W-:Y:S02]  /*b3e0*/  HADD2.F32 R5, -RZ, R5.H1_H1 ;  /* 0x30000005ff057230 */ /* 0x000fe40000004100 */
[----:B------:R-:W-:Y:S01]  /*b3f0*/  FFMA.FTZ R27, R0, R21, -R27 ;  /* 0x00000015001b7223 */ /* 0x000fe2000001081b */
[----:B------:R-:W-:-:S02]  /*b400*/  HADD2.F32 R13, -RZ, R30.H0_H0 ;  /* 0x2000001eff0d7230 */ /* 0x000fc40000004100 */
[C---:B------:R-:W-:Y:S01]  /*b410*/  FMUL.FTZ R20, R12.reuse, R15 ;  /* 0x0000000f0c147220 */ /* 0x040fe20000410000 */
[----:B------:R-:W-:Y:S02]  /*b420*/  HADD2.F32 R4, -RZ, R32.H0_H0 ;  /* 0x20000020ff047230 */ /* 0x000fe40000004100 */
[-C--:B------:R-:W-:Y:S01]  /*b430*/  FMUL.FTZ R24, R12, R54.reuse ;  /* 0x000000360c187220 */ /* 0x080fe20000410000 */
[----:B------:R-:W-:Y:S01]  /*b440*/  FFMA.FTZ R0, R0, R25, R29 ;  /* 0x0000001900007223 */ /* 0x000fe2000001001d */
[----:B------:R-:W-:Y:S01]  /*b450*/  FMUL.FTZ R21, R5, R13 ;  /* 0x0000000d05157220 */ /* 0x000fe20000410000 */
[----:B------:R-:W-:Y:S01]  /*b460*/  FFMA.FTZ R20, R7, R54, -R20 ;  /* 0x0000003607147223 */ /* 0x000fe20000010814 */
[-C--:B------:R-:W-:Y:S01]  /*b470*/  FMUL.FTZ R12, R5, R4.reuse ;  /* 0x00000004050c7220 */ /* 0x080fe20000410000 */
[----:B------:R-:W-:Y:S01]  /*b480*/  FFMA.FTZ R15, R7, R15, R24 ;  /* 0x0000000f070f7223 */ /* 0x000fe20000010018 */
[C---:B------:R-:W-:Y:S01]  /*b490*/  FFMA.FTZ R5, R6.reuse, R4, -R21 ;  /* 0x0000000406057223 */ /* 0x040fe20000010815 */
[----:B------:R-:W-:Y:S01]  /*b4a0*/  F2FP.F16.F32.PACK_AB R7, R31, R28 ;  /* 0x0000001c1f07723e */ /* 0x000fe200000000ff */
[----:B------:R-:W-:Y:S01]  /*b4b0*/  FFMA.FTZ R12, R6, R13, R12 ;  /* 0x0000000d060c7223 */ /* 0x000fe2000001000c */
[----:B------:R-:W-:-:S02]  /*b4c0*/  F2FP.F16.F32.PACK_AB R4, R0, R27 ;  /* 0x0000001b0004723e */ /* 0x000fc400000000ff */
[----:B------:R-:W-:Y:S02]  /*b4d0*/  F2FP.F16.F32.PACK_AB R6, R15, R20 ;  /* 0x000000140f06723e */ /* 0x000fe400000000ff */
[----:B------:R-:W-:-:S05]  /*b4e0*/  F2FP.F16.F32.PACK_AB R5, R12, R5 ;  /* 0x000000050c05723e */ /* 0x000fca00000000ff */
[----:B------:R1:W-:Y:S02]  /*b4f0*/  STS.128 [R37+0x3000], R4 ;  /* 0x0030000425007388 */ /* 0x0003e40000000c00 */
.L_x_3053:
[----:B------:R-:W-:Y:S05]  /*b500*/  BSYNC B1 ;  /* 0x0000000000017941 */ /* 0x000fea0003800000 */
.L_x_3052:
[----:B------:R-:W-:Y:S05]  /*b510*/  @P1 BRA `(.L_x_3051) ;  /* 0x0000002400f81947 */ /* 0x000fea0003800000 */
[----:B01----:R-:W0:Y:S01]  /*b520*/  LDS.128 R4, [R37+0x7000] ;  /* 0x0070000025047984 */ /* 0x003e220000000c00 */
        /* <DEDUP_REMOVED lines=13> */
[----:B------:R-:W-:Y:S01]  /*b600*/  FMUL.FTZ R10, R10, R12 ;  /* 0x0000000c0a0a7220 */ /* 0x000fe20000410000 */
[----:B------:R-:W-:-:S02]  /*b610*/  HADD2.F32 R4, -RZ, R4.H1_H1 ;  /* 0x30000004ff047230 */ /* 0x000fc40000004100 */
[C---:B------:R-:W-:Y:S01]  /*b620*/  FFMA.FTZ R20, R9.reuse, R12, -R20 ;  /* 0x0000000c09147223 */ /* 0x040fe20000010814 */
[----:B------:R-:W-:Y:S01]  /*b630*/  FFMA.FTZ R25, R9, R15, R10 ;  /* 0x0000000f09197223 */ /* 0x000fe2000001000a */
[--C-:B------:R-:W-:Y:S02]  /*b640*/  HADD2.F32 R7, -RZ, R6.reuse.H0_H0 ;  /* 0x20000006ff077230 */ /* 0x100fe40000004100 */
[C---:B------:R-:W-:Y:S01]  /*b650*/  FMUL.FTZ R21, R4.reuse, R13 ;  /* 0x0000000d04157220 */ /* 0x040fe20000410000 */
[----:B------:R-:W-:Y:S02]  /*b660*/  HADD2.F32 R8, -RZ, R6.H1_H1 ;  /* 0x30000006ff087230 */ /* 0x000fe40000004100 */
[-C--:B------:R-:W-:Y:S01]  /*b670*/  FMUL.FTZ R15, R4, R11.reuse ;  /* 0x0000000b040f7220 */ /* 0x080fe20000410000 */
[----:B------:R-:W-:Y:S02]  /*b680*/  HADD2.F32 R9, -RZ, R3.H1_H1 ;  /* 0x30000003ff097230 */ /* 0x000fe40000004100 */
[----:B------:R-:W-:Y:S01]  /*b690*/  FFMA.FTZ R21, R0, R11, -R21 ;  /* 0x0000000b00157223 */ /* 0x000fe20000010815 */
[----:B------:R-:W-:-:S02]  /*b6a0*/  HADD2.F32 R6, -RZ, R5.H0_H0 ;  /* 0x20000005ff067230 */ /* 0x000fc40000004100 */
[----:B------:R-:W-:Y:S01]  /*b6b0*/  FFMA.FTZ R0, R0, R13, R15 ;  /* 0x0000000d00007223 */ /* 0x000fe2000001000f */
[----:B------:R-:W-:Y:S02]  /*b6c0*/  HADD2.F32 R5, -RZ, R5.H1_H1 ;  /* 0x30000005ff057230 */ /* 0x000fe40000004100 */
[CC--:B------:R-:W-:Y:S01]  /*b6d0*/  FMUL.FTZ R10, R8.reuse, R9.reuse ;  /* 0x00000009080a7220 */ /* 0x0c0fe20000410000 */
[----:B------:R-:W-:Y:S02]  /*b6e0*/  HADD2.F32 R4, -RZ, R24.H0_H0 ;  /* 0x20000018ff047230 */ /* 0x000fe40000004100 */
[-C--:B------:R-:W-:Y:S01]  /*b6f0*/  FMUL.FTZ R8, R8, R14.reuse ;  /* 0x0000000e08087220 */ /* 0x080fe20000410000 */
[----:B------:R-:W-:Y:S02]  /*b700*/  HADD2.F32 R3, -RZ, R26.H0_H0 ;  /* 0x2000001aff037230 */ /* 0x000fe40000004100 */
[----:B------:R-:W-:Y:S01]  /*b710*/  FFMA.FTZ R10, R7, R14, -R10 ;  /* 0x0000000e070a7223 */ /* 0x000fe2000001080a */
[----:B------:R-:W-:Y:S01]  /*b720*/  FMUL.FTZ R11, R5, R4 ;  /* 0x00000004050b7220 */ /* 0x000fe20000410000 */
[----:B------:R-:W-:Y:S01]  /*b730*/  FFMA.FTZ R9, R7, R9, R8 ;  /* 0x0000000907097223 */ /* 0x000fe20000010008 */
[-C--:B------:R-:W-:Y:S01]  /*b740*/  FMUL.FTZ R13, R5, R3.reuse ;  /* 0x00000003050d7220 */ /* 0x080fe20000410000 */
[----:B------:R-:W-:Y:S01]  /*b750*/  F2FP.F16.F32.PACK_AB R7, R25, R20 ;  /* 0x000000141907723e */ /* 0x000fe200000000ff */
[----:B------:R-:W-:-:S02]  /*b760*/  FFMA.FTZ R5, R6, R3, -R11 ;  /* 0x0000000306057223 */ /* 0x000fc4000001080b */
[----:B------:R-:W-:Y:S01]  /*b770*/  FFMA.FTZ R8, R6, R4, R13 ;  /* 0x0000000406087223 */ /* 0x000fe2000001000d */
[----:B------:R-:W-:Y:S02]  /*b780*/  F2FP.F16.F32.PACK_AB R6, R9, R10 ;  /* 0x0000000a0906723e */ /* 0x000fe400000000ff */
[----:B------:R-:W-:Y:S02]  /*b790*/  F2FP.F16.F32.PACK_AB R4, R0, R21 ;  /* 0x000000150004723e */ /* 0x000fe400000000ff */
[----:B------:R-:W-:-:S05]  /*b7a0*/  F2FP.F16.F32.PACK_AB R5, R8, R5 ;  /* 0x000000050805723e */ /* 0x000fca00000000ff */
[----:B------:R4:W-:Y:S01]  /*b7b0*/  STS.128 [R37+0x7000], R4 ;  /* 0x0070000425007388 */ /* 0x0009e20000000c00 */
[----:B------:R-:W-:Y:S05]  /*b7c0*/  BRA `(.L_x_3051) ;  /* 0x00000024004c7947 */ /* 0x000fea0003800000 */
.L_x_3024:
[----:B------:R-:W0:Y:S01]  /*b7d0*/  LDC R5, c[0x0][0x448] ;  /* 0x00011200ff057b82 */ /* 0x000e220000000800 */
[----:B------:R-:W-:Y:S01]  /*b7e0*/  ULDC.64 UR4, c[0x0][0x3f8] ;  /* 0x0000fe0000047ab9 */ /* 0x000fe20000000a00 */
[----:B------:R-:W-:Y:S01]  /*b7f0*/  MOV R27, R29 ;  /* 0x0000001d001b7202 */ /* 0x000fe20000000f00 */
[----:B------:R-:W-:Y:S01]  /*b800*/  ULDC.64 UR6, c[0x0][0x408] ;  /* 0x0001020000067ab9 */ /* 0x000fe20000000a00 */
        /* <DEDUP_REMOVED lines=26> */
[----:B------:R-:W4:Y:S04]  /*b9b0*/  SHFL.IDX PT, R0, R35, RZ, 0x181f ;  /* 0x00181fff23007589 */ /* 0x000f2800000e0000 */
[----:B------:R-:W5:Y:S04]  /*b9c0*/  SHFL.IDX PT, R14, R34, RZ, 0x181f ;  /* 0x00181fff220e7589 */ /* 0x000f6800000e0000 */
[----:B------:R-:W1:Y:S01]  /*b9d0*/  SHFL.IDX PT, R5, R33, RZ, 0x181f ;  /* 0x00181fff21057589 */ /* 0x000e6200000e0000 */
[----:B0-----:R-:W-:-:S04]  /*b9e0*/  ISETP.GE.AND P0, PT, R16, R56, PT ;  /* 0x000000381000720c */ /* 0x001fc80003f06270 */
[----:B------:R-:W-:-:S13]  /*b9f0*/  ISETP.GE.OR P1, PT, R54, R3, P0 ;  /* 0x000000033600720c */ /* 0x000fda0000726670 */
[C---:B------:R-:W-:Y:S02]  /*ba00*/  @!P1 SHF.L.U32 R21, R16.reuse, 0x1, RZ ;  /* 0x0000000110159819 */ /* 0x040fe400000006ff */
[----:B------:R-:W-:Y:S02]  /*ba10*/  @!P1 SHF.L.U64.HI R6, R16, 0x1, R17 ;  /* 0x0000000110069819 */ /* 0x000fe40000010211 */
[----:B---3--:R-:W-:-:S05]  /*ba20*/  @!P1 IADD3 R4, P2, R4, R21, RZ ;  /* 0x0000001504049210 */ /* 0x008fca0007f5e0ff */
[----:B----4-:R-:W-:Y:S02]  /*ba30*/  @!P1 IMAD.X R7, R0, 0x1, R6, P2 ;  /* 0x0000000100079824 */ /* 0x010fe400010e0606 */
[----:B------:R-:W-:Y:S02]  /*ba40*/  @!P1 IMAD.MOV.U32 R8, RZ, RZ, R4 ;  /* 0x000000ffff089224 */ /* 0x000fe400078e0004 */
[----:B------:R-:W-:-:S06]  /*ba50*/  @!P1 IMAD.MOV.U32 R9, RZ, RZ, R7 ;  /* 0x000000ffff099224 */ /* 0x000fcc00078e0007 */
[----:B------:R-:W3:Y:S01]  /*ba60*/  @!P1 LD.E.128 R8, desc[UR42][R8.64] ;  /* 0x0000002a08089980 */ /* 0x000ee2000c101d00 */
[----:B-----5:R-:W-:-:S04]  /*ba70*/  @!P1 IADD3 R14, P2, R14, R21, RZ ;  /* 0x000000150e0e9210 */ /* 0x020fc80007f5e0ff */
[----:B-1----:R-:W-:Y:S01]  /*ba80*/  @!P1 IADD3.X R5, R5, R6, RZ, P2, !PT ;  /* 0x0000000605059210 */ /* 0x002fe200017fe4ff */
[----:B------:R-:W-:-:S06]  /*ba90*/  @!P1 IMAD.MOV.U32 R4, RZ, RZ, R14 ;  /* 0x000000ffff049224 */ /* 0x000fcc00078e000e */
[----:B------:R-:W4:Y:S01]  /*baa0*/  @!P1 LD.E.128 R4, desc[UR42][R4.64] ;  /* 0x0000002a04049980 */ /* 0x000f22000c101d00 */
[----:B------:R-:W-:Y:S02]  /*bab0*/  CS2R R48, SRZ ;  /* 0x0000000000307805 */ /* 0x000fe4000001ff00 */
[----:B------:R-:W-:Y:S02]  /*bac0*/  CS2R R50, SRZ ;  /* 0x0000000000327805 */ /* 0x000fe4000001ff00 */
[----:B------:R-:W-:Y:S01]  /*bad0*/  CS2R R38, SRZ ;  /* 0x0000000000267805 */ /* 0x000fe2000001ff00 */
[----:B------:R0:W1:Y:S01]  /*bae0*/  SHFL.IDX PT, R14, R34, 0x1, 0x181f ;  /* 0x00381f00220e7f89 */ /* 0x00006200000e0000 */
[----:B------:R-:W-:Y:S02]  /*baf0*/  CS2R R20, SRZ ;  /* 0x0000000000147805 */ /* 0x000fe4000001ff00 */
[----:B------:R-:W-:Y:S01]  /*bb00*/  CS2R R24, SRZ ;  /* 0x0000000000187805 */ /* 0x000fe2000001ff00 */
[----:B---3--:R-:W-:-:S02]  /*bb10*/  @!P1 IMAD.MOV.U32 R48, RZ, RZ, R8 ;  /* 0x000000ffff309224 */ /* 0x008fc400078e0008 */
[----:B------:R-:W-:Y:S01]  /*bb20*/  @!P1 IMAD.MOV.U32 R49, RZ, RZ, R9 ;  /* 0x000000ffff319224 */ /* 0x000fe200078e0009 */
[----:B------:R0:W3:Y:S01]  /*bb30*/  SHFL.IDX PT, R8, R32, 0x1, 0x181f ;  /* 0x00381f0020087f89 */ /* 0x0000e200000e0000 */
[----:B------:R-:W-:Y:S01]  /*bb40*/  @!P1 IMAD.MOV.U32 R50, RZ, RZ, R10 ;  /* 0x000000ffff329224 */ /* 0x000fe200078e000a */
[----:B------:R-:W-:Y:S01]  /*bb50*/  MOV R0, R48 ;  /* 0x0000003000007202 */ /* 0x000fe20000000f00 */
[----:B------:R-:W-:Y:S01]  /*bb60*/  IMAD.MOV.U32 R12, RZ, RZ, R49 ;  /* 0x000000ffff0c7224 */ /* 0x000fe200078e0031 */
[----:B------:R0:W0:Y:S01]  /*bb70*/  SHFL.IDX PT, R9, R33, 0x1, 0x181f ;  /* 0x00381f0021097f89 */ /* 0x00002200000e0000 */
[----:B------:R-:W-:Y:S01]  /*bb80*/  @!P1 IMAD.MOV.U32 R51, RZ, RZ, R11 ;  /* 0x000000ffff339224 */ /* 0x000fe200078e000b */
[----:B------:R-:W-:Y:S02]  /*bb90*/  PRMT R65, R65, 0x5410, R0 ;  /* 0x0000541041417816 */ /* 0x000fe40000000000 */
[----:B------:R0:W0:Y:S01]  /*bba0*/  SHFL.IDX PT, R0, R35, 0x1, 0x181f ;  /* 0x00381f0023007f89 */ /* 0x00002200000e0000 */
[----:B----4-:R-:W-:Y:S01]  /*bbb0*/  @!P1 IMAD.MOV.U32 R38, RZ, RZ, R4 ;  /* 0x000000ffff269224 */ /* 0x010fe200078e0004 */
[----:B------:R-:W-:Y:S01]  /*bbc0*/  @!P1 MOV R20, R6 ;  /* 0x0000000600149202 */ /* 0x000fe20000000f00 */
[----:B------:R-:W-:Y:S01]  /*bbd0*/  @!P1 IMAD.MOV.U32 R39, RZ, RZ, R5 ;  /* 0x000000ffff279224 */ /* 0x000fe200078e0005 */
[----:B------:R-:W-:Y:S01]  /*bbe0*/  PRMT R67, R12, 0x7610, R67 ;  /* 0x000076100c437816 */ /* 0x000fe20000000043 */
[----:B------:R-:W-:Y:S01]  /*bbf0*/  @!P1 IMAD.MOV.U32 R21, RZ, RZ, R7 ;  /* 0x000000ffff159224 */ /* 0x000fe200078e0007 */
[----:B------:R-:W-:Y:S01]  /*bc00*/  MOV R10, R50 ;  /* 0x00000032000a7202 */ /* 0x000fe20000000f00 */
[----:B------:R-:W-:Y:S01]  /*bc10*/  IMAD.MOV.U32 R11, RZ, RZ, R51 ;  /* 0x000000ffff0b7224 */ /* 0x000fe200078e0033 */
[----:B------:R-:W-:Y:S01]  /*bc20*/  MOV R6, R20 ;  /* 0x0000001400067202 */ /* 0x000fe20000000f00 */
[----:B------:R-:W-:-:S02]  /*bc30*/  IMAD.MOV.U32 R4, RZ, RZ, R38 ;  /* 0x000000ffff047224 */ /* 0x000fc400078e0026 */
[----:B------:R-:W-:Y:S01]  /*bc40*/  IMAD.MOV.U32 R5, RZ, RZ, R39 ;  /* 0x000000ffff057224 */ /* 0x000fe200078e0027 */
[----:B------:R-:W-:Y:S01]  /*bc50*/  PRMT R52, R10, 0x5410, R11 ;  /* 0x000054100a347816 */ /* 0x000fe2000000000b */
[----:B------:R-:W-:Y:S01]  /*bc60*/  IMAD.MOV.U32 R7, RZ, RZ, R21 ;  /* 0x000000ffff077224 */ /* 0x000fe200078e0015 */
[----:B------:R-:W-:Y:S02]  /*bc70*/  PRMT R66, R6, 0x5410, R4 ;  /* 0x0000541006427816 */ /* 0x000fe40000000004 */
[----:B------:R-:W-:Y:S02]  /*bc80*/  PRMT R67, R67, 0x5410, R5 ;  /* 0x0000541043437816 */ /* 0x000fe40000000005 */
[----:B-1-3--:R-:W-:-:S07]  /*bc90*/  PRMT R65, R7, 0x7610, R65 ;  /* 0x0000761007417816 */ /* 0x00afce0000000041 */
.L_x_3350:
        /* <DEDUP_REMOVED lines=19> */
.L_x_3056:
[----:B------:R-:W-:Y:S05]  /*bdd0*/  BSYNC B1 ;  /* 0x0000000000017941 */ /* 0x000fea0003800000 */
.L_x_3055:
[----:B0----5:R-:W-:Y:S01]  /*bde0*/  IMAD.MOV.U32 R0, RZ, RZ, R24 ;  /* 0x000000ffff007224 */ /* 0x021fe200078e0018 */
[----:B------:R-:W-:Y:S01]  /*bdf0*/  MOV R9, R26 ;  /* 0x0000001a00097202 */ /* 0x000fe20000000f00 */
[----:B------:R-:W-:Y:S01]  /*be00*/  IMAD.MOV.U32 R8, RZ, RZ, R25 ;  /* 0x000000ffff087224 */ /* 0x000fe200078e0019 */
        /* <DEDUP_REMOVED lines=11> */
[----:B------:R-:W0:Y:S01]  /*bec0*/  SHFL.IDX PT, R8, R32, 0x2, 0x181f ;  /* 0x00581f0020087f89 */ /* 0x000e2200000e0000 */
[----:B------:R-:W-:-:S03]  /*bed0*/  VIADD R10, R54, 0x40 ;  /* 0x00000040360a7836 */ /* 0x000fc60000000000 */
[----:B------:R-:W3:Y:S02]  /*bee0*/  SHFL.IDX PT, R0, R35, 0x2, 0x181f ;  /* 0x00581f0023007f89 */ /* 0x000ee400000e0000 */
[----:B------:R-:W-:Y:S02]  /*bef0*/  ISETP.GE.OR P1, PT, R10, R3, P0 ;  /* 0x000000030a00720c */ /* 0x000fe40000726670 */
[----:B-1----:R-:W1:Y:S04]  /*bf00*/  SHFL.IDX PT, R14, R34, 0x2, 0x181f ;  /* 0x00581f00220e7f89 */ /* 0x002e6800000e0000 */
[----:B------:R-:W4:Y:S07]  /*bf10*/  SHFL.IDX PT, R28, R33, 0x2, 0x181f ;  /* 0x00581f00211c7f89 */ /* 0x000f2e00000e0000 */
[C---:B------:R-:W-:Y:S01]  /*bf20*/  @!P1 IMAD.SHL.U32 R31, R16.reuse, 0x2, RZ ;  /* 0x00000002101f9824 */ /* 0x040fe200078e00ff */
[----:B------:R-:W-:-:S04]  /*bf30*/  @!P1 SHF.L.U64.HI R29, R16, 0x1, R17 ;  /* 0x00000001101d9819 */ /* 0x000fc80000010211 */
[----:B0-----:R-:W-:-:S04]  /*bf40*/  @!P1 IADD3 R8, P2, R8, R31, RZ ;  /* 0x0000001f08089210 */ /* 0x001fc80007f5e0ff */
[----:B---3--:R-:W-:-:S06]  /*bf50*/  @!P1 IADD3.X R9, R0, R29, RZ, P2, !PT ;  /* 0x0000001d00099210 */ /* 0x008fcc00017fe4ff */
[----:B------:R-:W3:Y:S01]  /*bf60*/  @!P1 LD.E.128 R8, desc[UR42][R8.64] ;  /* 0x0000002a08089980 */ /* 0x000ee2000c101d00 */
[----:B-1----:R-:W-:-:S05]  /*bf70*/  @!P1 IADD3 R14, P2, R14, R31, RZ ;  /* 0x0000001f0e0e9210 */ /* 0x002fca0007f5e0ff */
[----:B----4-:R-:W-:-:S04]  /*bf80*/  @!P1 IMAD.X R29, R28, 0x1, R29, P2 ;  /* 0x000000011c1d9824 */ /* 0x010fc800010e061d */
[----:B------:R-:W-:-:S05]  /*bf90*/  @!P1 IMAD.MOV.U32 R15, RZ, RZ, R29 ;  /* 0x000000ffff0f9224 */ /* 0x000fca00078e001d */
[----:B------:R-:W4:Y:S01]  /*bfa0*/  @!P1 LD.E.128 R28, desc[UR42][R14.64] ;  /* 0x0000002a0e1c9980 */ /* 0x000f22000c101d00 */
[----:B------:R-:W-:Y:S02]  /*bfb0*/  CS2R R44, SRZ ;  /* 0x00000000002c7805 */ /* 0x000fe4000001ff00 */
[----:B------:R-:W-:Y:S02]  /*bfc0*/  CS2R R46, SRZ ;  /* 0x00000000002e7805 */ /* 0x000fe4000001ff00 */
[----:B------:R-:W-:Y:S01]  /*bfd0*/  CS2R R40, SRZ ;  /* 0x0000000000287805 */ /* 0x000fe2000001ff00 */
[----:B------:R-:W0:Y:S01]  /*bfe0*/  SHFL.IDX PT, R32, R32, 0x3, 0x181f ;  /* 0x00781f0020207f89 */ /* 0x000e2200000e0000 */
[----:B------:R-:W-:-:S03]  /*bff0*/  CS2R R42, SRZ ;  /* 0x00000000002a7805 */ /* 0x000fc6000001ff00 */
[----:B------:R-:W1:Y:S04]  /*c000*/  SHFL.IDX PT, R34, R34, 0x3, 0x181f ;  /* 0x00781f0022227f89 */ /* 0x000e6800000e0000 */
[----:B------:R-:W0:Y:S01]  /*c010*/  SHFL.IDX PT, R33, R33, 0x3, 0x181f ;  /* 0x00781f0021217f89 */ /* 0x000e2200000e0000 */
[----:B---3--:R-:W-:Y:S01]  /*c020*/  @!P1 MOV R45, R9 ;  /* 0x00000009002d9202 */ /* 0x008fe20000000f00 */
[----:B------:R-:W-:Y:S01]  /*c030*/  @!P1 IMAD.MOV.U32 R44, RZ, RZ, R8 ;  /* 0x000000ffff2c9224 */ /* 0x000fe200078e0008 */
[----:B------:R-:W-:Y:S01]  /*c040*/  @!P1 MOV R47, R11 ;  /* 0x0000000b002f9202 */ /* 0x000fe20000000f00 */
[----:B------:R-:W-:Y:S02]  /*c050*/  @!P1 IMAD.MOV.U32 R46, RZ, RZ, R10 ;  /* 0x000000ffff2e9224 */ /* 0x000fe400078e000a */
[----:B------:R-:W-:-:S02]  /*c060*/  IMAD.MOV.U32 R0, RZ, RZ, R44 ;  /* 0x000000ffff007224 */ /* 0x000fc400078e002c */
[----:B------:R-:W-:Y:S02]  /*c070*/  IMAD.MOV.U32 R12, RZ, RZ, R45 ;  /* 0x000000ffff0c7224 */ /* 0x000fe400078e002d */
[----:B------:R-:W-:Y:S02]  /*c080*/  IMAD.MOV.U32 R8, RZ, RZ, R46 ;  /* 0x000000ffff087224 */ /* 0x000fe400078e002e */
[----:B------:R-:W-:Y:S01]  /*c090*/  IMAD.MOV.U32 R9, RZ, RZ, R47 ;  /* 0x000000ffff097224 */ /* 0x000fe200078e002f */
        /* <DEDUP_REMOVED lines=8> */
[----:B------:R-:W-:-:S02]  /*c120*/  IMAD.MOV.U32 R8, RZ, RZ, R40 ;  /* 0x000000ffff087224 */ /* 0x000fc400078e0028 */
[----:B------:R-:W-:Y:S02]  /*c130*/  IMAD.MOV.U32 R10, RZ, RZ, R42 ;  /* 0x000000ffff0a7224 */ /* 0x000fe400078e002a */
[----:B------:R-:W-:Y:S01]  /*c140*/  IMAD.MOV.U32 R11, RZ, RZ, R43 ;  /* 0x000000ffff0b7224 */ /* 0x000fe200078e002b */
[----:B------:R-:W-:Y:S02]  /*c150*/  PRMT R63, R8, 0x5410, R9 ;  /* 0x00005410083f7816 */ /* 0x000fe40000000009 */
[----:B------:R-:W-:Y:S02]  /*c160*/  CS2R R8, SRZ ;  /* 0x0000000000087805 */ /* 0x000fe4000001ff00 */
[----:B-1-3--:R-:W-:-:S07]  /*c170*/  PRMT R64, R10, 0x5410, R11 ;  /* 0x000054100a407816 */ /* 0x00afce000000000b */
.L_x_3360:
[----:B------:R-:W-:Y:S01]  /*c180*/  VIADD R54, R54, 0x60 ;  /* 0x0000006036367836 */ /* 0x000fe20000000000 */
[----:B------:R-:W-:Y:S01]  /*c190*/  BSSY B1, `(.L_x_3058) ;  /* 0x0000012000017945 */ /* 0x000fe20003800000 */
[----:B------:R-:W-:Y:S02]  /*c1a0*/  CS2R R10, SRZ ;  /* 0x00000000000a7805 */ /* 0x000fe4000001ff00 */
[----:B--2---:R-:W-:Y:S02]  /*c1b0*/  CS2R R12, SRZ ;  /* 0x00000000000c7805 */ /* 0x004fe4000001ff00 */
[----:B------:R-:W-:Y:S02]  /*c1c0*/  CS2R R14, SRZ ;  /* 0x00000000000e7805 */ /* 0x000fe4000001ff00 */
[----:B------:R-:W-:-:S13]  /*c1d0*/  ISETP.GE.AND P1, PT, R54, R3, PT ;  /* 0x000000033600720c */ /* 0x000fda0003f26270 */
[----:B------:R-:W-:Y:S05]  /*c1e0*/  @P1 BRA `(.L_x_3059) ;  /* 0x0000000000301947 */ /* 0x000fea0003800000 */
[----:B------:R-:W-:Y:S02]  /*c1f0*/  CS2R R10, SRZ ;  /* 0x00000000000a7805 */ /* 0x000fe4000001ff00 */
[----:B------:R-:W-:Y:S02]  /*c200*/  CS2R R12, SRZ ;  /* 0x00000000000c7805 */ /* 0x000fe4000001ff00 */
[----:B------:R-:W-:Y:S01]  /*c210*/  CS2R R14, SRZ ;  /* 0x00000000000e7805 */ /* 0x000fe2000001ff00 */
[----:B------:R-:W-:Y:S06]  /*c220*/  @P0 BRA `(.L_x_3059) ;  /* 0x0000000000200947 */ /* 0x000fec0003800000 */
[C---:B------:R-:W-:Y:S02]  /*c230*/  SHF.L.U32 R11, R16.reuse, 0x1, RZ ;  /* 0x00000001100b7819 */ /* 0x040fe400000006ff */
[----:B------:R-:W-:Y:S02]  /*c240*/  SHF.L.U64.HI R9, R16, 0x1, R17 ;  /* 0x0000000110097819 */ /* 0x000fe40000010211 */
[-C--:B0-----:R-:W-:Y:S02]  /*c250*/  IADD3 R12, P1, R32, R11.reuse, RZ ;  /* 0x0000000b200c7210 */ /* 0x081fe40007f3e0ff */
[----:B------:R-:W-:-:S03]  /*c260*/  IADD3 R8, P2, R34, R11, RZ ;  /* 0x0000000b22087210 */ /* 0x000fc60007f5e0ff */
[--C-:B------:R-:W-:Y:S02]  /*c270*/  IMAD.X R13, R0, 0x1, R9.reuse, P1 ;  /* 0x00000001000d7824 */ /* 0x100fe400008e0609 */
[----:B------:R-:W-:-:S04]  /*c280*/  IMAD.X R9, R33, 0x1, R9, P2 ;  /* 0x0000000121097824 */ /* 0x000fc800010e0609 */
[----:B------:R-:W5:Y:S04]  /*c290*/  LD.E.128 R12, desc[UR42][R12.64] ;  /* 0x0000002a0c0c7980 */ /* 0x000f68000c101d00 */
[----:B------:R-:W5:Y:S02]  /*c2a0*/  LD.E.128 R8, desc[UR42][R8.64] ;  /* 0x0000002a08087980 */ /* 0x000f64000c101d00 */
.L_x_3059:
[----:B------:R-:W-:Y:S05]  /*c2b0*/  BSYNC B1 ;  /* 0x0000000000017941 */ /* 0x000fea0003800000 */
.L_x_3058:
[----:B------:R-:W-:Y:S01]  /*c2c0*/  ULEA.HI UR4, UR39, UR39, URZ, 0x1 ;  /* 0x0000002727047291 */ /* 0x000fe2000f8f083f */
[C---:B------:R-:W-:Y:S01]  /*c2d0*/  IADD3 R28, R187.reuse, 0x20, RZ ;  /* 0x00000020bb1c7810 */ /* 0x040fe20007ffe0ff */
[----:B------:R-:W-:Y:S01]  /*c2e0*/  VIADD R31, R187, 0x40 ;  /* 0x00000040bb1f7836 */ /* 0x000fe20000000000 */
[----:B0-----:R-:W-:Y:S01]  /*c2f0*/  VIADDMNMX R0, R3, -R192, 0x80, PT ;  /* 0x0000008003007446 */ /* 0x001fe200038009c0 */
[----:B------:R-:W-:Y:S01]  /*c300*/  ULOP3.LUT UR4, UR4, 0xfffffffe, URZ, 0xc0, !UPT ;  /* 0xfffffffe04047892 */ /* 0x000fe2000f8ec03f */
[----:B------:R-:W-:Y:S01]  /*c310*/  VIADD R30, R187, 0x60 ;  /* 0x00000060bb1e7836 */ /* 0x000fe20000000000 */
[----:B------:R-:W-:Y:S01]  /*c320*/  BSSY B1, `(.L_x_3060) ;  /* 0x0000015000017945 */ /* 0x000fe20003800000 */
[----:B------:R-:W-:Y:S01]  /*c330*/  ISETP.GE.OR P2, PT, R28, R0, P0 ;  /* 0x000000001c00720c */ /* 0x000fe20000746670 */
[----:B------:R-:W-:Y:S01]  /*c340*/  UIADD3 UR4, UR39, -UR4, URZ ;  /* 0x8000000427047290 */ /* 0x000fe2000fffe03f */
[----:B-----5:R-:W-:Y:S01]  /*c350*/  IMAD.MOV.U32 R3, RZ, RZ, R8 ;  /* 0x000000ffff037224 */ /* 0x020fe200078e0008 */
[----:B------:R-:W-:-:S02]  /*c360*/  MOV R28, R9 ;  /* 0x00000009001c7202 */ /* 0x000fc40000000f00 */
[-C--:B------:R-:W-:Y:S02]  /*c370*/  ISETP.GE.OR P3, PT, R187, R0.reuse, P0 ;  /* 0x00000000bb00720c */ /* 0x080fe40000766670 */
[----:B------:R-:W-:Y:S01]  /*c380*/  IMAD.U32 R29, RZ, RZ, UR4 ;  /* 0x00000004ff1d7e24 */ /* 0x000fe2000f8e00ff */
[-C--:B------:R-:W-:Y:S02]  /*c390*/  ISETP.GE.OR P1, PT, R31, R0.reuse, P0 ;  /* 0x000000001f00720c */ /* 0x080fe40000726670 */
[----:B------:R-:W-:Y:S01]  /*c3a0*/  ISETP.GE.OR P0, PT, R30, R0, P0 ;  /* 0x000000001e00720c */ /* 0x000fe20000706670 */
[----:B------:R-:W-:Y:S01]  /*c3b0*/  IMAD.MOV.U32 R0, RZ, RZ, R10 ;  /* 0x000000ffff007224 */ /* 0x000fe200078e000a */
[----:B------:R-:W-:Y:S02]  /*c3c0*/  SHF.L.U32 R29, R29, 0x1f, RZ ;  /* 0x0000001f1d1d7819 */ /* 0x000fe400000006ff */
[----:B------:R-:W-:Y:S01]  /*c3d0*/  PRMT R54, R3, 0x5410, R28 ;  /* 0x0000541003367816 */ /* 0x000fe2000000001c */
[----:B------:R-:W-:Y:S01]  /*c3e0*/  IMAD.MOV.U32 R3, RZ, RZ, R11 ;  /* 0x000000ffff037224 */ /* 0x000fe200078e000b */
[----:B------:R-:W0:Y:S01]  /*c3f0*/  SYNCS.PHASECHK.TRANS64.TRYWAIT P4, [R18+URZ+0x28800], R29 ;  /* 0x0288001d120075a7 */ /* 0x000e22000808017f */
[----:B------:R-:W-:Y:S01]  /*c400*/  IMAD.MOV.U32 R28, RZ, RZ, R12 ;  /* 0x000000ffff1c7224 */ /* 0x000fe200078e000c */
[----:B------:R-:W-:-:S02]  /*c410*/  MOV R30, R13 ;  /* 0x0000000d001e7202 */ /* 0x000fc40000000f00 */
[----:B------:R-:W-:Y:S01]  /*c420*/  PRMT R61, R0, 0x5410, R3 ;  /* 0x00005410003d7816 */ /* 0x000fe20000000003 */
[----:B------:R-:W-:Y:S01]  /*c430*/  IMAD.MOV.U32 R0, RZ, RZ, R14 ;  /* 0x000000ffff007224 */ /* 0x000fe200078e000e */
[----:B------:R-:W-:Y:S01]  /*c440*/  PRMT R62, R28, 0x5410, R30 ;  /* 0x000054101c3e7816 */ /* 0x000fe2000000001e */
[----:B------:R-:W-:Y:S01]  /*c450*/  IMAD.MOV.U32 R3, RZ, RZ, R15 ;  /* 0x000000ffff037224 */ /* 0x000fe200078e000f */
[----:B0-----:R-:W-:Y:S06]  /*c460*/  @!P4 BRA `(.L_x_3061) ;  /* 0x00000178009cc947 */ /* 0x001fec0003800000 */
.L_x_3361:
[----:B------:R-:W-:Y:S05]  /*c470*/  BSYNC B1 ;  /* 0x0000000000017941 */ /* 0x000fea0003800000 */
.L_x_3060:
[----:B------:R-:W-:Y:S04]  /*c480*/  BSSY B1, `(.L_x_3062) ;  /* 0x0000062000017945 */ /* 0x000fe80003800000 */
[----:B------:R-:W-:Y:S05]  /*c490*/  @P3 BRA `(.L_x_3063) ;  /* 0x0000000400803947 */ /* 0x000fea0003800000 */
[----:B------:R-:W-:Y:S01]  /*c4a0*/  LEA.HI R28, R56, R207, RZ, 0x1d ;  /* 0x000000cf381c7211 */ /* 0x000fe200078fe8ff */
[--C-:B------:R-:W-:Y:S01]  /*c4b0*/  HADD2.F32 R69, -RZ, R67.reuse.H0_H0 ;  /* 0x20000043ff457230 */ /* 0x100fe20000004100 */
[----:B------:R-:W-:Y:S01]  /*c4c0*/  SHF.L.U32 R30, R187, 0x6, RZ ;  /* 0x00000006bb1e7819 */ /* 0x000fe200000006ff */
[----:B------:R-:W-:Y:S01]  /*c4d0*/  HADD2.F32 R70, -RZ, R67.H1_H1 ;  /* 0x30000043ff467230 */ /* 0x000fe20000004100 */
[----:B------:R-:W-:Y:S01]  /*c4e0*/  SHF.R.S32.HI R31, RZ, 0x1f, R28 ;  /* 0x0000001fff1f7819 */ /* 0x000fe2000001141c */
[----:B0-----:R-:W-:Y:S01]  /*c4f0*/  IMAD.SHL.U32 R29, R28, 0x8, RZ ;  /* 0x000000081c1d7824 */ /* 0x001fe200078e00ff */
[----:B------:R-:W-:Y:S01]  /*c500*/  SHF.R.U64 R82, R48, 0x10, R49 ;  /* 0x0000001030527819 */ /* 0x000fe20000001231 */
[----:B------:R-:W-:Y:S01]  /*c510*/  HADD2.F32 R67, -RZ, R66.H1_H1 ;  /* 0x30000042ff437230 */ /* 0x000fe20000004100 */
[----:B------:R-:W-:Y:S02]  /*c520*/  LEA.HI R31, R31, R28, RZ, 0x3 ;  /* 0x0000001c1f1f7211 */ /* 0x000fe400078f18ff */
[----:B------:R-:W-:-:S02]  /*c530*/  LOP3.LUT R29, R29, 0x38, RZ, 0xc0, !PT ;  /* 0x000000381d1d7812 */ /* 0x000fc400078ec0ff */
[----:B------:R-:W-:Y:S01]  /*c540*/  SHF.R.U32.HI R72, RZ, 0x10, R39 ;  /* 0x00000010ff487819 */ /* 0x000fe20000011627 */
[----:B------:R-:W-:Y:S01]  /*c550*/  IMAD.SHL.U32 R31, R31, 0x400, RZ ;  /* 0x000004001f1f7824 */ /* 0x000fe200078e00ff */
[----:B------:R-:W-:Y:S02]  /*c560*/  LOP3.LUT R29, R29, 0x1c0, R30, 0xf8, !PT ;  /* 0x000001c01d1d7812 */ /* 0x000fe400078ef81e */
[--C-:B------:R-:W-:Y:S01]  /*c570*/  SHF.R.U64 R77, R20, 0x10, R21.reuse ;  /* 0x00000010144d7819 */ /* 0x100fe20000001215 */
[----:B------:R-:W-:Y:S01]  /*c580*/  HADD2.F32 R72, -RZ, R72.H0_H0 ;  /* 0x20000048ff487230 */ /* 0x000fe20000004100 */
[----:B------:R-:W-:Y:S02]  /*c590*/  LOP3.LUT R33, R29, R204, RZ, 0x3c, !PT ;  /* 0x000000cc1d217212 */ /* 0x000fe400078e3cff */
[----:B------:R-:W-:Y:S02]  /*c5a0*/  LOP3.LUT R32, R31, 0x7fffe000, RZ, 0xc0, !PT ;  /* 0x7fffe0001f207812 */ /* 0x000fe400078ec0ff */
[----:B------:R-:W0:Y:S01]  /*c5b0*/  LDS.128 R28, [R37] ;  /* 0x00000000251c7984 */ /* 0x000e220000000c00 */
[----:B------:R-:W-:-:S02]  /*c5c0*/  SHF.R.U32.HI R75, RZ, 0x10, R21 ;  /* 0x00000010ff4b7819 */ /* 0x000fc40000011615 */
[----:B------:R-:W-:Y:S02]  /*c5d0*/  IADD3 R33, R33, R32, R205 ;  /* 0x0000002021217210 */ /* 0x000fe40007ffe0cd */
[----:B------:R-:W-:Y:S02]  /*c5e0*/  SHF.R.U32.HI R71, RZ, 0x10, R49 ;  /* 0x00000010ff477819 */ /* 0x000fe40000011631 */
[--C-:B------:R-:W-:Y:S01]  /*c5f0*/  SHF.R.U64 R81, R50, 0x10, R51.reuse ;  /* 0x0000001032517819 */ /* 0x100fe20000001233 */
[----:B------:R-:W-:Y:S01]  /*c600*/  IMAD R68, R33, 0x2, R18 ;  /* 0x0000000221447824 */ /* 0x000fe200078e0212 */
[----:B------:R-:W-:Y:S02]  /*c610*/  SHF.R.U32.HI R80, RZ, 0x10, R51 ;  /* 0x00000010ff507819 */ /* 0x000fe40000011633 */
[----:B------:R-:W-:Y:S02]  /*c620*/  SHF.R.U64 R79, R38, 0x10, R39 ;  /* 0x00000010264f7819 */ /* 0x000fe40000001227 */
[----:B------:R-:W1:Y:S01]  /*c630*/  LDS.128 R32, [R68+0x10400] ;  /* 0x0104000044207984 */ /* 0x000e620000000c00 */
[----:B0-----:R-:W-:-:S02]  /*c640*/  HADD2.F32 R21, -RZ, R29.H0_H0 ;  /* 0x2000001dff157230 */ /* 0x001fc40000004100 */
[----:B------:R-:W-:Y:S02]  /*c650*/  HADD2.F32 R29, -RZ, R29.H1_H1 ;  /* 0x3000001dff1d7230 */ /* 0x000fe40000004100 */
[----:B------:R-:W-:Y:S02]  /*c660*/  HADD2.F32 R20, -RZ, R28.H0_H0 ;  /* 0x2000001cff147230 */ /* 0x000fe40000004100 */
        /* <DEDUP_REMOVED lines=8> */
[-C--:B------:R-:W-:Y:S01]  /*c6f0*/  FMUL.FTZ R76, R48, R69.reuse ;  /* 0x00000045304c7220 */ /* 0x080fe20000410000 */
[----:B------:R-:W-:Y:S02]  /*c700*/  HADD2.F32 R48, -RZ, R71.H0_H0 ;  /* 0x20000047ff307230 */ /* 0x000fe40000004100 */
[----:B------:R-:W-:Y:S01]  /*c710*/  FMUL.FTZ R78, R49, R72 ;  /* 0x00000048314e7220 */ /* 0x000fe20000410000 */
[C---:B------:R-:W-:Y:S01]  /*c720*/  FFMA.FTZ R74, R21.reuse, R69, -R74 ;  /* 0x00000045154a7223 */ /* 0x040fe2000001084a */
[----:B------:R-:W-:Y:S01]  /*c730*/  FFMA.FTZ R76, R21, R70, R76 ;  /* 0x00000046154c7223 */ /* 0x000fe2000001004c */
[----:B------:R-:W-:-:S02]  /*c740*/  HADD2.F32 R21, -RZ, R65.H1_H1 ;  /* 0x30000041ff157230 */ /* 0x000fc40000004100 */
[-C--:B------:R-:W-:Y:S01]  /*c750*/  FMUL.FTZ R70, R49, R48.reuse ;  /* 0x0000003031467220 */ /* 0x080fe20000410000 */
[----:B------:R-:W-:Y:S01]  /*c760*/  FFMA.FTZ R71, R29, R48, -R78 ;  /* 0x000000301d477223 */ /* 0x000fe2000001084e */
[C---:B------:R-:W-:Y:S01]  /*c770*/  FMUL.FTZ R69, R33.reuse, R67 ;  /* 0x0000004321457220 */ /* 0x040fe20000410000 */
[----:B------:R-:W-:Y:S02]  /*c780*/  HADD2.F32 R50, -RZ, R34.H0_H0 ;  /* 0x20000022ff327230 */ /* 0x000fe40000004100 */
[-C--:B------:R-:W-:Y:S01]  /*c790*/  FMUL.FTZ R48, R33, R21.reuse ;  /* 0x0000001521307220 */ /* 0x080fe20000410000 */
[----:B------:R-:W-:Y:S02]  /*c7a0*/  HADD2.F32 R51, -RZ, R35.H0_H0 ;  /* 0x20000023ff337230 */ /* 0x000fe40000004100 */
[C---:B------:R-:W-:Y:S01]  /*c7b0*/  FFMA.FTZ R69, R20.reuse, R21, -R69 ;  /* 0x0000001514457223 */ /* 0x040fe20000010845 */
[----:B------:R-:W-:Y:S02]  /*c7c0*/  HADD2.F32 R49, -RZ, R66.H0_H0 ;  /* 0x20000042ff317230 */ /* 0x000fe40000004100 */
[----:B------:R-:W-:Y:S01]  /*c7d0*/  FFMA.FTZ R67, R20, R67, R48 ;  /* 0x0000004314437223 */ /* 0x000fe20000010030 */
[----:B------:R-:W-:-:S02]  /*c7e0*/  HADD2.F32 R21, -RZ, R52.H0_H0 ;  /* 0x20000034ff157230 */ /* 0x000fc40000004100 */
[----:B------:R-:W-:Y:S01]  /*c7f0*/  FFMA.FTZ R73, R29, R72, R70 ;  /* 0x000000481d497223 */ /* 0x000fe20000010046 */
[----:B------:R-:W-:Y:S02]  /*c800*/  HADD2.F32 R48, -RZ, R65.H0_H0 ;  /* 0x20000041ff307230 */ /* 0x000fe40000004100 */
[C---:B------:R-:W-:Y:S01]  /*c810*/  FMUL.FTZ R29, R50.reuse, R49 ;  /* 0x00000031321d7220 */ /* 0x040fe20000410000 */
[----:B------:R-:W-:Y:S02]  /*c820*/  HADD2.F32 R52, -RZ, R52.H1_H1 ;  /* 0x30000034ff347230 */ /* 0x000fe40000004100 */
[----:B------:R-:W-:Y:S01]  /*c830*/  FMUL.FTZ R33, R50, R21 ;  /* 0x0000001532217220 */ /* 0x000fe20000410000 */
[----:B------:R-:W-:Y:S02]  /*c840*/  HADD2.F32 R35, -RZ, R35.H1_H1 ;  /* 0x30000023ff237230 */ /* 0x000fe40000004100 */
[----:B------:R-:W-:Y:S01]  /*c850*/  FMUL.FTZ R66, R51, R48 ;  /* 0x0000003033427220 */ /* 0x000fe20000410000 */
[----:B------:R-:W-:-:S02]  /*c860*/  HADD2.F32 R50, -RZ, R75.H0_H0 ;  /* 0x2000004bff327230 */ /* 0x000fc40000004100 */
[----:B------:R-:W-:Y:S01]  /*c870*/  FMUL.FTZ R51, R51, R52 ;  /* 0x0000003433337220 */ /* 0x000fe20000410000 */
[----:B------:R-:W-:Y:S02]  /*c880*/  HADD2.F32 R20, -RZ, R80.H0_H0 ;  /* 0x20000050ff147230 */ /* 0x000fe40000004100 */
[C---:B------:R-:W-:Y:S01]  /*c890*/  FFMA.FTZ R65, R38.reuse, R21, -R29 ;  /* 0x0000001526417223 */ /* 0x040fe2000001081d */
[----:B------:R-:W-:Y:S01]  /*c8a0*/  FFMA.FTZ R38, R38, R49, R33 ;  /* 0x0000003126267223 */ /* 0x000fe20000010021 */
[----:B------:R-:W-:Y:S01]  /*c8b0*/  FFMA.FTZ R51, R39, R48, R51 ;  /* 0x0000003027337223 */ /* 0x000fe20000010033 */
[C---:B------:R-:W-:Y:S01]  /*c8c0*/  FMUL.FTZ R70, R35.reuse, R50 ;  /* 0x0000003223467220 */ /* 0x040fe20000410000 */
[----:B------:R-:W-:Y:S01]  /*c8d0*/  FMUL.FTZ R48, R35, R20 ;  /* 0x0000001423307220 */ /* 0x000fe20000410000 */
[----:B------:R-:W-:Y:S02]  /*c8e0*/  HADD2.F32 R32, -RZ, R32.H1_H1 ;  /* 0x30000020ff207230 */ /* 0x000fe40000004100 */
[----:B------:R-:W-:Y:S01]  /*c8f0*/  FFMA.FTZ R66, R39, R52, -R66 ;  /* 0x0000003427427223 */ /* 0x000fe20000010842 */
[----:B------:R-:W-:-:S02]  /*c900*/  HADD2.F32 R34, -RZ, R34.H1_H1 ;  /* 0x30000022ff227230 */ /* 0x000fc40000004100 */
[C---:B------:R-:W-:Y:S01]  /*c910*/  FFMA.FTZ R49, R31.reuse, R20, -R70 ;  /* 0x000000141f317223 */ /* 0x040fe20000010846 */
[----:B------:R-:W-:Y:S02]  /*c920*/  HADD2.F32 R33, -RZ, R79.H0_H0 ;  /* 0x2000004fff217230 */ /* 0x000fe40000004100 */
[----:B------:R-:W-:Y:S01]  /*c930*/  FFMA.FTZ R50, R31, R50, R48 ;  /* 0x000000321f327223 */ /* 0x000fe20000010030 */
[----:B------:R-:W-:Y:S02]  /*c940*/  HADD2.F32 R35, -RZ, R77.H0_H0 ;  /* 0x2000004dff237230 */ /* 0x000fe40000004100 */
[----:B------:R-:W-:Y:S02]  /*c950*/  HADD2.F32 R21, -RZ, R82.H0_H0 ;  /* 0x20000052ff157230 */ /* 0x000fe40000004100 */
[----:B------:R-:W-:Y:S01]  /*c960*/  FMUL.FTZ R31, R32, R33 ;  /* 0x00000021201f7220 */ /* 0x000fe20000410000 */
[----:B------:R-:W-:Y:S02]  /*c970*/  HADD2.F32 R29, -RZ, R81.H0_H0 ;  /* 0x20000051ff1d7230 */ /* 0x000fe40000004100 */
[----:B------:R-:W-:Y:S01]  /*c980*/  FMUL.FTZ R39, R34, R35 ;  /* 0x0000002322277220 */ /* 0x000fe20000410000 */
[----:B------:R-:W-:-:S02]  /*c990*/  HADD2.F32 R30, -RZ, R30.H1_H1 ;  /* 0x3000001eff1e7230 */ /* 0x000fc40000004100 */
[-C--:B------:R-:W-:Y:S01]  /*c9a0*/  FMUL.FTZ R32, R32, R21.reuse ;  /* 0x0000001520207220 */ /* 0x080fe20000410000 */
[----:B------:R-:W-:Y:S01]  /*c9b0*/  FFMA.FTZ R20, R28, R21, -R31 ;  /* 0x000000151c147223 */ /* 0x000fe2000001081f */
[-C--:B------:R-:W-:Y:S01]  /*c9c0*/  FMUL.FTZ R48, R34, R29.reuse ;  /* 0x0000001d22307220 */ /* 0x080fe20000410000 */
[----:B------:R-:W-:Y:S01]  /*c9d0*/  F2FP.F16.F32.PACK_AB R31, R49, R66 ;  /* 0x00000042311f723e */ /* 0x000fe200000000ff */
[----:B------:R-:W-:Y:S01]  /*c9e0*/  FFMA.FTZ R34, R30, R29, -R39 ;  /* 0x0000001d1e227223 */ /* 0x000fe20000010827 */
[----:B------:R-:W-:Y:S01]  /*c9f0*/  FFMA.FTZ R32, R28, R33, R32 ;  /* 0x000000211c207223 */ /* 0x000fe20000010020 */
[----:B------:R-:W-:Y:S01]  /*ca00*/  FFMA.FTZ R21, R30, R35, R48 ;  /* 0x000000231e157223 */ /* 0x000fe20000010030 */
[----:B------:R-:W-:Y:S02]  /*ca10*/  F2FP.F16.F32.PACK_AB R29, R71, R74 ;  /* 0x0000004a471d723e */ /* 0x000fe400000000ff */
[----:B------:R-:W-:Y:S02]  /*ca20*/  F2FP.F16.F32.PACK_AB R28, R20, R69 ;  /* 0x00000045141c723e */ /* 0x000fe400000000ff */
[----:B------:R-:W-:-:S02]  /*ca30*/  F2FP.F16.F32.PACK_AB R30, R34, R65 ;  /* 0x00000041221e723e */ /* 0x000fc400000000ff */
[----:B------:R-:W-:Y:S02]  /*ca40*/  F2FP.F16.F32.PACK_AB R35, R50, R51 ;  /* 0x000000333223723e */ /* 0x000fe400000000ff */
[----:B------:R-:W-:Y:S01]  /*ca50*/  F2FP.F16.F32.PACK_AB R33, R73, R76 ;  /* 0x0000004c4921723e */ /* 0x000fe200000000ff */
[----:B------:R1:W-:Y:S01]  /*ca60*/  STS.128 [R37], R28 ;  /* 0x0000001c25007388 */ /* 0x0003e20000000c00 */
[----:B------:R-:W-:Y:S02]  /*ca70*/  F2FP.F16.F32.PACK_AB R32, R32, R67 ;  /* 0x000000432020723e */ /* 0x000fe400000000ff */
[----:B------:R-:W-:-:S05]  /*ca80*/  F2FP.F16.F32.PACK_AB R34, R21, R38 ;  /* 0x000000261522723e */ /* 0x000fca00000000ff */
[----:B------:R1:W-:Y:S02]  /*ca90*/  STS.128 [R68+0x10400], R32 ;  /* 0x0104002044007388 */ /* 0x0003e40000000c00 */
.L_x_3063:
[----:B------:R-:W-:Y:S05]  /*caa0*/  BSYNC B1 ;  /* 0x0000000000017941 */ /* 0x000fea0003800000 */
.L_x_3062:
[----:B------:R-:W-:Y:S04]  /*cab0*/  BSSY B1, `(.L_x_3064) ;  /* 0x0000061000017945 */ /* 0x000fe80003800000 */
[----:B------:R-:W-:Y:S05]  /*cac0*/  @P2 BRA `(.L_x_3065) ;  /* 0x00000004007c2947 */ /* 0x000fea0003800000 */
[----:B------:R-:W-:Y:S01]  /*cad0*/  LEA.HI R20, R56, R207, RZ, 0x1d ;  /* 0x000000cf38147211 */ /* 0x000fe200078fe8ff */
[--C-:B-1----:R-:W-:Y:S01]  /*cae0*/  HADD2.F32 R37, -RZ, R55.reuse.H1_H1 ;  /* 0x30000037ff257230 */ /* 0x102fe20000004100 */
        /* <DEDUP_REMOVED lines=13> */
[----:B------:R-:W-:Y:S01]  /*cbc0*/  SHF.R.U32.HI R39, RZ, 0x10, R27 ;  /* 0x00000010ff277819 */ /* 0x000fe2000001161b */
[----:B------:R-:W-:Y:S01]  /*cbd0*/  HADD2.F32 R27, -RZ, R58.H1_H1 ;  /* 0x3000003aff1b7230 */ /* 0x000fe20000004100 */
[----:B------:R-:W-:Y:S01]  /*cbe0*/  SHF.R.U32.HI R52, RZ, 0x10, R5 ;  /* 0x00000010ff347819 */ /* 0x000fe20000011605 */
[----:B------:R-:W-:Y:S01]  /*cbf0*/  IMAD R21, R21, 0x2, R18 ;  /* 0x0000000215157824 */ /* 0x000fe200078e0212 */
[----:B------:R-:W-:-:S02]  /*cc00*/  SHF.R.U32.HI R38, RZ, 0x10, R25 ;  /* 0x00000010ff267819 */ /* 0x000fc40000011619 */
[----:B------:R-:W-:Y:S02]  /*cc10*/  SHF.R.U64 R67, R4, 0x10, R5 ;  /* 0x0000001004437819 */ /* 0x000fe40000001205 */
[----:B------:R-:W1:Y:S01]  /*cc20*/  LDS.128 R32, [R21+0x10400] ;  /* 0x0104000015207984 */ /* 0x000e620000000c00 */
[----:B------:R-:W-:Y:S01]  /*cc30*/  HADD2.F32 R38, -RZ, R38.H0_H0 ;  /* 0x20000026ff267230 */ /* 0x000fe20000004100 */
[--C-:B------:R-:W-:Y:S02]  /*cc40*/  SHF.R.U32.HI R65, RZ, 0x10, R7.reuse ;  /* 0x00000010ff417819 */ /* 0x100fe40000011607 */
[----:B------:R-:W-:Y:S01]  /*cc50*/  SHF.R.U64 R66, R6, 0x10, R7 ;  /* 0x0000001006427819 */ /* 0x000fe20000001207 */
[--C-:B0-----:R-:W-:Y:S02]  /*cc60*/  HADD2.F32 R5, -RZ, R29.reuse.H0_H0 ;  /* 0x2000001dff057230 */ /* 0x101fe40000004100 */
[----:B------:R-:W-:Y:S02]  /*cc70*/  HADD2.F32 R29, -RZ, R29.H1_H1 ;  /* 0x3000001dff1d7230 */ /* 0x000fe40000004100 */
[----:B------:R-:W-:-:S02]  /*cc80*/  HADD2.F32 R4, -RZ, R28.H0_H0 ;  /* 0x2000001cff047230 */ /* 0x000fc40000004100 */
[----:B------:R-:W-:Y:S02]  /*cc90*/  HADD2.F32 R6, -RZ, R30.H0_H0 ;  /* 0x2000001eff067230 */ /* 0x000fe40000004100 */
[--C-:B------:R-:W-:Y:S02]  /*cca0*/  HADD2.F32 R7, -RZ, R31.reuse.H0_H0 ;  /* 0x2000001fff077230 */ /* 0x100fe40000004100 */
[----:B------:R-:W-:Y:S02]  /*ccb0*/  HADD2.F32 R31, -RZ, R31.H1_H1 ;  /* 0x3000001fff1f7230 */ /* 0x000fe40000004100 */
[----:B------:R-:W-:Y:S02]  /*ccc0*/  HADD2.F32 R28, -RZ, R28.H1_H1 ;  /* 0x3000001cff1c7230 */ /* 0x000fe40000004100 */
[--C-:B-1----:R-:W-:Y:S02]  /*ccd0*/  HADD2.F32 R24, -RZ, R33.reuse.H0_H0 ;  /* 0x20000021ff187230 */ /* 0x102fe40000004100 */
[----:B------:R-:W-:-:S02]  /*cce0*/  HADD2.F32 R33, -RZ, R33.H1_H1 ;  /* 0x30000021ff217230 */ /* 0x000fc40000004100 */
[----:B------:R-:W-:Y:S02]  /*ccf0*/  HADD2.F32 R20, -RZ, R32.H0_H0 ;  /* 0x20000020ff147230 */ /* 0x000fe40000004100 */
[C---:B------:R-:W-:Y:S01]  /*cd00*/  FMUL.FTZ R48, R24.reuse, R37 ;  /* 0x0000002518307220 */ /* 0x040fe20000410000 */
[-C--:B------:R-:W-:Y:S01]  /*cd10*/  FMUL.FTZ R50, R24, R27.reuse ;  /* 0x0000001b18327220 */ /* 0x080fe20000410000 */
[----:B------:R-:W-:Y:S02]  /*cd20*/  HADD2.F32 R24, -RZ, R52.H0_H0 ;  /* 0x20000034ff187230 */ /* 0x000fe40000004100 */
[----:B------:R-:W-:Y:S01]  /*cd30*/  FMUL.FTZ R52, R33, R38 ;  /* 0x0000002621347220 */ /* 0x000fe20000410000 */
[C---:B------:R-:W-:Y:S01]  /*cd40*/  FFMA.FTZ R48, R5.reuse, R27, -R48 ;  /* 0x0000001b05307223 */ /* 0x040fe20000010830 */
[----:B------:R-:W-:Y:S01]  /*cd50*/  FFMA.FTZ R50, R5, R37, R50 ;  /* 0x0000002505327223 */ /* 0x000fe20000010032 */
[----:B------:R-:W-:Y:S02]  /*cd60*/  HADD2.F32 R5, -RZ, R58.H0_H0 ;  /* 0x2000003aff057230 */ /* 0x000fe40000004100 */
[-C--:B------:R-:W-:Y:S01]  /*cd70*/  FMUL.FTZ R58, R33, R24.reuse ;  /* 0x00000018213a7220 */ /* 0x080fe20000410000 */
[----:B------:R-:W-:Y:S01]  /*cd80*/  FMUL.FTZ R27, R20, R55 ;  /* 0x00000037141b7220 */ /* 0x000fe20000410000 */
[----:B------:R-:W-:Y:S01]  /*cd90*/  FFMA.FTZ R33, R29, R24, -R52 ;  /* 0x000000181d217223 */ /* 0x000fe20000010834 */
[----:B------:R-:W-:-:S02]  /*cda0*/  HADD2.F32 R25, -RZ, R34.H0_H0 ;  /* 0x20000022ff197230 */ /* 0x000fc40000004100 */
[----:B------:R-:W-:Y:S01]  /*cdb0*/  FFMA.FTZ R37, R29, R38, R58 ;  /* 0x000000261d257223 */ /* 0x000fe2000001003a */
[----:B------:R-:W-:Y:S02]  /*cdc0*/  HADD2.F32 R24, -RZ, R57.H0_H0 ;  /* 0x20000039ff187230 */ /* 0x000fe40000004100 */
[-C--:B------:R-:W-:Y:S01]  /*cdd0*/  FMUL.FTZ R20, R20, R5.reuse ;  /* 0x0000000514147220 */ /* 0x080fe20000410000 */
[C---:B------:R-:W-:Y:S01]  /*cde0*/  FFMA.FTZ R29, R4.reuse, R5, -R27 ;  /* 0x00000005041d7223 */ /* 0x040fe2000001081b */
[----:B------:R-:W-:Y:S02]  /*cdf0*/  HADD2.F32 R5, -RZ, R59.H0_H0 ;  /* 0x2000003bff057230 */ /* 0x000fe40000004100 */
[----:B------:R-:W-:Y:S02]  /*ce00*/  HADD2.F32 R26, -RZ, R35.H0_H0 ;  /* 0x20000023ff1a7230 */ /* 0x000fe40000004100 */
[----:B------:R-:W-:Y:S01]  /*ce10*/  FFMA.FTZ R55, R4, R55, R20 ;  /* 0x0000003704377223 */ /* 0x000fe20000010014 */
[----:B------:R-:W-:-:S02]  /*ce20*/  HADD2.F32 R59, -RZ, R59.H1_H1 ;  /* 0x3000003bff3b7230 */ /* 0x000fc40000004100 */
[C---:B------:R-:W-:Y:S01]  /*ce30*/  FMUL.FTZ R27, R25.reuse, R24 ;  /* 0x00000018191b7220 */ /* 0x040fe20000410000 */
[----:B------:R-:W-:Y:S02]  /*ce40*/  HADD2.F32 R57, -RZ, R57.H1_H1 ;  /* 0x30000039ff397230 */ /* 0x000fe40000004100 */
[----:B------:R-:W-:Y:S01]  /*ce50*/  FMUL.FTZ R25, R25, R5 ;  /* 0x0000000519197220 */ /* 0x000fe20000410000 */
[----:B------:R-:W-:Y:S02]  /*ce60*/  HADD2.F32 R35, -RZ, R35.H1_H1 ;  /* 0x30000023ff237230 */ /* 0x000fe40000004100 */
[C---:B------:R-:W-:Y:S01]  /*ce70*/  FMUL.FTZ R58, R26.reuse, R59 ;  /* 0x0000003b1a3a7220 */ /* 0x040fe20000410000 */
[----:B------:R-:W-:Y:S02]  /*ce80*/  HADD2.F32 R20, -RZ, R39.H0_H0 ;  /* 0x20000027ff147230 */ /* 0x000fe40000004100 */
[----:B------:R-:W-:Y:S01]  /*ce90*/  FMUL.FTZ R52, R26, R57 ;  /* 0x000000391a347220 */ /* 0x000fe20000410000 */
[----:B------:R-:W-:-:S02]  /*cea0*/  HADD2.F32 R4, -RZ, R65.H0_H0 ;  /* 0x20000041ff047230 */ /* 0x000fc40000004100 */
[C---:B------:R-:W-:Y:S01]  /*ceb0*/  FFMA.FTZ R38, R6.reuse, R5, -R27 ;  /* 0x0000000506267223 */ /* 0x040fe2000001081b */
[----:B------:R-:W-:Y:S01]  /*cec0*/  FFMA.FTZ R26, R6, R24, R25 ;  /* 0x00000018061a7223 */ /* 0x000fe20000010019 */
[----:B------:R-:W-:Y:S02]  /*ced0*/  HADD2.F32 R32, -RZ, R32.H1_H1 ;  /* 0x30000020ff207230 */ /* 0x000fe40000004100 */
[----:B------:R-:W-:Y:S01]  /*cee0*/  FMUL.FTZ R6, R35, R20 ;  /* 0x0000001423067220 */ /* 0x000fe20000410000 */
[----:B------:R-:W-:Y:S02]  /*cef0*/  HADD2.F32 R34, -RZ, R34.H1_H1 ;  /* 0x30000022ff227230 */ /* 0x000fe40000004100 */
        /* <DEDUP_REMOVED lines=28> */
.L_x_3065:
[----:B------:R-:W-:Y:S05]  /*d0c0*/  BSYNC B1 ;  /* 0x0000000000017941 */ /* 0x000fea0003800000 */
.L_x_3064:
[----:B------:R-:W-:Y:S04]  /*d0d0*/  BSSY B1, `(.L_x_3066) ;  /* 0x0000061000017945 */ /* 0x000fe80003800000 */
[----:B------:R-:W-:Y:S05]  /*d0e0*/  @P1 BRA `(.L_x_3067) ;  /* 0x00000004007c1947 */ /* 0x000fea0003800000 */
[----:B--2---:R-:W-:Y:S01]  /*d0f0*/  LEA.HI R4, R56, R207, RZ, 0x1d ;  /* 0x000000cf38047211 */ /* 0x004fe200078fe8ff */
[--C-:B-1----:R-:W-:Y:S01]  /*d100*/  HADD2.F32 R35, -RZ, R60.reuse.H1_H1 ;  /* 0x3000003cff237230 */ /* 0x102fe20000004100 */
[----:B------:R-:W-:Y:S01]  /*d110*/  SHF.R.U32.HI R7, RZ, 0x3, R197 ;  /* 0x00000003ff077819 */ /* 0x000fe200000116c5 */
[--C-:B------:R-:W-:Y:S01]  /*d120*/  HADD2.F32 R37, -RZ, R63.reuse.H1_H1 ;  /* 0x3000003fff257230 */ /* 0x100fe20000004100 */
[----:B------:R-:W-:Y:S01]  /*d130*/  SHF.R.S32.HI R5, RZ, 0x1f, R4 ;  /* 0x0000001fff057819 */ /* 0x000fe20000011404 */
[----:B------:R-:W-:Y:S01]  /*d140*/  IMAD.SHL.U32 R6, R4, 0x8, RZ ;  /* 0x0000000804067824 */ /* 0x000fe200078e00ff */
[----:B------:R-:W-:Y:S01]  /*d150*/  SHF.R.U64 R50, R44, 0x10, R45 ;  /* 0x000000102c327819 */ /* 0x000fe2000000122d */
[----:B------:R-:W-:Y:S01]  /*d160*/  HADD2.F32 R38, -RZ, R63.H0_H0 ;  /* 0x2000003fff267230 */ /* 0x000fe20000004100 */
[----:B------:R-:W-:Y:S01]  /*d170*/  LEA.HI R5, R5, R4, RZ, 0x3 ;  /* 0x0000000405057211 */ /* 0x000fe200078f18ff */
[----:B------:R-:W-:Y:S01]  /*d180*/  HADD2.F32 R60, -RZ, R60.H0_H0 ;  /* 0x2000003cff3c7230 */ /* 0x000fe20000004100 */
[----:B------:R-:W-:-:S02]  /*d190*/  LOP3.LUT R4, R197, 0x38, R6, 0xf8, !PT ;  /* 0x00000038c5047812 */ /* 0x000fc400078ef806 */
[----:B------:R-:W-:Y:S01]  /*d1a0*/  SHF.R.U32.HI R44, RZ, 0x10, R45 ;  /* 0x00000010ff2c7819 */ /* 0x000fe2000001162d */
[----:B------:R-:W-:Y:S01]  /*d1b0*/  IMAD.SHL.U32 R5, R5, 0x400, RZ ;  /* 0x0000040005057824 */ /* 0x000fe200078e00ff */
[----:B------:R-:W-:Y:S02]  /*d1c0*/  LOP3.LUT R21, R4, R7, RZ, 0x3c, !PT ;  /* 0x0000000704157212 */ /* 0x000fe400078e3cff */
[----:B------:R-:W-:Y:S02]  /*d1d0*/  SHF.R.U32.HI R39, RZ, 0x10, R41 ;  /* 0x00000010ff277819 */ /* 0x000fe40000011629 */
[----:B------:R-:W-:Y:S02]  /*d1e0*/  LOP3.LUT R20, R5, 0x7fffe000, RZ, 0xc0, !PT ;  /* 0x7fffe00005147812 */ /* 0x000fe400078ec0ff */
[----:B------:R-:W1:Y:S01]  /*d1f0*/  LDS.128 R4, [R228] ;  /* 0x00000000e4047984 */ /* 0x000e620000000c00 */
[----:B------:R-:W-:Y:S01]  /*d200*/  SHF.R.U64 R49, R46, 0x10, R47 ;  /* 0x000000102e317819 */ /* 0x000fe2000000122f */
[----:B------:R-:W-:Y:S01]  /*d210*/  HADD2.F32 R39, -RZ, R39.H0_H0 ;  /* 0x20000027ff277230 */ /* 0x000fe20000004100 */
[----:B------:R-:W-:-:S02]  /*d220*/  IADD3 R21, R21, R20, R202 ;  /* 0x0000001415157210 */ /* 0x000fc40007ffe0ca */
[----:B------:R-:W-:Y:S02]  /*d230*/  SHF.R.U64 R48, R40, 0x10, R41 ;  /* 0x0000001028307819 */ /* 0x000fe40000001229 */
[----:B------:R-:W-:Y:S02]  /*d240*/  LEA R21, R21, R18, 0x1 ;  /* 0x0000001215157211 */ /* 0x000fe400078e08ff */
[--C-:B------:R-:W-:Y:S02]  /*d250*/  SHF.R.U64 R46, R42, 0x10, R43.reuse ;  /* 0x000000102a2e7819 */ /* 0x100fe4000000122b */
[----:B------:R-:W-:Y:S01]  /*d260*/  SHF.R.U32.HI R45, RZ, 0x10, R43 ;  /* 0x00000010ff2d7819 */ /* 0x000fe2000001162b */
[----:B------:R-:W2:Y:S01]  /*d270*/  LDS.128 R24, [R21+0x10400] ;  /* 0x0104000015187984 */ /* 0x000ea20000000c00 */
[----:B------:R-:W-:Y:S01]  /*d280*/  SHF.R.U32.HI R47, RZ, 0x10, R47 ;  /* 0x00000010ff2f7819 */ /* 0x000fe2000001162f */
[--C-:B-1----:R-:W-:Y:S02]  /*d290*/  HADD2.F32 R20, -RZ, R5.reuse.H0_H0 ;  /* 0x20000005ff147230 */ /* 0x102fe40000004100 */
[----:B------:R-:W-:-:S02]  /*d2a0*/  HADD2.F32 R28, -RZ, R5.H1_H1 ;  /* 0x30000005ff1c7230 */ /* 0x000fc40000004100 */
[----:B------:R-:W-:Y:S02]  /*d2b0*/  HADD2.F32 R5, -RZ, R4.H0_H0 ;  /* 0x20000004ff057230 */ /* 0x000fe40000004100 */
[----:B0-----:R-:W-:Y:S02]  /*d2c0*/  HADD2.F32 R29, -RZ, R6.H0_H0 ;  /* 0x20000006ff1d7230 */ /* 0x001fe40000004100 */
[--C-:B------:R-:W-:Y:S02]  /*d2d0*/  HADD2.F32 R30, -RZ, R7.reuse.H0_H0 ;  /* 0x20000007ff1e7230 */ /* 0x100fe40000004100 */
[----:B------:R-:W-:Y:S02]  /*d2e0*/  HADD2.F32 R7, -RZ, R7.H1_H1 ;  /* 0x30000007ff077230 */ /* 0x000fe40000004100 */
[--C-:B--2---:R-:W-:Y:S02]  /*d2f0*/  HADD2.F32 R31, -RZ, R25.reuse.H0_H0 ;  /* 0x20000019ff1f7230 */ /* 0x104fe40000004100 */
[----:B------:R-:W-:-:S02]  /*d300*/  HADD2.F32 R32, -RZ, R25.H1_H1 ;  /* 0x30000019ff207230 */ /* 0x000fc40000004100 */
[----:B------:R-:W-:Y:S02]  /*d310*/  HADD2.F32 R25, -RZ, R24.H0_H0 ;  /* 0x20000018ff197230 */ /* 0x000fe40000004100 */
[C---:B------:R-:W-:Y:S01]  /*d320*/  FMUL.FTZ R41, R31.reuse, R37 ;  /* 0x000000251f297220 */ /* 0x040fe20000410000 */
[-C--:B------:R-:W-:Y:S01]  /*d330*/  FMUL.FTZ R43, R31, R35.reuse ;  /* 0x000000231f2b7220 */ /* 0x080fe20000410000 */
[----:B------:R-:W-:Y:S02]  /*d340*/  HADD2.F32 R31, -RZ, R44.H0_H0 ;  /* 0x2000002cff1f7230 */ /* 0x000fe40000004100 */
[C---:B------:R-:W-:Y:S01]  /*d350*/  FFMA.FTZ R41, R20.reuse, R35, -R41 ;  /* 0x0000002314297223 */ /* 0x040fe20000010829 */
[----:B------:R-:W-:Y:S01]  /*d360*/  FFMA.FTZ R43, R20, R37, R43 ;  /* 0x00000025142b7223 */ /* 0x000fe2000001002b */
[C---:B------:R-:W-:Y:S01]  /*d370*/  FMUL.FTZ R20, R25.reuse, R38 ;  /* 0x0000002619147220 */ /* 0x040fe20000410000 */
[C---:B------:R-:W-:Y:S01]  /*d380*/  FMUL.FTZ R35, R32.reuse, R39 ;  /* 0x0000002720237220 */ /* 0x040fe20000410000 */
[----:B------:R-:W-:Y:S01]  /*d390*/  FMUL.FTZ R37, R32, R31 ;  /* 0x0000001f20257220 */ /* 0x000fe20000410000 */
[----:B------:R-:W-:Y:S01]  /*d3a0*/  FMUL.FTZ R25, R25, R60 ;  /* 0x0000003c19197220 */ /* 0x000fe20000410000 */
[----:B------:R-:W-:-:S02]  /*d3b0*/  HADD2.F32 R33, -RZ, R26.H0_H0 ;  /* 0x2000001aff217230 */ /* 0x000fc40000004100 */
[C---:B------:R-:W-:Y:S01]  /*d3c0*/  FFMA.FTZ R60, R5.reuse, R60, -R20 ;  /* 0x0000003c053c7223 */ /* 0x040fe20000010814 */
[--C-:B------:R-:W-:Y:S02]  /*d3d0*/  HADD2.F32 R32, -RZ, R64.reuse.H0_H0 ;  /* 0x20000040ff207230 */ /* 0x100fe40000004100 */
[----:B------:R-:W-:Y:S01]  /*d3e0*/  FFMA.FTZ R38, R5, R38, R25 ;  /* 0x0000002605267223 */ /* 0x000fe20000010019 */
[----:B------:R-:W-:Y:S02]  /*d3f0*/  HADD2.F32 R34, -RZ, R27.H0_H0 ;  /* 0x2000001bff227230 */ /* 0x000fe40000004100 */
[C---:B------:R-:W-:Y:S01]  /*d400*/  FFMA.FTZ R40, R28.reuse, R31, -R35 ;  /* 0x0000001f1c287223 */ /* 0x040fe20000010823 */
[----:B------:R-:W-:Y:S01]  /*d410*/  FFMA.FTZ R42, R28, R39, R37 ;  /* 0x000000271c2a7223 */ /* 0x000fe20000010025 */
[----:B------:R-:W-:Y:S02]  /*d420*/  HADD2.F32 R20, -RZ, R53.H0_H0 ;  /* 0x20000035ff147230 */ /* 0x000fe40000004100 */
[----:B------:R-:W-:Y:S01]  /*d430*/  FMUL.FTZ R28, R33, R32 ;  /* 0x00000020211c7220 */ /* 0x000fe20000410000 */
[----:B------:R-:W-:-:S02]  /*d440*/  HADD2.F32 R5, -RZ, R64.H1_H1 ;  /* 0x30000040ff057230 */ /* 0x000fc40000004100 */
[----:B------:R-:W-:Y:S02]  /*d450*/  HADD2.F32 R53, -RZ, R53.H1_H1 ;  /* 0x30000035ff357230 */ /* 0x000fe40000004100 */
[-C--:B------:R-:W-:Y:S01]  /*d460*/  FMUL.FTZ R44, R33, R20.reuse ;  /* 0x00000014212c7220 */ /* 0x080fe20000410000 */
[C---:B------:R-:W-:Y:S01]  /*d470*/  FFMA.FTZ R35, R29.reuse, R20, -R28 ;  /* 0x000000141d237223 */ /* 0x040fe2000001081c */
[C---:B------:R-:W-:Y:S01]  /*d480*/  FMUL.FTZ R25, R34.reuse, R5 ;  /* 0x0000000522197220 */ /* 0x040fe20000410000 */
[----:B------:R-:W-:Y:S02]  /*d490*/  HADD2.F32 R27, -RZ, R27.H1_H1 ;  /* 0x3000001bff1b7230 */ /* 0x000fe40000004100 */
[----:B------:R-:W-:Y:S01]  /*d4a0*/  FMUL.FTZ R34, R34, R53 ;  /* 0x0000003522227220 */ /* 0x000fe20000410000 */
[----:B------:R-:W-:Y:S02]  /*d4b0*/  HADD2.F32 R28, -RZ, R45.H0_H0 ;  /* 0x2000002dff1c7230 */ /* 0x000fe40000004100 */
[----:B------:R-:W-:Y:S01]  /*d4c0*/  FFMA.FTZ R44, R29, R32, R44 ;  /* 0x000000201d2c7223 */ /* 0x000fe2000001002c */
[----:B------:R-:W-:-:S02]  /*d4d0*/  HADD2.F32 R20, -RZ, R47.H0_H0 ;  /* 0x2000002fff147230 */ /* 0x000fc40000004100 */
[C---:B------:R-:W-:Y:S01]  /*d4e0*/  FFMA.FTZ R53, R30.reuse, R53, -R25 ;  /* 0x000000351e357223 */ /* 0x040fe20000010819 */
[----:B------:R-:W-:Y:S01]  /*d4f0*/  FFMA.FTZ R34, R30, R5, R34 ;  /* 0x000000051e227223 */ /* 0x000fe20000010022 */
[C---:B------:R-:W-:Y:S01]  /*d500*/  FMUL.FTZ R32, R27.reuse, R28 ;  /* 0x0000001c1b207220 */ /* 0x040fe20000410000 */
[----:B------:R-:W-:Y:S02]  /*d510*/  HADD2.F32 R24, -RZ, R24.H1_H1 ;  /* 0x30000018ff187230 */ /* 0x000fe40000004100 */
[-C--:B------:R-:W-:Y:S01]  /*d520*/  FMUL.FTZ R30, R27, R20.reuse ;  /* 0x000000141b1e7220 */ /* 0x080fe20000410000 */
[----:B------:R-:W-:Y:S02]  /*d530*/  HADD2.F32 R26, -RZ, R26.H1_H1 ;  /* 0x3000001aff1a7230 */ /* 0x000fe40000004100 */
[C---:B------:R-:W-:Y:S01]  /*d540*/  FFMA.FTZ R32, R7.reuse, R20, -R32 ;  /* 0x0000001407207223 */ /* 0x040fe20000010820 */
[----:B------:R-:W-:Y:S02]  /*d550*/  HADD2.F32 R27, -RZ, R48.H0_H0 ;  /* 0x20000030ff1b7230 */ /* 0x000fe40000004100 */
[----:B------:R-:W-:Y:S01]  /*d560*/  FFMA.FTZ R39, R7, R28, R30 ;  /* 0x0000001c07277223 */ /* 0x000fe2000001001e */
[----:B------:R-:W-:-:S02]  /*d570*/  HADD2.F32 R29, -RZ, R46.H0_H0 ;  /* 0x2000002eff1d7230 */ /* 0x000fc40000004100 */
[----:B------:R-:W-:Y:S02]  /*d580*/  HADD2.F32 R5, -RZ, R50.H0_H0 ;  /* 0x20000032ff057230 */ /* 0x000fe40000004100 */
[----:B------:R-:W-:Y:S01]  /*d590*/  FMUL.FTZ R7, R24, R27 ;  /* 0x0000001b18077220 */ /* 0x000fe20000410000 */
[----:B------:R-:W-:Y:S02]  /*d5a0*/  HADD2.F32 R25, -RZ, R49.H0_H0 ;  /* 0x20000031ff197230 */ /* 0x000fe40000004100 */
[----:B------:R-:W-:Y:S01]  /*d5b0*/  FMUL.FTZ R37, R26, R29 ;  /* 0x0000001d1a257220 */ /* 0x000fe20000410000 */
[----:B------:R-:W-:Y:S02]  /*d5c0*/  HADD2.F32 R4, -RZ, R4.H1_H1 ;  /* 0x30000004ff047230 */ /* 0x000fe40000004100 */
[----:B------:R-:W-:Y:S01]  /*d5d0*/  FMUL.FTZ R24, R24, R5 ;  /* 0x0000000518187220 */ /* 0x000fe20000410000 */
[----:B------:R-:W-:Y:S02]  /*d5e0*/  HADD2.F32 R6, -RZ, R6.H1_H1 ;  /* 0x30000006ff067230 */ /* 0x000fe40000004100 */
        /* <DEDUP_REMOVED lines=12> */
[----:B------:R-:W-:-:S02]  /*d6b0*/  F2FP.F16.F32.PACK_AB R24, R33, R38 ;  /* 0x000000262118723e */ /* 0x000fc400000000ff */
[----:B------:R-:W-:-:S05]  /*d6c0*/  F2FP.F16.F32.PACK_AB R26, R29, R44 ;  /* 0x0000002c1d1a723e */ /* 0x000fca00000000ff */
[----:B------:R3:W-:Y:S02]  /*d6d0*/  STS.128 [R21+0x10400], R24 ;  /* 0x0104001815007388 */ /* 0x0007e40000000c00 */
.L_x_3067:
[----:B------:R-:W-:Y:S05]  /*d6e0*/  BSYNC B1 ;  /* 0x0000000000017941 */ /* 0x000fea0003800000 */
.L_x_3066:
[----:B-1----:R-:W-:Y:S01]  /*d6f0*/  PRMT R30, R0, 0x5410, R3 ;  /* 0x00005410001e7816 */ /* 0x002fe20000000003 */
[----:B------:R-:W-:Y:S06]  /*d700*/  @P0 BRA `(.L_x_3051) ;  /* 0x00000004007c0947 */ /* 0x000fec0003800000 */
        /* <DEDUP_REMOVED lines=15> */
[----:B------:R-:W1:Y:S01]  /*d800*/  LDS.128 R4, [R227] ;  /* 0x00000000e3047984 */ /* 0x000e620000000c00 */
        /* <DEDUP_REMOVED lines=9> */
[----:B------:R-:W2:Y:S01]  /*d8a0*/  LDS.128 R24, [R3+0x10400] ;  /* 0x0104000003187984 */ /* 0x000ea20000000c00 */
[--C-:B-1----:R-:W-:Y:S02]  /*d8b0*/  HADD2.F32 R8, -RZ, R5.reuse.H0_H0 ;  /* 0x20000005ff087230 */ /* 0x102fe40000004100 */
[----:B------:R-:W-:Y:S02]  /*d8c0*/  HADD2.F32 R5, -RZ, R5.H1_H1 ;  /* 0x30000005ff057230 */ /* 0x000fe40000004100 */
[----:B------:R-:W-:Y:S02]  /*d8d0*/  HADD2.F32 R0, -RZ, R4.H0_H0 ;  /* 0x20000004ff007230 */ /* 0x000fe40000004100 */
[----:B------:R-:W-:Y:S02]  /*d8e0*/  HADD2.F32 R9, -RZ, R6.H0_H0 ;  /* 0x20000006ff097230 */ /* 0x000fe40000004100 */
[----:B------:R-:W-:-:S02]  /*d8f0*/  HADD2.F32 R10, -RZ, R7.H0_H0 ;  /* 0x20000007ff0a7230 */ /* 0x000fc40000004100 */
[----:B------:R-:W-:Y:S02]  /*d900*/  HADD2.F32 R7, -RZ, R7.H1_H1 ;  /* 0x30000007ff077230 */ /* 0x000fe40000004100 */
[----:B------:R-:W-:Y:S02]  /*d910*/  HADD2.F32 R4, -RZ, R4.H1_H1 ;  /* 0x30000004ff047230 */ /* 0x000fe40000004100 */
[--C-:B--2---:R-:W-:Y:S02]  /*d920*/  HADD2.F32 R12, -RZ, R25.reuse.H0_H0 ;  /* 0x20000019ff0c7230 */ /* 0x104fe40000004100 */
[----:B------:R-:W-:Y:S02]  /*d930*/  HADD2.F32 R25, -RZ, R25.H1_H1 ;  /* 0x30000019ff197230 */ /* 0x000fe40000004100 */
[----:B------:R-:W-:Y:S02]  /*d940*/  HADD2.F32 R11, -RZ, R24.H0_H0 ;  /* 0x20000018ff0b7230 */ /* 0x000fe40000004100 */
[C---:B0-----:R-:W-:Y:S01]  /*d950*/  FMUL.FTZ R29, R12.reuse, R21 ;  /* 0x000000150c1d7220 */ /* 0x041fe20000410000 */
[----:B------:R-:W-:Y:S01]  /*d960*/  FMUL.FTZ R31, R12, R15 ;  /* 0x0000000f0c1f7220 */ /* 0x000fe20000410000 */
[----:B------:R-:W-:-:S02]  /*d970*/  HADD2.F32 R12, -RZ, R28.H0_H0 ;  /* 0x2000001cff0c7230 */ /* 0x000fc40000004100 */
[----:B------:R-:W-:Y:S01]  /*d980*/  FMUL.FTZ R28, R25, R20 ;  /* 0x00000014191c7220 */ /* 0x000fe20000410000 */
[C---:B------:R-:W-:Y:S01]  /*d990*/  FFMA.FTZ R29, R8.reuse, R15, -R29 ;  /* 0x0000000f081d7223 */ /* 0x040fe2000001081d */
[----:B------:R-:W-:Y:S01]  /*d9a0*/  FFMA.FTZ R31, R8, R21, R31 ;  /* 0x00000015081f7223 */ /* 0x000fe2000001001f */
[----:B------:R-:W-:Y:S01]  /*d9b0*/  FMUL.FTZ R15, R11, R54 ;  /* 0x000000360b0f7220 */ /* 0x000fe20000410000 */
[-C--:B------:R-:W-:Y:S01]  /*d9c0*/  FMUL.FTZ R8, R25, R12.reuse ;  /* 0x0000000c19087220 */ /* 0x080fe20000410000 */
[----:B------:R-:W-:Y:S01]  /*d9d0*/  FFMA.FTZ R28, R5, R12, -R28 ;  /* 0x0000000c051c7223 */ /* 0x000fe2000001081c */
[----:B------:R-:W-:Y:S02]  /*d9e0*/  HADD2.F32 R13, -RZ, R26.H0_H0 ;  /* 0x2000001aff0d7230 */ /* 0x000fe40000004100 */
[----:B------:R-:W-:Y:S01]  /*d9f0*/  FMUL.FTZ R11, R11, R62 ;  /* 0x0000003e0b0b7220 */ /* 0x000fe20000410000 */
[----:B------:R-:W-:Y:S02]  /*da00*/  HADD2.F32 R12, -RZ, R61.H0_H0 ;  /* 0x2000003dff0c7230 */ /* 0x000fe40000004100 */
[----:B------:R-:W-:Y:S01]  /*da10*/  FFMA.FTZ R20, R5, R20, R8 ;  /* 0x0000001405147223 */ /* 0x000fe20000010008 */
[----:B------:R-:W-:-:S02]  /*da20*/  HADD2.F32 R14, -RZ, R27.H0_H0 ;  /* 0x2000001bff0e7230 */ /* 0x000fc40000004100 */
[C---:B------:R-:W-:Y:S01]  /*da30*/  FFMA.FTZ R15, R0.reuse, R62, -R15 ;  /* 0x0000003e000f7223 */ /* 0x040fe2000001080f */
[--C-:B------:R-:W-:Y:S02]  /*da40*/  HADD2.F32 R8, -RZ, R30.reuse.H0_H0 ;  /* 0x2000001eff087230 */ /* 0x100fe40000004100 */
[----:B------:R-:W-:Y:S01]  /*da50*/  FFMA.FTZ R54, R0, R54, R11 ;  /* 0x0000003600367223 */ /* 0x000fe2000001000b */
[----:B------:R-:W-:Y:S02]  /*da60*/  HADD2.F32 R61, -RZ, R61.H1_H1 ;  /* 0x3000003dff3d7230 */ /* 0x000fe40000004100 */
[C---:B------:R-:W-:Y:S01]  /*da70*/  FMUL.FTZ R0, R13.reuse, R12 ;  /* 0x0000000c0d007220 */ /* 0x040fe20000410000 */
[----:B------:R-:W-:Y:S02]  /*da80*/  HADD2.F32 R5, -RZ, R30.H1_H1 ;  /* 0x3000001eff057230 */ /* 0x000fe40000004100 */
[----:B------:R-:W-:Y:S01]  /*da90*/  FMUL.FTZ R30, R13, R8 ;  /* 0x000000080d1e7220 */ /* 0x000fe20000410000 */
[----:B------:R-:W-:-:S02]  /*daa0*/  HADD2.F32 R27, -RZ, R27.H1_H1 ;  /* 0x3000001bff1b7230 */ /* 0x000fc40000004100 */
        /* <DEDUP_REMOVED lines=10> */
[----:B------:R-:W-:Y:S02]  /*db50*/  HADD2.F32 R26, -RZ, R26.H1_H1 ;  /* 0x3000001aff1a7230 */ /* 0x000fe40000004100 */
[-C--:B------:R-:W-:Y:S01]  /*db60*/  FMUL.FTZ R10, R27, R0.reuse ;  /* 0x000000001b0a7220 */ /* 0x080fe20000410000 */
[----:B------:R-:W-:Y:S02]  /*db70*/  HADD2.F32 R11, -RZ, R35.H0_H0 ;  /* 0x20000023ff0b7230 */ /* 0x000fe40000004100 */
[C---:B------:R-:W-:Y:S01]  /*db80*/  FFMA.FTZ R33, R7.reuse, R0, -R32 ;  /* 0x0000000007217223 */ /* 0x040fe20000010820 */
[----:B------:R-:W-:Y:S02]  /*db90*/  HADD2.F32 R13, -RZ, R34.H0_H0 ;  /* 0x20000022ff0d7230 */ /* 0x000fe40000004100 */
[----:B------:R-:W-:Y:S01]  /*dba0*/  FFMA.FTZ R35, R7, R8, R10 ;  /* 0x0000000807237223 */ /* 0x000fe2000001000a */
[----:B------:R-:W-:-:S02]  /*dbb0*/  HADD2.F32 R5, -RZ, R38.H0_H0 ;  /* 0x20000026ff057230 */ /* 0x000fc40000004100 */
[----:B------:R-:W-:Y:S01]  /*dbc0*/  FMUL.FTZ R7, R24, R11 ;  /* 0x0000000b18077220 */ /* 0x000fe20000410000 */
[----:B------:R-:W-:Y:S02]  /*dbd0*/  HADD2.F32 R9, -RZ, R37.H0_H0 ;  /* 0x20000025ff097230 */ /* 0x000fe40000004100 */
        /* <DEDUP_REMOVED lines=18> */
.L_x_3051:
[----:B------:R-:W-:Y:S05]  /*dd00*/  BSYNC B0 ;  /* 0x0000000000007941 */ /* 0x000fea0003800000 */
.L_x_3023:
        /* <DEDUP_REMOVED lines=8> */
.L_x_3021:
[----:B------:R-:W-:-:S04]  /*dd90*/  MOV R0, UR41 ;  /* 0x0000002900007c02 */ /* 0x000fc80008000f00 */
[----:B------:R-:W-:-:S13]  /*dda0*/  ISETP.NE.AND P0, PT, R0, 0x3, PT ;  /* 0x000000030000780c */ /* 0x000fda0003f05270 */
[----:B------:R-:W-:Y:S05]  /*ddb0*/  @!P0 BRA `(.L_x_3068) ;  /* 0x0000000000048947 */ /* 0x000fea0003800000 */
[----:B------:R-:W-:Y:S01]  /*ddc0*/  BPT.TRAP 0x1 ;  /* 0x000000040000795c */ /* 0x000fe20000300000 */
.L_x_3068:
[----:B------:R-:W-:Y:S01]  /*ddd0*/  IMAD R0, R186, 0x8, R18 ;  /* 0x00000008ba007824 */ /* 0x000fe200078e0212 */
[----:B01-3--:R-:W-:-:S04]  /*dde0*/  SHF.L.U32 R3, R189, 0x1f, RZ ;  /* 0x0000001fbd037819 */ /* 0x00bfc800000006ff */
[----:B------:R0:W1:Y:S01]  /*ddf0*/  SYNCS.PHASECHK.TRANS64.TRYWAIT P1, [R0+URZ+0x28830], R3 ;  /* 0x02883003000075a7 */ /* 0x000062000802017f */
[----:B------:R-:W-:Y:S05]  /*de00*/  @!P0 BRA `(.L_x_3069) ;  /* 0x0000000000048947 */ /* 0x000fea0003800000 */
[----:B------:R-:W-:Y:S01]  /*de10*/  BPT.TRAP 0x1 ;  /* 0x000000040000795c */ /* 0x000fe20000300000 */
.L_x_3069:
[----:B-1----:R-:W-:Y:S05]  /*de20*/  @P1 BRA `(.L_x_3070) ;  /* 0x0000000000081947 */ /* 0x002fea0003800000 */
[----:B------:R-:W1:Y:S02]  /*de30*/  SYNCS.PHASECHK.TRANS64.TRYWAIT P1, [R0+URZ+0x28830], R3 ;  /* 0x02883003000075a7 */ /* 0x000e64000802017f */
[----:B-1----:R-:W-:Y:S05]  /*de40*/  @!P1 BRA `(.L_x_3071) ;  /* 0x0000016000389947 */ /* 0x002fea0003800000 */
.L_x_3070:
[----:B------:R-:W-:Y:S05]  /*de50*/  WARPSYNC.ALL ;  /* 0x0000000000007948 */ /* 0x000fea0003800000 */
[----:B01----:R-:W-:Y:S01]  /*de60*/  VIADD R3, R18, 0x18400 ;  /* 0x0001840012037836 */ /* 0x003fe20000000000 */
[----:B------:R-:W-:Y:S01]  /*de70*/  R2UR UR4, R36 ;  /* 0x00000000240472ca */ /* 0x000fe200000e0000 */
[----:B------:R-:W-:Y:S01]  /*de80*/  UMOV UR5, 0x40000040 ;  /* 0x4000004000057882 */ /* 0x000fe20000000000 */
[----:B--2-4-:R-:W-:Y:S01]  /*de90*/  MOV R7, 0x40000040 ;  /* 0x4000004000077802 */ /* 0x014fe20000000f00 */
        /* <DEDUP_REMOVED lines=8> */
[----:B------:R-:W-:Y:S01]  /*df20*/  UMOV UR17, 0x40000040 ;  /* 0x4000004000117882 */ /* 0x000fe20000000000 */
[----:B------:R-:W-:Y:S01]  /*df30*/  LOP3.LUT R4, R3, 0x10000, RZ, 0xfc, !PT ;  /* 0x0001000003047812 */ /* 0x000fe200078efcff */
[----:B------:R-:W-:Y:S01]  /*df40*/  ULOP3.LUT UR4, UR4, 0x10000, URZ, 0xfc, !UPT ;  /* 0x0001000004047892 */ /* 0x000fe2000f8efc3f */
[----:B------:R-:W-:Y:S01]  /*df50*/  MOV R9, 0x40000040 ;  /* 0x4000004000097802 */ /* 0x000fe20000000f00 */
[----:B------:R-:W-:Y:S01]  /*df60*/  UMOV UR21, 0x40000040 ;  /* 0x4000004000157882 */ /* 0x000fe20000000000 */
[----:B------:R-:W-:Y:S01]  /*df70*/  UMOV UR25, 0x40000040 ;  /* 0x4000004000197882 */ /* 0x000fe20000000000 */
[----:B------:R-:W-:Y:S01]  /*df80*/  IMAD R6, R186, 0x800, R4 ;  /* 0x00000800ba067824 */ /* 0x000fe200078e0204 */
[----:B------:R-:W-:Y:S01]  /*df90*/  UIADD3 UR8, UR4, 0x2, URZ ;  /* 0x0000000204087890 */ /* 0x000fe2000fffe03f */
[----:B------:R-:W-:Y:S01]  /*dfa0*/  R2UR UR15, R9 ;  /* 0x00000000090f72ca */ /* 0x000fe200000e0000 */
[----:B------:R-:W-:Y:S01]  /*dfb0*/  UIADD3 UR12, UR4, 0x4, URZ ;  /* 0x00000004040c7890 */ /* 0x000fe2000fffe03f */
[C---:B------:R-:W-:Y:S01]  /*dfc0*/  VIADD R8, R6.reuse, 0x2 ;  /* 0x0000000206087836 */ /* 0x040fe20000000000 */
[----:B------:R-:W-:Y:S01]  /*dfd0*/  R2UR UR6, R6 ;  /* 0x00000000060672ca */ /* 0x000fe200000e0000 */
[----:B------:R-:W-:Y:S01]  /*dfe0*/  IMAD.MOV.U32 R9, RZ, RZ, 0x40000040 ;  /* 0x40000040ff097424 */ /* 0x000fe200078e00ff */
[----:B------:R-:W-:Y:S01]  /*dff0*/  UIADD3 UR16, UR4, 0x6, URZ ;  /* 0x0000000604107890 */ /* 0x000fe2000fffe03f */
[----:B------:R-:W-:Y:S01]  /*e000*/  IMAD.MOV.U32 R7, RZ, RZ, 0x40000040 ;  /* 0x40000040ff077424 */ /* 0x000fe200078e00ff */
[----:B------:R-:W-:Y:S01]  /*e010*/  R2UR UR10, R8 ;  /* 0x00000000080a72ca */ /* 0x000fe200000e0000 */
[----:B------:R-:W-:Y:S01]  /*e020*/  VIADD R8, R6, 0x4 ;  /* 0x0000000406087836 */ /* 0x000fe20000000000 */
[----:B------:R-:W-:Y:S01]  /*e030*/  R2UR UR19, R9 ;  /* 0x00000000091372ca */ /* 0x000fe200000e0000 */
[----:B------:R-:W-:Y:S01]  /*e040*/  UIADD3 UR20, UR4, 0x400, URZ ;  /* 0x0000040004147890 */ /* 0x000fe2000fffe03f */
[----:B------:R-:W-:Y:S01]  /*e050*/  MOV R9, 0x40000040 ;  /* 0x4000004000097802 */ /* 0x000fe20000000f00 */
[----:B------:R-:W-:Y:S01]  /*e060*/  UIADD3 UR24, UR4, 0x402, URZ ;  /* 0x0000040204187890 */ /* 0x000fe2000fffe03f */
[----:B------:R-:W-:Y:S01]  /*e070*/  R2UR UR14, R8 ;  /* 0x00000000080e72ca */ /* 0x000fe200000e0000 */
[----:B------:R-:W-:Y:S01]  /*e080*/  VIADD R8, R6, 0x6 ;  /* 0x0000000606087836 */ /* 0x000fe20000000000 */
[----:B------:R-:W-:Y:S01]  /*e090*/  R2UR UR23, R9 ;  /* 0x00000000091772ca */ /* 0x000fe200000e0000 */
[----:B------:R-:W-:Y:S01]  /*e0a0*/  HGMMA.64x128x16.F32 R24, gdesc[UR4], RZ, !UPT, gsb0 ;  /* 0x01e00000041879f0 */ /* 0x000fe2000c0008ff */
[----:B------:R-:W-:Y:S01]  /*e0b0*/  IMAD.MOV.U32 R9, RZ, RZ, 0x40000040 ;  /* 0x40000040ff097424 */ /* 0x000fe200078e00ff */
[----:B------:R-:W-:Y:S01]  /*e0c0*/  UIADD3 UR28, UR4, 0x404, URZ ;  /* 0x00000404041c7890 */ /* 0x000fe2000fffe03f */
[----:B------:R-:W-:Y:S01]  /*e0d0*/  R2UR UR18, R8 ;  /* 0x00000000081272ca */ /* 0x000fe200000e0000 */
[----:B------:R-:W-:Y:S01]  /*e0e0*/  VIADD R8, R6, 0x400 ;  /* 0x0000040006087836 */ /* 0x000fe20000000000 */
[----:B------:R-:W-:Y:S01]  /*e0f0*/  UMOV UR29, 0x40000040 ;  /* 0x40000040001d7882 */ /* 0x000fe20000000000 */
[----:B------:R-:W-:Y:S01]  /*e100*/  R2UR UR27, R9 ;  /* 0x00000000091b72ca */ /* 0x000fe200000e0000 */
[----:B------:R-:W-:Y:S01]  /*e110*/  UIADD3 UR32, UR4, 0x406, URZ ;  /* 0x0000040604207890 */ /* 0x000fe2000fffe03f */
[----:B------:R-:W-:Y:S01]  /*e120*/  MOV R9, 0x40000040 ;  /* 0x4000004000097802 */ /* 0x000fe20000000f00 */
[----:B------:R-:W-:Y:S01]  /*e130*/  UMOV UR33, 0x40000040 ;  /* 0x4000004000217882 */ /* 0x000fe20000000000 */
[----:B------:R-:W-:Y:S01]  /*e140*/  R2UR UR22, R8 ;  /* 0x00000000081672ca */ /* 0x000fe200000e0000 */
[----:B------:R-:W-:Y:S01]  /*e150*/  VIADD R8, R6, 0x402 ;  /* 0x0000040206087836 */ /* 0x000fe20000000000 */
[----:B------:R-:W-:-:S02]  /*e160*/  R2UR UR31, R9 ;  /* 0x00000000091f72ca */ /* 0x000fc400000e0000 */
[----:B------:R-:W-:Y:S02]  /*e170*/  R2UR UR35, R7 ;  /* 0x00000000072372ca */ /* 0x000fe400000e0000 */
        /* <DEDUP_REMOVED lines=29> */
.L_x_3072:
[----:B------:R-:W0:Y:S01]  /*e350*/  LDC R7, c[0x0][0x448] ;  /* 0x00011200ff077b82 */ /* 0x000e220000000800 */
[----:B------:R-:W-:Y:S01]  /*e360*/  ULDC UR6, c[0x0][0x9d8] ;  /* 0x0002760000067ab9 */ /* 0x000fe20000000800 */
[----:B------:R-:W-:Y:S01]  /*e370*/  ULDC UR48, c[0x0][0x988] ;  /* 0x0002620000307ab9 */ /* 0x000fe20000000800 */
[----:B------:R-:W-:Y:S01]  /*e380*/  FMUL.FTZ R8, R28, UR6 ;  /* 0x000000061c087c20 */ /* 0x000fe20008410000 */
[----:B------:R-:W-:Y:S01]  /*e390*/  FMUL.FTZ R3, R24, UR6 ;  /* 0x0000000618037c20 */ /* 0x000fe20008410000 */
[----:B------:R-:W-:Y:S01]  /*e3a0*/  FMUL.FTZ R24, R48, UR6 ;  /* 0x0000000630187c20 */ /* 0x000fe20008410000 */
[----:B------:R-:W-:Y:S02]  /*e3b0*/  IMAD.IADD R48, R206, 0x1, R192 ;  /* 0x00000001ce307824 */ /* 0x000fe400078e02c0 */
[----:B------:R-:W-:Y:S01]  /*e3c0*/  FMUL.FTZ R6, R29, UR6 ;  /* 0x000000061d067c20 */ /* 0x000fe20008410000 */
[----:B------:R-:W-:Y:S01]  /*e3d0*/  FMUL.FTZ R50, R50, UR6 ;  /* 0x0000000632327c20 */ /* 0x000fe20008410000 */
[----:B------:R-:W-:Y:S01]  /*e3e0*/  MOV R29, 0xffffff80 ;  /* 0xffffff80001d7802 */ /* 0x000fe20000000f00 */
        /* <DEDUP_REMOVED lines=11> */
[----:B-1----:R-:W-:-:S02]  /*e4a0*/  IMAD R50, R88, R29, 0x80 ;  /* 0x0000008058327424 */ /* 0x002fc400078e021d */
[----:B------:R-:W-:Y:S01]  /*e4b0*/  FMUL.FTZ R42, R42, UR6 ;  /* 0x000000062a2a7c20 */ /* 0x000fe20008410000 */
[----:B------:R-:W-:Y:S01]  /*e4c0*/  FMUL.FTZ R43, R43, UR6 ;  /* 0x000000062b2b7c20 */ /* 0x000fe20008410000 */
[----:B0-----:R-:W-:Y:S01]  /*e4d0*/  ISETP.NE.AND P1, PT, R7, 0x1, PT ;  /* 0x000000010700780c */ /* 0x001fe20003f25270 */
[----:B------:R-:W-:Y:S01]  /*e4e0*/  FMUL.FTZ R46, R46, UR6 ;  /* 0x000000062e2e7c20 */ /* 0x000fe20008410000 */
[--C-:B------:R-:W-:Y:S01]  /*e4f0*/  IADD3 R97, -R193, 0x1, R50.reuse ;  /* 0x00000001c1617810 */ /* 0x100fe20007ffe132 */
[----:B------:R-:W-:Y:S01]  /*e500*/  FMUL.FTZ R47, R47, UR6 ;  /* 0x000000062f2f7c20 */ /* 0x000fe20008410000 */
[----:B------:R0:W1:Y:S01]  /*e510*/  MUFU.TANH R99, R27 ;  /* 0x0000001b00637308 */ /* 0x0000620000002400 */
[----:B------:R-:W-:Y:S01]  /*e520*/  IADD3 R50, -R193, R195, R50 ;  /* 0x000000c3c1327210 */ /* 0x000fe20007ffe132 */
[----:B------:R-:W-:Y:S01]  /*e530*/  FMUL.FTZ R63, R63, UR6 ;  /* 0x000000063f3f7c20 */ /* 0x000fe20008410000 */
[----:B------:R-:W-:Y:S01]  /*e540*/  IADD3 R97, -R194, R97, R195 ;  /* 0x00000061c2617210 */ /* 0x000fe20007ffe1c3 */
[----:B------:R-:W-:Y:S01]  /*e550*/  FMUL.FTZ R15, R44, UR6 ;  /* 0x000000062c0f7c20 */ /* 0x000fe20008410000 */
[----:B------:R-:W-:Y:S01]  /*e560*/  FMUL.FTZ R59, R59, UR6 ;  /* 0x000000063b3b7c20 */ /* 0x000fe20008410000 */
[----:B------:R-:W-:Y:S01]  /*e570*/  FMUL.FTZ R51, R51, UR6 ;  /* 0x0000000633337c20 */ /* 0x000fe20008410000 */
[----:B------:R-:W-:Y:S01]  /*e580*/  FMUL.FTZ R54, R54, UR6 ;  /* 0x0000000636367c20 */ /* 0x000fe20008410000 */
[----:B------:R-:W3:Y:S01]  /*e590*/  MUFU.TANH R30, R30 ;  /* 0x0000001e001e7308 */ /* 0x000ee20000002400 */
[----:B------:R-:W4:Y:S01]  /*e5a0*/  @P1 LDC R7, c[0x0][0x44c] ;  /* 0x00011300ff071b82 */ /* 0x000f220000000800 */
[----:B------:R-:W-:Y:S01]  /*e5b0*/  FMUL.FTZ R21, R49, UR6 ;  /* 0x0000000631157c20 */ /* 0x000fe20008410000 */
[----:B------:R-:W-:Y:S01]  /*e5c0*/  FMUL.FTZ R55, R55, UR6 ;  /* 0x0000000637377c20 */ /* 0x000fe20008410000 */
[----:B0-----:R-:W-:Y:S01]  /*e5d0*/  FMUL.FTZ R27, R57, UR6 ;  /* 0x00000006391b7c20 */ /* 0x001fe20008410000 */
[----:B------:R-:W-:Y:S01]  /*e5e0*/  FMUL.FTZ R20, R45, UR6 ;  /* 0x000000062d147c20 */ /* 0x000fe20008410000 */
[----:B------:R-:W-:Y:S01]  /*e5f0*/  FMUL.FTZ R26, R53, UR6 ;  /* 0x00000006351a7c20 */ /* 0x000fe20008410000 */
[----:B------:R-:W-:Y:S01]  /*e600*/  FMUL.FTZ R58, R58, UR6 ;  /* 0x000000063a3a7c20 */ /* 0x000fe20008410000 */
[----:B------:R0:W5:Y:S01]  /*e610*/  MUFU.TANH R93, R31 ;  /* 0x0000001f005d7308 */ /* 0x0001620000002400 */
[----:B------:R-:W2:Y:S01]  /*e620*/  @P1 LDC R28, c[0x0][0x450] ;  /* 0x00011400ff1c1b82 */ /* 0x000ea20000000800 */
        /* <DEDUP_REMOVED lines=15> */
[----:B----4-:R-:W-:-:S04]  /*e720*/  @P1 IMAD.HI.U32 R7, R48, R7, RZ ;  /* 0x0000000730071227 */ /* 0x010fc800078e00ff */
[----:B------:R-:W-:Y:S01]  /*e730*/  FMUL.FTZ R83, R83, UR6 ;  /* 0x0000000653537c20 */ /* 0x000fe20008410000 */
[----:B------:R-:W-:Y:S01]  /*e740*/  FMUL.FTZ R86, R86, UR6 ;  /* 0x0000000656567c20 */ /* 0x000fe20008410000 */
[----:B------:R-:W-:Y:S01]  /*e750*/  FMUL.FTZ R87, R87, UR6 ;  /* 0x0000000657577c20 */ /* 0x000fe20008410000 */
[----:B------:R-:W-:Y:S01]  /*e760*/  FMUL.FTZ R13, R41, UR6 ;  /* 0x00000006290d7c20 */ /* 0x000fe20008410000 */
[----:B------:R-:W-:Y:S01]  /*e770*/  FMUL.FTZ R5, R25, UR6 ;  /* 0x0000000619057c20 */ /* 0x000fe20008410000 */
[----:B------:R-:W-:Y:S01]  /*e780*/  FMUL.FTZ R61, R61, UR6 ;  /* 0x000000063d3d7c20 */ /* 0x000fe20008410000 */
[----:B------:R-:W4:Y:S01]  /*e790*/  MUFU.TANH R38, R38 ;  /* 0x0000002600267308 */ /* 0x000f220000002400 */
[----:B--2---:R-:W-:Y:S01]  /*e7a0*/  @P1 SHF.R.U32.HI R48, RZ, R28, R7 ;  /* 0x0000001cff301219 */ /* 0x004fe20000011607 */
[----:B------:R-:W-:Y:S01]  /*e7b0*/  FMUL.FTZ R73, R73, UR6 ;  /* 0x0000000649497c20 */ /* 0x000fe20008410000 */
[----:B------:R-:W-:Y:S01]  /*e7c0*/  FMUL.FTZ R25, R52, UR6 ;  /* 0x0000000634197c20 */ /* 0x000fe20008410000 */
[----:B------:R-:W-:Y:S01]  /*e7d0*/  FMUL.FTZ R28, R56, UR6 ;  /* 0x00000006381c7c20 */ /* 0x000fe20008410000 */
[----:B------:R-:W-:Y:S01]  /*e7e0*/  FMUL.FTZ R64, R64, UR6 ;  /* 0x0000000640407c20 */ /* 0x000fe20008410000 */
[----:B------:R-:W0:Y:S01]  /*e7f0*/  SHFL.IDX PT, R7, R48, 0x1, 0x1c1f ;  /* 0x003c1f0030077f89 */ /* 0x000e2200000e0000 */
[----:B------:R-:W-:Y:S01]  /*e800*/  FMUL.FTZ R68, R68, UR6 ;  /* 0x0000000644447c20 */ /* 0x000fe20008410000 */
[----:B------:R-:W2:Y:S01]  /*e810*/  MUFU.TANH R39, R39 ;  /* 0x0000002700277308 */ /* 0x000ea20000002400 */
[----:B------:R-:W-:Y:S01]  /*e820*/  FMUL.FTZ R69, R69, UR6 ;  /* 0x0000000645457c20 */ /* 0x000fe20008410000 */
[----:B------:R-:W2:Y:S01]  /*e830*/  SHFL.IDX PT, R48, R48, RZ, 0x1c1f ;  /* 0x001c1fff30307589 */ /* 0x000ea200000e0000 */
[----:B------:R-:W-:Y:S01]  /*e840*/  VIADD R0, R0, 0x28840 ;  /* 0x0002884000007836 */ /* 0x000fe20000000000 */
[----:B------:R-:W-:Y:S01]  /*e850*/  ULDC UR46, c[0x0][0x9d8] ;  /* 0x00027600002e7ab9 */ /* 0x000fe20000000800 */
[----:B------:R-:W-:Y:S01]  /*e860*/  ULDC UR47, c[0x0][0x9d8] ;  /* 0x00027600002f7ab9 */ /* 0x000fe20000000800 */
[----:B------:R-:W-:Y:S01]  /*e870*/  ULDC UR44, c[0x0][0x988] ;  /* 0x00026200002c7ab9 */ /* 0x000fe20000000800 */
[----:B------:R-:W-:Y:S01]  /*e880*/  ULDC UR45, c[0x0][0x988] ;  /* 0x00026200002d7ab9 */ /* 0x000fe20000000800 */
[----:B------:R-:W2:Y:S01]  /*e890*/  MUFU.TANH R42, R42 ;  /* 0x0000002a002a7308 */ /* 0x000ea20000002400 */
[----:B------:R-:W-:-:S02]  /*e8a0*/  CS2R R150, SRZ ;  /* 0x0000000000967805 */ /* 0x000fc4000001ff00 */
[----:B------:R-:W-:Y:S02]  /*e8b0*/  CS2R R148, SRZ ;  /* 0x0000000000947805 */ /* 0x000fe4000001ff00 */
[----:B------:R-:W-:Y:S02]  /*e8c0*/  CS2R R146, SRZ ;  /* 0x0000000000927805 */ /* 0x000fe4000001ff00 */
[----:B------:R-:W-:Y:S02]  /*e8d0*/  CS2R R144, SRZ ;  /* 0x0000000000907805 */ /* 0x000fe4000001ff00 */
[----:B------:R-:W-:Y:S02]  /*e8e0*/  CS2R R142, SRZ ;  /* 0x00000000008e7805 */ /* 0x000fe4000001ff00 */
[----:B------:R-:W-:Y:S02]  /*e8f0*/  CS2R R140, SRZ ;  /* 0x00000000008c7805 */ /* 0x000fe4000001ff00 */
[----:B------:R-:W-:Y:S01]  /*e900*/  CS2R R138, SRZ ;  /* 0x00000000008a7805 */ /* 0x000fe2000001ff00 */
[----:B------:R-:W2:Y:S01]  /*e910*/  MUFU.TANH R43, R43 ;  /* 0x0000002b002b7308 */ /* 0x000ea20000002400 */
[----:B------:R-:W-:-:S02]  /*e920*/  CS2R R136, SRZ ;  /* 0x0000000000887805 */ /* 0x000fc4000001ff00 */
[----:B------:R-:W-:Y:S02]  /*e930*/  CS2R R134, SRZ ;  /* 0x0000000000867805 */ /* 0x000fe4000001ff00 */
[----:B------:R-:W-:Y:S02]  /*e940*/  CS2R R132, SRZ ;  /* 0x0000000000847805 */ /* 0x000fe4000001ff00 */
[----:B------:R-:W-:Y:S02]  /*e950*/  CS2R R130, SRZ ;  /* 0x0000000000827805 */ /* 0x000fe4000001ff00 */
[----:B------:R-:W-:Y:S02]  /*e960*/  CS2R R128, SRZ ;  /* 0x0000000000807805 */ /* 0x000fe4000001ff00 */
[----:B0-----:R-:W-:Y:S01]  /*e970*/  VIADDMNMX R31, R7, R97, R50, PT ;  /* 0x00000061071f7246 */ /* 0x001fe20003800132 */
[----:B------:R-:W-:Y:S01]  /*e980*/  FMUL.FTZ R7, R67, UR6 ;  /* 0x0000000643077c20 */ /* 0x000fe20008410000 */
[----:B------:R-:W0:Y:S01]  /*e990*/  MUFU.TANH R46, R46 ;  /* 0x0000002e002e7308 */ /* 0x000e220000002400 */
[----:B------:R-:W-:-:S02]  /*e9a0*/  CS2R R126, SRZ ;  /* 0x00000000007e7805 */ /* 0x000fc4000001ff00 */
[C---:B------:R-:W-:Y:S02]  /*e9b0*/  ISETP.GT.AND P2, PT, R31.reuse, RZ, PT ;  /* 0x000000ff1f00720c */ /* 0x040fe40003f44270 */
[----:B------:R-:W-:Y:S02]  /*e9c0*/  CS2R R124, SRZ ;  /* 0x00000000007c7805 */ /* 0x000fe4000001ff00 */
[C---:B------:R-:W-:Y:S02]  /*e9d0*/  ISETP.GT.AND P3, PT, R31.reuse, 0x1, PT ;  /* 0x000000011f00780c */ /* 0x040fe40003f64270 */
[----:B------:R-:W-:Y:S02]  /*e9e0*/  CS2R R122, SRZ ;  /* 0x00000000007a7805 */ /* 0x000fe4000001ff00 */
[----:B------:R-:W-:Y:S02]  /*e9f0*/  ISETP.GT.AND P4, PT, R31, 0x8, PT ;  /* 0x000000081f00780c */ /* 0x000fe40003f84270 */
[----:B------:R-:W-:-:S02]  /*ea00*/  CS2R R120, SRZ ;  /* 0x0000000000787805 */ /* 0x000fc4000001ff00 */
[----:B------:R-:W-:Y:S01]  /*ea10*/  FSEL R101, R101, -INF , P2 ;  /* 0xff80000065657808 */ /* 0x000fe20001000000 */
[----:B------:R-:W0:Y:S01]  /*ea20*/  MUFU.TANH R47, R47 ;  /* 0x0000002f002f7308 */ /* 0x000e220000002400 */
[----:B-1----:R-:W-:Y:S02]  /*ea30*/  FSEL R99, R99, -INF , P3 ;  /* 0xff80000063637808 */ /* 0x002fe40001800000 */
[----:B------:R-:W-:Y:S02]  /*ea40*/  CS2R R118, SRZ ;  /* 0x0000000000767805 */ /* 0x000fe4000001ff00 */
[----:B---3--:R-:W-:Y:S02]  /*ea50*/  FSEL R95, R30, -INF , P4 ;  /* 0xff8000001e5f7808 */ /* 0x008fe40002000000 */
[----:B------:R-:W-:Y:S02]  /*ea60*/  CS2R R116, SRZ ;  /* 0x0000000000747805 */ /* 0x000fe4000001ff00 */
[----:B------:R-:W-:-:S02]  /*ea70*/  ISETP.GT.AND P2, PT, R31, 0x9, PT ;  /* 0x000000091f00780c */ /* 0x000fc40003f44270 */
[----:B------:R-:W-:Y:S02]  /*ea80*/  CS2R R114, SRZ ;  /* 0x0000000000727805 */ /* 0x000fe4000001ff00 */
[----:B------:R-:W-:Y:S01]  /*ea90*/  FMNMX.FTZ R30, R101, R99, !PT ;  /* 0x00000063651e7209 */ /* 0x000fe20007810000 */
[----:B------:R2:W-:Y:S01]  /*eaa0*/  MUFU.TANH R44, R63 ;  /* 0x0000003f002c7308 */ /* 0x0005e20000002400 */
[----:B------:R-:W-:Y:S02]  /*eab0*/  ISETP.GT.AND P3, PT, R31, 0x10, PT ;  /* 0x000000101f00780c */ /* 0x000fe40003f64270 */
[----:B------:R-:W-:Y:S02]  /*eac0*/  CS2R R112, SRZ ;  /* 0x0000000000707805 */ /* 0x000fe4000001ff00 */
[----:B-----5:R-:W-:Y:S02]  /*ead0*/  FSEL R93, R93, -INF , P2 ;  /* 0xff8000005d5d7808 */ /* 0x020fe40001000000 */
[----:B------:R-:W-:-:S02]  /*eae0*/  CS2R R110, SRZ ;  /* 0x00000000006e7805 */ /* 0x000fc4000001ff00 */
[----:B------:R-:W-:Y:S02]  /*eaf0*/  FMNMX.FTZ R30, R95, R30, !PT ;  /* 0x0000001e5f1e7209 */ /* 0x000fe40007810000 */
[----:B------:R-:W-:Y:S02]  /*eb00*/  CS2R R108, SRZ ;  /* 0x00000000006c7805 */ /* 0x000fe4000001ff00 */
[----:B------:R-:W-:Y:S01]  /*eb10*/  ISETP.GT.AND P2, PT, R31, 0x11, PT ;  /* 0x000000111f00780c */ /* 0x000fe20003f44270 */
[----:B------:R1:W-:Y:S01]  /*eb20*/  MUFU.TANH R29, R59 ;  /* 0x0000003b001d7308 */ /* 0x0003e20000002400 */
[----:B------:R-:W-:Y:S02]  /*eb30*/  FSEL R91, R34, -INF , P3 ;  /* 0xff800000225b7808 */ /* 0x000fe40001800000 */
[----:B------:R-:W-:Y:S02]  /*eb40*/  CS2R R106, SRZ ;  /* 0x00000000006a7805 */ /* 0x000fe4000001ff00 */
[----:B------:R-:W-:-:S02]  /*eb50*/  FMNMX.FTZ R30, R93, R30, !PT ;  /* 0x0000001e5d1e7209 */ /* 0x000fc40007810000 */
[----:B------:R-:W-:Y:S02]  /*eb60*/  CS2R R104, SRZ ;  /* 0x0000000000687805 */ /* 0x000fe4000001ff00 */
[----:B------:R-:W-:Y:S02]  /*eb70*/  ISETP.GT.AND P3, PT, R31, 0x18, PT ;  /* 0x000000181f00780c */ /* 0x000fe40003f64270 */
[----:B------:R-:W-:Y:S02]  /*eb80*/  CS2R R102, SRZ ;  /* 0x0000000000667805 */ /* 0x000fe4000001ff00 */
[----:B------:R-:W-:Y:S01]  /*eb90*/  FSEL R89, R35, -INF , P2 ;  /* 0xff80000023597808 */ /* 0x000fe20001000000 */
[----:B------:R-:W3:Y:S01]  /*eba0*/  MUFU.TANH R49, R51 ;  /* 0x0000003300317308 */ /* 0x000ee20000002400 */
[----:B------:R-:W-:Y:S02]  /*ebb0*/  FMNMX.FTZ R30, R91, R30, !PT ;  /* 0x0000001e5b1e7209 */ /* 0x000fe40007810000 */
[----:B------:R-:W-:-:S02]  /*ebc0*/  ISETP.GT.AND P2, PT, R31, 0x19, PT ;  /* 0x000000191f00780c */ /* 0x000fc40003f44270 */
[----:B----4-:R-:W-:Y:S02]  /*ebd0*/  FSEL R67, R38, -INF , P3 ;  /* 0xff80000026437808 */ /* 0x010fe40001800000 */
[----:B------:R-:W-:Y:S01]  /*ebe0*/  FMNMX.FTZ R30, R89, R30, !PT ;  /* 0x0000001e591e7209 */ /* 0x000fe20007810000 */
[----:B------:R-:W4:Y:S01]  /*ebf0*/  MUFU.TANH R54, R54 ;  /* 0x0000003600367308 */ /* 0x000f220000002400 */
[----:B------:R-:W-:Y:S02]  /*ec00*/  ISETP.GT.AND P3, PT, R31, 0x20, PT ;  /* 0x000000201f00780c */ /* 0x000fe40003f64270 */
[----:B--2---:R-:W-:Y:S02]  /*ec10*/  FSEL R63, R39, -INF , P2 ;  /* 0xff800000273f7808 */ /* 0x004fe40001000000 */
[----:B------:R-:W-:Y:S02]  /*ec20*/  FMNMX.FTZ R30, R67, R30, !PT ;  /* 0x0000001e431e7209 */ /* 0x000fe40007810000 */
[----:B------:R-:W-:Y:S01]  /*ec30*/  ISETP.GT.AND P2, PT, R31, 0x21, PT ;  /* 0x000000211f00780c */ /* 0x000fe20003f44270 */
[----:B------:R0:W2:Y:S01]  /*ec40*/  MUFU.TANH R45, R55 ;  /* 0x00000037002d7308 */ /* 0x0000a20000002400 */
[----:B-1----:R-:W-:-:S02]  /*ec50*/  FSEL R59, R42, -INF , P3 ;  /* 0xff8000002a3b7808 */ /* 0x002fc40001800000 */
[----:B------:R-:W-:Y:S02]  /*ec60*/  FMNMX.FTZ R30, R63, R30, !PT ;  /* 0x0000001e3f1e7209 */ /* 0x000fe40007810000 */
[----:B------:R-:W-:Y:S02]  /*ec70*/  ISETP.GT.AND P3, PT, R31, 0x28, PT ;  /* 0x000000281f00780c */ /* 0x000fe40003f64270 */
[----:B------:R-:W-:Y:S01]  /*ec80*/  FSEL R57, R43, -INF , P2 ;  /* 0xff8000002b397808 */ /* 0x000fe20001000000 */
[----:B------:R-:W1:Y:S01]  /*ec90*/  MUFU.TANH R33, R58 ;  /* 0x0000003a00217308 */ /* 0x000e620000002400 */
[----:B------:R-:W-:Y:S02]  /*eca0*/  FMNMX.FTZ R30, R59, R30, !PT ;  /* 0x0000001e3b1e7209 */ /* 0x000fe40007810000 */
[----:B------:R-:W-:Y:S02]  /*ecb0*/  ISETP.GT.AND P2, PT, R31, 0x29, PT ;  /* 0x000000291f00780c */ /* 0x000fe40003f44270 */
[----:B0-----:R-:W-:-:S02]  /*ecc0*/  FSEL R55, R46, -INF , P3 ;  /* 0xff8000002e377808 */ /* 0x001fc40001800000 */
[----:B------:R-:W-:Y:S01]  /*ecd0*/  FMNMX.FTZ R30, R57, R30, !PT ;  /* 0x0000001e391e7209 */ /* 0x000fe20007810000 */
[----:B------:R0:W5:Y:S01]  /*ece0*/  MUFU.TANH R37, R62 ;  /* 0x0000003e00257308 */ /* 0x0001620000002400 */
[----:B------:R-:W-:Y:S02]  /*ecf0*/  ISETP.GT.AND P3, PT, R31, 0x30, PT ;  /* 0x000000301f00780c */ /* 0x000fe40003f64270 */
[----:B------:R-:W-:Y:S02]  /*ed00*/  FSEL R53, R47, -INF , P2 ;  /* 0xff8000002f357808 */ /* 0x000fe40001000000 */
[----:B------:R-:W-:Y:S02]  /*ed10*/  FMNMX.FTZ R30, R55, R30, !PT ;  /* 0x0000001e371e7209 */ /* 0x000fe40007810000 */
[----:B------:R-:W-:Y:S01]  /*ed20*/  ISETP.GT.AND P2, PT, R31, 0x31, PT ;  /* 0x000000311f00780c */ /* 0x000fe20003f44270 */
[----:B------:R-:W5:Y:S01]  /*ed30*/  MUFU.TANH R66, R66 ;  /* 0x0000004200427308 */ /* 0x000f620000002400 */
[----:B------:R-:W-:Y:S01]  /*ed40*/  FSEL R51, R32, -INF , P3 ;  /* 0xff80000020337808 */ /* 0x000fe20001800000 */
[----:B0-----:R-:W-:Y:S01]  /*ed50*/  FMUL.FTZ R62, R60, UR6 ;  /* 0x000000063c3e7c20 */ /* 0x001fe20008410000 */
[----:B------:R-:W-:-:S02]  /*ed60*/  FMNMX.FTZ R30, R53, R30, !PT ;  /* 0x0000001e351e7209 */ /* 0x000fc40007810000 */
[----:B------:R-:W-:Y:S02]  /*ed70*/  ISETP.GT.AND P3, PT, R31, 0x38, PT ;  /* 0x000000381f00780c */ /* 0x000fe40003f64270 */
[----:B---3--:R-:W-:Y:S01]  /*ed80*/  FSEL R49, R49, -INF , P2 ;  /* 0xff80000031317808 */ /* 0x008fe20001000000 */
[----:B------:R0:W3:Y:S01]  /*ed90*/  MUFU.TANH R34, R7 ;  /* 0x0000000700227308 */ /* 0x0000e20000002400 */
[----:B------:R-:W-:Y:S02]  /*eda0*/  FMNMX.FTZ R30, R51, R30, !PT ;  /* 0x0000001e331e7209 */ /* 0x000fe40007810000 */
[----:B------:R-:W-:Y:S02]  /*edb0*/  ISETP.GT.AND P2, PT, R31, 0x39, PT ;  /* 0x000000391f00780c */ /* 0x000fe40003f44270 */
[----:B----4-:R-:W-:Y:S02]  /*edc0*/  FSEL R47, R54, -INF , P3 ;  /* 0xff800000362f7808 */ /* 0x010fe40001800000 */
[----:B------:R-:W-:Y:S01]  /*edd0*/  FMNMX.FTZ R30, R49, R30, !PT ;  /* 0x0000001e311e7209 */ /* 0x000fe20007810000 */
[----:B------:R-:W4:Y:S01]  /*ede0*/  MUFU.TANH R70, R70 ;  /* 0x0000004600467308 */ /* 0x000f220000002400 */
[----:B------:R-:W-:-:S02]  /*edf0*/  ISETP.GT.AND P3, PT, R31, 0x40, PT ;  /* 0x000000401f00780c */ /* 0x000fc40003f64270 */
[----:B--2---:R-:W-:Y:S02]  /*ee00*/  FSEL R45, R45, -INF , P2 ;  /* 0xff8000002d2d7808 */ /* 0x004fe40001000000 */
[----:B------:R-:W-:Y:S02]  /*ee10*/  FMNMX.FTZ R30, R47, R30, !PT ;  /* 0x0000001e2f1e7209 */ /* 0x000fe40007810000 */
[----:B------:R-:W-:Y:S01]  /*ee20*/  ISETP.GT.AND P2, PT, R31, 0x41, PT ;  /* 0x000000411f00780c */ /* 0x000fe20003f44270 */
[----:B------:R-:W2:Y:S01]  /*ee30*/  MUFU.TANH R42, R71 ;  /* 0x00000047002a7308 */ /* 0x000ea20000002400 */
[----:B-1----:R-:W-:Y:S02]  /*ee40*/  FSEL R33, R33, -INF , P3 ;  /* 0xff80000021217808 */ /* 0x002fe40001800000 */
[----:B------:R-:W-:Y:S02]  /*ee50*/  FMNMX.FTZ R30, R45, R30, !PT ;  /* 0x0000001e2d1e7209 */ /* 0x000fe40007810000 */
[----:B------:R-:W-:-:S02]  /*ee60*/  ISETP.GT.AND P3, PT, R31, 0x48, PT ;  /* 0x000000481f00780c */ /* 0x000fc40003f64270 */
[----:B------:R-:W-:Y:S01]  /*ee70*/  FSEL R32, R29, -INF , P2 ;  /* 0xff8000001d207808 */ /* 0x000fe20001000000 */
[----:B------:R-:W1:Y:S01]  /*ee80*/  MUFU.TANH R35, R74 ;  /* 0x0000004a00237308 */ /* 0x000e620000002400 */
[----:B0-----:R-:W-:Y:S02]  /*ee90*/  FMNMX.FTZ R7, R33, R30, !PT ;  /* 0x0000001e21077209 */ /* 0x001fe40007810000 */
[----:B------:R-:W-:Y:S02]  /*eea0*/  ISETP.GT.AND P2, PT, R31, 0x49, PT ;  /* 0x000000491f00780c */ /* 0x000fe40003f44270 */
[----:B-----5:R-:W-:Y:S02]  /*eeb0*/  FSEL R37, R37, -INF , P3 ;  /* 0xff80000025257808 */ /* 0x020fe40001800000 */
[----:B------:R-:W-:Y:S01]  /*eec0*/  FMNMX.FTZ R30, R32, R7, !PT ;  /* 0x00000007201e7209 */ /* 0x000fe20007810000 */
[----:B------:R-:W0:Y:S01]  /*eed0*/  MUFU.TANH R40, R75 ;  /* 0x0000004b00287308 */ /* 0x000e220000002400 */
[----:B------:R-:W-:-:S02]  /*eee0*/  ISETP.GT.AND P3, PT, R31, 0x50, PT ;  /* 0x000000501f00780c */ /* 0x000fc40003f64270 */
[----:B------:R-:W-:Y:S02]  /*eef0*/  FSEL R44, R44, -INF , P2 ;  /* 0xff8000002c2c7808 */ /* 0x000fe40001000000 */
[----:B------:R-:W-:Y:S02]  /*ef00*/  FMNMX.FTZ R7, R37, R30, !PT ;  /* 0x0000001e25077209 */ /* 0x000fe40007810000 */
[----:B------:R-:W-:Y:S01]  /*ef10*/  ISETP.GT.AND P2, PT, R31, 0x51, PT ;  /* 0x000000511f00780c */ /* 0x000fe20003f44270 */
[----:B------:R-:W5:Y:S01]  /*ef20*/  MUFU.TANH R36, R78 ;  /* 0x0000004e00247308 */ /* 0x000f620000002400 */
[----:B------:R-:W-:Y:S01]  /*ef30*/  FSEL R38, R66, -INF , P3 ;  /* 0xff80000042267808 */ /* 0x000fe20001800000 */
[----:B------:R-:W-:Y:S01]  /*ef40*/  FMUL.FTZ R66, R77, UR6 ;  /* 0x000000064d427c20 */ /* 0x000fe20008410000 */
[----:B------:R-:W-:Y:S02]  /*ef50*/  FMNMX.FTZ R7, R44, R7, !PT ;  /* 0x000000072c077209 */ /* 0x000fe40007810000 */
[----:B------:R-:W-:-:S02]  /*ef60*/  ISETP.GT.AND P3, PT, R31, 0x58, PT ;  /* 0x000000581f00780c */ /* 0x000fc40003f64270 */
[----:B---3--:R-:W-:Y:S01]  /*ef70*/  FSEL R43, R34, -INF , P2 ;  /* 0xff800000222b7808 */ /* 0x008fe20001000000 */
[----:B------:R-:W3:Y:S01]  /*ef80*/  MUFU.TANH R39, R79 ;  /* 0x0000004f00277308 */ /* 0x000ee20000002400 */
[----:B------:R-:W-:Y:S02]  /*ef90*/  FMNMX.FTZ R30, R38, R7, !PT ;  /* 0x00000007261e7209 */ /* 0x000fe40007810000 */
[----:B------:R-:W-:Y:S02]  /*efa0*/  ISETP.GT.AND P2, PT, R31, 0x59, PT ;  /* 0x000000591f00780c */ /* 0x000fe40003f44270 */
[----:B----4-:R-:W-:Y:S01]  /*efb0*/  FSEL R34, R70, -INF , P3 ;  /* 0xff80000046227808 */ /* 0x010fe20001800000 */
[----:B------:R-:W-:Y:S01]  /*efc0*/  FMUL.FTZ R70, R84, UR6 ;  /* 0x0000000654467c20 */ /* 0x000fe20008410000 */
        /* <DEDUP_REMOVED lines=10> */
[----:B0-----:R-:W-:Y:S01]  /*f070*/  FSEL R40, R40, -INF , P2 ;  /* 0xff80000028287808 */ /* 0x001fe20001000000 */
[----:B------:R-:W0:Y:S01]  /*f080*/  MUFU.TANH R41, R86 ;  /* 0x0000005600297308 */ /* 0x000e220000002400 */
[----:B------:R-:W-:Y:S02]  /*f090*/  FMNMX.FTZ R7, R35, R30, !PT ;  /* 0x0000001e23077209 */ /* 0x000fe40007810000 */
[C---:B------:R-:W-:Y:S02]  /*f0a0*/  ISETP.GT.AND P2, PT, R31.reuse, 0x69, PT ;  /* 0x000000691f00780c */ /* 0x040fe40003f44270 */
[----:B-----5:R-:W-:Y:S02]  /*f0b0*/  FSEL R36, R36, -INF , P3 ;  /* 0xff80000024247808 */ /* 0x020fe40001800000 */
[----:B------:R-:W-:Y:S01]  /*f0c0*/  FMNMX.FTZ R7, R40, R7, !PT ;  /* 0x0000000728077209 */ /* 0x000fe20007810000 */
[----:B------:R-:W1:Y:S01]  /*f0d0*/  MUFU.TANH R87, R87 ;  /* 0x0000005700577308 */ /* 0x000e620000002400 */
[----:B------:R-:W-:-:S02]  /*f0e0*/  ISETP.GT.AND P3, PT, R31, 0x70, PT ;  /* 0x000000701f00780c */ /* 0x000fc40003f64270 */
[----:B---3--:R-:W-:Y:S02]  /*f0f0*/  FSEL R39, R39, -INF , P2 ;  /* 0xff80000027277808 */ /* 0x008fe40001000000 */
[----:B------:R-:W-:Y:S02]  /*f100*/  FMNMX.FTZ R30, R36, R7, !PT ;  /* 0x00000007241e7209 */ /* 0x000fe40007810000 */
[----:B------:R-:W-:Y:S01]  /*f110*/  ISETP.GT.AND P2, PT, R31, 0x71, PT ;  /* 0x000000711f00780c */ /* 0x000fe20003f44270 */
[----:B------:R-:W-:Y:S01]  /*f120*/  MUFU.TANH R3, R3 ;  /* 0x0000000300037308 */ /* 0x000fe20000002400 */
[----:B----4-:R-:W-:Y:S02]  /*f130*/  FSEL R29, R29, -INF , P3 ;  /* 0xff8000001d1d7808 */ /* 0x010fe40001800000 */
[----:B------:R-:W-:Y:S02]  /*f140*/  FMNMX.FTZ R46, R39, R30, !PT ;  /* 0x0000001e272e7209 */ /* 0x000fe40007810000 */
[----:B------:R-:W-:-:S02]  /*f150*/  ISETP.GT.AND P3, PT, R31, 0x78, PT ;  /* 0x000000781f00780c */ /* 0x000fc40003f64270 */
[----:B--2---:R-:W-:Y:S01]  /*f160*/  FSEL R30, R83, -INF , P2 ;  /* 0xff800000531e7808 */ /* 0x004fe20001000000 */
[----:B------:R-:W2:Y:S01]  /*f170*/  MUFU.TANH R5, R5 ;  /* 0x0000000500057308 */ /* 0x000ea20000002400 */
[----:B------:R-:W-:Y:S02]  /*f180*/  FMNMX.FTZ R7, R29, R46, !PT ;  /* 0x0000002e1d077209 */ /* 0x000fe40007810000 */
[----:B------:R-:W-:Y:S01]  /*f190*/  ISETP.GT.AND P2, PT, R31, 0x79, PT ;  /* 0x000000791f00780c */ /* 0x000fe20003f44270 */
[----:B------:R-:W-:Y:S01]  /*f1a0*/  FMUL.FTZ R31, R65, UR6 ;  /* 0x00000006411f7c20 */ /* 0x000fe20008410000 */
[----:B0-----:R-:W-:Y:S01]  /*f1b0*/  FSEL R41, R41, -INF , P3 ;  /* 0xff80000029297808 */ /* 0x001fe20001800000 */
[----:B------:R-:W-:Y:S01]  /*f1c0*/  FMUL.FTZ R65, R72, UR6 ;  /* 0x0000000648417c20 */ /* 0x000fe20008410000 */
[----:B------:R-:W-:Y:S01]  /*f1d0*/  FMNMX.FTZ R46, R30, R7, !PT ;  /* 0x000000071e2e7209 */ /* 0x000fe20007810000 */
[----:B------:R-:W-:Y:S01]  /*f1e0*/  MUFU.TANH R78, R31 ;  /* 0x0000001f004e7308 */ /* 0x000fe20000002400 */
[----:B-1----:R-:W-:Y:S01]  /*f1f0*/  FSEL R7, R87, -INF , P2 ;  /* 0xff80000057077808 */ /* 0x002fe20001000000 */
[----:B------:R-:W-:Y:S01]  /*f200*/  FMUL.FTZ R72, R76, UR6 ;  /* 0x000000064c487c20 */ /* 0x000fe20008410000 */
[----:B------:R-:W-:-:S02]  /*f210*/  FMNMX.FTZ R46, R41, R46, !PT ;  /* 0x0000002e292e7209 */ /* 0x000fc40007810000 */
[----:B------:R-:W-:Y:S02]  /*f220*/  VIADDMNMX R97, R48, R97, R50, PT ;  /* 0x0000006130617246 */ /* 0x000fe40003800132 */
[----:B------:R-:W-:Y:S01]  /*f230*/  FMNMX.FTZ R46, R7, R46, !PT ;  /* 0x0000002e072e7209 */ /* 0x000fe20007810000 */
[----:B------:R-:W0:Y:S01]  /*f240*/  MUFU.TANH R8, R8 ;  /* 0x0000000800087308 */ /* 0x000e220000002400 */
[C---:B------:R-:W-:Y:S02]  /*f250*/  ISETP.GT.AND P3, PT, R97.reuse, 0x1, PT ;  /* 0x000000016100780c */ /* 0x040fe40003f64270 */
[----:B------:R-:W-:Y:S01]  /*f260*/  ISETP.GT.AND P4, PT, R97, 0x8, PT ;  /* 0x000000086100780c */ /* 0x000fe20003f84270 */
[----:B------:R-:W1:Y:S04]  /*f270*/  SHFL.BFLY PT, R71, R46, 0x2, 0x1f ;  /* 0x0c401f002e477f89 */ /* 0x000e6800000e0000 */
[----:B------:R-:W3:Y:S08]  /*f280*/  MUFU.TANH R6, R6 ;  /* 0x0000000600067308 */ /* 0x000ef00000002400 */
[----:B------:R-:W4:Y:S08]  /*f290*/  MUFU.TANH R10, R10 ;  /* 0x0000000a000a7308 */ /* 0x000f300000002400 */
[----:B------:R-:W5:Y:S01]  /*f2a0*/  MUFU.TANH R9, R9 ;  /* 0x0000000900097308 */ /* 0x000f620000002400 */
[----:B-1----:R-:W-:-:S07]  /*f2b0*/  FMNMX.FTZ R71, R46, R71, !PT ;  /* 0x000000472e477209 */ /* 0x002fce0007810000 */
[----:B------:R2:W-:Y:S01]  /*f2c0*/  MUFU.TANH R74, R61 ;  /* 0x0000003d004a7308 */ /* 0x0005e20000002400 */
[----:B------:R-:W1:Y:S07]  /*f2d0*/  SHFL.BFLY PT, R46, R71, 0x1, 0x1f ;  /* 0x0c201f00472e7f89 */ /* 0x000e6e00000e0000 */
[----:B------:R-:W5:Y:S01]  /*f2e0*/  MUFU.TANH R11, R11 ;  /* 0x0000000b000b7308 */ /* 0x000f620000002400 */
[----:B--2---:R-:W-:Y:S02]  /*f2f0*/  FSEL R61, R5, -INF , P3 ;  /* 0xff800000053d7808 */ /* 0x004fe40001800000 */
[----:B0-----:R-:W-:-:S02]  /*f300*/  FSEL R5, R8, -INF , P4 ;  /* 0xff80000008057808 */ /* 0x001fc40002000000 */
[----:B------:R-:W-:-:S03]  /*f310*/  ISETP.GT.AND P3, PT, R97, 0x10, PT ;  /* 0x000000106100780c */ /* 0x000fc60003f64270 */
[----:B------:R-:W0:Y:S08]  /*f320*/  MUFU.TANH R12, R12 ;  /* 0x0000000c000c7308 */ /* 0x000e300000002400 */
[----:B------:R-:W2:Y:S01]  /*f330*/  MUFU.TANH R14, R14 ;  /* 0x0000000e000e7308 */ /* 0x000ea20000002400 */
[----:B-1----:R-:W-:Y:S01]  /*f340*/  FMNMX.FTZ R31, R71, R46, !PT ;  /* 0x0000002e471f7209 */ /* 0x002fe20007810000 */
[----:B------:R-:W-:-:S03]  /*f350*/  FMUL.FTZ R71, R85, UR6 ;  /* 0x0000000655477c20 */ /* 0x000fc60008410000 */
[C---:B------:R-:W-:Y:S01]  /*f360*/  FSETP.NEU.FTZ.AND P2, PT, R31.reuse, -INF , PT ;  /* 0xff8000001f00780b */ /* 0x040fe20003f5d000 */
[----:B------:R-:W-:Y:S02]  /*f370*/  FMUL.FTZ R46, R31, UR48 ;  /* 0x000000301f2e7c20 */ /* 0x000fe40008410000 */
[----:B------:R1:W-:Y:S03]  /*f380*/  MUFU.TANH R83, R73 ;  /* 0x0000004900537308 */ /* 0x0003e60000002400 */
[----:B------:R-:W-:Y:S02]  /*f390*/  FSEL R46, R46, RZ, P2 ;  /* 0x000000ff2e2e7208 */ /* 0x000fe40001000000 */
[----:B------:R-:W-:-:S03]  /*f3a0*/  ISETP.GT.AND P2, PT, R97, RZ, PT ;  /* 0x000000ff6100720c */ /* 0x000fc60003f44270 */
[----:B------:R-:W2:Y:S01]  /*f3b0*/  MUFU.TANH R13, R13 ;  /* 0x0000000d000d7308 */ /* 0x000ea20000002400 */
[----:B------:R-:W-:Y:S01]  /*f3c0*/  FSEL R48, R3, -INF , P2 ;  /* 0xff80000003307808 */ /* 0x000fe20001000000 */
[--C-:B------:R-:W-:Y:S01]  /*f3d0*/  FFMA.FTZ R179, R67, UR48, -R46.reuse ;  /* 0x0000003043b37c23 */ /* 0x100fe2000801082e */
[----:B------:R-:W-:Y:S01]  /*f3e0*/  ISETP.GT.AND P2, PT, R97, 0x9, PT ;  /* 0x000000096100780c */ /* 0x000fe20003f44270 */
[--C-:B------:R-:W-:Y:S01]  /*f3f0*/  FFMA.FTZ R173, R59, UR48, -R46.reuse ;  /* 0x000000303bad7c23 */ /* 0x100fe2000801082e */
[----:B------:R-:W-:Y:S01]  /*f400*/  FMNMX.FTZ R50, R48, R61, !PT ;  /* 0x0000003d30327209 */ /* 0x000fe20007810000 */
[--C-:B------:R-:W-:Y:S01]  /*f410*/  FFMA.FTZ R175, R55, UR48, -R46.reuse ;  /* 0x0000003037af7c23 */ /* 0x100fe2000801082e */
[----:B---3--:R-:W-:Y:S01]  /*f420*/  FSEL R3, R6, -INF , P2 ;  /* 0xff80000006037808 */ /* 0x008fe20001000000 */
[----:B------:R-:W3:Y:S01]  /*f430*/  MUFU.TANH R15, R15 ;  /* 0x0000000f000f7308 */ /* 0x000ee20000002400 */
[----:B------:R-:W-:Y:S01]  /*f440*/  FMNMX.FTZ R6, R5, R50, !PT ;  /* 0x0000003205067209 */ /* 0x000fe20007810000 */
[--C-:B------:R-:W-:Y:S01]  /*f450*/  FFMA.FTZ R169, R51, UR48, -R46.reuse ;  /* 0x0000003033a97c23 */ /* 0x100fe2000801082e */
[----:B------:R-:W-:Y:S01]  /*f460*/  ISETP.GT.AND P2, PT, R97, 0x11, PT ;  /* 0x000000116100780c */ /* 0x000fe20003f44270 */
[--C-:B------:R-:W-:Y:S01]  /*f470*/  FFMA.FTZ R171, R47, UR48, -R46.reuse ;  /* 0x000000302fab7c23 */ /* 0x100fe2000801082e */
[----:B----4-:R-:W-:Y:S01]  /*f480*/  FSEL R50, R10, -INF , P3 ;  /* 0xff8000000a327808 */ /* 0x010fe20001800000 */
[--C-:B------:R-:W-:Y:S01]  /*f490*/  FFMA.FTZ R165, R33, UR48, -R46.reuse ;  /* 0x0000003021a57c23 */ /* 0x100fe2000801082e */
[----:B-1----:R-:W-:Y:S01]  /*f4a0*/  FMNMX.FTZ R73, R3, R6, !PT ;  /* 0x0000000603497209 */ /* 0x002fe20007810000 */
[----:B------:R-:W1:Y:S01]  /*f4b0*/  MUFU.TANH R20, R20 ;  /* 0x0000001400147308 */ /* 0x000e620000002400 */
[----:B------:R-:W-:Y:S01]  /*f4c0*/  ISETP.GT.AND P3, PT, R97, 0x18, PT ;  /* 0x000000186100780c */ /* 0x000fe20003f64270 */
[--C-:B------:R-:W-:Y:S01]  /*f4d0*/  FFMA.FTZ R167, R37, UR48, -R46.reuse ;  /* 0x0000003025a77c23 */ /* 0x100fe2000801082e */
[----:B-----5:R-:W-:Y:S01]  /*f4e0*/  FSEL R9, R9, -INF , P2 ;  /* 0xff80000009097808 */ /* 0x020fe20001000000 */
[--C-:B------:R-:W-:Y:S01]  /*f4f0*/  FFMA.FTZ R153, R29, UR48, -R46.reuse ;  /* 0x000000301d997c23 */ /* 0x100fe2000801082e */
[----:B------:R-:W-:Y:S01]  /*f500*/  FMNMX.FTZ R10, R50, R73, !PT ;  /* 0x00000049320a7209 */ /* 0x000fe20007810000 */
[--C-:B------:R-:W-:Y:S01]  /*f510*/  FFMA.FTZ R163, R34, UR48, -R46.reuse ;  /* 0x0000003022a37c23 */ /* 0x100fe2000801082e */
[----:B------:R-:W-:Y:S01]  /*f520*/  ISETP.GT.AND P2, PT, R97, 0x19, PT ;  /* 0x000000196100780c */ /* 0x000fe20003f44270 */
[----:B------:R-:W4:Y:S01]  /*f530*/  MUFU.TANH R24, R24 ;  /* 0x0000001800187308 */ /* 0x000f220000002400 */
[----:B------:R-:W-:Y:S01]  /*f540*/  FSEL R11, R11, -INF , P3 ;  /* 0xff8000000b0b7808 */ /* 0x000fe20001800000 */
        /* <DEDUP_REMOVED lines=17> */
[----:B------:R-:W-:Y:S01]  /*f660*/  FSEL R13, R13, -INF , P2 ;  /* 0xff8000000d0d7808 */ /* 0x000fe20001000000 */
[--C-:B------:R-:W-:Y:S01]  /*f670*/  FFMA.FTZ R157, R35, UR48, -R46.reuse ;  /* 0x00000030239d7c23 */ /* 0x100fe2000801082e */
[----:B------:R-:W-:Y:S01]  /*f680*/  FMNMX.FTZ R12, R54, R73, !PT ;  /* 0x00000049360c7209 */ /* 0x000fe20007810000 */
[--C-:B------:R-:W-:Y:S01]  /*f690*/  FFMA.FTZ R161, R38, UR48, -R46.reuse ;  /* 0x0000003026a17c23 */ /* 0x100fe2000801082e */
[----:B------:R-:W-:Y:S01]  /*f6a0*/  ISETP.GT.AND P2, PT, R97, 0x29, PT ;  /* 0x000000296100780c */ /* 0x000fe20003f44270 */
[----:B------:R-:W5:Y:S01]  /*f6b0*/  MUFU.TANH R26, R26 ;  /* 0x0000001a001a7308 */ /* 0x000f620000002400 */
[----:B---3--:R-:W-:Y:S01]  /*f6c0*/  FSEL R15, R15, -INF , P3 ;  /* 0xff8000000f0f7808 */ /* 0x008fe20001800000 */
[----:B------:R-:W-:Y:S01]  /*f6d0*/  FFMA.FTZ R159, R36, UR48, -R46 ;  /* 0x00000030249f7c23 */ /* 0x000fe2000801082e */
[----:B------:R-:W-:Y:S01]  /*f6e0*/  FMNMX.FTZ R12, R13, R12, !PT ;  /* 0x0000000c0d0c7209 */ /* 0x000fe20007810000 */
[----:B------:R-:W-:Y:S01]  /*f6f0*/  IMAD.MOV.U32 R35, RZ, RZ, R192 ;  /* 0x000000ffff237224 */ /* 0x000fe200078e00c0 */
[----:B------:R-:W-:Y:S01]  /*f700*/  ISETP.GT.AND P3, PT, R97, 0x30, PT ;  /* 0x000000306100780c */ /* 0x000fe20003f64270 */
[--C-:B------:R-:W-:Y:S01]  /*f710*/  FFMA.FTZ R32, R32, UR48, -R46.reuse ;  /* 0x0000003020207c23 */ /* 0x100fe2000801082e */
[----:B-1----:R-:W-:Y:S01]  /*f720*/  FSEL R56, R20, -INF , P2 ;  /* 0xff80000014387808 */ /* 0x002fe20001000000 */
[----:B------:R-:W1:Y:S01]  /*f730*/  MUFU.TANH R28, R28 ;  /* 0x0000001c001c7308 */ /* 0x000e620000002400 */
[----:B------:R-:W-:Y:S01]  /*f740*/  FMNMX.FTZ R67, R15, R12, !PT ;  /* 0x0000000c0f437209 */ /* 0x000fe20007810000 */
[--C-:B------:R-:W-:Y:S01]  /*f750*/  FFMA.FTZ R12, R63, UR48, -R46.reuse ;  /* 0x000000303f0c7c23 */ /* 0x100fe2000801082e */
[----:B------:R-:W-:Y:S01]  /*f760*/  ISETP.GT.AND P2, PT, R97, 0x31, PT ;  /* 0x000000316100780c */ /* 0x000fe20003f44270 */
[--C-:B------:R-:W-:Y:S01]  /*f770*/  FFMA.FTZ R44, R44, UR48, -R46.reuse ;  /* 0x000000302c2c7c23 */ /* 0x100fe2000801082e */
[----:B----4-:R-:W-:Y:S01]  /*f780*/  FSEL R58, R24, -INF , P3 ;  /* 0xff800000183a7808 */ /* 0x010fe20001800000 */
[--C-:B------:R-:W-:Y:S01]  /*f790*/  FFMA.FTZ R24, R57, UR48, -R46.reuse ;  /* 0x0000003039187c23 */ /* 0x100fe2000801082e */
[----:B------:R-:W-:Y:S01]  /*f7a0*/  FMNMX.FTZ R67, R56, R67, !PT ;  /* 0x0000004338437209 */ /* 0x000fe20007810000 */
[----:B------:R-:W3:Y:S01]  /*f7b0*/  MUFU.TANH R27, R27 ;  /* 0x0000001b001b7308 */ /* 0x000ee20000002400 */
[----:B------:R-:W-:Y:S01]  /*f7c0*/  ISETP.GT.AND P3, PT, R97, 0x38, PT ;  /* 0x000000386100780c */ /* 0x000fe20003f64270 */
[--C-:B------:R-:W-:Y:S01]  /*f7d0*/  FFMA.FTZ R38, R43, UR48, -R46.reuse ;  /* 0x000000302b267c23 */ /* 0x100fe2000801082e */
[----:B0-----:R-:W-:Y:S01]  /*f7e0*/  FSEL R21, R21, -INF , P2 ;  /* 0xff80000015157808 */ /* 0x001fe20001000000 */
[--C-:B------:R-:W-:Y:S01]  /*f7f0*/  FFMA.FTZ R40, R40, UR48, -R46.reuse ;  /* 0x0000003028287c23 */ /* 0x100fe2000801082e */
[----:B------:R-:W-:Y:S01]  /*f800*/  FMNMX.FTZ R14, R58, R67, !PT ;  /* 0x000000433a0e7209 */ /* 0x000fe20007810000 */
[--C-:B------:R-:W-:Y:S01]  /*f810*/  FFMA.FTZ R36, R39, UR48, -R46.reuse ;  /* 0x0000003027247c23 */ /* 0x100fe2000801082e */
[----:B------:R-:W-:Y:S01]  /*f820*/  ISETP.GT.AND P2, PT, R97, 0x39, PT ;  /* 0x000000396100780c */ /* 0x000fe20003f44270 */
[----:B------:R-:W0:Y:S01]  /*f830*/  MUFU.TANH R62, R62 ;  /* 0x0000003e003e7308 */ /* 0x000e220000002400 */
[----:B--2---:R-:W-:Y:S01]  /*f840*/  FSEL R25, R25, -INF , P3 ;  /* 0xff80000019197808 */ /* 0x004fe20001800000 */
[--C-:B------:R-:W-:Y:S01]  /*f850*/  FFMA.FTZ R30, R30, UR48, -R46.reuse ;  /* 0x000000301e1e7c23 */ /* 0x100fe2000801082e */
[----:B------:R-:W-:Y:S01]  /*f860*/  FMNMX.FTZ R14, R21, R14, !PT ;  /* 0x0000000e150e7209 */ /* 0x000fe20007810000 */
[--C-:B------:R-:W-:Y:S01]  /*f870*/  FFMA.FTZ R155, R41, UR48, -R46.reuse ;  /* 0x00000030299b7c23 */ /* 0x100fe2000801082e */
[----:B------:R-:W-:Y:S01]  /*f880*/  ISETP.GT.AND P3, PT, R97, 0x40, PT ;  /* 0x000000406100780c */ /* 0x000fe20003f64270 */
[--C-:B------:R-:W-:Y:S01]  /*f890*/  FFMA.FTZ R7, R7, UR48, -R46.reuse ;  /* 0x0000003007077c23 */ /* 0x100fe2000801082e */
[----:B-----5:R-:W-:Y:S01]  /*f8a0*/  FSEL R60, R26, -INF , P2 ;  /* 0xff8000001a3c7808 */ /* 0x020fe20001000000 */
[----:B------:R0:W2:Y:S01]  /*f8b0*/  MUFU.TANH R75, R64 ;  /* 0x00000040004b7308 */ /* 0x0000a20000002400 */
[----:B------:R-:W-:Y:S01]  /*f8c0*/  FMNMX.FTZ R63, R25, R14, !PT ;  /* 0x0000000e193f7209 */ /* 0x000fe20007810000 */
[----:B------:R-:W-:Y:S01]  /*f8d0*/  FFMA.FTZ R26, R53, UR48, -R46 ;  /* 0x00000030351a7c23 */ /* 0x000fe2000801082e */
[----:B------:R-:W-:-:S02]  /*f8e0*/  ISETP.GT.AND P2, PT, R97, 0x41, PT ;  /* 0x000000416100780c */ /* 0x000fc40003f44270 */
[----:B------:R-:W-:Y:S02]  /*f8f0*/  CS2R R100, SRZ ;  /* 0x0000000000647805 */ /* 0x000fe4000001ff00 */
[----:B-1----:R-:W-:Y:S01]  /*f900*/  FSEL R59, R28, -INF , P3 ;  /* 0xff8000001c3b7808 */ /* 0x002fe20001800000 */
[----:B------:R-:W-:Y:S01]  /*f910*/  FFMA.FTZ R28, R49, UR48, -R46 ;  /* 0x00000030311c7c23 */ /* 0x000fe2000801082e */
[----:B------:R-:W-:Y:S01]  /*f920*/  FMNMX.FTZ R14, R60, R63, !PT ;  /* 0x0000003f3c0e7209 */ /* 0x000fe20007810000 */
[----:B------:R1:W4:Y:S01]  /*f930*/  MUFU.TANH R79, R68 ;  /* 0x00000044004f7308 */ /* 0x0003220000002400 */
[----:B------:R-:W-:Y:S02]  /*f940*/  ISETP.GT.AND P3, PT, R97, 0x48, PT ;  /* 0x000000486100780c */ /* 0x000fe40003f64270 */
[----:B------:R-:W-:Y:S02]  /*f950*/  CS2R R94, SRZ ;  /* 0x00000000005e7805 */ /* 0x000fe4000001ff00 */
[----:B---3--:R-:W-:-:S02]  /*f960*/  FSEL R63, R27, -INF , P2 ;  /* 0xff8000001b3f7808 */ /* 0x008fc40001000000 */
[----:B------:R-:W-:Y:S02]  /*f970*/  CS2R R92, SRZ ;  /* 0x00000000005c7805 */ /* 0x000fe4000001ff00 */
[----:B------:R-:W-:Y:S02]  /*f980*/  FMNMX.FTZ R20, R59, R14, !PT ;  /* 0x0000000e3b147209 */ /* 0x000fe40007810000 */
[----:B------:R-:W-:Y:S02]  /*f990*/  CS2R R90, SRZ ;  /* 0x00000000005a7805 */ /* 0x000fe4000001ff00 */
[----:B------:R-:W-:Y:S01]  /*f9a0*/  ISETP.GT.AND P2, PT, R97, 0x49, PT ;  /* 0x000000496100780c */ /* 0x000fe20003f44270 */
[----:B------:R3:W5:Y:S01]  /*f9b0*/  MUFU.TANH R82, R69 ;  /* 0x0000004500527308 */ /* 0x0007620000002400 */
[----:B0-----:R-:W-:Y:S01]  /*f9c0*/  FSEL R64, R62, -INF , P3 ;  /* 0xff8000003e407808 */ /* 0x001fe20001800000 */
[----:B-1----:R-:W-:Y:S01]  /*f9d0*/  FMUL.FTZ R68, R80, UR6 ;  /* 0x0000000650447c20 */ /* 0x002fe20008410000 */
[----:B------:R-:W-:-:S02]  /*f9e0*/  FMNMX.FTZ R27, R63, R20, !PT ;  /* 0x000000143f1b7209 */ /* 0x000fc40007810000 */
[----:B------:R-:W-:Y:S02]  /*f9f0*/  ISETP.GT.AND P3, PT, R97, 0x50, PT ;  /* 0x000000506100780c */ /* 0x000fe40003f64270 */
[----:B------:R-:W-:Y:S01]  /*fa00*/  FSEL R57, R74, -INF , P2 ;  /* 0xff8000004a397808 */ /* 0x000fe20001000000 */
[----:B------:R-:W0:Y:S01]  /*fa10*/  MUFU.TANH R65, R65 ;  /* 0x0000004100417308 */ /* 0x000e220000002400 */
[----:B------:R-:W-:Y:S01]  /*fa20*/  FMNMX.FTZ R20, R64, R27, !PT ;  /* 0x0000001b40147209 */ /* 0x000fe20007810000 */
[----:B---3--:R-:W-:Y:S01]  /*fa30*/  FMUL.FTZ R69, R81, UR6 ;  /* 0x0000000651457c20 */ /* 0x008fe20008410000 */
[----:B------:R-:W-:Y:S02]  /*fa40*/  ISETP.GT.AND P2, PT, R97, 0x51, PT ;  /* 0x000000516100780c */ /* 0x000fe40003f44270 */
[----:B--2---:R-:W-:Y:S02]  /*fa50*/  FSEL R27, R75, -INF , P3 ;  /* 0xff8000004b1b7808 */ /* 0x004fe40001800000 */
[----:B------:R-:W-:Y:S01]  /*fa60*/  FMNMX.FTZ R20, R57, R20, !PT ;  /* 0x0000001439147209 */ /* 0x000fe20007810000 */
[----:B------:R1:W-:Y:S01]  /*fa70*/  MUFU.EX2 R14, R24 ;  /* 0x00000018000e7308 */ /* 0x0003e20000000800 */
[----:B------:R-:W-:-:S02]  /*fa80*/  ISETP.GT.AND P3, PT, R97, 0x58, PT ;  /* 0x000000586100780c */ /* 0x000fc40003f64270 */
[----:B------:R-:W-:Y:S02]  /*fa90*/  FSEL R55, R78, -INF , P2 ;  /* 0xff8000004e377808 */ /* 0x000fe40001000000 */
[----:B------:R-:W-:Y:S02]  /*faa0*/  ISETP.GT.AND P2, PT, R97, 0x59, PT ;  /* 0x000000596100780c */ /* 0x000fe40003f44270 */
[----:B----4-:R-:W-:Y:S01]  /*fab0*/  FSEL R53, R79, -INF , P3 ;  /* 0xff8000004f357808 */ /* 0x010fe20001800000 */
[----:B------:R-:W2:Y:S01]  /*fac0*/  MUFU.TANH R72, R72 ;  /* 0x0000004800487308 */ /* 0x000ea20000002400 */
[----:B-1----:R-:W-:Y:S02]  /*fad0*/  FMNMX.FTZ R24, R27, R20, !PT ;  /* 0x000000141b187209 */ /* 0x002fe40007810000 */
[----:B------:R-:W-:Y:S02]  /*fae0*/  ISETP.GT.AND P3, PT, R97, 0x60, PT ;  /* 0x000000606100780c */ /* 0x000fe40003f64270 */
[----:B------:R-:W-:-:S02]  /*faf0*/  FMNMX.FTZ R24, R55, R24, !PT ;  /* 0x0000001837187209 */ /* 0x000fc40007810000 */
[----:B-----5:R-:W-:Y:S01]  /*fb00*/  FSEL R62, R82, -INF , P2 ;  /* 0xff800000523e7808 */ /* 0x020fe20001000000 */
[----:B------:R-:W1:Y:S01]  /*fb10*/  MUFU.TANH R66, R66 ;  /* 0x0000004200427308 */ /* 0x000e620000002400 */
[----:B------:R-:W-:Y:S02]  /*fb20*/  FMNMX.FTZ R67, R53, R24, !PT ;  /* 0x0000001835437209 */ /* 0x000fe40007810000 */
[----:B------:R-:W-:Y:S02]  /*fb30*/  ISETP.GT.AND P2, PT, R97, 0x61, PT ;  /* 0x000000616100780c */ /* 0x000fe40003f44270 */
[----:B0-----:R-:W-:Y:S02]  /*fb40*/  FSEL R51, R65, -INF , P3 ;  /* 0xff80000041337808 */ /* 0x001fe40001800000 */
[----:B------:R-:W-:Y:S01]  /*fb50*/  FMNMX.FTZ R24, R62, R67, !PT ;  /* 0x000000433e187209 */ /* 0x000fe20007810000 */
[----:B------:R-:W0:Y:S01]  /*fb60*/  MUFU.TANH R68, R68 ;  /* 0x0000004400447308 */ /* 0x000e220000002400 */
[----:B------:R-:W-:-:S02]  /*fb70*/  ISETP.GT.AND P3, PT, R97, 0x68, PT ;  /* 0x000000686100780c */ /* 0x000fc40003f64270 */
[----:B------:R-:W-:Y:S02]  /*fb80*/  FSEL R65, R83, -INF , P2 ;  /* 0xff80000053417808 */ /* 0x000fe40001000000 */
[C---:B------:R-:W-:Y:S02]  /*fb90*/  ISETP.GT.AND P2, PT, R97.reuse, 0x69, PT ;  /* 0x000000696100780c */ /* 0x040fe40003f44270 */
[----:B--2---:R-:W-:Y:S01]  /*fba0*/  FSEL R49, R72, -INF , P3 ;  /* 0xff80000048317808 */ /* 0x004fe20001800000 */
[----:B------:R-:W2:Y:S01]  /*fbb0*/  MUFU.TANH R69, R69 ;  /* 0x0000004500457308 */ /* 0x000ea20000002400 */
[C---:B------:R-:W-:Y:S02]  /*fbc0*/  ISETP.GT.AND P3, PT, R97.reuse, 0x70, PT ;  /* 0x000000706100780c */ /* 0x040fe40003f64270 */
[----:B-1----:R-:W-:Y:S02]  /*fbd0*/  FSEL R66, R66, -INF , P2 ;  /* 0xff80000042427808 */ /* 0x002fe40001000000 */
[----:B------:R-:W-:-:S03]  /*fbe0*/  ISETP.GT.AND P2, PT, R97, 0x71, PT ;  /* 0x000000716100780c */ /* 0x000fc60003f44270 */
[----:B------:R1:W-:Y:S01]  /*fbf0*/  MUFU.EX2 R20, R26 ;  /* 0x0000001a00147308 */ /* 0x0003e20000000800 */
[----:B0-----:R-:W-:Y:S02]  /*fc00*/  FSEL R47, R68, -INF , P3 ;  /* 0xff800000442f7808 */ /* 0x001fe40001800000 */
[----:B------:R-:W-:-:S05]  /*fc10*/  ISETP.GT.AND P3, PT, R97, 0x78, PT ;  /* 0x000000786100780c */ /* 0x000fca0003f64270 */
[----:B------:R-:W0:Y:S01]  /*fc20*/  MUFU.TANH R70, R70 ;  /* 0x0000004600467308 */ /* 0x000e220000002400 */
[----:B-1----:R-:W-:-:S04]  /*fc30*/  FMNMX.FTZ R26, R51, R24, !PT ;  /* 0x00000018331a7209 */ /* 0x002fc80007810000 */
[----:B------:R-:W-:-:S03]  /*fc40*/  FMNMX.FTZ R26, R65, R26, !PT ;  /* 0x0000001a411a7209 */ /* 0x000fc60007810000 */
[----:B------:R-:W1:Y:S01]  /*fc50*/  MUFU.TANH R71, R71 ;  /* 0x0000004700477308 */ /* 0x000e620000002400 */
[----:B------:R-:W-:-:S04]  /*fc60*/  FMNMX.FTZ R67, R49, R26, !PT ;  /* 0x0000001a31437209 */ /* 0x000fc80007810000 */
[----:B------:R-:W-:Y:S02]  /*fc70*/  FMNMX.FTZ R26, R66, R67, !PT ;  /* 0x00000043421a7209 */ /* 0x000fe40007810000 */
[----:B--2---:R-:W-:Y:S01]  /*fc80*/  FSEL R67, R69, -INF , P2 ;  /* 0xff80000045437808 */ /* 0x004fe20001000000 */
[----:B------:R2:W-:Y:S01]  /*fc90*/  MUFU.EX2 R24, R28 ;  /* 0x0000001c00187308 */ /* 0x0005e20000000800 */
[----:B------:R-:W-:Y:S02]  /*fca0*/  FMNMX.FTZ R26, R47, R26, !PT ;  /* 0x0000001a2f1a7209 */ /* 0x000fe40007810000 */
[----:B------:R-:W-:Y:S02]  /*fcb0*/  ISETP.GT.AND P2, PT, R97, 0x79, PT ;  /* 0x000000796100780c */ /* 0x000fe40003f44270 */
[----:B------:R-:W-:Y:S02]  /*fcc0*/  CS2R R96, SRZ ;  /* 0x0000000000607805 */ /* 0x000fe4000001ff00 */
[----:B------:R-:W-:Y:S01]  /*fcd0*/  FMNMX.FTZ R26, R67, R26, !PT ;  /* 0x0000001a431a7209 */ /* 0x000fe20007810000 */
[----:B------:R-:W-:Y:S01]  /*fce0*/  MUFU.EX2 R181, R181 ;  /* 0x000000b500b57308 */ /* 0x000fe20000000800 */
[----:B--2---:R-:W-:Y:S01]  /*fcf0*/  FFMA.FTZ R28, R45, UR48, -R46 ;  /* 0x000000302d1c7c23 */ /* 0x004fe2000801082e */
[----:B0-----:R-:W-:-:S02]  /*fd00*/  FSEL R45, R70, -INF , P3 ;  /* 0xff800000462d7808 */ /* 0x001fc40001800000 */
[----:B-1----:R-:W-:Y:S02]  /*fd10*/  FSEL R68, R71, -INF , P2 ;  /* 0xff80000047447808 */ /* 0x002fe40001000000 */
[----:B------:R-:W-:Y:S02]  /*fd20*/  FMNMX.FTZ R33, R45, R26, !PT ;  /* 0x0000001a2d217209 */ /* 0x000fe40007810000 */
[----:B------:R0:W1:Y:S02]  /*fd30*/  MUFU.EX2 R8, R99 ;  /* 0x0000006300087308 */ /* 0x0000640000000800 */
[----:B------:R-:W-:-:S05]  /*fd40*/  FMNMX.FTZ R33, R68, R33, !PT ;  /* 0x0000002144217209 */ /* 0x000fca0007810000 */
[----:B------:R-:W2:Y:S01]  /*fd50*/  SHFL.BFLY PT, R26, R33, 0x2, 0x1f ;  /* 0x0c401f00211a7f89 */ /* 0x000ea200000e0000 */
[----:B------:R-:W-:Y:S01]  /*fd60*/  MUFU.EX2 R183, R183 ;  /* 0x000000b700b77308 */ /* 0x000fe20000000800 */
[----:B0-----:R-:W-:-:S07]  /*fd70*/  CS2R R98, SRZ ;  /* 0x0000000000627805 */ /* 0x001fce000001ff00 */
[----:B------:R-:W-:Y:S08]  /*fd80*/  MUFU.EX2 R6, R6 ;  /* 0x0000000600067308 */ /* 0x000ff00000000800 */
[----:B------:R-:W-:Y:S01]  /*fd90*/  MUFU.EX2 R177, R177 ;  /* 0x000000b100b17308 */ /* 0x000fe20000000800 */
[----:B--2---:R-:W-:-:S07]  /*fda0*/  FMNMX.FTZ R37, R33, R26, !PT ;  /* 0x0000001a21257209 */ /* 0x004fce0007810000 */
[----:B------:R-:W-:Y:S01]  /*fdb0*/  MUFU.EX2 R10, R10 ;  /* 0x0000000a000a7308 */ /* 0x000fe20000000800 */
[----:B------:R-:W0:Y:S07]  /*fdc0*/  SHFL.BFLY PT, R26, R37, 0x1, 0x1f ;  /* 0x0c201f00251a7f89 */ /* 0x000e2e00000e0000 */
[----:B------:R-:W-:Y:S08]  /*fdd0*/  MUFU.EX2 R179, R179 ;  /* 0x000000b300b37308 */ /* 0x000ff00000000800 */
[----:B------:R-:W-:Y:S08]  /*fde0*/  MUFU.EX2 R12, R12 ;  /* 0x0000000c000c7308 */ /* 0x000ff00000000800 */
[----:B------:R-:W-:Y:S01]  /*fdf0*/  MUFU.EX2 R173, R173 ;  /* 0x000000ad00ad7308 */ /* 0x000fe20000000800 */
[----:B0-----:R-:W-:-:S02]  /*fe00*/  FMNMX.FTZ R26, R37, R26, !PT ;  /* 0x0000001a251a7209 */ /* 0x001fc40007810000 */
[----:B------:R-:W0:Y:S02]  /*fe10*/  @P1 LDC R37, c[0x0][0x44c] ;  /* 0x00011300ff251b82 */ /* 0x000e240000000800 */
[C---:B------:R-:W-:Y:S01]  /*fe20*/  FSETP.NEU.FTZ.AND P2, PT, R26.reuse, -INF , PT ;  /* 0xff8000001a00780b */ /* 0x040fe20003f5d000 */
[----:B------:R-:W-:Y:S02]  /*fe30*/  FMUL.FTZ R29, R26, UR48 ;  /* 0x000000301a1d7c20 */ /* 0x000fe40008410000 */
[----:B------:R-:W-:Y:S03]  /*fe40*/  MUFU.EX2 R175, R175 ;  /* 0x000000af00af7308 */ /* 0x000fe60000000800 */
[----:B------:R-:W-:-:S05]  /*fe50*/  FSEL R42, R29, RZ, P2 ;  /* 0x000000ff1d2a7208 */ /* 0x000fca0001000000 */
[----:B------:R-:W-:Y:S01]  /*fe60*/  MUFU.EX2 R169, R169 ;  /* 0x000000a900a97308 */ /* 0x000fe20000000800 */
[--C-:B------:R-:W-:Y:S01]  /*fe70*/  FFMA.FTZ R180, R48, UR48, -R42.reuse ;  /* 0x0000003030b47c23 */ /* 0x100fe2000801082a */
[--C-:B------:R-:W-:Y:S01]  /*fe80*/  FFMA.FTZ R29, R61, UR48, -R42.reuse ;  /* 0x000000303d1d7c23 */ /* 0x100fe2000801082a */
[----:B------:R-:W2:Y:S01]  /*fe90*/  @P1 LDC R48, c[0x0][0x450] ;  /* 0x00011400ff301b82 */ /* 0x000ea20000000800 */
[--C-:B------:R-:W-:Y:S01]  /*fea0*/  FFMA.FTZ R182, R5, UR48, -R42.reuse ;  /* 0x0000003005b67c23 */ /* 0x100fe2000801082a */
[--C-:B------:R-:W-:Y:S01]  /*feb0*/  FFMA.FTZ R3, R3, UR48, -R42.reuse ;  /* 0x0000003003037c23 */ /* 0x100fe2000801082a */
[--C-:B------:R-:W-:Y:S01]  /*fec0*/  FFMA.FTZ R176, R50, UR48, -R42.reuse ;  /* 0x0000003032b07c23 */ /* 0x100fe2000801082a */
[----:B------:R-:W-:Y:S01]  /*fed0*/  IMAD.U32 R5, RZ, RZ, UR38 ;  /* 0x00000026ff057e24 */ /* 0x000fe2000f8e00ff */
[----:B------:R-:W-:Y:S01]  /*fee0*/  MUFU.EX2 R180, R180 ;  /* 0x000000b400b47308 */ /* 0x000fe20000000800 */
[--C-:B------:R-:W-:Y:S01]  /*fef0*/  FFMA.FTZ R9, R9, UR48, -R42.reuse ;  /* 0x0000003009097c23 */ /* 0x100fe2000801082a */
[--C-:B------:R-:W-:Y:S01]  /*ff00*/  FFMA.FTZ R178, R11, UR48, -R42.reuse ;  /* 0x000000300bb27c23 */ /* 0x100fe2000801082a */
[----:B------:R-:W-:Y:S01]  /*ff10*/  FFMA.FTZ R11, R52, UR48, -R42 ;  /* 0x00000030340b7c23 */ /* 0x000fe2000801082a */
[----:B------:R-:W-:Y:S01]  /*ff20*/  PRMT R0, R5, 0x654, R0 ;  /* 0x0000065405007816 */ /* 0x000fe20000000000 */
[----:B0-----:R-:W-:-:S04]  /*ff30*/  @P1 IMAD.HI.U32 R37, R192, R37, RZ ;  /* 0x00000025c0251227 */ /* 0x001fc800078e00ff */
[--C-:B------:R-:W-:Y:S01]  /*ff40*/  FFMA.FTZ R172, R54, UR48, -R42.reuse ;  /* 0x0000003036ac7c23 */ /* 0x100fe2000801082a */
[--C-:B------:R-:W-:Y:S01]  /*ff50*/  FFMA.FTZ R13, R13, UR48, -R42.reuse ;  /* 0x000000300d0d7c23 */ /* 0x100fe2000801082a */
[----:B------:R-:W0:Y:S01]  /*ff60*/  MUFU.EX2 R29, R29 ;  /* 0x0000001d001d7308 */ /* 0x000e220000000800 */
[----:B------:R1:W-:Y:S01]  /*ff70*/  SYNCS.ARRIVE.TRANS64.RED.A1T0 RZ, [R0+URZ], RZ ;  /* 0x000000ff00ff79a7 */ /* 0x0003e2000810043f */
[--C-:B------:R-:W-:Y:S01]  /*ff80*/  FFMA.FTZ R174, R15, UR48, -R42.reuse ;  /* 0x000000300fae7c23 */ /* 0x100fe2000801082a */
[--C-:B------:R-:W-:Y:S01]  /*ff90*/  FFMA.FTZ R15, R56, UR48, -R42.reuse ;  /* 0x00000030380f7c23 */ /* 0x100fe2000801082a */
[--C-:B------:R-:W-:Y:S01]  /*ffa0*/  FFMA.FTZ R168, R58, UR48, -R42.reuse ;  /* 0x000000303aa87c23 */ /* 0x100fe2000801082a */
[--C-:B------:R-:W-:Y:S01]  /*ffb0*/  FFMA.FTZ R33, R21, UR48, -R42.reuse ;  /* 0x0000003015217c23 */ /* 0x100fe2000801082a */
[--C-:B------:R-:W-:Y:S01]  /*ffc0*/  FFMA.FTZ R170, R25, UR48, -R42.reuse ;  /* 0x0000003019aa7c23 */ /* 0x100fe2000801082a */
[----:B------:R-:W-:Y:S01]  /*ffd0*/  FFMA.FTZ R21, R60, UR48, -R42 ;  /* 0x000000303c157c23 */ /* 0x000fe2000801082a */
[----:B------:R-:W3:Y:S01]  /*ffe0*/  MUFU.EX2 R182, R182 ;  /* 0x000000b600b67308 */ /* 0x000ee20000000800 */
[----:B-1----:R-:W-:Y:S01]  /*fff0*/  FADD.FTZ R0, R181, R8 ;  /* 0x00000008b5007221 */ /* 0x002fe20000010000 */
[--C-:B------:R-:W-:Y:S01]  /*10000*/  FFMA.FTZ R164, R59, UR48, -R42.reuse ;  /* 0x000000303ba47c23 */ /* 0x100fe2000801082a */
[----:B--2---:R-:W-:Y:S01]  /*10010*/  @P1 SHF.R.U32.HI R35, RZ, R48, R37 ;  /* 0x00000030ff231219 */ /* 0x004fe20000011625 */
[--C-:B------:R-:W-:Y:S01]  /*10020*/  FFMA.FTZ R25, R63, UR48, -R42.reuse ;  /* 0x000000303f197c23 */ /* 0x100fe2000801082a */
[--C-:B------:R-:W-:Y:S01]  /*10030*/  FFMA.FTZ R166, R64, UR48, -R42.reuse ;  /* 0x0000003040a67c23 */ /* 0x100fe2000801082a */
[----:B------:R-:W-:Y:S01]  /*10040*/  FFMA.FTZ R57, R57, UR48, -R42 ;  /* 0x0000003039397c23 */ /* 0x000fe2000801082a */
[----:B------:R-:W-:Y:S01]  /*10050*/  IADD3 R37, R35, R195, -R194 ;  /* 0x000000c323257210 */ /* 0x000fe20007ffe8c2 */
[----:B------:R-:W1:Y:S01]  /*10060*/  MUFU.EX2 R3, R3 ;  /* 0x0000000300037308 */ /* 0x000e620000000800 */
[----:B0-----:R-:W-:Y:S01]  /*10070*/  FADD.FTZ R5, R180, R29 ;  /* 0x0000001db4057221 */ /* 0x001fe20000010000 */
[--C-:B------:R-:W-:Y:S01]  /*10080*/  FFMA.FTZ R27, R27, UR48, -R42.reuse ;  /* 0x000000301b1b7c23 */ /* 0x100fe2000801082a */
[----:B------:R-:W-:Y:S01]  /*10090*/  SHF.R.S32.HI R48, RZ, 0x1f, R37 ;  /* 0x0000001fff307819 */ /* 0x000fe20000011425 */
[--C-:B------:R-:W-:Y:S01]  /*100a0*/  FFMA.FTZ R55, R55, UR48, -R42.reuse ;  /* 0x0000003037377c23 */ /* 0x100fe2000801082a */
[--C-:B------:R-:W-:Y:S01]  /*100b0*/  FFMA.FTZ R53, R53, UR48, -R42.reuse ;  /* 0x0000003035357c23 */ /* 0x100fe2000801082a */
[----:B------:R-:W-:Y:S01]  /*100c0*/  F2FP.F16.F32.PACK_AB R180, R29, R180 ;  /* 0x000000b41db4723e */ /* 0x000fe200000000ff */
[----:B------:R-:W-:Y:S01]  /*100d0*/  FFMA.FTZ R62, R62, UR48, -R42 ;  /* 0x000000303e3e7c23 */ /* 0x000fe2000801082a */
[----:B------:R-:W0:Y:S01]  /*100e0*/  MUFU.EX2 R176, R176 ;  /* 0x000000b000b07308 */ /* 0x000e220000000800 */
[----:B---3--:R-:W-:Y:S01]  /*100f0*/  FADD.FTZ R46, R182, R5 ;  /* 0x00000005b62e7221 */ /* 0x008fe20000010000 */
[----:B------:R-:W-:Y:S01]  /*10100*/  FADD.FTZ R5, R183, R0 ;  /* 0x00000000b7057221 */ /* 0x000fe20000010000 */
[C---:B------:R-:W-:Y:S01]  /*10110*/  F2FP.F16.F32.PACK_AB R183, R6.reuse, R183 ;  /* 0x000000b706b7723e */ /* 0x040fe200000000ff */
[--C-:B------:R-:W-:Y:S01]  /*10120*/  FFMA.FTZ R51, R51, UR48, -R42.reuse ;  /* 0x0000003033337c23 */ /* 0x100fe2000801082a */
[--C-:B------:R-:W-:Y:S01]  /*10130*/  FFMA.FTZ R65, R65, UR48, -R42.reuse ;  /* 0x0000003041417c23 */ /* 0x100fe2000801082a */
[----:B------:R-:W-:Y:S01]  /*10140*/  FADD.FTZ R0, R6, R5 ;  /* 0x0000000506007221 */ /* 0x000fe20000010000 */
[----:B------:R-:W-:Y:S01]  /*10150*/  FFMA.FTZ R49, R49, UR48, -R42 ;  /* 0x0000003031317c23 */ /* 0x000fe2000801082a */
[----:B------:R-:W2:Y:S01]  /*10160*/  MUFU.EX2 R9, R9 ;  /* 0x0000000900097308 */ /* 0x000ea20000000800 */
[----:B-1----:R-:W-:Y:S01]  /*10170*/  FADD.FTZ R35, R3, R46 ;  /* 0x0000002e03237221 */ /* 0x002fe20000010000 */
[----:B------:R-:W-:Y:S01]  /*10180*/  FADD.FTZ R5, R177, R0 ;  /* 0x00000000b1057221 */ /* 0x000fe20000010000 */
[----:B------:R-:W-:Y:S01]  /*10190*/  F2FP.F16.F32.PACK_AB R182, R3, R182 ;  /* 0x000000b603b6723e */ /* 0x000fe200000000ff */
[--C-:B------:R-:W-:Y:S01]  /*101a0*/  FFMA.FTZ R66, R66, UR48, -R42.reuse ;  /* 0x0000003042427c23 */ /* 0x100fe2000801082a */
[--C-:B------:R-:W-:Y:S01]  /*101b0*/  FFMA.FTZ R47, R47, UR48, -R42.reuse ;  /* 0x000000302f2f7c23 */ /* 0x100fe2000801082a */
[----:B------:R-:W-:Y:S01]  /*101c0*/  FADD.FTZ R0, R10, R5 ;  /* 0x000000050a007221 */ /* 0x000fe20000010000 */
[----:B------:R-:W-:Y:S01]  /*101d0*/  FFMA.FTZ R67, R67, UR48, -R42 ;  /* 0x0000003043437c23 */ /* 0x000fe2000801082a */
[----:B------:R-:W1:Y:S01]  /*101e0*/  MUFU.EX2 R178, R178 ;  /* 0x000000b200b27308 */ /* 0x000e620000000800 */
[----:B0-----:R-:W-:Y:S01]  /*101f0*/  FADD.FTZ R46, R176, R35 ;  /* 0x00000023b02e7221 */ /* 0x001fe20000010000 */
[----:B------:R-:W-:Y:S01]  /*10200*/  FADD.FTZ R5, R179, R0 ;  /* 0x00000000b3057221 */ /* 0x000fe20000010000 */
[--C-:B------:R-:W-:Y:S01]  /*10210*/  FFMA.FTZ R45, R45, UR48, -R42.reuse ;  /* 0x000000302d2d7c23 */ /* 0x100fe2000801082a */
[----:B------:R-:W-:Y:S01]  /*10220*/  F2FP.F16.F32.PACK_AB R181, R8, R181 ;  /* 0x000000b508b5723e */ /* 0x000fe200000000ff */
[----:B------:R-:W-:Y:S01]  /*10230*/  FFMA.FTZ R42, R68, UR48, -R42 ;  /* 0x00000030442a7c23 */ /* 0x000fe2000801082a */
[C---:B------:R-:W-:Y:S01]  /*10240*/  FADD.FTZ R0, R12.reuse, R5 ;  /* 0x000000050c007221 */ /* 0x040fe20000010000 */
[----:B------:R-:W-:Y:S01]  /*10250*/  F2FP.F16.F32.PACK_AB R179, R12, R179 ;  /* 0x000000b30cb3723e */ /* 0x000fe200000000ff */
[----:B------:R-:W0:Y:S01]  /*10260*/  MUFU.EX2 R11, R11 ;  /* 0x0000000b000b7308 */ /* 0x000e220000000800 */
[----:B--2---:R-:W-:Y:S01]  /*10270*/  FADD.FTZ R35, R9, R46 ;  /* 0x0000002e09237221 */ /* 0x004fe20000010000 */
[----:B------:R-:W-:Y:S01]  /*10280*/  FADD.FTZ R5, R173, R0 ;  /* 0x00000000ad057221 */ /* 0x000fe20000010000 */
[----:B------:R-:W-:-:S02]  /*10290*/  F2FP.F16.F32.PACK_AB R176, R9, R176 ;  /* 0x000000b009b0723e */ /* 0x000fc400000000ff */
[----:B------:R-:W-:Y:S01]  /*102a0*/  IADD3 R12, R88, -0x2, RZ ;  /* 0xfffffffe580c7810 */ /* 0x000fe20007ffe0ff */
[----:B------:R-:W-:Y:S01]  /*102b0*/  FADD.FTZ R0, R14, R5 ;  /* 0x000000050e007221 */ /* 0x000fe20000010000 */
[----:B------:R-:W-:Y:S01]  /*102c0*/  F2FP.F16.F32.PACK_AB R177, R10, R177 ;  /* 0x000000b10ab1723e */ /* 0x000fe200000000ff */
[----:B------:R-:W2:Y:S01]  /*102d0*/  MUFU.EX2 R172, R172 ;  /* 0x000000ac00ac7308 */ /* 0x000ea20000000800 */
[----:B-1----:R-:W-:Y:S01]  /*102e0*/  FADD.FTZ R46, R178, R35 ;  /* 0x00000023b22e7221 */ /* 0x002fe20000010000 */
[----:B------:R-:W-:Y:S01]  /*102f0*/  FADD.FTZ R5, R175, R0 ;  /* 0x00000000af057221 */ /* 0x000fe20000010000 */
[----:B------:R-:W-:Y:S02]  /*10300*/  F2FP.F16.F32.PACK_AB R173, R14, R173 ;  /* 0x000000ad0ead723e */ /* 0x000fe400000000ff */
[----:B------:R-:W-:Y:S02]  /*10310*/  CS2R R88, SRZ ;  /* 0x0000000000587805 */ /* 0x000fe4000001ff00 */
[C---:B------:R-:W-:Y:S01]  /*10320*/  F2FP.F16.F32.PACK_AB R175, R20.reuse, R175 ;  /* 0x000000af14af723e */ /* 0x040fe200000000ff */
[----:B------:R-:W-:Y:S01]  /*10330*/  FADD.FTZ R0, R20, R5 ;  /* 0x0000000514007221 */ /* 0x000fe20000010000 */
[----:B------:R-:W-:Y:S01]  /*10340*/  LEA.HI R5, R48, R37, RZ, 0x7 ;  /* 0x0000002530057211 */ /* 0x000fe200078f38ff */
[----:B------:R-:W1:Y:S01]  /*10350*/  MUFU.EX2 R13, R13 ;  /* 0x0000000d000d7308 */ /* 0x000e620000000800 */
[C---:B0-----:R-:W-:Y:S01]  /*10360*/  FADD.FTZ R35, R11.reuse, R46 ;  /* 0x0000002e0b237221 */ /* 0x041fe20000010000 */
[----:B------:R-:W-:-:S06]  /*10370*/  F2FP.F16.F32.PACK_AB R178, R11, R178 ;  /* 0x000000b20bb2723e */ /* 0x000fcc00000000ff */
[----:B------:R-:W0:Y:S01]  /*10380*/  MUFU.EX2 R174, R174 ;  /* 0x000000ae00ae7308 */ /* 0x000e220000000800 */
[----:B--2---:R-:W-:-:S07]  /*10390*/  FADD.FTZ R46, R172, R35 ;  /* 0x00000023ac2e7221 */ /* 0x004fce0000010000 */
[----:B------:R-:W2:Y:S01]  /*103a0*/  MUFU.EX2 R15, R15 ;  /* 0x0000000f000f7308 */ /* 0x000ea20000000800 */
[C---:B-1----:R-:W-:Y:S01]  /*103b0*/  FADD.FTZ R35, R13.reuse, R46 ;  /* 0x0000002e0d237221 */ /* 0x042fe20000010000 */
[----:B------:R-:W-:-:S06]  /*103c0*/  F2FP.F16.F32.PACK_AB R172, R13, R172 ;  /* 0x000000ac0dac723e */ /* 0x000fcc00000000ff */
[----:B------:R-:W1:Y:S01]  /*103d0*/  MUFU.EX2 R168, R168 ;  /* 0x000000a800a87308 */ /* 0x000e620000000800 */
[----:B0-----:R-:W-:-:S07]  /*103e0*/  FADD.FTZ R46, R174, R35 ;  /* 0x00000023ae2e7221 */ /* 0x001fce0000010000 */
[----:B------:R-:W0:Y:S01]  /*103f0*/  MUFU.EX2 R33, R33 ;  /* 0x0000002100217308 */ /* 0x000e220000000800 */
[C---:B--2---:R-:W-:Y:S01]  /*10400*/  FADD.FTZ R35, R15.reuse, R46 ;  /* 0x0000002e0f237221 */ /* 0x044fe20000010000 */
[----:B------:R-:W-:-:S06]  /*10410*/  F2FP.F16.F32.PACK_AB R174, R15, R174 ;  /* 0x000000ae0fae723e */ /* 0x000fcc00000000ff */
[----:B------:R-:W2:Y:S01]  /*10420*/  MUFU.EX2 R171, R171 ;  /* 0x000000ab00ab7308 */ /* 0x000ea20000000800 */
[----:B-1----:R-:W-:Y:S01]  /*10430*/  FADD.FTZ R46, R168, R35 ;  /* 0x00000023a82e7221 */ /* 0x002fe20000010000 */
[----:B------:R-:W-:Y:S01]  /*10440*/  FADD.FTZ R35, R169, R0 ;  /* 0x00000000a9237221 */ /* 0x000fe20000010000 */
[----:B------:R-:W-:-:S03]  /*10450*/  F2FP.F16.F32.PACK_AB R169, R24, R169 ;  /* 0x000000a918a9723e */ /* 0x000fc600000000ff */
[----:B------:R-:W-:Y:S02]  /*10460*/  FADD.FTZ R0, R24, R35 ;  /* 0x0000002318007221 */ /* 0x000fe40000010000 */
        /* <DEDUP_REMOVED lines=83> */
[----:B------:R0:W1:Y:S08]  /*109a0*/  MUFU.EX2 R6, R7 ;  /* 0x0000000700067308 */ /* 0x0000700000000800 */
[----:B------:R-:W3:Y:S01]  /*109b0*/  MUFU.EX2 R42, R42 ;  /* 0x0000002a002a7308 */ /* 0x000ee20000000800 */
[----:B0-----:R-:W-:Y:S01]  /*109c0*/  FADD.FTZ R7, R155, R8 ;  /* 0x000000089b077221 */ /* 0x001fe20000010000 */
[----:B--2---:R-:W-:-:S03]  /*109d0*/  FADD.FTZ R3, R45, R0 ;  /* 0x000000002d037221 */ /* 0x004fc60000010000 */
[C---:B-1----:R-:W-:Y:S01]  /*109e0*/  FADD.FTZ R0, R6.reuse, R7 ;  /* 0x0000000706007221 */ /* 0x042fe20000010000 */
[----:B------:R-:W-:Y:S02]  /*109f0*/  F2FP.F16.F32.PACK_AB R155, R6, R155 ;  /* 0x0000009b069b723e */ /* 0x000fe400000000ff */
[----:B------:R-:W-:-:S04]  /*10a00*/  SHF.R.S32.HI R6, RZ, 0x7, R5 ;  /* 0x00000007ff067819 */ /* 0x000fc80000011405 */
[----:B------:R-:W-:Y:S01]  /*10a10*/  VIMNMX R5, R199, R6, !PT ;  /* 0x00000006c7057248 */ /* 0x000fe20007fe0100 */
[C---:B---3--:R-:W-:Y:S01]  /*10a20*/  FADD.FTZ R3, R42.reuse, R3 ;  /* 0x000000032a037221 */ /* 0x048fe20000010000 */
[----:B------:R-:W-:Y:S02]  /*10a30*/  F2FP.F16.F32.PACK_AB R154, R42, R45 ;  /* 0x0000002d2a9a723e */ /* 0x000fe400000000ff */
[----:B------:R-:W-:-:S13]  /*10a40*/  ISETP.GE.AND P2, PT, R12, R5, PT ;  /* 0x000000050c00720c */ /* 0x000fda0003f46270 */
[----:B------:R-:W-:Y:S05]  /*10a50*/  @!P2 BRA `(.L_x_3073) ;  /* 0x0000003000eca947 */ /* 0x000fea0003800000 */
[----:B------:R-:W-:Y:S01]  /*10a60*/  IMAD.MOV.U32 R10, RZ, RZ, R31 ;  /* 0x000000ffff0a7224 */ /* 0x000fe200078e001f */
[----:B------:R-:W-:Y:S01]  /*10a70*/  MOV R13, R186 ;  /* 0x000000ba000d7202 */ /* 0x000fe20000000f00 */
[----:B------:R-:W-:Y:S02]  /*10a80*/  IMAD.MOV.U32 R11, RZ, RZ, R26 ;  /* 0x000000ffff0b7224 */ /* 0x000fe400078e001a */
[----:B------:R-:W-:Y:S02]  /*10a90*/  IMAD.MOV.U32 R6, RZ, RZ, R189 ;  /* 0x000000ffff067224 */ /* 0x000fe400078e00bd */
[----:B------:R-:W-:-:S07]  /*10aa0*/  IMAD.MOV.U32 R151, RZ, RZ, RZ ;  /* 0x000000ffff977224 */ /* 0x000fce00078e00ff */
.L_x_3085:
        /* <DEDUP_REMOVED lines=8> */
.L_x_3075:
        /* <DEDUP_REMOVED lines=8> */
.L_x_3076:
[----:B------:R-:W-:Y:S04]  /*10bb0*/  BSSY B0, `(.L_x_3074) ;  /* 0x0000004000007945 */ /* 0x000fe80003800000 */
[----:B-1----:R-:W-:Y:S05]  /*10bc0*/  @P3 BRA `(.L_x_3077) ;  /* 0x0000000000083947 */ /* 0x002fea0003800000 */
[----:B------:R-:W1:Y:S02]  /*10bd0*/  SYNCS.PHASECHK.TRANS64.TRYWAIT P3, [R7+URZ+0x28830], R8 ;  /* 0x02883008070075a7 */ /* 0x000e64000806017f */
[----:B-1----:R-:W-:Y:S05]  /*10be0*/  @!P3 BRA `(.L_x_3078) ;  /* 0x0000013000e4b947 */ /* 0x002fea0003800000 */
.L_x_3077:
[----:B------:R-:W-:Y:S05]  /*10bf0*/  BSYNC B0 ;  /* 0x0000000000007941 */ /* 0x000fea0003800000 */
.L_x_3074:
[----:B01----:R-:W0:Y:S01]  /*10c00*/  S2R R7, SR_TID.X ;  /* 0x0000000000077919 */ /* 0x003e220000002100 */
[----:B------:R-:W-:Y:S01]  /*10c10*/  IADD3 R186, R13, 0x1, RZ ;  /* 0x000000010dba7810 */ /* 0x000fe20007ffe0ff */
[----:B------:R-:W-:Y:S05]  /*10c20*/  WARPSYNC.ALL ;  /* 0x0000000000007948 */ /* 0x000fea0003800000 */
[C---:B------:R-:W-:Y:S01]  /*10c30*/  ISETP.NE.AND P3, PT, R186.reuse, 0x2, PT ;  /* 0x00000002ba00780c */ /* 0x040fe20003f65270 */
[----:B------:R-:W-:Y:S01]  /*10c40*/  IMAD.MOV.U32 R9, RZ, RZ, 0x40000040 ;  /* 0x40000040ff097424 */ /* 0x000fe200078e00ff */
[----:B------:R-:W-:Y:S01]  /*10c50*/  MOV R25, 0x40000040 ;  /* 0x4000004000197802 */ /* 0x000fe20000000f00 */
[----:B------:R-:W-:Y:S01]  /*10c60*/  IMAD.MOV.U32 R21, RZ, RZ, 0x40000040 ;  /* 0x40000040ff157424 */ /* 0x000fe200078e00ff */
[----:B------:R-:W-:Y:S01]  /*10c70*/  SEL R186, R186, RZ, P3 ;  /* 0x000000ffbaba7207 */ /* 0x000fe20001800000 */
[----:B------:R-:W-:Y:S01]  /*10c80*/  IMAD.MOV.U32 R15, RZ, RZ, 0x40000040 ;  /* 0x40000040ff0f7424 */ /* 0x000fe200078e00ff */
[----:B------:R-:W-:-:S02]  /*10c90*/  R2UR UR7, R9 ;  /* 0x00000000090772ca */ /* 0x000fc400000e0000 */
[C---:B------:R-:W-:Y:S01]  /*10ca0*/  R2UR UR15, R25.reuse ;  /* 0x00000000190f72ca */ /* 0x040fe200000e0000 */
[----:B------:R-:W-:Y:S01]  /*10cb0*/  IMAD R8, R186, 0x800, R4 ;  /* 0x00000800ba087824 */ /* 0x000fe200078e0204 */
[----:B------:R-:W-:Y:S02]  /*10cc0*/  R2UR UR31, R25 ;  /* 0x00000000191f72ca */ /* 0x000fe400000e0000 */
[----:B------:R-:W-:Y:S01]  /*10cd0*/  R2UR UR11, R21 ;  /* 0x00000000150b72ca */ /* 0x000fe200000e0000 */
[C---:B------:R-:W-:Y:S01]  /*10ce0*/  VIADD R20, R8.reuse, 0x2 ;  /* 0x0000000208147836 */ /* 0x040fe20000000000 */
[C---:B------:R-:W-:Y:S01]  /*10cf0*/  IADD3 R24, R8.reuse, 0x4, RZ ;  /* 0x0000000408187810 */ /* 0x040fe20007ffe0ff */
[C---:B------:R-:W-:Y:S01]  /*10d00*/  VIADD R14, R8.reuse, 0x6 ;  /* 0x00000006080e7836 */ /* 0x040fe20000000000 */
[----:B------:R-:W-:Y:S02]  /*10d10*/  R2UR UR6, R8 ;  /* 0x00000000080672ca */ /* 0x000fe400000e0000 */
[----:B------:R-:W-:-:S02]  /*10d20*/  R2UR UR14, R24 ;  /* 0x00000000180e72ca */ /* 0x000fc400000e0000 */
[----:B------:R-:W-:Y:S02]  /*10d30*/  IADD3 R24, R8, 0x404, RZ ;  /* 0x0000040408187810 */ /* 0x000fe40007ffe0ff */
[----:B------:R-:W-:Y:S01]  /*10d40*/  R2UR UR10, R20 ;  /* 0x00000000140a72ca */ /* 0x000fe200000e0000 */
[----:B------:R-:W-:Y:S01]  /*10d50*/  VIADD R20, R8, 0x400 ;  /* 0x0000040008147836 */ /* 0x000fe20000000000 */
[----:B------:R-:W-:Y:S02]  /*10d60*/  R2UR UR30, R24 ;  /* 0x00000000181e72ca */ /* 0x000fe400000e0000 */
[----:B0-----:R-:W-:Y:S02]  /*10d70*/  SHF.R.U32.HI R7, RZ, 0x7, R7 ;  /* 0x00000007ff077819 */ /* 0x001fe40000011607 */
[----:B------:R-:W-:Y:S01]  /*10d80*/  R2UR UR18, R14 ;  /* 0x000000000e1272ca */ /* 0x000fe200000e0000 */
[----:B------:R-:W-:Y:S01]  /*10d90*/  VIADD R14, R8, 0x402 ;  /* 0x00000402080e7836 */ /* 0x000fe20000000000 */
        /* <DEDUP_REMOVED lines=37> */
.L_x_3080:
[----:B------:R-:W-:Y:S01]  /*10ff0*/  SHF.L.U32 R6, R6, 0x1f, RZ ;  /* 0x0000001f06067819 */ /* 0x000fe200000006ff */
[----:B------:R-:W-:-:S04]  /*11000*/  IMAD R7, R13, 0x8, R18 ;  /* 0x000000080d077824 */ /* 0x000fc800078e0212 */
[----:B------:R0:W1:Y:S01]  /*11010*/  SYNCS.PHASECHK.TRANS64.TRYWAIT P2, [R7+URZ+0x28850], R6 ;  /* 0x02885006070075a7 */ /* 0x000062000804017f */
[----:B------:R-:W-:Y:S05]  /*11020*/  @!P0 BRA `(.L_x_3081) ;  /* 0x0000000000048947 */ /* 0x000fea0003800000 */
[----:B------:R-:W-:Y:S01]  /*11030*/  BPT.TRAP 0x1 ;  /* 0x000000040000795c */ /* 0x000fe20000300000 */
.L_x_3081:
[----:B-1----:R-:W-:Y:S05]  /*11040*/  @P2 BRA `(.L_x_3079) ;  /* 0x0000000000082947 */ /* 0x002fea0003800000 */
[----:B------:R-:W1:Y:S02]  /*11050*/  SYNCS.PHASECHK.TRANS64.TRYWAIT P2, [R7+URZ+0x28850], R6 ;  /* 0x02885006070075a7 */ /* 0x000e64000804017f */
[----:B-1----:R-:W-:Y:S05]  /*11060*/  @!P2 BRA `(.L_x_3082) ;  /* 0x0000012c00d8a947 */ /* 0x002fea0003800000 */
.L_x_3079:
[----:B01----:R-:W-:Y:S01]  /*11070*/  VIADD R6, R18, 0x400 ;  /* 0x0000040012067836 */ /* 0x003fe20000000000 */
[----:B------:R-:W-:Y:S05]  /*11080*/  WARPSYNC.ALL ;  /* 0x0000000000007948 */ /* 0x000fea0003800000 */
[----:B------:R-:W-:Y:S01]  /*11090*/  SHF.R.U32.HI R6, RZ, 0x4, R6 ;  /* 0x00000004ff067819 */ /* 0x000fe20000011606 */
[----:B------:R-:W-:Y:S01]  /*110a0*/  IMAD.MOV.U32 R7, RZ, RZ, 0x40000040 ;  /* 0x40000040ff077424 */ /* 0x000fe200078e00ff */
[----:B------:R-:W-:Y:S01]  /*110b0*/  WARPGROUP.ARRIVE ;  /* 0x00000000000079c5 */ /* 0x000fe20000000000 */
[----:B------:R-:W-:Y:S01]  /*110c0*/  IMAD.MOV.U32 R9, RZ, RZ, 0x40000040 ;  /* 0x40000040ff097424 */ /* 0x000fe200078e00ff */
[----:B------:R-:W-:-:S04]  /*110d0*/  LOP3.LUT R6, R6, 0x3fff, RZ, 0xc0, !PT ;  /* 0x00003fff06067812 */ /* 0x000fc800078ec0ff */
[----:B------:R-:W0:Y:S01]  /*110e0*/  S2R R14, SR_TID.X ;  /* 0x00000000000e7919 */ /* 0x000e220000002100 */
[----:B------:R-:W-:Y:S01]  /*110f0*/  R2UR UR7, R7 ;  /* 0x00000000070772ca */ /* 0x000fe200000e0000 */
[----:B------:R-:W-:Y:S01]  /*11100*/  IMAD.MOV.U32 R7, RZ, RZ, 0x40000040 ;  /* 0x40000040ff077424 */ /* 0x000fe200078e00ff */
[----:B------:R-:W-:-:S04]  /*11110*/  LOP3.LUT R6, R6, 0x4000000, RZ, 0xfc, !PT ;  /* 0x0400000006067812 */ /* 0x000fc800078efcff */
[----:B------:R-:W-:-:S04]  /*11120*/  LEA R6, R13, R6, 0xb ;  /* 0x000000060d067211 */ /* 0x000fc800078e58ff */
[C---:B------:R-:W-:Y:S01]  /*11130*/  R2UR UR6, R6.reuse ;  /* 0x00000000060672ca */ /* 0x040fe200000e0000 */
[----:B------:R-:W-:-:S12]  /*11140*/  VIADD R8, R6, 0x80 ;  /* 0x0000008006087836 */ /* 0x000fd80000000000 */
[----:B------:R-:W-:Y:S01]  /*11150*/  HGMMA.64x128x16.F32 R88, R180, gdesc[UR4].tnspB, R88, gsb0 ;  /* 0x41e00004b4587df0 */ /* 0x000fe20008000858 */
[----:B------:R-:W-:Y:S02]  /*11160*/  R2UR UR6, R8 ;  /* 0x00000000080672ca */ /* 0x000fe400000e0000 */
[----:B------:R-:W-:Y:S01]  /*11170*/  R2UR UR7, R9 ;  /* 0x00000000090772ca */ /* 0x000fe200000e0000 */
[----:B------:R-:W-:Y:S01]  /*11180*/  IMAD.MOV.U32 R9, RZ, RZ, 0x40000040 ;  /* 0x40000040ff097424 */ /* 0x000fe200078e00ff */
[----:B------:R-:W-:Y:S02]  /*11190*/  IADD3 R8, R6, 0x100, RZ ;  /* 0x0000010006087810 */ /* 0x000fe40007ffe0ff */
        /* <DEDUP_REMOVED lines=48> */
.L_x_3083:
[----:B------:R-:W-:Y:S01]  /*114a0*/  FMUL.FTZ R158, R33, UR47 ;  /* 0x0000002f219e7c20 */ /* 0x000fe20008410000 */
[----:B------:R-:W-:Y:S01]  /*114b0*/  FMUL.FTZ R14, R34, UR47 ;  /* 0x0000002f220e7c20 */ /* 0x000fe20008410000 */
[----:B------:R-:W1:Y:S01]  /*114c0*/  @P1 LDC R33, c[0x0][0x44c] ;  /* 0x00011300ff211b82 */ /* 0x000e620000000800 */
[----:B0-----:R-:W-:Y:S01]  /*114d0*/  FMUL.FTZ R6, R26, UR47 ;  /* 0x0000002f1a067c20 */ /* 0x001fe20008410000 */
[----:B------:R-:W-:Y:S01]  /*114e0*/  IADD3 R26, R206, R192, RZ ;  /* 0x000000c0ce1a7210 */ /* 0x000fe20007ffe0ff */
[----:B------:R-:W-:Y:S01]  /*114f0*/  FMUL.FTZ R157, R24, UR47 ;  /* 0x0000002f189d7c20 */ /* 0x000fe20008410000 */
[----:B------:R-:W-:Y:S01]  /*11500*/  FMUL.FTZ R156, R25, UR47 ;  /* 0x0000002f199c7c20 */ /* 0x000fe20008410000 */
[----:B------:R-:W-:Y:S01]  /*11510*/  FMUL.FTZ R15, R35, UR47 ;  /* 0x0000002f230f7c20 */ /* 0x000fe20008410000 */
[----:B------:R-:W-:Y:S01]  /*11520*/  FMUL.FTZ R155, R28, UR47 ;  /* 0x0000002f1c9b7c20 */ /* 0x000fe20008410000 */
[----:B------:R-:W-:Y:S01]  /*11530*/  FMUL.FTZ R153, R29, UR47 ;  /* 0x0000002f1d997c20 */ /* 0x000fe20008410000 */
[----:B------:R-:W0:Y:S01]  /*11540*/  @P1 LDC R34, c[0x0][0x450] ;  /* 0x00011400ff221b82 */ /* 0x000e220000000800 */
[----:B------:R-:W2:Y:S01]  /*11550*/  MUFU.TANH R157, R157 ;  /* 0x0000009d009d7308 */ /* 0x000ea20000002400 */
        /* <DEDUP_REMOVED lines=8> */
[----:B------:R-:W-:Y:S01]  /*115e0*/  FMUL.FTZ R44, R52, UR47 ;  /* 0x0000002f342c7c20 */ /* 0x000fe20008410000 */
[----:B------:R-:W-:Y:S01]  /*115f0*/  FMUL.FTZ R21, R39, UR47 ;  /* 0x0000002f27157c20 */ /* 0x000fe20008410000 */
[----:B------:R-:W-:Y:S01]  /*11600*/  FMUL.FTZ R39, R41, UR47 ;  /* 0x0000002f29277c20 */ /* 0x000fe20008410000 */
[----:B------:R-:W-:Y:S01]  /*11610*/  FMUL.FTZ R41, R45, UR47 ;  /* 0x0000002f2d297c20 */ /* 0x000fe20008410000 */
[----:B------:R-:W-:Y:S01]  /*11620*/  FMUL.FTZ R24, R42, UR47 ;  /* 0x0000002f2a187c20 */ /* 0x000fe20008410000 */
[----:B------:R-:W-:Y:S01]  /*11630*/  FMUL.FTZ R42, R48, UR47 ;  /* 0x0000002f302a7c20 */ /* 0x000fe20008410000 */
[----:B-1----:R-:W-:Y:S01]  /*11640*/  @P1 IMAD.HI.U32 R33, R26, R33, RZ ;  /* 0x000000211a211227 */ /* 0x002fe200078e00ff */
[----:B------:R-:W1:Y:S03]  /*11650*/  MUFU.TANH R155, R155 ;  /* 0x0000009b009b7308 */ /* 0x000e660000002400 */
[----:B------:R-:W-:Y:S01]  /*11660*/  FMUL.FTZ R45, R53, UR47 ;  /* 0x0000002f352d7c20 */ /* 0x000fe20008410000 */
[----:B------:R-:W-:Y:S01]  /*11670*/  FMUL.FTZ R25, R43, UR47 ;  /* 0x0000002f2b197c20 */ /* 0x000fe20008410000 */
[----:B------:R-:W-:Y:S01]  /*11680*/  FMUL.FTZ R43, R49, UR47 ;  /* 0x0000002f312b7c20 */ /* 0x000fe20008410000 */
[----:B------:R-:W-:Y:S01]  /*11690*/  FMUL.FTZ R9, R31, UR47 ;  /* 0x0000002f1f097c20 */ /* 0x000fe20008410000 */
[----:B------:R-:W-:Y:S01]  /*116a0*/  FMUL.FTZ R31, R54, UR47 ;  /* 0x0000002f361f7c20 */ /* 0x000fe20008410000 */
[----:B------:R-:W-:Y:S01]  /*116b0*/  FMUL.FTZ R7, R27, UR47 ;  /* 0x0000002f1b077c20 */ /* 0x000fe20008410000 */
[----:B0-----:R-:W-:Y:S01]  /*116c0*/  @P1 SHF.R.U32.HI R26, RZ, R34, R33 ;  /* 0x00000022ff1a1219 */ /* 0x001fe20000011621 */
[----:B------:R-:W-:Y:S01]  /*116d0*/  IMAD.MOV.U32 R33, RZ, RZ, -0x80 ;  /* 0xffffff80ff217424 */ /* 0x000fe200078e00ff */
[----:B------:R-:W0:Y:S01]  /*116e0*/  MUFU.TANH R153, R153 ;  /* 0x0000009900997308 */ /* 0x000e220000002400 */
[----:B------:R-:W-:Y:S01]  /*116f0*/  FMUL.FTZ R32, R55, UR47 ;  /* 0x0000002f37207c20 */ /* 0x000fe20008410000 */
[----:B------:R-:W-:Y:S01]  /*11700*/  FMUL.FTZ R27, R46, UR47 ;  /* 0x0000002f2e1b7c20 */ /* 0x000fe20008410000 */
[----:B------:R-:W4:Y:S01]  /*11710*/  SHFL.IDX PT, R159, R26, RZ, 0x1c1f ;  /* 0x001c1fff1a9f7589 */ /* 0x000f2200000e0000 */
[----:B------:R-:W-:-:S02]  /*11720*/  IMAD R34, R12, R33, 0x1 ;  /* 0x000000010c227424 */ /* 0x000fc400078e0221 */
[----:B------:R-:W-:Y:S01]  /*11730*/  FMUL.FTZ R46, R56, UR47 ;  /* 0x0000002f382e7c20 */ /* 0x000fe20008410000 */
[----:B------:R-:W-:Y:S01]  /*11740*/  FMUL.FTZ R28, R47, UR47 ;  /* 0x0000002f2f1c7c20 */ /* 0x000fe20008410000 */
[----:B------:R-:W-:Y:S01]  /*11750*/  FMUL.FTZ R47, R57, UR47 ;  /* 0x0000002f392f7c20 */ /* 0x000fe20008410000 */
[----:B------:R-:W5:Y:S01]  /*11760*/  MUFU.TANH R152, R152 ;  /* 0x0000009800987308 */ /* 0x000f620000002400 */
[----:B------:R-:W-:Y:S01]  /*11770*/  IADD3 R35, R195, R34, -R193 ;  /* 0x00000022c3237210 */ /* 0x000fe20007ffe8c1 */
[----:B------:R-:W-:Y:S01]  /*11780*/  FMUL.FTZ R49, R60, UR47 ;  /* 0x0000002f3c317c20 */ /* 0x000fe20008410000 */
[----:B------:R-:W-:Y:S01]  /*11790*/  FMUL.FTZ R48, R61, UR47 ;  /* 0x0000002f3d307c20 */ /* 0x000fe20008410000 */
[----:B------:R-:W-:Y:S01]  /*117a0*/  FMUL.FTZ R8, R30, UR47 ;  /* 0x0000002f1e087c20 */ /* 0x000fe20008410000 */
[----:B------:R-:W-:Y:S01]  /*117b0*/  FMUL.FTZ R33, R58, UR47 ;  /* 0x0000002f3a217c20 */ /* 0x000fe20008410000 */
[----:B------:R-:W-:Y:S02]  /*117c0*/  IMAD.IADD R154, R35, 0x1, -R194 ;  /* 0x00000001239a7824 */ /* 0x000fe400078e0ac2 */
        /* <DEDUP_REMOVED lines=12> */
[----:B----4-:R-:W-:-:S02]  /*11890*/  IMAD.IADD R159, R154, 0x1, R159 ;  /* 0x000000019a9f7824 */ /* 0x010fc400078e029f */
[----:B------:R-:W-:Y:S01]  /*118a0*/  FMUL.FTZ R67, R71, UR47 ;  /* 0x0000002f47437c20 */ /* 0x000fe20008410000 */
[----:B------:R-:W-:Y:S01]  /*118b0*/  FMUL.FTZ R71, R79, UR47 ;  /* 0x0000002f4f477c20 */ /* 0x000fe20008410000 */
[----:B------:R-:W-:Y:S01]  /*118c0*/  UMOV UR48, UR45 ;  /* 0x0000002d00307c82 */ /* 0x000fe20008000000 */
[C---:B------:R-:W-:Y:S01]  /*118d0*/  ISETP.GT.AND P2, PT, R159.reuse, RZ, PT ;  /* 0x000000ff9f00720c */ /* 0x040fe20003f44270 */
[----:B------:R-:W4:Y:S01]  /*118e0*/  MUFU.TANH R36, R36 ;  /* 0x0000002400247308 */ /* 0x000f220000002400 */
[----:B------:R-:W-:Y:S02]  /*118f0*/  ISETP.GT.AND P3, PT, R159, 0x1, PT ;  /* 0x000000019f00780c */ /* 0x000fe40003f64270 */
[----:B--2---:R-:W-:Y:S02]  /*11900*/  FSEL R157, R157, -INF , P2 ;  /* 0xff8000009d9d7808 */ /* 0x004fe40001000000 */
[----:B------:R-:W-:Y:S02]  /*11910*/  ISETP.GT.AND P2, PT, R159, 0x8, PT ;  /* 0x000000089f00780c */ /* 0x000fe40003f44270 */
[----:B---3--:R-:W-:Y:S01]  /*11920*/  FSEL R156, R156, -INF , P3 ;  /* 0xff8000009c9c7808 */ /* 0x008fe20001800000 */
[----:B------:R-:W2:Y:S01]  /*11930*/  MUFU.TANH R38, R38 ;  /* 0x0000002600267308 */ /* 0x000ea20000002400 */
[----:B------:R-:W-:-:S02]  /*11940*/  FMNMX.FTZ R35, R157, R11, !PT ;  /* 0x0000000b9d237209 */ /* 0x000fc40007810000 */
[----:B------:R-:W-:Y:S02]  /*11950*/  ISETP.GT.AND P3, PT, R159, 0x9, PT ;  /* 0x000000099f00780c */ /* 0x000fe40003f64270 */
[----:B-1----:R-:W-:Y:S02]  /*11960*/  FSEL R155, R155, -INF , P2 ;  /* 0xff8000009b9b7808 */ /* 0x002fe40001000000 */
[----:B------:R-:W-:Y:S01]  /*11970*/  FMNMX.FTZ R50, R156, R35, !PT ;  /* 0x000000239c327209 */ /* 0x000fe20007810000 */
[----:B------:R-:W1:Y:S01]  /*11980*/  MUFU.TANH R39, R39 ;  /* 0x0000002700277308 */ /* 0x000e620000002400 */
[----:B------:R-:W-:Y:S02]  /*11990*/  ISETP.GT.AND P2, PT, R159, 0x10, PT ;  /* 0x000000109f00780c */ /* 0x000fe40003f44270 */
[----:B0-----:R-:W-:Y:S02]  /*119a0*/  FSEL R153, R153, -INF , P3 ;  /* 0xff80000099997808 */ /* 0x001fe40001800000 */
[----:B------:R-:W-:Y:S01]  /*119b0*/  FMNMX.FTZ R52, R155, R50, !PT ;  /* 0x000000329b347209 */ /* 0x000fe20007810000 */
[----:B------:R-:W-:Y:S01]  /*119c0*/  FMUL.FTZ R50, R64, UR47 ;  /* 0x0000002f40327c20 */ /* 0x000fe20008410000 */
[----:B------:R-:W-:Y:S01]  /*119d0*/  ISETP.GT.AND P3, PT, R159, 0x11, PT ;  /* 0x000000119f00780c */ /* 0x000fe20003f64270 */
[----:B------:R-:W0:Y:S01]  /*119e0*/  MUFU.TANH R40, R40 ;  /* 0x0000002800287308 */ /* 0x000e220000002400 */
[----:B-----5:R-:W-:-:S02]  /*119f0*/  FSEL R152, R152, -INF , P2 ;  /* 0xff80000098987808 */ /* 0x020fc40001000000 */
[----:B------:R-:W-:Y:S02]  /*11a00*/  FMNMX.FTZ R37, R153, R52, !PT ;  /* 0x0000003499257209 */ /* 0x000fe40007810000 */
[C---:B------:R-:W-:Y:S02]  /*11a10*/  ISETP.GT.AND P2, PT, R159.reuse, 0x18, PT ;  /* 0x000000189f00780c */ /* 0x040fe40003f44270 */
[----:B------:R-:W-:Y:S01]  /*11a20*/  FSEL R35, R158, -INF , P3 ;  /* 0xff8000009e237808 */ /* 0x000fe20001800000 */
[----:B------:R-:W3:Y:S01]  /*11a30*/  MUFU.TANH R41, R41 ;  /* 0x0000002900297308 */ /* 0x000ee20000002400 */
[----:B------:R-:W-:Y:S02]  /*11a40*/  FMNMX.FTZ R52, R152, R37, !PT ;  /* 0x0000002598347209 */ /* 0x000fe40007810000 */
[----:B------:R-:W-:Y:S02]  /*11a50*/  ISETP.GT.AND P3, PT, R159, 0x19, PT ;  /* 0x000000199f00780c */ /* 0x000fe40003f64270 */
[----:B------:R-:W-:-:S02]  /*11a60*/  FSEL R37, R160, -INF , P2 ;  /* 0xff800000a0257808 */ /* 0x000fc40001000000 */
[----:B------:R-:W-:Y:S01]  /*11a70*/  FMNMX.FTZ R52, R35, R52, !PT ;  /* 0x0000003423347209 */ /* 0x000fe20007810000 */
[----:B------:R-:W5:Y:S01]  /*11a80*/  MUFU.TANH R42, R42 ;  /* 0x0000002a002a7308 */ /* 0x000f620000002400 */
[----:B------:R-:W-:Y:S02]  /*11a90*/  ISETP.GT.AND P2, PT, R159, 0x20, PT ;  /* 0x000000209f00780c */ /* 0x000fe40003f44270 */
[----:B----4-:R-:W-:Y:S02]  /*11aa0*/  FSEL R36, R36, -INF , P3 ;  /* 0xff80000024247808 */ /* 0x010fe40001800000 */
[----:B------:R-:W-:Y:S01]  /*11ab0*/  FMNMX.FTZ R53, R37, R52, !PT ;  /* 0x0000003425357209 */ /* 0x000fe20007810000 */
[----:B------:R-:W-:Y:S01]  /*11ac0*/  FMUL.FTZ R52, R68, UR47 ;  /* 0x0000002f44347c20 */ /* 0x000fe20008410000 */
[----:B------:R-:W-:Y:S01]  /*11ad0*/  ISETP.GT.AND P3, PT, R159, 0x21, PT ;  /* 0x000000219f00780c */ /* 0x000fe20003f64270 */
[----:B------:R-:W4:Y:S01]  /*11ae0*/  MUFU.TANH R43, R43 ;  /* 0x0000002b002b7308 */ /* 0x000f220000002400 */
[----:B--2---:R-:W-:-:S02]  /*11af0*/  FSEL R38, R38, -INF , P2 ;  /* 0xff80000026267808 */ /* 0x004fc40001000000 */
[----:B------:R-:W-:Y:S02]  /*11b00*/  FMNMX.FTZ R53, R36, R53, !PT ;  /* 0x0000003524357209 */ /* 0x000fe40007810000 */
[----:B------:R-:W-:Y:S02]  /*11b10*/  ISETP.GT.AND P2, PT, R159, 0x28, PT ;  /* 0x000000289f00780c */ /* 0x000fe40003f44270 */
[----:B-1----:R-:W-:Y:S01]  /*11b20*/  FSEL R39, R39, -INF , P3 ;  /* 0xff80000027277808 */ /* 0x002fe20001800000 */
[----:B------:R-:W1:Y:S01]  /*11b30*/  MUFU.TANH R44, R44 ;  /* 0x0000002c002c7308 */ /* 0x000e620000002400 */
[----:B------:R-:W-:Y:S01]  /*11b40*/  FMNMX.FTZ R54, R38, R53, !PT ;  /* 0x0000003526367209 */ /* 0x000fe20007810000 */
[----:B------:R-:W-:Y:S01]  /*11b50*/  FMUL.FTZ R53, R69, UR47 ;  /* 0x0000002f45357c20 */ /* 0x000fe20008410000 */
[----:B------:R-:W-:Y:S02]  /*11b60*/  ISETP.GT.AND P3, PT, R159, 0x29, PT ;  /* 0x000000299f00780c */ /* 0x000fe40003f64270 */
[----:B0-----:R-:W-:-:S02]  /*11b70*/  FSEL R40, R40, -INF , P2 ;  /* 0xff80000028287808 */ /* 0x001fc40001000000 */
[----:B------:R-:W-:Y:S01]  /*11b80*/  FMNMX.FTZ R55, R39, R54, !PT ;  /* 0x0000003627377209 */ /* 0x000fe20007810000 */
[----:B------:R-:W0:Y:S01]  /*11b90*/  MUFU.TANH R45, R45 ;  /* 0x0000002d002d7308 */ /* 0x000e220000002400 */
[----:B------:R-:W-:Y:S02]  /*11ba0*/  ISETP.GT.AND P2, PT, R159, 0x30, PT ;  /* 0x000000309f00780c */ /* 0x000fe40003f44270 */
[----:B---3--:R-:W-:Y:S02]  /*11bb0*/  FSEL R41, R41, -INF , P3 ;  /* 0xff80000029297808 */ /* 0x008fe40001800000 */
[----:B------:R-:W-:Y:S01]  /*11bc0*/  FMNMX.FTZ R54, R40, R55, !PT ;  /* 0x0000003728367209 */ /* 0x000fe20007810000 */
[----:B------:R-:W-:Y:S01]  /*11bd0*/  FMUL.FTZ R55, R72, UR47 ;  /* 0x0000002f48377c20 */ /* 0x000fe20008410000 */
[----:B------:R-:W-:Y:S01]  /*11be0*/  ISETP.GT.AND P3, PT, R159, 0x31, PT ;  /* 0x000000319f00780c */ /* 0x000fe20003f64270 */
[----:B------:R-:W2:Y:S01]  /*11bf0*/  MUFU.TANH R46, R46 ;  /* 0x0000002e002e7308 */ /* 0x000ea20000002400 */
[----:B-----5:R-:W-:-:S02]  /*11c00*/  FSEL R42, R42, -INF , P2 ;  /* 0xff8000002a2a7808 */ /* 0x020fc40001000000 */
[----:B------:R-:W-:Y:S01]  /*11c10*/  FMNMX.FTZ R57, R41, R54, !PT ;  /* 0x0000003629397209 */ /* 0x000fe20007810000 */
[----:B------:R-:W-:Y:S01]  /*11c20*/  FMUL.FTZ R54, R73, UR47 ;  /* 0x0000002f49367c20 */ /* 0x000fe20008410000 */
[----:B------:R-:W-:Y:S01]  /*11c30*/  ISETP.GT.AND P2, PT, R159, 0x38, PT ;  /* 0x000000389f00780c */ /* 0x000fe20003f44270 */
[----:B------:R-:W-:Y:S01]  /*11c40*/  FMUL.FTZ R73, R83, UR47 ;  /* 0x0000002f53497c20 */ /* 0x000fe20008410000 */
[----:B----4-:R-:W-:Y:S01]  /*11c50*/  FSEL R43, R43, -INF , P3 ;  /* 0xff8000002b2b7808 */ /* 0x010fe20001800000 */
[----:B------:R-:W3:Y:S01]  /*11c60*/  MUFU.TANH R47, R47 ;  /* 0x0000002f002f7308 */ /* 0x000ee20000002400 */
[----:B------:R-:W-:Y:S02]  /*11c70*/  FMNMX.FTZ R56, R42, R57, !PT ;  /* 0x000000392a387209 */ /* 0x000fe40007810000 */
[----:B------:R-:W-:Y:S02]  /*11c80*/  ISETP.GT.AND P3, PT, R159, 0x39, PT ;  /* 0x000000399f00780c */ /* 0x000fe40003f64270 */
[----:B-1----:R-:W-:-:S02]  /*11c90*/  FSEL R44, R44, -INF , P2 ;  /* 0xff8000002c2c7808 */ /* 0x002fc40001000000 */
[----:B------:R-:W-:Y:S01]  /*11ca0*/  FMNMX.FTZ R57, R43, R56, !PT ;  /* 0x000000382b397209 */ /* 0x000fe20007810000 */
[----:B------:R-:W1:Y:S01]  /*11cb0*/  MUFU.TANH R49, R49 ;  /* 0x0000003100317308 */ /* 0x000e620000002400 */
[----:B------:R-:W-:Y:S01]  /*11cc0*/  ISETP.GT.AND P2, PT, R159, 0x40, PT ;  /* 0x000000409f00780c */ /* 0x000fe20003f44270 */
[----:B------:R-:W-:Y:S01]  /*11cd0*/  FMUL.FTZ R56, R76, UR47 ;  /* 0x0000002f4c387c20 */ /* 0x000fe20008410000 */
[----:B0-----:R-:W-:Y:S02]  /*11ce0*/  FSEL R45, R45, -INF , P3 ;  /* 0xff8000002d2d7808 */ /* 0x001fe40001800000 */
[----:B------:R-:W-:Y:S02]  /*11cf0*/  FMNMX.FTZ R58, R44, R57, !PT ;  /* 0x000000392c3a7209 */ /* 0x000fe40007810000 */
[----:B------:R-:W-:Y:S01]  /*11d00*/  ISETP.GT.AND P3, PT, R159, 0x41, PT ;  /* 0x000000419f00780c */ /* 0x000fe20003f64270 */
[----:B------:R-:W0:Y:S01]  /*11d10*/  MUFU.TANH R48, R48 ;  /* 0x0000003000307308 */ /* 0x000e220000002400 */
[----:B--2---:R-:W-:-:S02]  /*11d20*/  FSEL R46, R46, -INF , P2 ;  /* 0xff8000002e2e7808 */ /* 0x004fc40001000000 */
[----:B------:R-:W-:Y:S02]  /*11d30*/  FMNMX.FTZ R57, R45, R58, !PT ;  /* 0x0000003a2d397209 */ /* 0x000fe40007810000 */
[----:B------:R-:W-:Y:S02]  /*11d40*/  ISETP.GT.AND P2, PT, R159, 0x48, PT ;  /* 0x000000489f00780c */ /* 0x000fe40003f44270 */
[----:B---3--:R-:W-:Y:S01]  /*11d50*/  FSEL R47, R47, -INF , P3 ;  /* 0xff8000002f2f7808 */ /* 0x008fe20001800000 */
[----:B------:R-:W2:Y:S01]  /*11d60*/  MUFU.TANH R50, R50 ;  /* 0x0000003200327308 */ /* 0x000ea20000002400 */
[----:B------:R-:W-:Y:S01]  /*11d70*/  FMNMX.FTZ R58, R46, R57, !PT ;  /* 0x000000392e3a7209 */ /* 0x000fe20007810000 */
[----:B------:R-:W-:Y:S01]  /*11d80*/  FMUL.FTZ R57, R77, UR47 ;  /* 0x0000002f4d397c20 */ /* 0x000fe20008410000 */
[----:B------:R-:W-:Y:S02]  /*11d90*/  ISETP.GT.AND P3, PT, R159, 0x49, PT ;  /* 0x000000499f00780c */ /* 0x000fe40003f64270 */
[----:B-1----:R-:W-:-:S02]  /*11da0*/  FSEL R49, R49, -INF , P2 ;  /* 0xff80000031317808 */ /* 0x002fc40001000000 */
[----:B------:R-:W-:Y:S01]  /*11db0*/  FMNMX.FTZ R58, R47, R58, !PT ;  /* 0x0000003a2f3a7209 */ /* 0x000fe20007810000 */
[----:B------:R-:W1:Y:S01]  /*11dc0*/  MUFU.TANH R51, R51 ;  /* 0x0000003300337308 */ /* 0x000e620000002400 */
[----:B------:R-:W-:Y:S02]  /*11dd0*/  ISETP.GT.AND P2, PT, R159, 0x50, PT ;  /* 0x000000509f00780c */ /* 0x000fe40003f44270 */
[----:B0-----:R-:W-:Y:S02]  /*11de0*/  FSEL R48, R48, -INF , P3 ;  /* 0xff80000030307808 */ /* 0x001fe40001800000 */
[----:B------:R-:W-:Y:S02]  /*11df0*/  FMNMX.FTZ R59, R49, R58, !PT ;  /* 0x0000003a313b7209 */ /* 0x000fe40007810000 */
[----:B------:R-:W-:Y:S01]  /*11e00*/  ISETP.GT.AND P3, PT, R159, 0x51, PT ;  /* 0x000000519f00780c */ /* 0x000fe20003f64270 */
[----:B------:R-:W0:Y:S01]  /*11e10*/  MUFU.TANH R52, R52 ;  /* 0x0000003400347308 */ /* 0x000e220000002400 */
[----:B--2---:R-:W-:-:S02]  /*11e20*/  FSEL R50, R50, -INF , P2 ;  /* 0xff80000032327808 */ /* 0x004fc40001000000 */
[----:B------:R-:W-:Y:S02]  /*11e30*/  FMNMX.FTZ R59, R48, R59, !PT ;  /* 0x0000003b303b7209 */ /* 0x000fe40007810000 */
[----:B------:R-:W-:Y:S02]  /*11e40*/  ISETP.GT.AND P2, PT, R159, 0x58, PT ;  /* 0x000000589f00780c */ /* 0x000fe40003f44270 */
[----:B------:R-:W-:Y:S01]  /*11e50*/  FMNMX.FTZ R58, R50, R59, !PT ;  /* 0x0000003b323a7209 */ /* 0x000fe20007810000 */
        /* <DEDUP_REMOVED lines=37> */
[----:B-1----:R-:W-:-:S04]  /*120b0*/  FSEL R63, R84, -INF , P2 ;  /* 0xff800000543f7808 */ /* 0x002fc80001000000 */
[----:B------:R-:W-:Y:S01]  /*120c0*/  FMNMX.FTZ R68, R63, R64, !PT ;  /* 0x000000403f447209 */ /* 0x000fe20007810000 */
[----:B------:R-:W-:Y:S01]  /*120d0*/  FMUL.FTZ R64, R66, UR47 ;  /* 0x0000002f42407c20 */ /* 0x000fe20008410000 */
[----:B------:R-:W-:Y:S01]  /*120e0*/  FMUL.FTZ R66, R70, UR47 ;  /* 0x0000002f46427c20 */ /* 0x000fe20008410000 */
[----:B------:R-:W1:Y:S01]  /*120f0*/  MUFU.TANH R7, R7 ;  /* 0x0000000700077308 */ /* 0x000e620000002400 */
[----:B0-----:R-:W-:Y:S01]  /*12100*/  FSEL R61, R85, -INF , P3 ;  /* 0xff800000553d7808 */ /* 0x001fe20001800000 */
[----:B------:R-:W-:-:S03]  /*12110*/  FMUL.FTZ R70, R78, UR47 ;  /* 0x0000002f4e467c20 */ /* 0x000fc60008410000 */
[----:B------:R-:W-:Y:S01]  /*12120*/  FMNMX.FTZ R72, R61, R68, !PT ;  /* 0x000000443d487209 */ /* 0x000fe20007810000 */
[----:B------:R-:W-:Y:S02]  /*12130*/  FMUL.FTZ R68, R74, UR47 ;  /* 0x0000002f4a447c20 */ /* 0x000fe40008410000 */
[----:B------:R-:W0:Y:S02]  /*12140*/  MUFU.TANH R8, R8 ;  /* 0x0000000800087308 */ /* 0x000e240000002400 */
[----:B------:R-:W3:Y:S06]  /*12150*/  SHFL.BFLY PT, R69, R72, 0x2, 0x1f ;  /* 0x0c401f0048457f89 */ /* 0x000eec00000e0000 */
[----:B------:R-:W4:Y:S08]  /*12160*/  MUFU.TANH R9, R9 ;  /* 0x0000000900097308 */ /* 0x000f300000002400 */
[----:B------:R-:W5:Y:S08]  /*12170*/  MUFU.TANH R14, R14 ;  /* 0x0000000e000e7308 */ /* 0x000f700000002400 */
[----:B------:R-:W5:Y:S01]  /*12180*/  MUFU.TANH R15, R15 ;  /* 0x0000000f000f7308 */ /* 0x000f620000002400 */
[----:B---3--:R-:W-:Y:S01]  /*12190*/  FMNMX.FTZ R74, R72, R69, !PT ;  /* 0x00000045484a7209 */ /* 0x008fe20007810000 */
[----:B------:R-:W-:Y:S01]  /*121a0*/  FMUL.FTZ R69, R75, UR47 ;  /* 0x0000002f4b457c20 */ /* 0x000fe20008410000 */
[----:B------:R-:W-:Y:S01]  /*121b0*/  FMUL.FTZ R72, R82, UR47 ;  /* 0x0000002f52487c20 */ /* 0x000fe20008410000 */
[----:B------:R-:W3:Y:S04]  /*121c0*/  SHFL.IDX PT, R75, R26, 0x1, 0x1c1f ;  /* 0x003c1f001a4b7f89 */ /* 0x000ee800000e0000 */
[----:B------:R-:W5:Y:S01]  /*121d0*/  MUFU.TANH R20, R20 ;  /* 0x0000001400147308 */ /* 0x000f620000002400 */
[----:B------:R-:W4:Y:S07]  /*121e0*/  SHFL.BFLY PT, R77, R74, 0x1, 0x1f ;  /* 0x0c201f004a4d7f89 */ /* 0x000f2e00000e0000 */
[----:B------:R-:W5:Y:S08]  /*121f0*/  MUFU.TANH R21, R21 ;  /* 0x0000001500157308 */ /* 0x000f700000002400 */
[----:B------:R-:W5:Y:S01]  /*12200*/  MUFU.TANH R24, R24 ;  /* 0x0000001800187308 */ /* 0x000f620000002400 */
[----:B---3--:R-:W-:-:S07]  /*12210*/  IADD3 R78, R154, R75, RZ ;  /* 0x0000004b9a4e7210 */ /* 0x008fce0007ffe0ff */
[----:B------:R-:W3:Y:S01]  /*12220*/  MUFU.TANH R25, R25 ;  /* 0x0000001900197308 */ /* 0x000ee20000002400 */
[C---:B------:R-:W-:Y:S02]  /*12230*/  ISETP.GT.AND P3, PT, R78.reuse, RZ, PT ;  /* 0x000000ff4e00720c */ /* 0x040fe40003f64270 */
[----:B------:R-:W-:Y:S02]  /*12240*/  ISETP.GT.AND P4, PT, R78, 0x1, PT ;  /* 0x000000014e00780c */ /* 0x000fe40003f84270 */
[----:B--2---:R-:W-:Y:S02]  /*12250*/  FSEL R6, R6, -INF , P3 ;  /* 0xff80000006067808 */ /* 0x004fe40001800000 */
[----:B------:R-:W-:Y:S01]  /*12260*/  ISETP.GT.AND P3, PT, R78, 0x8, PT ;  /* 0x000000084e00780c */ /* 0x000fe20003f64270 */
[----:B------:R-:W2:Y:S01]  /*12270*/  MUFU.TANH R27, R27 ;  /* 0x0000001b001b7308 */ /* 0x000ea20000002400 */
[----:B-1----:R-:W-:Y:S02]  /*12280*/  FSEL R79, R7, -INF , P4 ;  /* 0xff800000074f7808 */ /* 0x002fe40002000000 */
[----:B------:R-:W-:-:S02]  /*12290*/  FMNMX.FTZ R80, R6, R10, !PT ;  /* 0x0000000a06507209 */ /* 0x000fc40007810000 */
[----:B------:R-:W-:Y:S02]  /*122a0*/  ISETP.GT.AND P4, PT, R78, 0x9, PT ;  /* 0x000000094e00780c */ /* 0x000fe40003f84270 */
[----:B0-----:R-:W-:Y:S01]  /*122b0*/  FSEL R8, R8, -INF , P3 ;  /* 0xff80000008087808 */ /* 0x001fe20001800000 */
[----:B------:R-:W0:Y:S01]  /*122c0*/  MUFU.TANH R28, R28 ;  /* 0x0000001c001c7308 */ /* 0x000e220000002400 */
[----:B------:R-:W-:Y:S02]  /*122d0*/  FMNMX.FTZ R81, R79, R80, !PT ;  /* 0x000000504f517209 */ /* 0x000fe40007810000 */
[----:B----4-:R-:W-:Y:S01]  /*122e0*/  FMNMX.FTZ R26, R74, R77, !PT ;  /* 0x0000004d4a1a7209 */ /* 0x010fe20007810000 */
[----:B------:R-:W-:Y:S01]  /*122f0*/  FMUL.FTZ R74, R86, UR47 ;  /* 0x0000002f564a7c20 */ /* 0x000fe20008410000 */
[----:B------:R-:W-:Y:S01]  /*12300*/  ISETP.GT.AND P3, PT, R78, 0x10, PT ;  /* 0x000000104e00780c */ /* 0x000fe20003f64270 */
[----:B------:R-:W-:Y:S01]  /*12310*/  FMUL.FTZ R77, R87, UR47 ;  /* 0x0000002f574d7c20 */ /* 0x000fe20008410000 */
[----:B------:R-:W-:Y:S01]  /*12320*/  FSEL R9, R9, -INF , P4 ;  /* 0xff80000009097808 */ /* 0x000fe20002000000 */
[----:B------:R-:W-:Y:S01]  /*12330*/  FMUL.FTZ R76, R26, UR48 ;  /* 0x000000301a4c7c20 */ /* 0x000fe20008410000 */
[----:B------:R-:W-:Y:S01]  /*12340*/  FMNMX.FTZ R82, R8, R81, !PT ;  /* 0x0000005108527209 */ /* 0x000fe20007810000 */
[----:B------:R-:W1:Y:S01]  /*12350*/  MUFU.TANH R29, R29 ;  /* 0x0000001d001d7308 */ /* 0x000e620000002400 */
[----:B------:R-:W-:-:S02]  /*12360*/  ISETP.GT.AND P4, PT, R78, 0x11, PT ;  /* 0x000000114e00780c */ /* 0x000fc40003f84270 */
[----:B-----5:R-:W-:Y:S02]  /*12370*/  FSEL R80, R14, -INF , P3 ;  /* 0xff8000000e507808 */ /* 0x020fe40001800000 */
[----:B------:R-:W-:Y:S02]  /*12380*/  FMNMX.FTZ R81, R9, R82, !PT ;  /* 0x0000005209517209 */ /* 0x000fe40007810000 */
[----:B------:R-:W-:Y:S01]  /*12390*/  FSETP.NEU.FTZ.AND P2, PT, R26, -INF , PT ;  /* 0xff8000001a00780b */ /* 0x000fe20003f5d000 */
[----:B------:R-:W4:Y:S01]  /*123a0*/  MUFU.TANH R30, R30 ;  /* 0x0000001e001e7308 */ /* 0x000f220000002400 */
[----:B------:R-:W-:Y:S02]  /*123b0*/  ISETP.GT.AND P3, PT, R78, 0x18, PT ;  /* 0x000000184e00780c */ /* 0x000fe40003f64270 */
[----:B------:R-:W-:Y:S02]  /*123c0*/  FSEL R15, R15, -INF , P4 ;  /* 0xff8000000f0f7808 */ /* 0x000fe40002000000 */
[----:B------:R-:W-:-:S02]  /*123d0*/  FMNMX.FTZ R14, R80, R81, !PT ;  /* 0x00000051500e7209 */ /* 0x000fc40007810000 */
[----:B------:R-:W-:Y:S01]  /*123e0*/  FSEL R76, R76, RZ, P2 ;  /* 0x000000ff4c4c7208 */ /* 0x000fe20001000000 */
[----:B------:R-:W5:Y:S01]  /*123f0*/  MUFU.TANH R31, R31 ;  /* 0x0000001f001f7308 */ /* 0x000f620000002400 */
[----:B------:R-:W-:Y:S02]  /*12400*/  ISETP.GT.AND P4, PT, R78, 0x19, PT ;  /* 0x000000194e00780c */ /* 0x000fe40003f84270 */
[----:B------:R-:W-:Y:S01]  /*12410*/  FSEL R20, R20, -INF , P3 ;  /* 0xff80000014147808 */ /* 0x000fe20001800000 */
[--C-:B------:R-:W-:Y:S01]  /*12420*/  FFMA.FTZ R83, R35, UR48, -R76.reuse ;  /* 0x0000003023537c23 */ /* 0x100fe2000801084c */
[----:B------:R-:W-:Y:S01]  /*12430*/  FMNMX.FTZ R81, R15, R14, !PT ;  /* 0x0000000e0f517209 */ /* 0x000fe20007810000 */
[--C-:B------:R-:W-:Y:S01]  /*12440*/  FFMA.FTZ R178, R37, UR48, -R76.reuse ;  /* 0x0000003025b27c23 */ /* 0x100fe2000801084c */
[----:B------:R-:W-:Y:S01]  /*12450*/  ISETP.GT.AND P3, PT, R78, 0x20, PT ;  /* 0x000000204e00780c */ /* 0x000fe20003f64270 */
[----:B------:R-:W5:Y:S01]  /*12460*/  MUFU.TANH R32, R32 ;  /* 0x0000002000207308 */ /* 0x000f620000002400 */
[----:B------:R-:W-:Y:S01]  /*12470*/  FSEL R35, R21, -INF , P4 ;  /* 0xff80000015237808 */ /* 0x000fe20002000000 */
[--C-:B------:R-:W-:Y:S01]  /*12480*/  FFMA.FTZ R172, R38, UR48, -R76.reuse ;  /* 0x0000003026ac7c23 */ /* 0x100fe2000801084c */
[----:B------:R-:W-:Y:S01]  /*12490*/  FMNMX.FTZ R82, R20, R81, !PT ;  /* 0x0000005114527209 */ /* 0x000fe20007810000 */
[--C-:B------:R-:W-:Y:S01]  /*124a0*/  FFMA.FTZ R81, R39, UR48, -R76.reuse ;  /* 0x0000003027517c23 */ /* 0x100fe2000801084c */
[----:B------:R-:W-:Y:S01]  /*124b0*/  ISETP.GT.AND P4, PT, R78, 0x21, PT ;  /* 0x000000214e00780c */ /* 0x000fe20003f84270 */
[--C-:B------:R-:W-:Y:S01]  /*124c0*/  FFMA.FTZ R174, R40, UR48, -R76.reuse ;  /* 0x0000003028ae7c23 */ /* 0x100fe2000801084c */
[----:B------:R-:W-:Y:S01]  /*124d0*/  FSEL R24, R24, -INF , P3 ;  /* 0xff80000018187808 */ /* 0x000fe20001800000 */
[----:B------:R-:W5:Y:S01]  /*124e0*/  MUFU.TANH R33, R33 ;  /* 0x0000002100217308 */ /* 0x000f620000002400 */
[----:B------:R-:W-:Y:S01]  /*124f0*/  FMNMX.FTZ R21, R35, R82, !PT ;  /* 0x0000005223157209 */ /* 0x000fe20007810000 */
[--C-:B------:R-:W-:Y:S01]  /*12500*/  FFMA.FTZ R168, R42, UR48, -R76.reuse ;  /* 0x000000302aa87c23 */ /* 0x100fe2000801084c */
[----:B------:R-:W-:Y:S01]  /*12510*/  ISETP.GT.AND P3, PT, R78, 0x28, PT ;  /* 0x000000284e00780c */ /* 0x000fe20003f64270 */
[--C-:B------:R-:W-:Y:S01]  /*12520*/  FFMA.FTZ R164, R46, UR48, -R76.reuse ;  /* 0x000000302ea47c23 */ /* 0x100fe2000801084c */
[----:B---3--:R-:W-:Y:S01]  /*12530*/  FSEL R25, R25, -INF , P4 ;  /* 0xff80000019197808 */ /* 0x008fe20002000000 */
[--C-:B------:R-:W-:Y:S01]  /*12540*/  FFMA.FTZ R46, R48, UR48, -R76.reuse ;  /* 0x00000030302e7c23 */ /* 0x100fe2000801084c */
[----:B------:R-:W-:Y:S01]  /*12550*/  FMNMX.FTZ R82, R24, R21, !PT ;  /* 0x0000001518527209 */ /* 0x000fe20007810000 */
[----:B------:R-:W3:Y:S01]  /*12560*/  MUFU.TANH R34, R34 ;  /* 0x0000002200227308 */ /* 0x000ee20000002400 */
[----:B------:R-:W-:Y:S01]  /*12570*/  ISETP.GT.AND P4, PT, R78, 0x29, PT ;  /* 0x000000294e00780c */ /* 0x000fe20003f84270 */
[--C-:B------:R-:W-:Y:S01]  /*12580*/  FFMA.FTZ R21, R36, UR48, -R76.reuse ;  /* 0x0000003024157c23 */ /* 0x100fe2000801084c */
[----:B--2---:R-:W-:Y:S01]  /*12590*/  FSEL R37, R27, -INF , P3 ;  /* 0xff8000001b257808 */ /* 0x004fe20001800000 */
[--C-:B------:R-:W-:Y:S01]  /*125a0*/  FFMA.FTZ R166, R49, UR48, -R76.reuse ;  /* 0x0000003031a67c23 */ /* 0x100fe2000801084c */
[----:B------:R-:W-:Y:S01]  /*125b0*/  FMNMX.FTZ R82, R25, R82, !PT ;  /* 0x0000005219527209 */ /* 0x000fe20007810000 */
[--C-:B------:R-:W-:Y:S01]  /*125c0*/  FFMA.FTZ R180, R157, UR48, -R76.reuse ;  /* 0x000000309db47c23 */ /* 0x100fe2000801084c */
[----:B------:R-:W-:Y:S01]  /*125d0*/  ISETP.GT.AND P3, PT, R78, 0x30, PT ;  /* 0x000000304e00780c */ /* 0x000fe20003f64270 */
[----:B------:R-:W2:Y:S01]  /*125e0*/  MUFU.TANH R60, R60 ;  /* 0x0000003c003c7308 */ /* 0x000ea20000002400 */
[----:B0-----:R-:W-:Y:S01]  /*125f0*/  FSEL R28, R28, -INF , P4 ;  /* 0xff8000001c1c7808 */ /* 0x001fe20002000000 */
[--C-:B------:R-:W-:Y:S01]  /*12600*/  FFMA.FTZ R162, R52, UR48, -R76.reuse ;  /* 0x0000003034a27c23 */ /* 0x100fe2000801084c */
[----:B------:R-:W-:Y:S01]  /*12610*/  FMNMX.FTZ R27, R37, R82, !PT ;  /* 0x00000052251b7209 */ /* 0x000fe20007810000 */
[--C-:B------:R-:W-:Y:S01]  /*12620*/  FFMA.FTZ R156, R156, UR48, -R76.reuse ;  /* 0x000000309c9c7c23 */ /* 0x100fe2000801084c */
[----:B------:R-:W-:Y:S01]  /*12630*/  ISETP.GT.AND P4, PT, R78, 0x31, PT ;  /* 0x000000314e00780c */ /* 0x000fe20003f84270 */
[--C-:B------:R-:W-:Y:S01]  /*12640*/  FFMA.FTZ R45, R45, UR48, -R76.reuse ;  /* 0x000000302d2d7c23 */ /* 0x100fe2000801084c */
[----:B-1----:R-:W-:Y:S01]  /*12650*/  FSEL R29, R29, -INF , P3 ;  /* 0xff8000001d1d7808 */ /* 0x002fe20001800000 */
[----:B------:R-:W0:Y:S01]  /*12660*/  MUFU.TANH R62, R62 ;  /* 0x0000003e003e7308 */ /* 0x000e220000002400 */
[----:B------:R-:W-:Y:S01]  /*12670*/  FMNMX.FTZ R38, R28, R27, !PT ;  /* 0x0000001b1c267209 */ /* 0x000fe20007810000 */
[--C-:B------:R-:W-:Y:S01]  /*12680*/  FFMA.FTZ R182, R155, UR48, -R76.reuse ;  /* 0x000000309bb67c23 */ /* 0x100fe2000801084c */
[----:B------:R-:W-:Y:S01]  /*12690*/  ISETP.GT.AND P3, PT, R78, 0x38, PT ;  /* 0x000000384e00780c */ /* 0x000fe20003f64270 */
[--C-:B------:R-:W-:Y:S01]  /*126a0*/  FFMA.FTZ R7, R153, UR48, -R76.reuse ;  /* 0x0000003099077c23 */ /* 0x100fe2000801084c */
[----:B----4-:R-:W-:Y:S01]  /*126b0*/  FSEL R36, R30, -INF , P4 ;  /* 0xff8000001e247808 */ /* 0x010fe20002000000 */
[--C-:B------:R-:W-:Y:S01]  /*126c0*/  FFMA.FTZ R176, R152, UR48, -R76.reuse ;  /* 0x0000003098b07c23 */ /* 0x100fe2000801084c */
[----:B------:R-:W-:Y:S01]  /*126d0*/  FMNMX.FTZ R27, R29, R38, !PT ;  /* 0x000000261d1b7209 */ /* 0x000fe20007810000 */
[----:B------:R-:W1:Y:S01]  /*126e0*/  MUFU.TANH R64, R64 ;  /* 0x0000004000407308 */ /* 0x000e620000002400 */
[----:B-----5:R-:W-:Y:S01]  /*126f0*/  FSEL R38, R31, -INF , P3 ;  /* 0xff8000001f267808 */ /* 0x020fe20001800000 */
[--C-:B------:R-:W-:Y:S01]  /*12700*/  FFMA.FTZ R160, R50, UR48, -R76.reuse ;  /* 0x0000003032a07c23 */ /* 0x100fe2000801084c */
[----:B------:R-:W-:Y:S01]  /*12710*/  ISETP.GT.AND P4, PT, R78, 0x39, PT ;  /* 0x000000394e00780c */ /* 0x000fe20003f84270 */
        /* <DEDUP_REMOVED lines=22> */
[----:B------:R-:W-:Y:S01]  /*12880*/  FFMA.FTZ R30, R41, UR48, -R76 ;  /* 0x00000030291e7c23 */ /* 0x000fe2000801084c */
[----:B--2---:R-:W-:-:S02]  /*12890*/  FSEL R60, R60, -INF , P3 ;  /* 0xff8000003c3c7808 */ /* 0x004fc40001800000 */
[----:B------:R-:W-:Y:S02]  /*128a0*/  FMNMX.FTZ R31, R34, R31, !PT ;  /* 0x0000001f221f7209 */ /* 0x000fe40007810000 */
[----:B------:R-:W-:Y:S01]  /*128b0*/  ISETP.GT.AND P3, PT, R78, 0x50, PT ;  /* 0x000000504e00780c */ /* 0x000fe20003f64270 */
[----:B------:R-:W2:Y:S01]  /*128c0*/  MUFU.TANH R68, R68 ;  /* 0x0000004400447308 */ /* 0x000ea20000002400 */
[----:B0-----:R-:W-:Y:S02]  /*128d0*/  FSEL R62, R62, -INF , P4 ;  /* 0xff8000003e3e7808 */ /* 0x001fe40002000000 */
[----:B------:R-:W-:Y:S02]  /*128e0*/  FMNMX.FTZ R31, R60, R31, !PT ;  /* 0x0000001f3c1f7209 */ /* 0x000fe40007810000 */
[----:B------:R-:W-:Y:S02]  /*128f0*/  ISETP.GT.AND P4, PT, R78, 0x51, PT ;  /* 0x000000514e00780c */ /* 0x000fe40003f84270 */
[----:B-1----:R-:W-:Y:S01]  /*12900*/  FSEL R64, R64, -INF , P3 ;  /* 0xff80000040407808 */ /* 0x002fe20001800000 */
[----:B------:R-:W0:Y:S01]  /*12910*/  MUFU.TANH R69, R69 ;  /* 0x0000004500457308 */ /* 0x000e220000002400 */
[----:B------:R-:W-:-:S02]  /*12920*/  FMNMX.FTZ R31, R62, R31, !PT ;  /* 0x0000001f3e1f7209 */ /* 0x000fc40007810000 */
[----:B------:R-:W-:Y:S02]  /*12930*/  ISETP.GT.AND P3, PT, R78, 0x58, PT ;  /* 0x000000584e00780c */ /* 0x000fe40003f64270 */
[----:B----4-:R-:W-:Y:S02]  /*12940*/  FSEL R65, R65, -INF , P4 ;  /* 0xff80000041417808 */ /* 0x010fe40002000000 */
[----:B------:R-:W-:Y:S01]  /*12950*/  FMNMX.FTZ R32, R64, R31, !PT ;  /* 0x0000001f40207209 */ /* 0x000fe20007810000 */
[----:B------:R-:W1:Y:S01]  /*12960*/  MUFU.TANH R70, R70 ;  /* 0x0000004600467308 */ /* 0x000e620000002400 */
[----:B------:R-:W-:Y:S02]  /*12970*/  ISETP.GT.AND P4, PT, R78, 0x59, PT ;  /* 0x000000594e00780c */ /* 0x000fe40003f84270 */
[----:B-----5:R-:W-:Y:S02]  /*12980*/  FSEL R66, R66, -INF , P3 ;  /* 0xff80000042427808 */ /* 0x020fe40001800000 */
[----:B------:R-:W-:-:S02]  /*12990*/  FMNMX.FTZ R31, R65, R32, !PT ;  /* 0x00000020411f7209 */ /* 0x000fc40007810000 */
[----:B------:R-:W-:Y:S01]  /*129a0*/  ISETP.GT.AND P3, PT, R78, 0x60, PT ;  /* 0x000000604e00780c */ /* 0x000fe20003f64270 */
[----:B------:R-:W4:Y:S01]  /*129b0*/  MUFU.TANH R71, R71 ;  /* 0x0000004700477308 */ /* 0x000f220000002400 */
[----:B---3--:R-:W-:Y:S02]  /*129c0*/  FSEL R67, R67, -INF , P4 ;  /* 0xff80000043437808 */ /* 0x008fe40002000000 */
[----:B------:R-:W-:Y:S02]  /*129d0*/  FMNMX.FTZ R40, R66, R31, !PT ;  /* 0x0000001f42287209 */ /* 0x000fe40007810000 */
[----:B------:R-:W-:Y:S02]  /*129e0*/  ISETP.GT.AND P4, PT, R78, 0x61, PT ;  /* 0x000000614e00780c */ /* 0x000fe40003f84270 */
[----:B--2---:R-:W-:Y:S01]  /*129f0*/  FSEL R68, R68, -INF , P3 ;  /* 0xff80000044447808 */ /* 0x004fe20001800000 */
[----:B------:R-:W2:Y:S01]  /*12a00*/  MUFU.TANH R72, R72 ;  /* 0x0000004800487308 */ /* 0x000ea20000002400 */
[----:B------:R-:W-:-:S02]  /*12a10*/  FMNMX.FTZ R31, R67, R40, !PT ;  /* 0x00000028431f7209 */ /* 0x000fc40007810000 */
[----:B------:R-:W-:Y:S02]  /*12a20*/  ISETP.GT.AND P3, PT, R78, 0x68, PT ;  /* 0x000000684e00780c */ /* 0x000fe40003f64270 */
[----:B0-----:R-:W-:Y:S02]  /*12a30*/  FSEL R69, R69, -INF , P4 ;  /* 0xff80000045457808 */ /* 0x001fe40002000000 */
[----:B------:R-:W-:Y:S01]  /*12a40*/  FMNMX.FTZ R40, R68, R31, !PT ;  /* 0x0000001f44287209 */ /* 0x000fe20007810000 */
[----:B------:R-:W0:Y:S01]  /*12a50*/  MUFU.TANH R73, R73 ;  /* 0x0000004900497308 */ /* 0x000e220000002400 */
[----:B------:R-:W-:Y:S02]  /*12a60*/  ISETP.GT.AND P4, PT, R78, 0x69, PT ;  /* 0x000000694e00780c */ /* 0x000fe40003f84270 */
[----:B-1----:R-:W-:Y:S02]  /*12a70*/  FSEL R70, R70, -INF , P3 ;  /* 0xff80000046467808 */ /* 0x002fe40001800000 */
[----:B------:R-:W-:-:S02]  /*12a80*/  FMNMX.FTZ R31, R69, R40, !PT ;  /* 0x00000028451f7209 */ /* 0x000fc40007810000 */
[----:B------:R-:W-:Y:S01]  /*12a90*/  ISETP.GT.AND P3, PT, R78, 0x70, PT ;  /* 0x000000704e00780c */ /* 0x000fe20003f64270 */
[----:B------:R-:W1:Y:S01]  /*12aa0*/  MUFU.TANH R74, R74 ;  /* 0x0000004a004a7308 */ /* 0x000e620000002400 */
[----:B----4-:R-:W-:Y:S02]  /*12ab0*/  FSEL R71, R71, -INF , P4 ;  /* 0xff80000047477808 */ /* 0x010fe40002000000 */
        /* <DEDUP_REMOVED lines=8> */
[----:B------:R-:W-:Y:S01]  /*12b40*/  MUFU.EX2 R180, R180 ;  /* 0x000000b400b47308 */ /* 0x000fe20000000800 */
[----:B------:R-:W-:Y:S02]  /*12b50*/  ISETP.GT.AND P4, PT, R78, 0x79, PT ;  /* 0x000000794e00780c */ /* 0x000fe40003f84270 */
[----:B-1----:R-:W-:Y:S02]  /*12b60*/  FSEL R74, R74, -INF , P3 ;  /* 0xff8000004a4a7808 */ /* 0x002fe40001800000 */
[----:B------:R-:W-:-:S03]  /*12b70*/  FMNMX.FTZ R31, R73, R42, !PT ;  /* 0x0000002a491f7209 */ /* 0x000fc60007810000 */
[----:B------:R0:W-:Y:S01]  /*12b80*/  MUFU.EX2 R75, R156 ;  /* 0x0000009c004b7308 */ /* 0x0001e20000000800 */
[----:B--2---:R-:W-:Y:S02]  /*12b90*/  FSEL R77, R77, -INF , P4 ;  /* 0xff8000004d4d7808 */ /* 0x004fe40002000000 */
[----:B------:R-:W-:-:S04]  /*12ba0*/  FMNMX.FTZ R42, R74, R31, !PT ;  /* 0x0000001f4a2a7209 */ /* 0x000fc80007810000 */
[----:B------:R-:W-:Y:S01]  /*12bb0*/  FMNMX.FTZ R42, R77, R42, !PT ;  /* 0x0000002a4d2a7209 */ /* 0x000fe20007810000 */
[----:B------:R1:W-:Y:S01]  /*12bc0*/  MUFU.EX2 R40, R45 ;  /* 0x0000002d00287308 */ /* 0x0003e20000000800 */
[----:B0-----:R-:W-:-:S03]  /*12bd0*/  FFMA.FTZ R156, R55, UR48, -R76 ;  /* 0x00000030379c7c23 */ /* 0x001fc6000801084c */
[----:B------:R-:W0:Y:S04]  /*12be0*/  SHFL.BFLY PT, R31, R42, 0x2, 0x1f ;  /* 0x0c401f002a1f7f89 */ /* 0x000e2800000e0000 */
[----:B------:R-:W-:Y:S01]  /*12bf0*/  MUFU.EX2 R182, R182 ;  /* 0x000000b600b67308 */ /* 0x000fe20000000800 */
[----:B-1----:R-:W-:-:S07]  /*12c00*/  FFMA.FTZ R45, R51, UR48, -R76 ;  /* 0x00000030332d7c23 */ /* 0x002fce000801084c */
[----:B------:R-:W-:Y:S08]  /*12c10*/  MUFU.EX2 R7, R7 ;  /* 0x0000000700077308 */ /* 0x000ff00000000800 */
[----:B------:R-:W-:Y:S01]  /*12c20*/  MUFU.EX2 R176, R176 ;  /* 0x000000b000b07308 */ /* 0x000fe20000000800 */
[----:B0-----:R-:W-:Y:S01]  /*12c30*/  FMNMX.FTZ R41, R42, R31, !PT ;  /* 0x0000001f2a297209 */ /* 0x001fe20007810000 */
[----:B------:R-:W-:-:S06]  /*12c40*/  FFMA.FTZ R42, R57, UR48, -R76 ;  /* 0x00000030392a7c23 */ /* 0x000fcc000801084c */
[----:B------:R-:W-:Y:S01]  /*12c50*/  MUFU.EX2 R14, R83 ;  /* 0x00000053000e7308 */ /* 0x000fe20000000800 */
[----:B------:R-:W0:Y:S07]  /*12c60*/  SHFL.BFLY PT, R48, R41, 0x1, 0x1f ;  /* 0x0c201f0029307f89 */ /* 0x000e2e00000e0000 */
[----:B------:R-:W-:Y:S08]  /*12c70*/  MUFU.EX2 R178, R178 ;  /* 0x000000b200b27308 */ /* 0x000ff00000000800 */
[----:B------:R-:W-:Y:S08]  /*12c80*/  MUFU.EX2 R21, R21 ;  /* 0x0000001500157308 */ /* 0x000ff00000000800 */
[----:B------:R-:W-:Y:S01]  /*12c90*/  MUFU.EX2 R172, R172 ;  /* 0x000000ac00ac7308 */ /* 0x000fe20000000800 */
[----:B0-----:R-:W-:Y:S01]  /*12ca0*/  FMNMX.FTZ R31, R41, R48, !PT ;  /* 0x00000030291f7209 */ /* 0x001fe20007810000 */
[----:B------:R-:W-:-:S03]  /*12cb0*/  FFMA.FTZ R48, R61, UR48, -R76 ;  /* 0x000000303d307c23 */ /* 0x000fc6000801084c */
[C---:B------:R-:W-:Y:S01]  /*12cc0*/  FSETP.NEU.FTZ.AND P3, PT, R31.reuse, -INF , PT ;  /* 0xff8000001f00780b */ /* 0x040fe20003f7d000 */
[----:B------:R-:W-:Y:S02]  /*12cd0*/  FMUL.FTZ R49, R31, UR48 ;  /* 0x000000301f317c20 */ /* 0x000fe40008410000 */
        /* <DEDUP_REMOVED lines=9> */
[----:B------:R-:W-:Y:S01]  /*12d70*/  FSEL R11, R31, RZ, P3 ;  /* 0x000000ff1f0b7208 */ /* 0x000fe20001800000 */
[----:B------:R-:W-:Y:S01]  /*12d80*/  MUFU.EX2 R181, R181 ;  /* 0x000000b500b57308 */ /* 0x000fe20000000800 */
[--C-:B------:R-:W-:Y:S01]  /*12d90*/  FFMA.FTZ R50, R15, UR48, -R49.reuse ;  /* 0x000000300f327c23 */ /* 0x100fe20008010831 */
[----:B------:R-:W-:Y:S01]  /*12da0*/  FMUL.FTZ R6, R6, UR48 ;  /* 0x0000003006067c20 */ /* 0x000fe20008410000 */
[--C-:B------:R-:W-:Y:S01]  /*12db0*/  FFMA.FTZ R179, R20, UR48, -R49.reuse ;  /* 0x0000003014b37c23 */ /* 0x100fe20008010831 */
[----:B------:R-:W-:Y:S01]  /*12dc0*/  FADD.FTZ R11, -R11, R10 ;  /* 0x0000000a0b0b7221 */ /* 0x000fe20000010100 */
[--C-:B------:R-:W-:Y:S01]  /*12dd0*/  FFMA.FTZ R35, R35, UR48, -R49.reuse ;  /* 0x0000003023237c23 */ /* 0x100fe20008010831 */
[--C-:B------:R-:W-:Y:S01]  /*12de0*/  FFMA.FTZ R173, R24, UR48, -R49.reuse ;  /* 0x0000003018ad7c23 */ /* 0x100fe20008010831 */
[--C-:B------:R-:W-:Y:S01]  /*12df0*/  FFMA.FTZ R20, R25, UR48, -R49.reuse ;  /* 0x0000003019147c23 */ /* 0x100fe20008010831 */
[----:B------:R-:W-:Y:S01]  /*12e00*/  FMUL.FTZ R8, R11, UR48 ;  /* 0x000000300b087c20 */ /* 0x000fe20008410000 */
        /* <DEDUP_REMOVED lines=17> */
[----:B0-----:R-:W-:Y:S01]  /*12f20*/  FFMA.FTZ R10, R6, R3, R180 ;  /* 0x00000003060a7223 */ /* 0x001fe200000100b4 */
[--C-:B------:R-:W-:Y:S01]  /*12f30*/  FFMA.FTZ R157, R68, UR48, -R49.reuse ;  /* 0x00000030449d7c23 */ /* 0x100fe20008010831 */
[--C-:B------:R-:W-:Y:S01]  /*12f40*/  FFMA.FTZ R24, R69, UR48, -R49.reuse ;  /* 0x0000003045187c23 */ /* 0x100fe20008010831 */
[--C-:B------:R-:W-:Y:S01]  /*12f50*/  FFMA.FTZ R159, R70, UR48, -R49.reuse ;  /* 0x00000030469f7c23 */ /* 0x100fe20008010831 */
[----:B------:R-:W-:Y:S01]  /*12f60*/  FADD.FTZ R11, R75, R10 ;  /* 0x0000000a4b0b7221 */ /* 0x000fe20000010000 */
[----:B------:R-:W-:Y:S01]  /*12f70*/  FFMA.FTZ R153, R72, UR48, -R49 ;  /* 0x0000003048997c23 */ /* 0x000fe20008010831 */
[----:B------:R-:W-:Y:S01]  /*12f80*/  IMAD R38, R186, 0x8, R18 ;  /* 0x00000008ba267824 */ /* 0x000fe200078e0212 */
[----:B------:R-:W0:Y:S01]  /*12f90*/  MUFU.EX2 R183, R183 ;  /* 0x000000b700b77308 */ /* 0x000e220000000800 */
[----:B-1----:R-:W-:Y:S01]  /*12fa0*/  FFMA.FTZ R3, R8, R0, R181 ;  /* 0x0000000008037223 */ /* 0x002fe200000100b5 */
[----:B------:R-:W-:Y:S01]  /*12fb0*/  FADD.FTZ R10, R182, R11 ;  /* 0x0000000bb60a7221 */ /* 0x000fe20000010000 */
[----:B------:R-:W-:Y:S01]  /*12fc0*/  FFMA.FTZ R155, R74, UR48, -R49 ;  /* 0x000000304a9b7c23 */ /* 0x000fe20008010831 */
[----:B------:R-:W-:-:S04]  /*12fd0*/  IMAD.U32 R39, RZ, RZ, UR38 ;  /* 0x00000026ff277e24 */ /* 0x000fc8000f8e00ff */
        /* <DEDUP_REMOVED lines=13> */
[----:B--2---:R-:W-:-:S07]  /*130b0*/  FADD.FTZ R11, R177, R0 ;  /* 0x00000000b10b7221 */ /* 0x004fce0000010000 */
        /* <DEDUP_REMOVED lines=19> */
[----:B------:R2:W3:Y:S01]  /*131f0*/  MUFU.EX2 R32, R43 ;  /* 0x0000002b00207308 */ /* 0x0004e20000000800 */
[----:B0-----:R-:W-:-:S07]  /*13200*/  FADD.FTZ R11, R168, R11 ;  /* 0x0000000ba80b7221 */ /* 0x001fce0000010000 */
[----:B------:R-:W0:Y:S01]  /*13210*/  MUFU.EX2 R9, R9 ;  /* 0x0000000900097308 */ /* 0x000e220000000800 */
[----:B-1----:R-:W-:Y:S01]  /*13220*/  FADD.FTZ R0, R169, R0 ;  /* 0x00000000a9007221 */ /* 0x002fe20000010000 */
[----:B--2---:R-:W-:-:S06]  /*13230*/  FFMA.FTZ R43, R54, UR48, -R76 ;  /* 0x00000030362b7c23 */ /* 0x004fcc000801084c */
[----:B------:R-:W1:Y:S01]  /*13240*/  MUFU.EX2 R170, R170 ;  /* 0x000000aa00aa7308 */ /* 0x000e620000000800 */
[----:B---3--:R-:W-:-:S07]  /*13250*/  FADD.FTZ R11, R32, R11 ;  /* 0x0000000b200b7221 */ /* 0x008fce0000010000 */
        /* <DEDUP_REMOVED lines=47> */
[----:B------:R-:W-:-:S05]  /*13550*/  VIADD R0, R38, 0x28840 ;  /* 0x0002884026007836 */ /* 0x000fca0000000000 */
[----:B------:R-:W-:Y:S01]  /*13560*/  PRMT R0, R39, 0x654, R0 ;  /* 0x0000065427007816 */ /* 0x000fe20000000000 */
[----:B------:R-:W0:Y:S01]  /*13570*/  MUFU.EX2 R158, R158 ;  /* 0x0000009e009e7308 */ /* 0x000e220000000800 */
[----:B-1----:R-:W-:Y:S01]  /*13580*/  FADD.FTZ R37, R43, R34 ;  /* 0x000000222b257221 */ /* 0x002fe20000010000 */
[----:B------:R-:W-:Y:S01]  /*13590*/  FFMA.FTZ R34, R77, UR48, -R49 ;  /* 0x000000304d227c23 */ /* 0x000fe20008010831 */
[----:B------:R1:W-:Y:S05]  /*135a0*/  SYNCS.ARRIVE.TRANS64.RED.A1T0 RZ, [R0+URZ], RZ ;  /* 0x000000ff00ff79a7 */ /* 0x0003ea000810043f */
[----:B------:R-:W3:Y:S01]  /*135b0*/  MUFU.EX2 R159, R159 ;  /* 0x0000009f009f7308 */ /* 0x000ee20000000800 */
[----:B--2---:R-:W-:-:S07]  /*135c0*/  FADD.FTZ R38, R24, R3 ;  /* 0x0000000318267221 */ /* 0x004fce0000010000 */
[----:B------:R-:W2:Y:S01]  /*135d0*/  MUFU.EX2 R42, R42 ;  /* 0x0000002a002a7308 */ /* 0x000ea20000000800 */
[----:B0-----:R-:W-:-:S07]  /*135e0*/  FADD.FTZ R37, R158, R37 ;  /* 0x000000259e257221 */ /* 0x001fce0000010000 */
[----:B------:R-:W0:Y:S01]  /*135f0*/  MUFU.EX2 R11, R11 ;  /* 0x0000000b000b7308 */ /* 0x000e220000000800 */
[----:B---3--:R-:W-:-:S07]  /*13600*/  FADD.FTZ R38, R159, R38 ;  /* 0x000000269f267221 */ /* 0x008fce0000010000 */
        /* <DEDUP_REMOVED lines=20> */
.L_x_3084:
[----:B------:R-:W-:Y:S01]  /*13750*/  LEA R13, R13, R18, 0x3 ;  /* 0x000000120d0d7211 */ /* 0x000fe200078e18ff */
[----:B------:R-:W-:Y:S01]  /*13760*/  IMAD.U32 R38, RZ, RZ, UR38 ;  /* 0x00000026ff267e24 */ /* 0x000fe2000f8e00ff */
[----:B------:R-:W-:Y:S01]  /*13770*/  ISETP.GT.AND P2, PT, R12, R5, PT ;  /* 0x000000050c00720c */ /* 0x000fe20003f44270 */
[-C--:B------:R-:W-:Y:S01]  /*13780*/  FMUL.FTZ R88, R88, R6.reuse ;  /* 0x0000000658587220 */ /* 0x080fe20000410000 */
[----:B------:R-:W-:Y:S01]  /*13790*/  F2FP.F16.F32.PACK_AB R159, R11, R159 ;  /* 0x0000009f0b9f723e */ /* 0x000fe200000000ff */
        /* <DEDUP_REMOVED lines=94> */
[-C--:B------:R-:W-:Y:S01]  /*13d80*/  FMUL.FTZ R147, R147, R8.reuse ;  /* 0x0000000893937220 */ /* 0x080fe20000410000 */
[-C--:B------:R-:W-:Y:S01]  /*13d90*/  FMUL.FTZ R150, R150, R8.reuse ;  /* 0x0000000896967220 */ /* 0x080fe20000410000 */
[----:B------:R-:W-:Y:S01]  /*13da0*/  FMUL.FTZ R151, R151, R8 ;  /* 0x0000000897977220 */ /* 0x000fe20000410000 */
[----:B------:R-:W-:Y:S01]  /*13db0*/  VIADD R12, R12, 0xffffffff ;  /* 0xffffffff0c0c7836 */ /* 0x000fe20000000000 */
[----:B------:R-:W-:Y:S01]  /*13dc0*/  MOV R10, R31 ;  /* 0x0000001f000a7202 */ /* 0x000fe20000000f00 */
[----:B------:R-:W-:-:S02]  /*13dd0*/  IMAD.MOV.U32 R11, RZ, RZ, R26 ;  /* 0x000000ffff0b7224 */ /* 0x000fc400078e001a */
[----:B------:R-:W-:Y:S02]  /*13de0*/  IMAD.MOV.U32 R6, RZ, RZ, R189 ;  /* 0x000000ffff067224 */ /* 0x000fe400078e00bd */
[----:B0-----:R-:W-:Y:S01]  /*13df0*/  IMAD.MOV.U32 R13, RZ, RZ, R186 ;  /* 0x000000ffff0d7224 */ /* 0x001fe200078e00ba */
[----:B------:R-:W-:Y:S06]  /*13e00*/  @P2 BRA `(.L_x_3085) ;  /* 0xffffffcc00282947 */ /* 0x000fec000383ffff */
.L_x_3073:
[----:B------:R-:W-:-:S13]  /*13e10*/  ISETP.GE.AND P1, PT, R12, R199, PT ;  /* 0x000000c70c00720c */ /* 0x000fda0003f26270 */
[----:B------:R-:W-:Y:S05]  /*13e20*/  @!P1 BRA `(.L_x_3086) ;  /* 0x00000028008c9947 */ /* 0x000fea0003800000 */
[----:B------:R-:W-:Y:S01]  /*13e30*/  MOV R5, R31 ;  /* 0x0000001f00057202 */ /* 0x000fe20000000f00 */
[----:B------:R-:W-:Y:S02]  /*13e40*/  IMAD.MOV.U32 R10, RZ, RZ, R26 ;  /* 0x000000ffff0a7224 */ /* 0x000fe400078e001a */
[----:B------:R-:W-:Y:S02]  /*13e50*/  IMAD.MOV.U32 R6, RZ, RZ, R189 ;  /* 0x000000ffff067224 */ /* 0x000fe400078e00bd */
[----:B------:R-:W-:-:S07]  /*13e60*/  IMAD.MOV.U32 R11, RZ, RZ, R186 ;  /* 0x000000ffff0b7224 */ /* 0x000fce00078e00ba */
.L_x_3098:
[----:B------:R-:W-:Y:S01]  /*13e70*/  ISETP.NE.AND P2, PT, R191, RZ, PT ;  /* 0x000000ffbf00720c */ /* 0x000fe20003f45270 */
[----:B------:R-:W-:Y:S05]  /*13e80*/  YIELD ;  /* 0x0000000000007946 */ /* 0x000fea0003800000 */
[----:B------:R-:W-:-:S04]  /*13e90*/  IADD3 R186, R11, 0x1, RZ ;  /* 0x000000010bba7810 */ /* 0x000fc80007ffe0ff */
[----:B------:R-:W-:-:S04]  /*13ea0*/  ISETP.NE.AND P1, PT, R186, 0x2, PT ;  /* 0x00000002ba00780c */ /* 0x000fc80003f25270 */
[----:B------:R-:W-:Y:S02]  /*13eb0*/  SEL R189, RZ, 0x1, P1 ;  /* 0x00000001ffbd7807 */ /* 0x000fe40000800000 */
[----:B------:R-:W-:Y:S02]  /*13ec0*/  SEL R186, R186, RZ, P1 ;  /* 0x000000ffbaba7207 */ /* 0x000fe40000800000 */
[----:B------:R-:W-:Y:S01]  /*13ed0*/  LOP3.LUT R189, R6, R189, RZ, 0x3c, !PT ;  /* 0x000000bd06bd7212 */ /* 0x000fe200078e3cff */
[----:B------:R-:W-:Y:S06]  /*13ee0*/  @P2 BRA `(.L_x_3087) ;  /* 0x0000000000302947 */ /* 0x000fec0003800000 */
[----:B------:R-:W-:Y:S05]  /*13ef0*/  @!P0 BRA `(.L_x_3088) ;  /* 0x0000000000048947 */ /* 0x000fea0003800000 */
[----:B------:R-:W-:Y:S01]  /*13f00*/  BPT.TRAP 0x1 ;  /* 0x000000040000795c */ /* 0x000fe20000300000 */
.L_x_3088:
[----:B------:R-:W-:Y:S01]  /*13f10*/  IMAD R7, R186, 0x8, R18 ;  /* 0x00000008ba077824 */ /* 0x000fe200078e0212 */
[----:B------:R-:W-:-:S04]  /*13f20*/  SHF.L.U32 R8, R189, 0x1f, RZ ;  /* 0x0000001fbd087819 */ /* 0x000fc800000006ff */
[----:B------:R0:W1:Y:S01]  /*13f30*/  SYNCS.PHASECHK.TRANS64.TRYWAIT P1, [R7+URZ+0x28830], R8 ;  /* 0x02883008070075a7 */ /* 0x000062000802017f */
[----:B------:R-:W-:Y:S05]  /*13f40*/  @!P0 BRA `(.L_x_3089) ;  /* 0x0000000000048947 */ /* 0x000fea0003800000 */
[----:B------:R-:W-:Y:S01]  /*13f50*/  BPT.TRAP 0x1 ;  /* 0x000000040000795c */ /* 0x000fe20000300000 */
.L_x_3089:
[----:B------:R-:W-:Y:S04]  /*13f60*/  BSSY B0, `(.L_x_3087) ;  /* 0x0000004000007945 */ /* 0x000fe80003800000 */
[----:B-1----:R-:W-:Y:S05]  /*13f70*/  @P1 BRA `(.L_x_3090) ;  /* 0x0000000000081947 */ /* 0x002fea0003800000 */
[----:B------:R-:W1:Y:S02]  /*13f80*/  SYNCS.PHASECHK.TRANS64.TRYWAIT P1, [R7+URZ+0x28830], R8 ;  /* 0x02883008070075a7 */ /* 0x000e64000802017f */
[----:B-1----:R-:W-:Y:S05]  /*13f90*/  @!P1 BRA `(.L_x_3091) ;  /* 0x0000010000209947 */ /* 0x002fea0003800000 */
.L_x_3090:
[----:B------:R-:W-:Y:S05]  /*13fa0*/  BSYNC B0 ;  /* 0x0000000000007941 */ /* 0x000fea0003800000 */
.L_x_3087:
[----:B01----:R-:W0:Y:S01]  /*13fb0*/  S2R R7, SR_TID.X ;  /* 0x0000000000077919 */ /* 0x003e220000002100 */
[----:B------:R-:W-:Y:S05]  /*13fc0*/  WARPSYNC.ALL ;  /* 0x0000000000007948 */ /* 0x000fea0003800000 */
[----:B------:R-:W-:Y:S01]  /*13fd0*/  IMAD R8, R186, 0x800, R4 ;  /* 0x00000800ba087824 */ /* 0x000fe200078e0204 */
[----:B------:R-:W-:Y:S01]  /*13fe0*/  MOV R21, 0x40000040 ;  /* 0x4000004000157802 */ /* 0x000fe20000000f00 */
[----:B------:R-:W-:Y:S02]  /*13ff0*/  IMAD.MOV.U32 R9, RZ, RZ, 0x40000040 ;  /* 0x40000040ff097424 */ /* 0x000fe400078e00ff */
[C---:B------:R-:W-:Y:S01]  /*14000*/  VIADD R24, R8.reuse, 0x4 ;  /* 0x0000000408187836 */ /* 0x040fe20000000000 */
[C---:B------:R-:W-:Y:S01]  /*14010*/  R2UR UR6, R8.reuse ;  /* 0x00000000080672ca */ /* 0x040fe200000e0000 */
[----:B------:R-:W-:Y:S01]  /*14020*/  IMAD.MOV.U32 R25, RZ, RZ, 0x40000040 ;  /* 0x40000040ff197424 */ /* 0x000fe200078e00ff */
[----:B------:R-:W-:Y:S01]  /*14030*/  R2UR UR7, R9 ;  /* 0x00000000090772ca */ /* 0x000fe200000e0000 */
[----:B------:R-:W-:Y:S01]  /*14040*/  VIADD R14, R8, 0x6 ;  /* 0x00000006080e7836 */ /* 0x000fe20000000000 */
[----:B------:R-:W-:Y:S01]  /*14050*/  R2UR UR14, R24 ;  /* 0x00000000180e72ca */ /* 0x000fe200000e0000 */
[----:B------:R-:W-:Y:S01]  /*14060*/  VIADD R24, R8, 0x404 ;  /* 0x0000040408187836 */ /* 0x000fe20000000000 */
[C---:B------:R-:W-:Y:S01]  /*14070*/  R2UR UR15, R25.reuse ;  /* 0x00000000190f72ca */ /* 0x040fe200000e0000 */
[----:B------:R-:W-:Y:S01]  /*14080*/  IMAD.MOV.U32 R15, RZ, RZ, 0x40000040 ;  /* 0x40000040ff0f7424 */ /* 0x000fe200078e00ff */
[----:B------:R-:W-:-:S02]  /*14090*/  R2UR UR31, R25 ;  /* 0x00000000191f72ca */ /* 0x000fc400000e0000 */
[----:B------:R-:W-:Y:S02]  /*140a0*/  R2UR UR30, R24 ;  /* 0x00000000181e72ca */ /* 0x000fe400000e0000 */
[----:B------:R-:W-:Y:S02]  /*140b0*/  IADD3 R20, R8, 0x2, RZ ;  /* 0x0000000208147810 */ /* 0x000fe40007ffe0ff */
[----:B------:R-:W-:Y:S02]  /*140c0*/  R2UR UR11, R21 ;  /* 0x00000000150b72ca */ /* 0x000fe400000e0000 */
[----:B------:R-:W-:Y:S01]  /*140d0*/  R2UR UR10, R20 ;  /* 0x00000000140a72ca */ /* 0x000fe200000e0000 */
[----:B------:R-:W-:Y:S01]  /*140e0*/  VIADD R20, R8, 0x400 ;  /* 0x0000040008147836 */ /* 0x000fe20000000000 */
[----:B------:R-:W-:Y:S02]  /*140f0*/  R2UR UR18, R14 ;  /* 0x000000000e1272ca */ /* 0x000fe400000e0000 */
[----:B------:R-:W-:-:S02]  /*14100*/  R2UR UR19, R15 ;  /* 0x000000000f1372ca */ /* 0x000fc400000e0000 */
[----:B0-----:R-:W-:Y:S02]  /*14110*/  SHF.R.U32.HI R7, RZ, 0x7, R7 ;  /* 0x00000007ff077819 */ /* 0x001fe40000011607 */
[----:B------:R-:W-:Y:S02]  /*14120*/  R2UR UR22, R20 ;  /* 0x00000000141672ca */ /* 0x000fe400000e0000 */
[----:B------:R-:W-:Y:S01]  /*14130*/  R2UR UR23, R21 ;  /* 0x00000000151772ca */ /* 0x000fe200000e0000 */
[----:B------:R-:W-:Y:S01]  /*14140*/  VIADD R7, R7, 0x8 ;  /* 0x0000000807077836 */ /* 0x000fe20000000000 */
[C---:B------:R-:W-:Y:S01]  /*14150*/  IADD3 R14, R8.reuse, 0x402, RZ ;  /* 0x00000402080e7810 */ /* 0x040fe20007ffe0ff */
[----:B------:R-:W-:Y:S01]  /*14160*/  VIADD R8, R8, 0x406 ;  /* 0x0000040608087836 */ /* 0x000fe20000000000 */
[----:B------:R-:W-:Y:S02]  /*14170*/  R2UR UR27, R15 ;  /* 0x000000000f1b72ca */ /* 0x000fe400000e0000 */
[----:B------:R0:W-:Y:S01]  /*14180*/  BAR.SYNC.DEFER_BLOCKING R7, 0x100 ;  /* 0x000400070000751d */ /* 0x0001e20000010000 */
[----:B------:R-:W-:-:S02]  /*14190*/  R2UR UR26, R14 ;  /* 0x000000000e1a72ca */ /* 0x000fc400000e0000 */
        /* <DEDUP_REMOVED lines=29> */
.L_x_3093:
[----:B------:R-:W-:Y:S01]  /*14370*/  SHF.L.U32 R6, R6, 0x1f, RZ ;  /* 0x0000001f06067819 */ /* 0x000fe200000006ff */
[----:B------:R-:W-:-:S04]  /*14380*/  IMAD R7, R11, 0x8, R18 ;  /* 0x000000080b077824 */ /* 0x000fc800078e0212 */
[----:B------:R0:W1:Y:S01]  /*14390*/  SYNCS.PHASECHK.TRANS64.TRYWAIT P1, [R7+URZ+0x28850], R6 ;  /* 0x02885006070075a7 */ /* 0x000062000802017f */
[----:B------:R-:W-:Y:S05]  /*143a0*/  @!P0 BRA `(.L_x_3094) ;  /* 0x0000000000048947 */ /* 0x000fea0003800000 */
[----:B------:R-:W-:Y:S01]  /*143b0*/  BPT.TRAP 0x1 ;  /* 0x000000040000795c */ /* 0x000fe20000300000 */
.L_x_3094:
[----:B-1----:R-:W-:Y:S05]  /*143c0*/  @P1 BRA `(.L_x_3092) ;  /* 0x0000000000081947 */ /* 0x002fea0003800000 */
[----:B------:R-:W1:Y:S02]  /*143d0*/  SYNCS.PHASECHK.TRANS64.TRYWAIT P1, [R7+URZ+0x28850], R6 ;  /* 0x02885006070075a7 */ /* 0x000e64000802017f */
[----:B-1----:R-:W-:Y:S05]  /*143e0*/  @!P1 BRA `(.L_x_3095) ;  /* 0x000000fc00209947 */ /* 0x002fea0003800000 */
.L_x_3092:
[----:B01----:R-:W-:Y:S01]  /*143f0*/  IADD3 R6, R18, 0x400, RZ ;  /* 0x0000040012067810 */ /* 0x003fe20007ffe0ff */
[----:B------:R-:W-:Y:S01]  /*14400*/  IMAD.MOV.U32 R7, RZ, RZ, 0x40000040 ;  /* 0x40000040ff077424 */ /* 0x000fe200078e00ff */
[----:B------:R-:W-:Y:S05]  /*14410*/  WARPSYNC.ALL ;  /* 0x0000000000007948 */ /* 0x000fea0003800000 */
[----:B------:R-:W-:Y:S01]  /*14420*/  SHF.R.U32.HI R6, RZ, 0x4, R6 ;  /* 0x00000004ff067819 */ /* 0x000fe20000011606 */
[----:B------:R-:W-:Y:S01]  /*14430*/  WARPGROUP.ARRIVE ;  /* 0x00000000000079c5 */ /* 0x000fe20000000000 */
[----:B------:R-:W-:-:S05]  /*14440*/  R2UR UR7, R7 ;  /* 0x00000000070772ca */ /* 0x000fca00000e0000 */
[----:B------:R-:W0:Y:S01]  /*14450*/  S2R R13, SR_TID.X ;  /* 0x00000000000d7919 */ /* 0x000e220000002100 */
[----:B------:R-:W-:Y:S02]  /*14460*/  LOP3.LUT R6, R6, 0x3fff, RZ, 0xc0, !PT ;  /* 0x00003fff06067812 */ /* 0x000fe400078ec0ff */
[----:B------:R-:W-:Y:S02]  /*14470*/  MOV R9, 0x40000040 ;  /* 0x4000004000097802 */ /* 0x000fe40000000f00 */
[----:B------:R-:W-:Y:S02]  /*14480*/  LOP3.LUT R6, R6, 0x4000000, RZ, 0xfc, !PT ;  /* 0x0400000006067812 */ /* 0x000fe400078efcff */
[----:B------:R-:W-:-:S03]  /*14490*/  MOV R7, 0x40000040 ;  /* 0x4000004000077802 */ /* 0x000fc60000000f00 */
[----:B------:R-:W-:-:S04]  /*144a0*/  IMAD R6, R11, 0x800, R6 ;  /* 0x000008000b067824 */ /* 0x000fc800078e0206 */
[C---:B------:R-:W-:Y:S01]  /*144b0*/  VIADD R8, R6.reuse, 0x80 ;  /* 0x0000008006087836 */ /* 0x040fe20000000000 */
[----:B------:R-:W-:-:S13]  /*144c0*/  R2UR UR6, R6 ;  /* 0x00000000060672ca */ /* 0x000fda00000e0000 */
[----:B------:R-:W-:Y:S01]  /*144d0*/  HGMMA.64x128x16.F32 R88, R180, gdesc[UR4].tnspB, R88, gsb0 ;  /* 0x41e00004b4587df0 */ /* 0x000fe20008000858 */
[----:B------:R-:W-:Y:S01]  /*144e0*/  R2UR UR6, R8 ;  /* 0x00000000080672ca */ /* 0x000fe200000e0000 */
[----:B------:R-:W-:Y:S01]  /*144f0*/  VIADD R8, R6, 0x100 ;  /* 0x0000010006087836 */ /* 0x000fe20000000000 */
[----:B------:R-:W-:Y:S01]  /*14500*/  R2UR UR7, R9 ;  /* 0x00000000090772ca */ /* 0x000fe200000e0000 */
[----:B------:R-:W-:Y:S01]  /*14510*/  IMAD.MOV.U32 R9, RZ, RZ, 0x40000040 ;  /* 0x40000040ff097424 */ /* 0x000fe200078e00ff */
[----:B0-----:R-:W-:Y:S01]  /*14520*/  SHF.R.U32.HI R13, RZ, 0x7, R13 ;  /* 0x00000007ff0d7819 */ /* 0x001fe2000001160d */
        /* <DEDUP_REMOVED lines=47> */
.L_x_3096:
        /* <DEDUP_REMOVED lines=191> */
[----:B--2---:R-:W-:-:S05]  /*15410*/  FMNMX.FTZ R82, R78, R31, !PT ;  /* 0x0000001f4e527209 */ /* 0x004fca0007810000 */
        /* <DEDUP_REMOVED lines=12> */
[----:B------:R-:W-:Y:S01]  /*154e0*/  FFMA.FTZ R34, R38, UR48, -R81 ;  /* 0x0000003026227c23 */ /* 0x000fe20008010851 */
[C---:B------:R-:W-:Y:S01]  /*154f0*/  FADD.FTZ R5, -R31.reuse, R5 ;  /* 0x000000051f057221 */ /* 0x040fe20000010100 */
[----:B------:R-:W-:Y:S01]  /*15500*/  FMUL.FTZ R38, R31, UR48 ;  /* 0x000000301f267c20 */ /* 0x000fe20008410000 */
[----:B------:R-:W-:Y:S01]  /*15510*/  FMUL.FTZ R10, R10, UR48 ;  /* 0x000000300a0a7c20 */ /* 0x000fe20008410000 */
        /* <DEDUP_REMOVED lines=29> */
[----:B------:R-:W-:Y:S01]  /*156f0*/  FFMA.FTZ R175, R39, UR48, -R38 ;  /* 0x0000003027af7c23 */ /* 0x000fe20008010826 */
        /* <DEDUP_REMOVED lines=18> */
[--C-:B------:R-:W-:Y:S01]  /*15820*/  FFMA.FTZ R161, R59, UR48, -R38.reuse ;  /* 0x000000303ba17c23 */ /* 0x100fe20008010826 */
[--C-:B------:R-:W-:Y:S01]  /*15830*/  FFMA.FTZ R21, R58, UR48, -R81.reuse ;  /* 0x000000303a157c23 */ /* 0x100fe20008010851 */
[--C-:B------:R-:W-:Y:S01]  /*15840*/  FFMA.FTZ R25, R60, UR48, -R38.reuse ;  /* 0x000000303c197c23 */ /* 0x100fe20008010826 */
[--C-:B------:R-:W-:Y:S01]  /*15850*/  FFMA.FTZ R162, R61, UR48, -R81.reuse ;  /* 0x000000303da27c23 */ /* 0x100fe20008010851 */
[--C-:B------:R-:W-:Y:S01]  /*15860*/  FFMA.FTZ R163, R63, UR48, -R38.reuse ;  /* 0x000000303fa37c23 */ /* 0x100fe20008010826 */
[----:B------:R-:W-:Y:S01]  /*15870*/  FFMA.FTZ R14, R62, UR48, -R81 ;  /* 0x000000303e0e7c23 */ /* 0x000fe20008010851 */
[----:B------:R-:W1:Y:S01]  /*15880*/  MUFU.EX2 R182, R182 ;  /* 0x000000b600b67308 */ /* 0x000e620000000800 */
[----:B0-----:R-:W-:Y:S01]  /*15890*/  FADD.FTZ R3, R86, R3 ;  /* 0x0000000356037221 */ /* 0x001fe20000010000 */
[--C-:B------:R-:W-:Y:S01]  /*158a0*/  FFMA.FTZ R20, R64, UR48, -R38.reuse ;  /* 0x0000003040147c23 */ /* 0x100fe20008010826 */
[--C-:B------:R-:W-:Y:S01]  /*158b0*/  FFMA.FTZ R156, R65, UR48, -R81.reuse ;  /* 0x00000030419c7c23 */ /* 0x100fe20008010851 */
[--C-:B------:R-:W-:Y:S01]  /*158c0*/  FFMA.FTZ R157, R67, UR48, -R38.reuse ;  /* 0x00000030439d7c23 */ /* 0x100fe20008010826 */
[--C-:B------:R-:W-:Y:S01]  /*158d0*/  FFMA.FTZ R13, R66, UR48, -R81.reuse ;  /* 0x00000030420d7c23 */ /* 0x100fe20008010851 */
[----:B------:R-:W-:Y:S01]  /*158e0*/  FFMA.FTZ R15, R68, UR48, -R38 ;  /* 0x00000030440f7c23 */ /* 0x000fe20008010826 */
[--C-:B------:R-:W-:Y:S01]  /*158f0*/  FFMA.FTZ R158, R69, UR48, -R81.reuse ;  /* 0x00000030459e7c23 */ /* 0x100fe20008010851 */
[----:B------:R-:W0:Y:S01]  /*15900*/  MUFU.EX2 R183, R183 ;  /* 0x000000b700b77308 */ /* 0x000e220000000800 */
        /* <DEDUP_REMOVED lines=8> */
[----:B-1----:R-:W-:Y:S01]  /*15990*/  FADD.FTZ R8, R182, R3 ;  /* 0x00000003b6087221 */ /* 0x002fe20000010000 */
[----:B------:R-:W-:Y:S01]  /*159a0*/  FFMA.FTZ R155, R79, UR48, -R38 ;  /* 0x000000304f9b7c23 */ /* 0x000fe20008010826 */
[----:B------:R-:W-:Y:S01]  /*159b0*/  FFMA.FTZ R37, R78, UR48, -R81 ;  /* 0x000000304e257c23 */ /* 0x000fe20008010851 */
[----:B------:R-:W-:-:S02]  /*159c0*/  IMAD R43, R186, 0x8, R18 ;  /* 0x00000008ba2b7824 */ /* 0x000fc400078e0212 */
[----:B------:R-:W-:Y:S02]  /*159d0*/  IMAD.U32 R44, RZ, RZ, UR38 ;  /* 0x00000026ff2c7e24 */ /* 0x000fe4000f8e00ff */
[----:B------:R-:W1:Y:S01]  /*159e0*/  MUFU.EX2 R46, R46 ;  /* 0x0000002e002e7308 */ /* 0x000e620000000800 */
[----:B0-----:R-:W-:Y:S01]  /*159f0*/  FADD.FTZ R3, R183, R0 ;  /* 0x00000000b7037221 */ /* 0x001fe20000010000 */
[----:B------:R-:W-:-:S05]  /*15a00*/  VIADD R43, R43, 0x28840 ;  /* 0x000288402b2b7836 */ /* 0x000fca0000000000 */
[----:B------:R-:W-:Y:S01]  /*15a10*/  PRMT R43, R44, 0x654, R43 ;  /* 0x000006542c2b7816 */ /* 0x000fe2000000002b */
[----:B------:R-:W0:Y:S01]  /*15a20*/  MUFU.EX2 R176, R176 ;  /* 0x000000b000b07308 */ /* 0x000e220000000800 */
[----:B--2---:R-:W-:Y:S02]  /*15a30*/  FADD.FTZ R9, R85, R8 ;  /* 0x0000000855097221 */ /* 0x004fe40000010000 */
[----:B------:R2:W-:Y:S05]  /*15a40*/  SYNCS.ARRIVE.TRANS64.RED.A1T0 RZ, [R43+URZ], RZ ;  /* 0x000000ff2bff79a7 */ /* 0x0005ea000810043f */
        /* <DEDUP_REMOVED lines=56> */
[----:B------:R-:W-:-:S06]  /*15dd0*/  FFMA.FTZ R9, R72, UR48, -R38 ;  /* 0x0000003048097c23 */ /* 0x000fcc0008010826 */
        /* <DEDUP_REMOVED lines=15> */
[----:B---3--:R-:W-:Y:S01]  /*15ed0*/  FADD.FTZ R3, R21, R8 ;  /* 0x0000000815037221 */ /* 0x008fe20000010000 */
[--C-:B------:R-:W-:Y:S01]  /*15ee0*/  FFMA.FTZ R8, R76, UR48, -R38.reuse ;  /* 0x000000304c087c23 */ /* 0x100fe20008010826 */
[----:B------:R-:W-:-:S05]  /*15ef0*/  FFMA.FTZ R38, R80, UR48, -R38 ;  /* 0x0000003050267c23 */ /* 0x000fca0008010826 */
        /* <DEDUP_REMOVED lines=40> */
[----:B--2---:R-:W-:Y:S06]  /*16180*/  @!P0 BRA `(.L_x_3097) ;  /* 0x0000000000048947 */ /* 0x004fec0003800000 */
[----:B------:R-:W-:Y:S01]  /*16190*/  BPT.TRAP 0x1 ;  /* 0x000000040000795c */ /* 0x000fe20000300000 */
.L_x_3097:
[----:B------:R-:W-:Y:S01]  /*161a0*/  LEA R11, R11, R18, 0x3 ;  /* 0x000000120b0b7211 */ /* 0x000fe200078e18ff */
[----:B------:R-:W-:Y:S01]  /*161b0*/  IMAD.U32 R40, RZ, RZ, UR38 ;  /* 0x00000026ff287e24 */ /* 0x000fe2000f8e00ff */
[----:B------:R-:W-:Y:S01]  /*161c0*/  ISETP.GT.AND P1, PT, R12, R199, PT ;  /* 0x000000c70c00720c */ /* 0x000fe20003f24270 */
[----:B------:R-:W-:Y:S01]  /*161d0*/  FMUL.FTZ R88, R88, R10 ;  /* 0x0000000a58587220 */ /* 0x000fe20000410000 */
[----:B------:R-:W-:Y:S01]  /*161e0*/  F2FP.F16.F32.PACK_AB R152, R6, R152 ;  /* 0x000000980698723e */ /* 0x000fe200000000ff */
[----:B------:R-:W-:Y:S02]  /*161f0*/  VIADD R11, R11, 0x28860 ;  /* 0x000288600b0b7836 */ /* 0x000fe40000000000 */
[-C--:B------:R-:W-:Y:S01]  /*16200*/  FMUL.FTZ R89, R89, R10.reuse ;  /* 0x0000000a59597220 */ /* 0x080fe20000410000 */
        /* <DEDUP_REMOVED lines=70> */
[----:B------:R-:W-:Y:S01]  /*16670*/  F2FP.F16.F32.PACK_AB R183, R46, R183 ;  /* 0x000000b72eb7723e */ /* 0x000fe200000000ff */
[----:B0-----:R-:W-:Y:S01]  /*16680*/  IMAD.MOV.U32 R11, RZ, RZ, R186 ;  /* 0x000000ffff0b7224 */ /* 0x001fe200078e00ba */
        /* <DEDUP_REMOVED lines=27> */
[----:B------:R-:W-:Y:S01]  /*16840*/  MOV R5, R31 ;  /* 0x0000001f00057202 */ /* 0x000fe20000000f00 */
[----:B------:R-:W-:Y:S06]  /*16850*/  @P1 BRA `(.L_x_3098) ;  /* 0xffffffd400841947 */ /* 0x000fec000383ffff */
.L_x_3086:
[----:B------:R-:W-:Y:S05]  /*16860*/  WARPSYNC.ALL ;  /* 0x0000000000007948 */ /* 0x000fea0003800000 */
[----:B------:R-:W-:Y:S06]  /*16870*/  BAR.ARV 0x8, 0x180 ;  /* 0x0206000000007b1d */ /* 0x000fec0000002000 */
[----:B------:R-:W-:Y:S05]  /*16880*/  @!P0 BRA `(.L_x_3099) ;  /* 0x0000000000048947 */ /* 0x000fea0003800000 */
[----:B------:R-:W-:Y:S01]  /*16890*/  BPT.TRAP 0x1 ;  /* 0x000000040000795c */ /* 0x000fe20000300000 */
.L_x_3099:
[----:B------:R-:W-:Y:S02]  /*168a0*/  LEA R11, R186, R18, 0x3 ;  /* 0x00000012ba0b7211 */ /* 0x000fe400078e18ff */
[----:B------:R-:W-:-:S04]  /*168b0*/  SHF.L.U32 R4, R189, 0x1f, RZ ;  /* 0x0000001fbd047819 */ /* 0x000fc800000006ff */
[----:B------:R0:W1:Y:S01]  /*168c0*/  SYNCS.PHASECHK.TRANS64.TRYWAIT P1, [R11+URZ+0x28850], R4 ;  /* 0x028850040b0075a7 */ /* 0x000062000802017f */
[----:B------:R-:W-:Y:S05]  /*168d0*/  @!P0 BRA `(.L_x_3100) ;  /* 0x0000000000048947 */ /* 0x000fea0003800000 */
[----:B------:R-:W-:Y:S01]  /*168e0*/  BPT.TRAP 0x1 ;  /* 0x000000040000795c */ /* 0x000fe20000300000 */
.L_x_3100:
[----:B------:R-:W-:-:S05]  /*168f0*/  VIADD R18, R18, 0x400 ;  /* 0x0000040012127836 */ /* 0x000fca0000000000 */
[----:B------:R-:W-:-:S04]  /*16900*/  SHF.R.U32.HI R18, RZ, 0x4, R18 ;  /* 0x00000004ff127819 */ /* 0x000fc80000011612 */
[----:B------:R-:W-:-:S04]  /*16910*/  LOP3.LUT R18, R18, 0x3fff, RZ, 0xc0, !PT ;  /* 0x00003fff12127812 */ /* 0x000fc800078ec0ff */
[----:B------:R-:W-:Y:S01]  /*16920*/  LOP3.LUT R5, R18, 0x4000000, RZ, 0xfc, !PT ;  /* 0x0400000012057812 */ /* 0x000fe200078efcff */
[----:B-1----:R-:W-:Y:S06]  /*16930*/  @P1 BRA `(.L_x_3101) ;  /* 0x0000000000081947 */ /* 0x002fec0003800000 */
[----:B------:R-:W1:Y:S02]  /*16940*/  SYNCS.PHASECHK.TRANS64.TRYWAIT P1, [R11+URZ+0x28850], R4 ;  /* 0x028850040b0075a7 */ /* 0x000e64000802017f */
[----:B-1----:R-:W-:Y:S05]  /*16950*/  @!P1 BRA `(.L_x_3102) ;  /* 0x000000d400d89947 */ /* 0x002fea0003800000 */
.L_x_3101:
[----:B01----:R-:W-:Y:S01]  /*16960*/  IMAD R4, R186, 0x800, R5 ;  /* 0x00000800ba047824 */ /* 0x003fe200078e0205 */
[----:B------:R-:W-:Y:S05]  /*16970*/  WARPSYNC.ALL ;  /* 0x0000000000007948 */ /* 0x000fea0003800000 */
[----:B------:R-:W-:Y:S01]  /*16980*/  IMAD.MOV.U32 R5, RZ, RZ, 0x40000040 ;  /* 0x40000040ff057424 */ /* 0x000fe200078e00ff */
[C---:B------:R-:W-:Y:S01]  /*16990*/  R2UR UR6, R4.reuse ;  /* 0x00000000040672ca */ /* 0x040fe200000e0000 */
[----:B------:R-:W-:Y:S01]  /*169a0*/  WARPGROUP.ARRIVE ;  /* 0x00000000000079c5 */ /* 0x000fe20000000000 */
[----:B------:R-:W-:Y:S01]  /*169b0*/  IMAD.MOV.U32 R7, RZ, RZ, 0x40000040 ;  /* 0x40000040ff077424 */ /* 0x000fe200078e00ff */
[----:B------:R-:W-:Y:S01]  /*169c0*/  IADD3 R6, R4, 0x80, RZ ;  /* 0x0000008004067810 */ /* 0x000fe20007ffe0ff */
[----:B------:R-:W-:Y:S01]  /*169d0*/  IMAD.MOV.U32 R9, RZ, RZ, RZ ;  /* 0x000000ffff097224 */ /* 0x000fe200078e00ff */
[----:B------:R-:W-:Y:S01]  /*169e0*/  R2UR UR7, R5 ;  /* 0x00000000050772ca */ /* 0x000fe200000e0000 */
[----:B------:R-:W-:-:S02]  /*169f0*/  IMAD.MOV.U32 R5, RZ, RZ, 0x40000040 ;  /* 0x40000040ff057424 */ /* 0x000fc400078e00ff */
[----:B------:R-:W-:-:S10]  /*16a00*/  IMAD.U32 R15, RZ, RZ, UR48 ;  /* 0x00000030ff0f7e24 */ /* 0x000fd4000f8e00ff */
        /* <DEDUP_REMOVED lines=43> */
[----:B------:R-:W-:Y:S01]  /*16cc0*/  R2UR UR7, R5 ;  /* 0x00000000050772ca */ /* 0x000fe200000e0000 */
[----:B------:R-:W0:Y:S04]  /*16cd0*/  SHFL.BFLY PT, R4, R3, 0x2, 0x1f ;  /* 0x0c401f0003047f89 */ /* 0x000e2800000e0000 */
[----:B------:R-:W1:Y:S01]  /*16ce0*/  SHFL.BFLY PT, R5, R0, 0x2, 0x1f ;  /* 0x0c401f0000057f89 */ /* 0x000e6200000e0000 */
[----:B0-----:R-:W-:Y:S01]  /*16cf0*/  FADD.FTZ R4, R4, R3 ;  /* 0x0000000304047221 */ /* 0x001fe20000010000 */
[----:B------:R-:W-:-:S02]  /*16d00*/  IMAD.MOV.U32 R3, RZ, RZ, -0x800000 ;  /* 0xff800000ff037424 */ /* 0x000fc400078e00ff */
[----:B-1----:R-:W-:Y:S01]  /*16d10*/  FADD.FTZ R6, R5, R0 ;  /* 0x0000000005067221 */ /* 0x002fe20000010000 */
[----:B------:R-:W-:Y:S01]  /*16d20*/  IMAD.MOV.U32 R0, RZ, RZ, -0x800000 ;  /* 0xff800000ff007424 */ /* 0x000fe200078e00ff */
[----:B------:R-:W0:Y:S04]  /*16d30*/  SHFL.BFLY PT, R5, R4, 0x1, 0x1f ;  /* 0x0c201f0004057f89 */ /* 0x000e2800000e0000 */
[----:B------:R-:W1:Y:S01]  /*16d40*/  SHFL.BFLY PT, R7, R6, 0x1, 0x1f ;  /* 0x0c201f0006077f89 */ /* 0x000e6200000e0000 */
[----:B0-----:R-:W-:Y:S01]  /*16d50*/  FADD.FTZ R12, R4, R5 ;  /* 0x00000005040c7221 */ /* 0x001fe20000010000 */
[----:B------:R-:W-:Y:S02]  /*16d60*/  IMAD.MOV.U32 R5, RZ, RZ, RZ ;  /* 0x000000ffff057224 */ /* 0x000fe400078e00ff */
[----:B-1----:R-:W-:-:S02]  /*16d70*/  FADD.FTZ R13, R6, R7 ;  /* 0x00000007060d7221 */ /* 0x002fc40000010000 */
[----:B------:R-:W-:Y:S02]  /*16d80*/  FSETP.NE.FTZ.AND P1, PT, R12, RZ, PT ;  /* 0x000000ff0c00720b */ /* 0x000fe40003f35000 */
[----:B------:R-:W-:Y:S02]  /*16d90*/  MOV R7, UR48 ;  /* 0x0000003000077c02 */ /* 0x000fe40008000f00 */
        /* <DEDUP_REMOVED lines=17> */
.L_x_3103:
[----:B------:R-:W-:Y:S01]  /*16eb0*/  IMAD.U32 R7, RZ, RZ, UR38 ;  /* 0x00000026ff077e24 */ /* 0x000fe2000f8e00ff */
[----:B------:R-:W-:Y:S01]  /*16ec0*/  IADD3 R4, R11, 0x28860, RZ ;  /* 0x000288600b047810 */ /* 0x000fe20007ffe0ff */
        /* <DEDUP_REMOVED lines=15> */
[----:B-1----:R-:W-:Y:S01]  /*16fc0*/  SEL R4, RZ, 0x1, P1 ;  /* 0x00000001ff047807 */ /* 0x002fe20000800000 */
        /* <DEDUP_REMOVED lines=22> */
[-C--:B0-----:R-:W-:Y:S01]  /*17130*/  FMUL.FTZ R90, R90, R9.reuse ;  /* 0x000000095a5a7220 */ /* 0x081fe20000410000 */
        /* <DEDUP_REMOVED lines=34> */
.L_x_3014:
        /* <DEDUP_REMOVED lines=13> */
[----:B------:R-:W4:Y:S01]  /*17430*/  S2R R9, SR_SWINHI ;  /* 0x0000000000097919 */ /* 0x000f220000002f00 */
[----:B------:R-:W-:Y:S02]  /*17440*/  F2FP.F16.F32.PACK_AB R36, R137, R136 ;  /* 0x000000888924723e */ /* 0x000fe400000000ff */
[----:B------:R-:W-:Y:S02]  /*17450*/  MOV R40, R18 ;  /* 0x0000001200287202 */ /* 0x000fe40000000f00 */
[----:B----4-:R-:W-:-:S03]  /*17460*/  MOV R41, R9 ;  /* 0x0000000900297202 */ /* 0x010fc60000000f00 */
[----:B--2---:R-:W-:-:S03]  /*17470*/  IMAD.WIDE R12, R8, 0x2, R40 ;  /* 0x00000002080c7825 */ /* 0x004fc600078e0228 */
[C---:B------:R-:W-:Y:S02]  /*17480*/  IADD3 R37, P0, R12.reuse, 0x40, RZ ;  /* 0x000000400c257810 */ /* 0x040fe40007f1e0ff */
[----:B------:R-:W-:Y:S02]  /*17490*/  IADD3 R35, P5, R12, 0x20, RZ ;  /* 0x000000200c237810 */ /* 0x000fe40007fbe0ff */
[----:B------:R-:W-:Y:S01]  /*174a0*/  LOP3.LUT R8, R37, 0x380, RZ, 0xc0, !PT ;  /* 0x0000038025087812 */ /* 0x000fe200078ec0ff */
[----:B------:R-:W-:Y:S01]  /*174b0*/  IMAD.X R31, RZ, RZ, R13, P0 ;  /* 0x000000ffff1f7224 */ /* 0x000fe200000e060d */
[C---:B------:R-:W-:Y:S02]  /*174c0*/  ISETP.NE.AND P0, PT, R208.reuse, RZ, PT ;  /* 0x000000ffd000720c */ /* 0x040fe40003f05270 */
[----:B---3--:R-:W-:Y:S02]  /*174d0*/  LOP3.LUT R4, R35, 0x380, RZ, 0xc0, !PT ;  /* 0x0000038023047812 */ /* 0x008fe400078ec0ff */
[----:B------:R-:W-:Y:S01]  /*174e0*/  SEL R208, R208, UR4, P0 ;  /* 0x00000004d0d07c07 */ /* 0x000fe20008000000 */
[----:B------:R-:W-:Y:S05]  /*174f0*/  WARPSYNC.ALL ;  /* 0x0000000000007948 */ /* 0x000fea0003800000 */
[C---:B------:R-:W-:Y:S01]  /*17500*/  LOP3.LUT R15, R12.reuse, 0x380, RZ, 0xc0, !PT ;  /* 0x000003800c0f7812 */ /* 0x040fe200078ec0ff */
[----:B------:R-:W-:Y:S01]  /*17510*/  ULDC.64 UR6, c[0x0][0xc08] ;  /* 0x0003020000067ab9 */ /* 0x000fe20000000a00 */
[----:B------:R-:W-:Y:S01]  /*17520*/  IADD3 R39, P1, R12, 0x60, RZ ;  /* 0x000000600c277810 */ /* 0x000fe20007f3e0ff */
[----:B------:R-:W-:Y:S01]  /*17530*/  ULDC.64 UR4, c[0x0][0xc00] ;  /* 0x0003000000047ab9 */ /* 0x000fe20000000a00 */
[----:B------:R-:W-:-:S02]  /*17540*/  SHF.R.U64 R4, R4, 0x3, RZ ;  /* 0x0000000304047819 */ /* 0x000fc400000012ff */
[----:B------:R-:W-:Y:S01]  /*17550*/  SHF.R.U64 R8, R8, 0x3, RZ ;  /* 0x0000000308087819 */ /* 0x000fe200000012ff */
[--C-:B------:R-:W-:Y:S01]  /*17560*/  IMAD.X R27, RZ, RZ, R13.reuse, P1 ;  /* 0x000000ffff1b7224 */ /* 0x100fe200008e060d */
[C---:B-1----:R-:W-:Y:S02]  /*17570*/  IADD3 R43, P2, R12.reuse, 0x4000, RZ ;  /* 0x000040000c2b7810 */ /* 0x042fe40007f5e0ff */
[C---:B------:R-:W-:Y:S02]  /*17580*/  IADD3 R45, P3, R12.reuse, 0x4020, RZ ;  /* 0x000040200c2d7810 */ /* 0x040fe40007f7e0ff */
[----:B------:R-:W-:Y:S01]  /*17590*/  IADD3.X R29, RZ, R13, RZ, P5, !PT ;  /* 0x0000000dff1d7210 */ /* 0x000fe20002ffe4ff */
[----:B------:R-:W-:Y:S01]  /*175a0*/  IMAD.X R25, RZ, RZ, R13, P2 ;  /* 0x000000ffff197224 */ /* 0x000fe200010e060d */
[----:B------:R-:W-:Y:S02]  /*175b0*/  SHF.R.U64 R15, R15, 0x3, RZ ;  /* 0x000000030f0f7819 */ /* 0x000fe400000012ff */
[----:B------:R-:W-:-:S02]  /*175c0*/  IADD3 R47, P4, R12, 0x4040, RZ ;  /* 0x000040400c2f7810 */ /* 0x000fc40007f9e0ff */
[----:B------:R-:W-:Y:S02]  /*175d0*/  IADD3 R32, P5, R12, 0x4060, RZ ;  /* 0x000040600c207810 */ /* 0x000fe40007fbe0ff */
[----:B------:R-:W-:Y:S01]  /*175e0*/  LOP3.LUT R10, R39, 0x380, RZ, 0xc0, !PT ;  /* 0x00000380270a7812 */ /* 0x000fe200078ec0ff */
[--C-:B------:R-:W-:Y:S01]  /*175f0*/  IMAD.X R9, RZ, RZ, R13.reuse, P4 ;  /* 0x000000ffff097224 */ /* 0x100fe200020e060d */
[----:B------:R-:W-:Y:S01]  /*17600*/  LOP3.LUT R28, R4, R35, RZ, 0x3c, !PT ;  /* 0x00000023041c7212 */ /* 0x000fe200078e3cff */
[----:B------:R-:W-:Y:S01]  /*17610*/  IMAD.X R33, RZ, RZ, R13, P5 ;  /* 0x000000ffff217224 */ /* 0x000fe200028e060d */
[----:B------:R-:W-:Y:S02]  /*17620*/  LOP3.LUT R30, R8, R37, RZ, 0x3c, !PT ;  /* 0x00000025081e7212 */ /* 0x000fe400078e3cff */
[----:B------:R-:W-:Y:S02]  /*17630*/  LOP3.LUT R12, R15, R12, RZ, 0x3c, !PT ;  /* 0x0000000c0f0c7212 */ /* 0x000fe400078e3cff */
[----:B------:R-:W-:-:S02]  /*17640*/  LOP3.LUT R4, R43, 0x380, RZ, 0xc0, !PT ;  /* 0x000003802b047812 */ /* 0x000fc400078ec0ff */
[----:B------:R-:W-:Y:S02]  /*17650*/  LOP3.LUT R8, R45, 0x380, RZ, 0xc0, !PT ;  /* 0x000003802d087812 */ /* 0x000fe400078ec0ff */
[----:B------:R-:W-:Y:S02]  /*17660*/  LOP3.LUT R14, R47, 0x380, RZ, 0xc0, !PT ;  /* 0x000003802f0e7812 */ /* 0x000fe400078ec0ff */
[----:B------:R-:W-:Y:S02]  /*17670*/  LOP3.LUT R15, R32, 0x380, RZ, 0xc0, !PT ;  /* 0x00000380200f7812 */ /* 0x000fe400078ec0ff */
[----:B------:R-:W-:Y:S02]  /*17680*/  SHF.R.U64 R10, R10, 0x3, RZ ;  /* 0x000000030a0a7819 */ /* 0x000fe400000012ff */
[----:B------:R-:W-:Y:S02]  /*17690*/  SHF.R.U64 R4, R4, 0x3, RZ ;  /* 0x0000000304047819 */ /* 0x000fe400000012ff */
[----:B------:R-:W-:-:S02]  /*176a0*/  SHF.R.U64 R8, R8, 0x3, RZ ;  /* 0x0000000308087819 */ /* 0x000fc400000012ff */
[----:B------:R-:W-:Y:S02]  /*176b0*/  SHF.R.U64 R14, R14, 0x3, RZ ;  /* 0x000000030e0e7819 */ /* 0x000fe400000012ff */
[----:B------:R-:W-:Y:S02]  /*176c0*/  SHF.R.U64 R15, R15, 0x3, RZ ;  /* 0x000000030f0f7819 */ /* 0x000fe400000012ff */
[----:B------:R-:W-:Y:S02]  /*176d0*/  LOP3.LUT R26, R10, R39, RZ, 0x3c, !PT ;  /* 0x000000270a1a7212 */ /* 0x000fe400078e3cff */
[----:B-----5:R-:W-:Y:S02]  /*176e0*/  LOP3.LUT R24, R4, R43, RZ, 0x3c, !PT ;  /* 0x0000002b04187212 */ /* 0x020fe400078e3cff */
[----:B------:R-:W-:Y:S02]  /*176f0*/  LOP3.LUT R10, R8, R45, RZ, 0x3c, !PT ;  /* 0x0000002d080a7212 */ /* 0x000fe400078e3cff */
[----:B------:R-:W-:-:S02]  /*17700*/  IADD3.X R11, RZ, R13, RZ, P3, !PT ;  /* 0x0000000dff0b7210 */ /* 0x000fc40001ffe4ff */
[----:B------:R-:W-:Y:S02]  /*17710*/  LOP3.LUT R8, R14, R47, RZ, 0x3c, !PT ;  /* 0x0000002f0e087212 */ /* 0x000fe400078e3cff */
[----:B------:R-:W-:Y:S02]  /*17720*/  LOP3.LUT R32, R15, R32, RZ, 0x3c, !PT ;  /* 0x000000200f207212 */ /* 0x000fe400078e3cff */
[----:B------:R-:W-:Y:S02]  /*17730*/  MOV R4, R12 ;  /* 0x0000000c00047202 */ /* 0x000fe40000000f00 */
[----:B------:R-:W-:Y:S02]  /*17740*/  F2FP.F16.F32.PACK_AB R12, R21, R20 ;  /* 0x00000014150c723e */ /* 0x000fe400000000ff */
[----:B------:R-:W-:Y:S02]  /*17750*/  F2FP.F16.F32.PACK_AB R13, R91, R90 ;  /* 0x0000005a5b0d723e */ /* 0x000fe400000000ff */
[----:B------:R-:W-:-:S02]  /*17760*/  F2FP.F16.F32.PACK_AB R14, R93, R92 ;  /* 0x0000005c5d0e723e */ /* 0x000fc400000000ff */
[----:B------:R-:W-:Y:S01]  /*17770*/  F2FP.F16.F32.PACK_AB R15, R95, R94 ;  /* 0x0000005e5f0f723e */ /* 0x000fe200000000ff */
[----:B------:R-:W-:Y:S01]  /*17780*/  BAR.SYNC.DEFER_BLOCKING 0x1, 0x100 ;  /* 0x0044000000007b1d */ /* 0x000fe20000010000 */
[----:B------:R-:W-:Y:S02]  /*17790*/  MOV R43, R10 ;  /* 0x0000000a002b7202 */ /* 0x000fe40000000f00 */
[----:B------:R-:W-:Y:S02]  /*177a0*/  MOV R42, R8 ;  /* 0x00000008002a7202 */ /* 0x000fe40000000f00 */
[----:B------:R-:W-:Y:S02]  /*177b0*/  MOV R37, R28 ;  /* 0x0000001c00257202 */ /* 0x000fe40000000f00 */
[----:B------:R-:W-:Y:S02]  /*177c0*/  F2FP.F16.F32.PACK_AB R8, R97, R96 ;  /* 0x000000606108723e */ /* 0x000fe400000000ff */
[----:B------:R-:W-:-:S02]  /*177d0*/  F2FP.F16.F32.PACK_AB R9, R99, R98 ;  /* 0x000000626309723e */ /* 0x000fc400000000ff */
[----:B------:R-:W-:Y:S02]  /*177e0*/  F2FP.F16.F32.PACK_AB R10, R101, R100 ;  /* 0x00000064650a723e */ /* 0x000fe400000000ff */
[----:B------:R-:W-:Y:S02]  /*177f0*/  F2FP.F16.F32.PACK_AB R11, R103, R102 ;  /* 0x00000066670b723e */ /* 0x000fe400000000ff */
[----:B------:R-:W-:Y:S02]  /*17800*/  MOV R38, R30 ;  /* 0x0000001e00267202 */ /* 0x000fe40000000f00 */
[----:B------:R-:W-:Y:S02]  /*17810*/  MOV R39, R26 ;  /* 0x0000001a00277202 */ /* 0x000fe40000000f00 */
[----:B------:R-:W-:Y:S02]  /*17820*/  MOV R44, R24 ;  /* 0x00000018002c7202 */ /* 0x000fe40000000f00 */
[----:B------:R-:W-:-:S02]  /*17830*/  F2FP.F16.F32.PACK_AB R24, R113, R112 ;  /* 0x000000707118723e */ /* 0x000fc400000000ff */
[----:B------:R-:W-:Y:S01]  /*17840*/  F2FP.F16.F32.PACK_AB R25, R115, R114 ;  /* 0x000000727319723e */ /* 0x000fe200000000ff */
[----:B------:R1:W-:Y:S01]  /*17850*/  STSM.16.M88.4 [R4], R12 ;  /* 0x0000000c04007844 */ /* 0x0003e20000000200 */
[----:B------:R-:W-:Y:S02]  /*17860*/  F2FP.F16.F32.PACK_AB R26, R117, R116 ;  /* 0x00000074751a723e */ /* 0x000fe400000000ff */
[----:B------:R-:W-:Y:S01]  /*17870*/  F2FP.F16.F32.PACK_AB R27, R119, R118 ;  /* 0x00000076771b723e */ /* 0x000fe200000000ff */
[----:B------:R2:W-:Y:S01]  /*17880*/  STSM.16.M88.4 [R37], R8 ;  /* 0x0000000825007844 */ /* 0x0005e20000000200 */
[----:B------:R-:W-:Y:S02]  /*17890*/  F2FP.F16.F32.PACK_AB R28, R121, R120 ;  /* 0x00000078791c723e */ /* 0x000fe400000000ff */
[----:B------:R-:W-:Y:S02]  /*178a0*/  F2FP.F16.F32.PACK_AB R29, R123, R122 ;  /* 0x0000007a7b1d723e */ /* 0x000fe400000000ff */
[----:B------:R-:W-:-:S02]  /*178b0*/  F2FP.F16.F32.PACK_AB R30, R125, R124 ;  /* 0x0000007c7d1e723e */ /* 0x000fc400000000ff */
[----:B------:R-:W-:Y:S02]  /*178c0*/  F2FP.F16.F32.PACK_AB R31, R127, R126 ;  /* 0x0000007e7f1f723e */ /* 0x000fe400000000ff */
[----:B------:R-:W-:Y:S02]  /*178d0*/  F2FP.F16.F32.PACK_AB R35, R135, R134 ;  /* 0x000000868723723e */ /* 0x000fe400000000ff */
[----:B------:R-:W-:Y:S02]  /*178e0*/  ISETP.NE.U32.AND P0, PT, RZ, UR4, PT ;  /* 0x00000004ff007c0c */ /* 0x000fe4000bf05070 */
[----:B-1----:R-:W-:Y:S02]  /*178f0*/  F2FP.F16.F32.PACK_AB R12, R105, R104 ;  /* 0x00000068690c723e */ /* 0x002fe400000000ff */
[----:B------:R-:W-:Y:S02]  /*17900*/  F2FP.F16.F32.PACK_AB R13, R107, R106 ;  /* 0x0000006a6b0d723e */ /* 0x000fe400000000ff */
[----:B------:R-:W-:-:S02]  /*17910*/  F2FP.F16.F32.PACK_AB R14, R109, R108 ;  /* 0x0000006c6d0e723e */ /* 0x000fc400000000ff */
[----:B------:R-:W-:Y:S02]  /*17920*/  F2FP.F16.F32.PACK_AB R15, R111, R110 ;  /* 0x0000006e6f0f723e */ /* 0x000fe400000000ff */
[----:B------:R-:W-:Y:S02]  /*17930*/  MOV R4, R32 ;  /* 0x0000002000047202 */ /* 0x000fe40000000f00 */
[----:B------:R-:W-:Y:S01]  /*17940*/  F2FP.F16.F32.PACK_AB R32, R129, R128 ;  /* 0x000000808120723e */ /* 0x000fe200000000ff */
[----:B------:R1:W-:Y:S01]  /*17950*/  STSM.16.M88.4 [R38], R12 ;  /* 0x0000000c26007844 */ /* 0x0003e20000000200 */
[----:B------:R-:W-:Y:S02]  /*17960*/  F2FP.F16.F32.PACK_AB R33, R131, R130 ;  /* 0x000000828321723e */ /* 0x000fe400000000ff */
[----:B--2---:R-:W-:Y:S01]  /*17970*/  F2FP.F16.F32.PACK_AB R37, R139, R138 ;  /* 0x0000008a8b25723e */ /* 0x004fe200000000ff */
[----:B------:R2:W-:Y:S01]  /*17980*/  STSM.16.M88.4 [R39], R24 ;  /* 0x0000001827007844 */ /* 0x0005e20000000200 */
[----:B------:R-:W-:-:S02]  /*17990*/  F2FP.F16.F32.PACK_AB R8, R145, R144 ;  /* 0x000000909108723e */ /* 0x000fc400000000ff */
[----:B------:R-:W-:Y:S01]  /*179a0*/  F2FP.F16.F32.PACK_AB R9, R147, R146 ;  /* 0x000000929309723e */ /* 0x000fe200000000ff */
[----:B------:R3:W-:Y:S01]  /*179b0*/  STSM.16.M88.4 [R44], R28 ;  /* 0x0000001c2c007844 */ /* 0x0007e20000000200 */
[----:B------:R-:W-:Y:S02]  /*179c0*/  F2FP.F16.F32.PACK_AB R10, R149, R148 ;  /* 0x00000094950a723e */ /* 0x000fe400000000ff */
[----:B------:R-:W-:Y:S01]  /*179d0*/  F2FP.F16.F32.PACK_AB R11, R151, R150 ;  /* 0x00000096970b723e */ /* 0x000fe200000000ff */
[----:B------:R-:W-:Y:S01]  /*179e0*/  STSM.16.M88.4 [R43], R32 ;  /* 0x000000202b007844 */ /* 0x000fe20000000200 */
[----:B------:R-:W-:Y:S02]  /*179f0*/  ISETP.NE.U32.AND P3, PT, RZ, UR6, PT ;  /* 0x00000006ff007c0c */ /* 0x000fe4000bf65070 */
[----:B------:R-:W-:Y:S01]  /*17a00*/  ISETP.NE.AND.EX P0, PT, RZ, UR5, PT, P0 ;  /* 0x00000005ff007c0c */ /* 0x000fe2000bf05300 */
[----:B-1----:R-:W-:Y:S01]  /*17a10*/  IMAD.MOV.U32 R12, RZ, RZ, RZ ;  /* 0x000000ffff0c7224 */ /* 0x002fe200078e00ff */
[----:B------:R-:W-:-:S02]  /*17a20*/  F2FP.F16.F32.PACK_AB R38, R141, R140 ;  /* 0x0000008c8d26723e */ /* 0x000fc400000000ff */
[C---:B------:R-:W-:Y:S02]  /*17a30*/  IADD3 R14, P1, R210.reuse, UR4, RZ ;  /* 0x00000004d20e7c10 */ /* 0x040fe4000ff3e0ff */
[----:B--2---:R-:W-:Y:S02]  /*17a40*/  F2FP.F16.F32.PACK_AB R39, R143, R142 ;  /* 0x0000008e8f27723e */ /* 0x004fe400000000ff */
[----:B------:R-:W-:Y:S02]  /*17a50*/  ISETP.NE.AND.EX P3, PT, RZ, UR7, PT, P3 ;  /* 0x00000007ff007c0c */ /* 0x000fe4000bf65330 */
[----:B------:R-:W-:Y:S01]  /*17a60*/  IADD3.X R15, R211, UR5, RZ, P1, !PT ;  /* 0x00000005d30f7c10 */ /* 0x000fe20008ffe4ff */
[----:B------:R-:W-:Y:S04]  /*17a70*/  STSM.16.M88.4 [R42], R36 ;  /* 0x000000242a007844 */ /* 0x000fe80000000200 */
[----:B------:R1:W-:Y:S01]  /*17a80*/  STSM.16.M88.4 [R4], R8 ;  /* 0x0000000804007844 */ /* 0x0003e20000000200 */
[----:B------:R-:W-:Y:S05]  /*17a90*/  BAR.SYNC.DEFER_BLOCKING 0x1, 0x100 ;  /* 0x0044000000007b1d */ /* 0x000fea0000010000 */
[----:B------:R-:W-:Y:S01]  /*17aa0*/  @P3 IADD3 R210, P1, R210, UR6, RZ ;  /* 0x00000006d2d23c10 */ /* 0x000fe2000ff3e0ff */
[----:B------:R-:W-:-:S03]  /*17ab0*/  ULDC UR6, c[0x0][0xa88] ;  /* 0x0002a20000067ab9 */ /* 0x000fc60000000800 */
[----:B------:R-:W-:Y:S02]  /*17ac0*/  @P3 IADD3.X R211, R211, UR7, RZ, P1, !PT ;  /* 0x00000007d3d33c10 */ /* 0x000fe40008ffe4ff */
[----:B------:R-:W-:Y:S01]  /*17ad0*/  MOV R13, UR6 ;  /* 0x00000006000d7c02 */ /* 0x000fe20008000f00 */
[----:B---3--:R-:W-:Y:S01]  /*17ae0*/  IMAD.MOV.U32 R30, RZ, RZ, 0x9b8 ;  /* 0x000009b8ff1e7424 */ /* 0x008fe200078e00ff */
[----:B------:R-:W-:Y:S01]  /*17af0*/  ISETP.GT.AND P2, PT, R208, 0x1, PT ;  /* 0x00000001d000780c */ /* 0x000fe20003f44270 */
[----:B-1----:R-:W1:Y:S01]  /*17b00*/  LDC R4, c[0x0][0xbe8] ;  /* 0x0002fa00ff047b82 */ /* 0x002e620000000800 */
[----:B------:R2:W5:Y:S04]  /*17b10*/  @P0 LDG.E R12, desc[UR42][R14.64] ;  /* 0x0000002a0e0c0981 */ /* 0x000568000c1e1900 */
[----:B------:R2:W5:Y:S01]  /*17b20*/  @P3 LDG.E R13, desc[UR42][R210.64] ;  /* 0x0000002ad20d3981 */ /* 0x000562000c1e1900 */
[----:B------:R-:W-:-:S04]  /*17b30*/  SEL R30, R30, 0x978, P2 ;  /* 0x000009781e1e7807 */ /* 0x000fc80001000000 */
[----:B------:R2:W3:Y:S01]  /*17b40*/  LDC.64 R26, c[0x0][R30+0x220] ;  /* 0x000088001e1a7b82 */ /* 0x0004e20000000a00 */
[----:B-1----:R-:W-:-:S07]  /*17b50*/  ISETP.NE.AND P1, PT, R4, 0x1, PT ;  /* 0x000000010400780c */ /* 0x002fce0003f25270 */
[----:B------:R2:W1:Y:S08]  /*17b60*/  LDC.64 R24, c[0x0][R30+0x218] ;  /* 0x000086001e187b82 */ /* 0x0004700000000a00 */
[----:B------:R2:W4:Y:S01]  /*17b70*/  LDC.64 R8, c[0x0][R30+0x228] ;  /* 0x00008a001e087b82 */ /* 0x0005220000000a00 */
[----:B---3--:R-:W-:Y:S05]  /*17b80*/  @P3 BRA `(.L_x_3106) ;  /* 0x0000000000103947 */ /* 0x008fea0003800000 */
[----:B------:R-:W-:Y:S05]  /*17b90*/  @!P0 BRA `(.L_x_3106) ;  /* 0x00000000000c8947 */ /* 0x000fea0003800000 */
[----:B------:R-:W3:Y:S04]  /*17ba0*/  LDG.E R10, desc[UR42][R14.64] ;  /* 0x0000002a0e0a7981 */ /* 0x000ee8000c1e1900 */
[----:B-----5:R-:W3:Y:S02]  /*17bb0*/  LDG.E R13, desc[UR42][R14.64+0x4] ;  /* 0x0000042a0e0d7981 */ /* 0x020ee4000c1e1900 */
[----:B---3--:R-:W-:-:S07]  /*17bc0*/  IMAD.IADD R13, R13, 0x1, -R10 ;  /* 0x000000010d0d7824 */ /* 0x008fce00078e0a0a */
.L_x_3106:
[----:B------:R-:W3:Y:S01]  /*17bd0*/  LDL R36, [R1+0x14] ;  /* 0x0000140001247983 */ /* 0x000ee20000100800 */
[----:B--2---:R-:W2:Y:S01]  /*17be0*/  LDC.64 R14, c[0x0][R30+0x210] ;  /* 0x000084001e0e7b82 */ /* 0x004ea20000000a00 */
[----:B------:R-:W-:Y:S01]  /*17bf0*/  ISETP.NE.U32.AND P0, PT, RZ, UR4, PT ;  /* 0x00000004ff007c0c */ /* 0x000fe2000bf05070 */
[-C--:B-1----:R-:W-:Y:S01]  /*17c00*/  IMAD R31, R25, R188.reuse, RZ ;  /* 0x000000bc191f7224 */ /* 0x082fe200078e02ff */
[----:B------:R-:W-:Y:S01]  /*17c10*/  SEL R29, R212, RZ, P2 ;  /* 0x000000ffd41d7207 */ /* 0x000fe20001000000 */
[----:B------:R-:W-:Y:S01]  /*17c20*/  IMAD.WIDE.U32 R24, R24, R188, RZ ;  /* 0x000000bc18187225 */ /* 0x000fe200078e00ff */
[----:B------:R-:W-:-:S03]  /*17c30*/  ISETP.NE.AND.EX P0, PT, RZ, UR5, PT, P0 ;  /* 0x00000005ff007c0c */ /* 0x000fc6000bf05300 */
[----:B------:R-:W1:Y:S01]  /*17c40*/  @P1 LDC R32, c[0x0][0xbec] ;  /* 0x0002fb00ff201b82 */ /* 0x000e620000000800 */
[----:B------:R-:W-:Y:S01]  /*17c50*/  SEL R209, R209, RZ, !P0 ;  /* 0x000000ffd1d17207 */ /* 0x000fe20004000000 */
[----:B------:R-:W-:Y:S01]  /*17c60*/  IMAD.IADD R35, R206, 0x1, R192 ;  /* 0x00000001ce237824 */ /* 0x000fe200078e02c0 */
[----:B------:R-:W-:Y:S02]  /*17c70*/  SEL R219, R219, RZ, !P0 ;  /* 0x000000ffdbdb7207 */ /* 0x000fe40004000000 */
[----:B------:R-:W-:Y:S01]  /*17c80*/  IADD3 R34, R25, R31, RZ ;  /* 0x0000001f19227210 */ /* 0x000fe20007ffe0ff */
[----:B------:R-:W-:Y:S02]  /*17c90*/  IMAD R27, R27, R209, RZ ;  /* 0x000000d11b1b7224 */ /* 0x000fe400078e02ff */
[----:B------:R-:W0:Y:S01]  /*17ca0*/  @P1 LDC R33, c[0x0][0xbf0] ;  /* 0x0002fc00ff211b82 */ /* 0x000e220000000800 */
[----:B----4-:R-:W-:Y:S01]  /*17cb0*/  IMAD R31, R9, R29, RZ ;  /* 0x0000001d091f7224 */ /* 0x010fe200078e02ff */
[----:B-----5:R-:W-:Y:S01]  /*17cc0*/  SHF.R.S32.HI R9, RZ, 0x1f, R12 ;  /* 0x0000001fff097819 */ /* 0x020fe2000001140c */
[----:B------:R-:W-:-:S02]  /*17cd0*/  IMAD R219, R26, R219, R27 ;  /* 0x000000db1adb7224 */ /* 0x000fc400078e021b */
[----:B------:R-:W-:-:S03]  /*17ce0*/  IMAD.WIDE.U32 R26, R26, R209, RZ ;  /* 0x000000d11a1a7225 */ /* 0x000fc600078e00ff */
[----:B------:R-:W4:Y:S01]  /*17cf0*/  LDC.64 R10, c[0x0][0xba8] ;  /* 0x0002ea00ff0a7b82 */ /* 0x000f220000000a00 */
[----:B------:R-:W-:Y:S01]  /*17d00*/  IMAD.IADD R219, R27, 0x1, R219 ;  /* 0x000000011bdb7824 */ /* 0x000fe200078e02db */
[----:B------:R-:W-:Y:S01]  /*17d10*/  IADD3 R28, P0, P3, R26, R24, R12 ;  /* 0x000000181a1c7210 */ /* 0x000fe20007b1e00c */
[----:B------:R-:W-:Y:S02]  /*17d20*/  IMAD.MOV.U32 R27, RZ, RZ, R35 ;  /* 0x000000ffff1b7224 */ /* 0x000fe400078e0023 */
[----:B------:R-:W-:Y:S01]  /*17d30*/  IMAD.WIDE.U32 R24, R8, R29, RZ ;  /* 0x0000001d08187225 */ /* 0x000fe200078e00ff */
[----:B------:R-:W-:-:S03]  /*17d40*/  IADD3.X R29, R219, R34, R9, P0, P3 ;  /* 0x00000022db1d7210 */ /* 0x000fc600007e6409 */
[----:B-1----:R-:W-:Y:S01]  /*17d50*/  @P1 IMAD.HI.U32 R26, R35, R32, RZ ;  /* 0x00000020231a1227 */ /* 0x002fe200078e00ff */
[----:B------:R-:W-:-:S04]  /*17d60*/  IADD3 R31, R25, R31, RZ ;  /* 0x0000001f191f7210 */ /* 0x000fc80007ffe0ff */
[----:B0-----:R-:W-:-:S04]  /*17d70*/  @P1 SHF.R.U32.HI R27, RZ, R33, R26 ;  /* 0x00000021ff1b1219 */ /* 0x001fc8000001161a */
[----:B------:R-:W-:Y:S01]  /*17d80*/  IADD3 R24, P0, P3, R27, R28, R24 ;  /* 0x0000001c1b187210 */ /* 0x000fe20007b1e018 */
[--C-:B------:R-:W-:Y:S01]  /*17d90*/  IMAD.MOV R33, RZ, RZ, -R27.reuse ;  /* 0x000000ffff217224 */ /* 0x100fe200078e0a1b */
[----:B------:R-:W-:Y:S01]  /*17da0*/  SHF.R.S32.HI R8, RZ, 0x1f, R27 ;  /* 0x0000001fff087819 */ /* 0x000fe2000001141b */
[----:B----4-:R-:W0:Y:S02]  /*17db0*/  @!P2 LDC R10, c[0x0][0xb50] ;  /* 0x0002d400ff0aab82 */ /* 0x010e240000000800 */
[----:B------:R-:W-:Y:S01]  /*17dc0*/  IMAD R27, R4, R33, R35 ;  /* 0x00000021041b7224 */ /* 0x000fe200078e0223 */
[----:B------:R-:W-:-:S03]  /*17dd0*/  IADD3.X R25, R8, R29, R31, P0, P3 ;  /* 0x0000001d08197210 */ /* 0x000fc600007e641f */
[----:B--2---:R-:W-:Y:S01]  /*17de0*/  IMAD R8, R15, R27, RZ ;  /* 0x0000001b0f087224 */ /* 0x004fe200078e02ff */
[----:B------:R-:W-:Y:S01]  /*17df0*/  SHF.R.S32.HI R29, RZ, 0x1f, R27 ;  /* 0x0000001fff1d7819 */ /* 0x000fe2000001141b */
[----:B------:R-:W1:Y:S04]  /*17e00*/  @!P2 LDC R11, c[0x0][0xb54] ;  /* 0x0002d500ff0bab82 */ /* 0x000e680000000800 */
[C---:B------:R-:W-:Y:S02]  /*17e10*/  IMAD R29, R14.reuse, R29, R8 ;  /* 0x0000001d0e1d7224 */ /* 0x040fe400078e0208 */
[----:B------:R-:W-:-:S04]  /*17e20*/  IMAD.WIDE.U32 R14, R14, R27, R24 ;  /* 0x0000001b0e0e7225 */ /* 0x000fc800078e0018 */
[----:B------:R-:W-:Y:S01]  /*17e30*/  IMAD.IADD R8, R15, 0x1, R29 ;  /* 0x000000010f087824 */ /* 0x000fe200078e021d */
[----:B0-----:R-:W-:-:S05]  /*17e40*/  LEA R24, P0, R14, R10, 0x2 ;  /* 0x0000000a0e187211 */ /* 0x001fca00078010ff */
[----:B------:R-:W-:Y:S01]  /*17e50*/  SHFL.IDX PT, R10, R24, RZ, 0x1c1f ;  /* 0x001c1fff180a7589 */ /* 0x000fe200000e0000 */
[----:B-1----:R-:W-:Y:S01]  /*17e60*/  LEA.HI.X R26, R14, R11, R8, 0x2, P0 ;  /* 0x0000000b0e1a7211 */ /* 0x002fe200000f1408 */
[----:B------:R-:W-:Y:S02]  /*17e70*/  IMAD R8, R13, R4, RZ ;  /* 0x000000040d087224 */ /* 0x000fe400078e02ff */
[----:B------:R-:W-:Y:S01]  /*17e80*/  SHFL.IDX PT, R14, R24, 0x1, 0x1c1f ;  /* 0x003c1f00180e7f89 */ /* 0x000fe200000e0000 */
[----:B------:R-:W-:-:S03]  /*17e90*/  LOP3.LUT P0, RZ, R220, 0x3, RZ, 0xc0, !PT ;  /* 0x00000003dcff7812 */ /* 0x000fc6000780c0ff */
[----:B------:R-:W0:Y:S04]  /*17ea0*/  SHFL.IDX PT, R11, R26, RZ, 0x1c1f ;  /* 0x001c1fff1a0b7589 */ /* 0x000e2800000e0000 */
[----:B------:R-:W1:Y:S01]  /*17eb0*/  SHFL.IDX PT, R15, R26, 0x1, 0x1c1f ;  /* 0x003c1f001a0f7f89 */ /* 0x000e6200000e0000 */
[----:B---3--:R-:W-:-:S04]  /*17ec0*/  IMAD.IADD R27, R36, 0x1, R192 ;  /* 0x00000001241b7824 */ /* 0x008fc800078e02c0 */
[C---:B------:R-:W-:Y:S01]  /*17ed0*/  VIADD R25, R27.reuse, 0x8 ;  /* 0x000000081b197836 */ /* 0x040fe20000000000 */
[----:B------:R-:W-:-:S04]  /*17ee0*/  ISETP.GE.OR P3, PT, R27, R8, P0 ;  /* 0x000000081b00720c */ /* 0x000fc80000766670 */
[----:B------:R-:W-:-:S09]  /*17ef0*/  ISETP.GE.OR P0, PT, R25, R8, P0 ;  /* 0x000000081900720c */ /* 0x000fd20000706670 */
[----:B0-----:R0:W-:Y:S04]  /*17f00*/  @!P3 ST.E desc[UR42][R10.64], R3 ;  /* 0x000000030a00b985 */ /* 0x0011e8000c10192a */
[----:B-1----:R0:W-:Y:S01]  /*17f10*/  @!P0 ST.E desc[UR42][R14.64], R0 ;  /* 0x000000000e008985 */ /* 0x0021e2000c10192a */
[----:B------:R-:W-:Y:S05]  /*17f20*/  @P2 BRA `(.L_x_3107) ;  /* 0x0000000800a42947 */ /* 0x000fea0003800000 */
[----:B------:R-:W-:Y:S01]  /*17f30*/  SHF.L.U32 R36, R187, 0x6, RZ ;  /* 0x00000006bb247819 */ /* 0x000fe200000006ff */
[----:B------:R-:W1:Y:S01]  /*17f40*/  @P1 LDC R13, c[0x0][0xbec] ;  /* 0x0002fb00ff0d1b82 */ /* 0x000e620000000800 */
[----:B------:R-:W-:-:S03]  /*17f50*/  ULDC.64 UR4, c[0x0][0xaa0] ;  /* 0x0002a80000047ab9 */ /* 0x000fc60000000a00 */
[----:B0-----:R-:W-:-:S04]  /*17f60*/  IMAD.IADD R3, R16, 0x1, R36 ;  /* 0x0000000110037824 */ /* 0x001fc800078e0224 */
[----:B------:R-:W-:Y:S01]  /*17f70*/  IMAD.WIDE R40, R3, 0x2, R40 ;  /* 0x0000000203287825 */ /* 0x000fe200078e0228 */
[----:B------:R-:W0:Y:S02]  /*17f80*/  @P1 LDC R15, c[0x0][0xbf0] ;  /* 0x0002fc00ff0f1b82 */ /* 0x000e240000000800 */
        /* <DEDUP_REMOVED lines=13> */
[----:B------:R-:W-:Y:S01]  /*18060*/  IADD3 R45, P4, R40, 0x5000, RZ ;  /* 0x00005000282d7810 */ /* 0x000fe20007f9e0ff */
[----:B------:R-:W-:Y:S01]  /*18070*/  IMAD.WIDE.U32 R10, R12, UR4, RZ ;  /* 0x000000040c0a7c25 */ /* 0x000fe2000f8e00ff */
[C---:B------:R-:W-:Y:S01]  /*18080*/  IADD3 R49, P5, R40.reuse, 0x6000, RZ ;  /* 0x0000600028317810 */ /* 0x040fe20007fbe0ff */
[----:B------:R-:W5:Y:S01]  /*18090*/  LD.E.128 R28, desc[UR42][R28.64] ;  /* 0x0000002a1c1c7980 */ /* 0x000f62000c101d00 */
[----:B------:R-:W-:-:S02]  /*180a0*/  IADD3 R3, P0, R40, 0x7000, RZ ;  /* 0x0000700028037810 */ /* 0x000fc40007f1e0ff */
[----:B------:R-:W-:Y:S01]  /*180b0*/  LOP3.LUT R36, R37, 0x380, RZ, 0xc0, !PT ;  /* 0x0000038025247812 */ /* 0x000fe200078ec0ff */
[----:B------:R-:W5:Y:S01]  /*180c0*/  LD.E.128 R32, desc[UR42][R32.64] ;  /* 0x0000002a20207980 */ /* 0x000f62000c101d00 */
[----:B------:R-:W-:Y:S02]  /*180d0*/  LOP3.LUT R42, R43, 0x380, RZ, 0xc0, !PT ;  /* 0x000003802b2a7812 */ /* 0x000fe400078ec0ff */
[----:B------:R-:W-:Y:S02]  /*180e0*/  LOP3.LUT R44, R45, 0x380, RZ, 0xc0, !PT ;  /* 0x000003802d2c7812 */ /* 0x000fe400078ec0ff */
[----:B------:R-:W-:Y:S02]  /*180f0*/  LOP3.LUT R48, R49, 0x380, RZ, 0xc0, !PT ;  /* 0x0000038031307812 */ /* 0x000fe400078ec0ff */
[----:B------:R-:W-:Y:S02]  /*18100*/  LOP3.LUT R25, R40, 0x380, RZ, 0xc0, !PT ;  /* 0x0000038028197812 */ /* 0x000fe400078ec0ff */
[----:B------:R-:W-:-:S02]  /*18110*/  LOP3.LUT R0, R3, 0x380, RZ, 0xc0, !PT ;  /* 0x0000038003007812 */ /* 0x000fc400078ec0ff */
[----:B------:R-:W-:Y:S02]  /*18120*/  SHF.R.U64 R36, R36, 0x3, RZ ;  /* 0x0000000324247819 */ /* 0x000fe400000012ff */
[----:B------:R-:W-:Y:S02]  /*18130*/  SHF.R.U64 R42, R42, 0x3, RZ ;  /* 0x000000032a2a7819 */ /* 0x000fe400000012ff */
[----:B------:R-:W-:Y:S02]  /*18140*/  SHF.R.U64 R44, R44, 0x3, RZ ;  /* 0x000000032c2c7819 */ /* 0x000fe400000012ff */
[----:B------:R-:W-:Y:S02]  /*18150*/  SHF.R.U64 R48, R48, 0x3, RZ ;  /* 0x0000000330307819 */ /* 0x000fe400000012ff */
[----:B------:R-:W-:Y:S02]  /*18160*/  SHF.R.U64 R25, R25, 0x3, RZ ;  /* 0x0000000319197819 */ /* 0x000fe400000012ff */
[----:B------:R-:W-:Y:S01]  /*18170*/  SHF.R.U64 R0, R0, 0x3, RZ ;  /* 0x0000000300007819 */ /* 0x000fe200000012ff */
[----:B------:R-:W-:Y:S01]  /*18180*/  IMAD R9, R12, UR5, R9 ;  /* 0x000000050c097c24 */ /* 0x000fe2000f8e0209 */
[----:B------:R-:W-:Y:S01]  /*18190*/  LOP3.LUT R36, R36, R37, RZ, 0x3c, !PT ;  /* 0x0000002524247212 */ /* 0x000fe200078e3cff */
        /* <DEDUP_REMOVED lines=9> */
[----:B------:R-:W-:-:S02]  /*18230*/  IADD3.X R37, RZ, R41, RZ, P2, !PT ;  /* 0x00000029ff257210 */ /* 0x000fc400017fe4ff */
[----:B------:R-:W-:Y:S02]  /*18240*/  IADD3.X R53, RZ, R41, RZ, P0, !PT ;  /* 0x00000029ff357210 */ /* 0x000fe400007fe4ff */
[----:B------:R-:W-:Y:S01]  /*18250*/  LOP3.LUT R52, R0, R3, RZ, 0x3c, !PT ;  /* 0x0000000300347212 */ /* 0x000fe200078e3cff */
[----:B------:R-:W-:Y:S01]  /*18260*/  IMAD R3, R207, 0x20, R187 ;  /* 0x00000020cf037824 */ /* 0x000fe200078e02bb */
[----:B------:R-:W5:Y:S01]  /*18270*/  LD.E.128 R24, desc[UR42][R24.64] ;  /* 0x0000002a18187980 */ /* 0x000f62000c101d00 */
[----:B------:R-:W-:-:S03]  /*18280*/  IMAD.IADD R11, R11, 0x1, R9 ;  /* 0x000000010b0b7824 */ /* 0x000fc600078e0209 */
[----:B------:R-:W5:Y:S01]  /*18290*/  LD.E.128 R36, desc[UR42][R36.64] ;  /* 0x0000002a24247980 */ /* 0x000f62000c101d00 */
[----:B------:R-:W-:Y:S01]  /*182a0*/  IMAD.WIDE.U32 R10, R188, UR4, R10 ;  /* 0x00000004bc0a7c25 */ /* 0x000fe2000f8e000a */
[----:B------:R-:W-:Y:S02]  /*182b0*/  IADD3 R14, R192, R3, RZ ;  /* 0x00000003c00e7210 */ /* 0x000fe40007ffe0ff */
[----:B------:R-:W5:Y:S01]  /*182c0*/  LD.E.128 R40, desc[UR42][R42.64] ;  /* 0x0000002a2a287980 */ /* 0x000f62000c101d00 */
[----:B------:R-:W-:-:S03]  /*182d0*/  SHF.R.S32.HI R12, RZ, 0x1f, R209 ;  /* 0x0000001fff0c7819 */ /* 0x000fc600000114d1 */
        /* <DEDUP_REMOVED lines=9> */
[----:B------:R-:W-:Y:S01]  /*18370*/  IMAD R11, R188, UR5, R11 ;  /* 0x00000005bc0b7c24 */ /* 0x000fe2000f8e020b */
[----:B------:R-:W-:Y:S01]  /*18380*/  ULDC.64 UR4, c[0x0][0xaf0] ;  /* 0x0002bc0000047ab9 */ /* 0x000fe20000000a00 */
[----:B-1----:R-:W-:-:S04]  /*18390*/  @P1 IMAD.HI.U32 R0, R14, R13, RZ ;  /* 0x0000000d0e001227 */ /* 0x002fc800078e00ff */
[----:B------:R-:W-:Y:S02]  /*183a0*/  IMAD R12, R12, UR4, RZ ;  /* 0x000000040c0c7c24 */ /* 0x000fe4000f8e02ff */
[----:B------:R-:W-:Y:S01]  /*183b0*/  IMAD.MOV.U32 R3, RZ, RZ, R14 ;  /* 0x000000ffff037224 */ /* 0x000fe200078e000e */
[----:B0-----:R-:W-:Y:S01]  /*183c0*/  @P1 SHF.R.U32.HI R3, RZ, R15, R0 ;  /* 0x0000000fff031219 */ /* 0x001fe20000011600 */
[C---:B------:R-:W-:Y:S02]  /*183d0*/  IMAD R13, R209.reuse, UR5, R12 ;  /* 0x00000005d10d7c24 */ /* 0x040fe4000f8e020c */
[----:B------:R-:W-:Y:S01]  /*183e0*/  IMAD.WIDE.U32 R10, R209, UR4, R10 ;  /* 0x00000004d10a7c25 */ /* 0x000fe2000f8e000a */
[----:B------:R-:W-:Y:S01]  /*183f0*/  SHF.R.S32.HI R9, RZ, 0x1f, R3 ;  /* 0x0000001fff097819 */ /* 0x000fe20000011403 */
[----:B------:R-:W-:Y:S01]  /*18400*/  ULDC.64 UR4, c[0x0][0xae0] ;  /* 0x0002b80000047ab9 */ /* 0x000fe20000000a00 */
[----:B------:R-:W-:Y:S01]  /*18410*/  IADD3 R0, R18, 0x28820, RZ ;  /* 0x0002882012007810 */ /* 0x000fe20007ffe0ff */
[----:B------:R-:W-:-:S02]  /*18420*/  IMAD.IADD R11, R11, 0x1, R13 ;  /* 0x000000010b0b7824 */ /* 0x000fc400078e020d */
[----:B------:R-:W-:Y:S01]  /*18430*/  IMAD.MOV R13, RZ, RZ, -R3 ;  /* 0x000000ffff0d7224 */ /* 0x000fe200078e0a03 */
[----:B------:R-:W-:Y:S01]  /*18440*/  PRMT R0, RZ, 0x654, R0 ;  /* 0x00000654ff007816 */ /* 0x000fe20000000000 */
[----:B------:R-:W-:Y:S02]  /*18450*/  IMAD R12, R9, UR4, RZ ;  /* 0x00000004090c7c24 */ /* 0x000fe4000f8e02ff */
[----:B------:R-:W-:Y:S01]  /*18460*/  IMAD R9, R4, R13, R14 ;  /* 0x0000000d04097224 */ /* 0x000fe200078e020e */
[----:B--2---:R0:W-:Y:S01]  /*18470*/  SYNCS.ARRIVE.TRANS64.RED.A1T0 RZ, [R0+URZ], RZ ;  /* 0x000000ff00ff79a7 */ /* 0x0041e2000810043f */
[C---:B------:R-:W-:Y:S02]  /*18480*/  IMAD R13, R3.reuse, UR5, R12 ;  /* 0x00000005030d7c24 */ /* 0x040fe4000f8e020c */
[----:B------:R-:W-:Y:S01]  /*18490*/  IMAD.WIDE.U32 R10, R3, UR4, R10 ;  /* 0x00000004030a7c25 */ /* 0x000fe2000f8e000a */
[----:B------:R-:W-:Y:S01]  /*184a0*/  ULDC.64 UR4, c[0x0][0xad8] ;  /* 0x0002b60000047ab9 */ /* 0x000fe20000000a00 */
[----:B0-----:R-:W-:-:S02]  /*184b0*/  SHF.R.S32.HI R0, RZ, 0x1f, R9 ;  /* 0x0000001fff007819 */ /* 0x001fc40000011409 */
[----:B------:R-:W-:-:S03]  /*184c0*/  IMAD.IADD R11, R11, 0x1, R13 ;  /* 0x000000010b0b7824 */ /* 0x000fc600078e020d */
        /* <DEDUP_REMOVED lines=12> */
.L_x_3364:
        /* <DEDUP_REMOVED lines=12> */
.L_x_3110:
[----:B------:R-:W-:Y:S05]  /*18650*/  BSYNC B1 ;  /* 0x0000000000017941 */ /* 0x000fea0003800000 */
.L_x_3109:
[----:B------:R-:W-:-:S03]  /*18660*/  UMOV UR4, 0xffffffff ;  /* 0xffffffff00047882 */ /* 0x000fc60000000000 */
[----:B------:R-:W-:Y:S05]  /*18670*/  BRA.DIV UR4, `(.L_x_3111) ;  /* 0x000000ba04d87947 */ /* 0x000fea000b800000 */
[----:B-1----:R1:W4:Y:S04]  /*18680*/  SHFL.IDX PT, R3, R4, 0x1, 0x181f ;  /* 0x00381f0004037f89 */ /* 0x00232800000e0000 */
[----:B--23--:R1:W2:Y:S02]  /*18690*/  SHFL.IDX PT, R14, R0, 0x1, 0x181f ;  /* 0x00381f00000e7f89 */ /* 0x00c2a400000e0000 */
.L_x_3368:
[----:B------:R-:W-:Y:S01]  /*186a0*/  IADD3 R9, R21, 0x20, RZ ;  /* 0x0000002015097810 */ /* 0x000fe20007ffe0ff */
[----:B------:R-:W-:Y:S03]  /*186b0*/  BSSY B1, `(.L_x_3112) ;  /* 0x000000c000017945 */ /* 0x000fe60003800000 */
        /* <DEDUP_REMOVED lines=9> */
[----:B-----5:R3:W-:Y:S04]  /*18750*/  @!P2 ST.E.128 desc[UR42][R10.64], R28 ;  /* 0x0000001c0a00a985 */ /* 0x0207e8000c101d2a */
[----:B------:R3:W-:Y:S02]  /*18760*/  @!P3 ST.E.128 desc[UR42][R14.64], R44 ;  /* 0x0000002c0e00b985 */ /* 0x0007e4000c101d2a */
.L_x_3113:
[----:B------:R-:W-:Y:S05]  /*18770*/  BSYNC B1 ;  /* 0x0000000000017941 */ /* 0x000fea0003800000 */
.L_x_3112:
[----:B------:R-:W-:-:S03]  /*18780*/  UMOV UR4, 0xffffffff ;  /* 0xffffffff00047882 */ /* 0x000fc60000000000 */
[----:B------:R-:W-:Y:S05]  /*18790*/  BRA.DIV UR4, `(.L_x_3114) ;  /* 0x000000ba04d87947 */ /* 0x000fea000b800000 */
[----:B----4-:R4:W0:Y:S04]  /*187a0*/  SHFL.IDX PT, R3, R4, 0x2, 0x181f ;  /* 0x00581f0004037f89 */ /* 0x01082800000e0000 */
[----:B--23--:R4:W2:Y:S02]  /*187b0*/  SHFL.IDX PT, R14, R0, 0x2, 0x181f ;  /* 0x00581f00000e7f89 */ /* 0x00c8a400000e0000 */
.L_x_3372:
        /* <DEDUP_REMOVED lines=11> */
[----:B-----5:R3:W-:Y:S04]  /*18870*/  @!P2 ST.E.128 desc[UR42][R10.64], R32 ;  /* 0x000000200a00a985 */ /* 0x0207e8000c101d2a */
[----:B------:R3:W-:Y:S02]  /*18880*/  @!P3 ST.E.128 desc[UR42][R14.64], R48 ;  /* 0x000000300e00b985 */ /* 0x0007e4000c101d2a */
.L_x_3116:
[----:B------:R-:W-:Y:S05]  /*18890*/  BSYNC B1 ;  /* 0x0000000000017941 */ /* 0x000fea0003800000 */
.L_x_3115:
[----:B------:R-:W-:-:S03]  /*188a0*/  UMOV UR4, 0xffffffff ;  /* 0xffffffff00047882 */ /* 0x000fc60000000000 */
[----:B------:R-:W-:Y:S05]  /*188b0*/  BRA.DIV UR4, `(.L_x_3117) ;  /* 0x000000ba04d87947 */ /* 0x000fea000b800000 */
[----:B0-----:R0:W0:Y:S04]  /*188c0*/  SHFL.IDX PT, R3, R4, 0x3, 0x181f ;  /* 0x00781f0004037f89 */ /* 0x00102800000e0000 */
[----:B--23--:R2:W3:Y:S02]  /*188d0*/  SHFL.IDX PT, R14, R0, 0x3, 0x181f ;  /* 0x00781f00000e7f89 */ /* 0x00c4e400000e0000 */
.L_x_3376:
        /* <DEDUP_REMOVED lines=8> */
[----:B-----5:R0:W-:Y:S10]  /*18960*/  @!P1 ST.E.128 desc[UR42][R8.64], R36 ;  /* 0x0000002408009985 */ /* 0x0201f4000c101d2a */
[----:B------:R-:W-:Y:S05]  /*18970*/  @P0 BRA `(.L_x_3118) ;  /* 0x0000001800480947 */ /* 0x000fea0003800000 */
[----:B------:R-:W-:-:S04]  /*18980*/  LEA R14, P0, R2, R14, 0x1 ;  /* 0x0000000e020e7211 */ /* 0x000fc800078008ff */
[----:B------:R-:W-:-:S05]  /*18990*/  LEA.HI.X R15, R2, R3, R184, 0x1, P0 ;  /* 0x00000003020f7211 */ /* 0x000fca00000f0cb8 */
[----:B------:R3:W-:Y:S01]  /*189a0*/  ST.E.128 desc[UR42][R14.64], R52 ;  /* 0x000000340e007985 */ /* 0x0007e2000c101d2a */
[----:B------:R-:W-:Y:S05]  /*189b0*/  BRA `(.L_x_3118) ;  /* 0x0000001800387947 */ /* 0x000fea0003800000 */
.L_x_3107:
[----:B0-----:R-:W0:Y:S01]  /*189c0*/  @P1 LDC R14, c[0x0][0xbec] ;  /* 0x0002fb00ff0e1b82 */ /* 0x001e220000000800 */
[----:B------:R-:W-:Y:S01]  /*189d0*/  ULDC.64 UR4, c[0x0][0xb08] ;  /* 0x0002c20000047ab9 */ /* 0x000fe20000000a00 */
[----:B------:R-:W-:Y:S01]  /*189e0*/  SHF.R.S32.HI R0, RZ, 0x1f, R209 ;  /* 0x0000001fff007819 */ /* 0x000fe200000114d1 */
[----:B------:R-:W-:Y:S01]  /*189f0*/  IMAD R9, R9, UR4, RZ ;  /* 0x0000000409097c24 */ /* 0x000fe2000f8e02ff */
[----:B------:R-:W-:Y:S01]  /*18a00*/  MOV R3, R35 ;  /* 0x0000002300037202 */ /* 0x000fe20000000f00 */
[C---:B------:R-:W-:Y:S01]  /*18a10*/  IMAD.WIDE.U32 R10, R12.reuse, UR4, RZ ;  /* 0x000000040c0a7c25 */ /* 0x040fe2000f8e00ff */
[----:B------:R-:W-:Y:S01]  /*18a20*/  ULDC.64 UR6, c[0x0][0xb30] ;  /* 0x0002cc0000067ab9 */ /* 0x000fe20000000a00 */
[C---:B------:R-:W-:Y:S01]  /*18a30*/  IADD3 R43, R193.reuse, 0x38, RZ ;  /* 0x00000038c12b7810 */ /* 0x040fe20007ffe0ff */
[----:B------:R-:W1:Y:S01]  /*18a40*/  @P1 LDC R13, c[0x0][0xbf0] ;  /* 0x0002fc00ff0d1b82 */ /* 0x000e620000000800 */
[----:B------:R-:W-:Y:S01]  /*18a50*/  IMAD R9, R12, UR5, R9 ;  /* 0x000000050c097c24 */ /* 0x000fe2000f8e0209 */
[----:B------:R-:W-:Y:S01]  /*18a60*/  ULDC.64 UR4, c[0x0][0xb38] ;  /* 0x0002ce0000047ab9 */ /* 0x000fe20000000a00 */
[----:B------:R-:W-:Y:S01]  /*18a70*/  VIADD R24, R193, 0x8 ;  /* 0x00000008c1187836 */ /* 0x000fe20000000000 */
[----:B------:R-:W-:Y:S01]  /*18a80*/  SHF.R.S32.HI R44, RZ, 0x1f, R43 ;  /* 0x0000001fff2c7819 */ /* 0x000fe2000001142b */
[----:B------:R-:W-:-:S02]  /*18a90*/  IMAD.IADD R11, R11, 0x1, R9 ;  /* 0x000000010b0b7824 */ /* 0x000fc400078e0209 */
        /* <DEDUP_REMOVED lines=8> */
[----:B0-----:R-:W-:Y:S01]  /*18b20*/  @P1 IMAD.HI.U32 R14, R35, R14, RZ ;  /* 0x0000000e230e1227 */ /* 0x001fe200078e00ff */
[----:B------:R-:W-:-:S03]  /*18b30*/  SHF.R.S32.HI R38, RZ, 0x1f, R37 ;  /* 0x0000001fff267819 */ /* 0x000fc60000011425 */
[C---:B------:R-:W-:Y:S01]  /*18b40*/  IMAD R9, R209.reuse, UR5, R0 ;  /* 0x00000005d1097c24 */ /* 0x040fe2000f8e0200 */
[----:B-1----:R-:W-:Y:S01]  /*18b50*/  @P1 SHF.R.U32.HI R3, RZ, R13, R14 ;  /* 0x0000000dff031219 */ /* 0x002fe2000001160e */
[----:B------:R-:W-:Y:S01]  /*18b60*/  IMAD.WIDE.U32 R10, R209, UR4, R10 ;  /* 0x00000004d10a7c25 */ /* 0x000fe2000f8e000a */
[----:B------:R-:W-:Y:S02]  /*18b70*/  ULDC.64 UR4, c[0x0][0xb48] ;  /* 0x0002d20000047ab9 */ /* 0x000fe40000000a00 */
[----:B------:R-:W-:Y:S01]  /*18b80*/  SHF.R.S32.HI R0, RZ, 0x1f, R3 ;  /* 0x0000001fff007819 */ /* 0x000fe20000011403 */
[----:B------:R-:W-:Y:S02]  /*18b90*/  IMAD.IADD R11, R11, 0x1, R9 ;  /* 0x000000010b0b7824 */ /* 0x000fe400078e0209 */
[----:B------:R-:W-:Y:S02]  /*18ba0*/  IMAD.MOV R9, RZ, RZ, -R3 ;  /* 0x000000ffff097224 */ /* 0x000fe400078e0a03 */
[----:B------:R-:W-:-:S04]  /*18bb0*/  IMAD.WIDE.U32 R10, R212, UR4, R10 ;  /* 0x00000004d40a7c25 */ /* 0x000fc8000f8e000a */
[----:B------:R-:W-:Y:S01]  /*18bc0*/  IMAD R9, R4, R9, R35 ;  /* 0x0000000904097224 */ /* 0x000fe200078e0223 */
[----:B------:R-:W-:Y:S01]  /*18bd0*/  IADD3 R4, R18, 0x28820, RZ ;  /* 0x0002882012047810 */ /* 0x000fe20007ffe0ff */
[----:B------:R-:W-:Y:S01]  /*18be0*/  IMAD R0, R0, UR6, RZ ;  /* 0x0000000600007c24 */ /* 0x000fe2000f8e02ff */
[----:B------:R-:W-:Y:S01]  /*18bf0*/  IADD3 R35, R193, 0x18, RZ ;  /* 0x00000018c1237810 */ /* 0x000fe20007ffe0ff */
[----:B------:R-:W-:Y:S01]  /*18c00*/  IMAD R11, R212, UR5, R11 ;  /* 0x00000005d40b7c24 */ /* 0x000fe2000f8e020b */
[----:B------:R-:W-:Y:S01]  /*18c10*/  ULDC.64 UR4, c[0x0][0xb28] ;  /* 0x0002ca0000047ab9 */ /* 0x000fe20000000a00 */
[C---:B------:R-:W-:Y:S01]  /*18c20*/  IMAD R13, R3.reuse, UR7, R0 ;  /* 0x00000007030d7c24 */ /* 0x040fe2000f8e0200 */
[----:B------:R-:W-:Y:S01]  /*18c30*/  SHF.R.S32.HI R0, RZ, 0x1f, R9 ;  /* 0x0000001fff007819 */ /* 0x000fe20000011409 */
[----:B------:R-:W-:Y:S01]  /*18c40*/  IMAD.WIDE.U32 R10, R3, UR6, R10 ;  /* 0x00000006030a7c25 */ /* 0x000fe2000f8e000a */
[----:B------:R-:W-:Y:S02]  /*18c50*/  PRMT R4, RZ, 0x654, R4 ;  /* 0x00000654ff047816 */ /* 0x000fe40000000004 */
[----:B------:R-:W-:Y:S01]  /*18c60*/  SHF.R.S32.HI R36, RZ, 0x1f, R35 ;  /* 0x0000001fff247819 */ /* 0x000fe20000011423 */
[----:B------:R-:W-:Y:S01]  /*18c70*/  IMAD R0, R0, UR4, RZ ;  /* 0x0000000400007c24 */ /* 0x000fe2000f8e02ff */
[----:B------:R0:W-:Y:S01]  /*18c80*/  SYNCS.ARRIVE.TRANS64.RED.A1T0 RZ, [R4+URZ], RZ ;  /* 0x000000ff04ff79a7 */ /* 0x0001e2000810043f */
[----:B------:R-:W-:-:S02]  /*18c90*/  IMAD.IADD R11, R11, 0x1, R13 ;  /* 0x000000010b0b7824 */ /* 0x000fc400078e020d */
[C---:B------:R-:W-:Y:S02]  /*18ca0*/  IMAD R3, R9.reuse, UR5, R0 ;  /* 0x0000000509037c24 */ /* 0x040fe4000f8e0200 */
[----:B------:R-:W-:Y:S01]  /*18cb0*/  IMAD.WIDE.U32 R10, R9, UR4, R10 ;  /* 0x00000004090a7c25 */ /* 0x000fe2000f8e000a */
[----:B------:R-:W-:-:S03]  /*18cc0*/  ULDC.64 UR4, c[0x0][0xb00] ;  /* 0x0002c00000047ab9 */ /* 0x000fc60000000a00 */
[----:B------:R-:W-:Y:S01]  /*18cd0*/  IMAD.IADD R3, R11, 0x1, R3 ;  /* 0x000000010b037824 */ /* 0x000fe200078e0203 */
[C---:B------:R-:W-:Y:S01]  /*18ce0*/  LEA R0, P0, R10.reuse, UR4, 0x2 ;  /* 0x000000040a007c11 */ /* 0x040fe2000f8010ff */
[C---:B------:R-:W-:Y:S01]  /*18cf0*/  VIADD R39, R193.reuse, 0x28 ;  /* 0x00000028c1277836 */ /* 0x040fe20000000000 */
[----:B------:R-:W-:Y:S01]  /*18d00*/  UMOV UR4, 0xffffffff ;  /* 0xffffffff00047882 */ /* 0x000fe20000000000 */
[C---:B------:R-:W-:Y:S01]  /*18d10*/  VIADD R41, R193.reuse, 0x30 ;  /* 0x00000030c1297836 */ /* 0x040fe20000000000 */
[----:B0-----:R-:W-:Y:S01]  /*18d20*/  LEA.HI.X R4, R10, UR5, R3, 0x2, P0 ;  /* 0x000000050a047c11 */ /* 0x001fe200080f1403 */
[C---:B------:R-:W-:Y:S01]  /*18d30*/  VIADD R45, R193.reuse, 0x40 ;  /* 0x00000040c12d7836 */ /* 0x040fe20000000000 */
[----:B------:R-:W-:Y:S01]  /*18d40*/  SHF.R.S32.HI R40, RZ, 0x1f, R39 ;  /* 0x0000001fff287819 */ /* 0x000fe20000011427 */
[----:B------:R-:W-:Y:S01]  /*18d50*/  VIADD R47, R193, 0x48 ;  /* 0x00000048c12f7836 */ /* 0x000fe20000000000 */
[----:B------:R-:W-:Y:S02]  /*18d60*/  SHF.R.S32.HI R42, RZ, 0x1f, R41 ;  /* 0x0000001fff2a7819 */ /* 0x000fe40000011429 */
[----:B------:R-:W-:-:S02]  /*18d70*/  SHF.R.S32.HI R46, RZ, 0x1f, R45 ;  /* 0x0000001fff2e7819 */ /* 0x000fc4000001142d */
[----:B------:R-:W-:Y:S01]  /*18d80*/  SHF.R.S32.HI R48, RZ, 0x1f, R47 ;  /* 0x0000001fff307819 */ /* 0x000fe2000001142f */
[----:B------:R-:W-:Y:S06]  /*18d90*/  BRA.DIV UR4, `(.L_x_3119) ;  /* 0x000000b604e87947 */ /* 0x000fec000b800000 */
[----:B------:R0:W1:Y:S04]  /*18da0*/  SHFL.IDX PT, R3, R4, RZ, 0x1c1f ;  /* 0x001c1fff04037589 */ /* 0x00006800000e0000 */
[----:B------:R0:W2:Y:S02]  /*18db0*/  SHFL.IDX PT, R14, R0, RZ, 0x1c1f ;  /* 0x001c1fff000e7589 */ /* 0x0000a400000e0000 */
.L_x_3379:
        /* <DEDUP_REMOVED lines=12> */
[-C--:B------:R-:W-:Y:S01]  /*18e80*/  @!P3 LEA R26, P4, R33, R14.reuse, 0x2 ;  /* 0x0000000e211ab211 */ /* 0x080fe200078810ff */
        /* <DEDUP_REMOVED lines=19> */
[-C--:B------:R-:W-:Y:S02]  /*18fc0*/  @!P1 LEA R20, P5, R43, R14.reuse, 0x2 ;  /* 0x0000000e2b149211 */ /* 0x080fe400078a10ff */
[----:B------:R-:W-:Y:S02]  /*18fd0*/  ISETP.GE.AND P2, PT, R47, UR4, PT ;  /* 0x000000042f007c0c */ /* 0x000fe4000bf46270 */
[-C--:B------:R-:W-:Y:S02]  /*18fe0*/  @!P4 LEA.HI.X R13, R41, R3.reuse, R42, 0x2, P0 ;  /* 0x00000003290dc211 */ /* 0x080fe400000f142a */
[----:B------:R-:W-:Y:S02]  /*18ff0*/  ISETP.GE.AND P0, PT, R218, UR4, PT ;  /* 0x00000004da007c0c */ /* 0x000fe4000bf06270 */
[----:B------:R-:W-:Y:S01]  /*19000*/  @!P1 LEA.HI.X R21, R43, R3, R44, 0x2, P5 ;  /* 0x000000032b159211 */ /* 0x000fe200028f142c */
[----:B------:R2:W-:Y:S01]  /*19010*/  @!P4 ST.E.64 desc[UR42][R12.64], R112 ;  /* 0x000000700c00c985 */ /* 0x0005e2000c101b2a */
[----:B---3--:R-:W-:-:S03]  /*19020*/  @!P3 LEA R26, P5, R45, R14, 0x2 ;  /* 0x0000000e2d1ab211 */ /* 0x008fc600078a10ff */
[----:B------:R3:W-:Y:S01]  /*19030*/  @!P1 ST.E.64 desc[UR42][R20.64], R116 ;  /* 0x0000007414009985 */ /* 0x0007e2000c101b2a */
[----:B------:R-:W-:Y:S02]  /*19040*/  ISETP.GE.AND P1, PT, R217, UR4, PT ;  /* 0x00000004d9007c0c */ /* 0x000fe4000bf26270 */
[-C--:B------:R-:W-:Y:S02]  /*19050*/  @!P3 LEA.HI.X R27, R45, R3.reuse, R46, 0x2, P5 ;  /* 0x000000032d1bb211 */ /* 0x080fe400028f142e */
[CC--:B----4-:R-:W-:Y:S02]  /*19060*/  @!P2 LEA R28, P4, R47.reuse, R14.reuse, 0x2 ;  /* 0x0000000e2f1ca211 */ /* 0x0d0fe400078810ff */
        /* <DEDUP_REMOVED lines=25> */
.L_x_3121:
[----:B------:R-:W-:Y:S05]  /*19200*/  BSYNC B1 ;  /* 0x0000000000017941 */ /* 0x000fea0003800000 */
.L_x_3120:
[----:B------:R-:W-:-:S03]  /*19210*/  UMOV UR4, 0xffffffff ;  /* 0xffffffff00047882 */ /* 0x000fc60000000000 */
[----:B------:R-:W-:Y:S05]  /*19220*/  BRA.DIV UR4, `(.L_x_3122) ;  /* 0x000000b204f87947 */ /* 0x000fea000b800000 */
[----:B-1----:R1:W3:Y:S04]  /*19230*/  SHFL.IDX PT, R3, R4, 0x1, 0x1c1f ;  /* 0x003c1f0004037f89 */ /* 0x0022e800000e0000 */
[----:B--2---:R1:W2:Y:S02]  /*19240*/  SHFL.IDX PT, R14, R0, 0x1, 0x1c1f ;  /* 0x003c1f00000e7f89 */ /* 0x0042a400000e0000 */
.L_x_3383:
        /* <DEDUP_REMOVED lines=8> */
[-C--:B---3--:R-:W-:Y:S02]  /*192d0*/  @!P4 MOV R15, R3.reuse ;  /* 0x00000003000fc202 */ /* 0x088fe40000000f00 */
[----:B------:R-:W-:Y:S02]  /*192e0*/  @!P2 LEA.HI.X R11, R24, R3, R32, 0x2, P3 ;  /* 0x00000003180ba211 */ /* 0x000fe400018f1420 */
[----:B------:R-:W-:Y:S01]  /*192f0*/  ISETP.GE.AND P3, PT, R37, UR4, PT ;  /* 0x0000000425007c0c */ /* 0x000fe2000bf66270 */
[----:B------:R-:W-:Y:S01]  /*19300*/  @!P4 IMAD.WIDE R8, R193, 0x4, R14 ;  /* 0x00000004c108c825 */ /* 0x000fe200078e020e */
[----:B------:R-:W-:-:S04]  /*19310*/  @!P1 LEA R12, P5, R33, R14, 0x2 ;  /* 0x0000000e210c9211 */ /* 0x000fc800078a10ff */
[----:B------:R2:W-:Y:S01]  /*19320*/  @!P4 ST.E.64 desc[UR42][R8.64], R90 ;  /* 0x0000005a0800c985 */ /* 0x0005e2000c101b2a */
[-C--:B------:R-:W-:Y:S02]  /*19330*/  @!P1 LEA.HI.X R13, R33, R3.reuse, R34, 0x2, P5 ;  /* 0x00000003210d9211 */ /* 0x080fe400028f1422 */
[----:B------:R-:W-:Y:S01]  /*19340*/  ISETP.GE.AND P4, PT, R39, UR4, PT ;  /* 0x0000000427007c0c */ /* 0x000fe2000bf86270 */
[----:B------:R3:W-:Y:S01]  /*19350*/  @!P2 ST.E.64 desc[UR42][R10.64], R94 ;  /* 0x0000005e0a00a985 */ /* 0x0007e2000c101b2a */
[----:B------:R-:W-:Y:S02]  /*19360*/  ISETP.GE.AND P2, PT, R41, UR4, PT ;  /* 0x0000000429007c0c */ /* 0x000fe4000bf46270 */
[-C--:B------:R-:W-:Y:S01]  /*19370*/  @!P0 LEA R20, P5, R35, R14.reuse, 0x2 ;  /* 0x0000000e23148211 */ /* 0x080fe200078a10ff */
[----:B------:R4:W-:Y:S01]  /*19380*/  @!P1 ST.E.64 desc[UR42][R12.64], R98 ;  /* 0x000000620c009985 */ /* 0x0009e2000c101b2a */
[----:B------:R-:W-:Y:S02]  /*19390*/  @!P3 LEA R24, P1, R37, R14, 0x2 ;  /* 0x0000000e2518b211 */ /* 0x000fe400078210ff */
[----:B------:R-:W-:-:S02]  /*193a0*/  @!P0 LEA.HI.X R21, R35, R3, R36, 0x2, P5 ;  /* 0x0000000323158211 */ /* 0x000fc400028f1424 */
[-C--:B------:R-:W-:Y:S02]  /*193b0*/  @!P3 LEA.HI.X R25, R37, R3.reuse, R38, 0x2, P1 ;  /* 0x000000032519b211 */ /* 0x080fe400008f1426 */
[----:B------:R-:W-:Y:S01]  /*193c0*/  ISETP.GE.AND P1, PT, R43, UR4, PT ;  /* 0x000000042b007c0c */ /* 0x000fe2000bf26270 */
[----:B------:R5:W-:Y:S01]  /*193d0*/  @!P0 ST.E.64 desc[UR42][R20.64], R102 ;  /* 0x0000006614008985 */ /* 0x000be2000c101b2a */
[-C--:B--2---:R-:W-:Y:S02]  /*193e0*/  @!P4 LEA R8, P5, R39, R14.reuse, 0x2 ;  /* 0x0000000e2708c211 */ /* 0x084fe400078a10ff */
[----:B------:R-:W-:Y:S01]  /*193f0*/  ISETP.GE.AND P0, PT, R45, UR4, PT ;  /* 0x000000042d007c0c */ /* 0x000fe2000bf06270 */
[----:B------:R2:W-:Y:S01]  /*19400*/  @!P3 ST.E.64 desc[UR42][R24.64], R106 ;  /* 0x0000006a1800b985 */ /* 0x0005e2000c101b2a */
[----:B------:R-:W-:Y:S02]  /*19410*/  @!P4 LEA.HI.X R9, R39, R3, R40, 0x2, P5 ;  /* 0x000000032709c211 */ /* 0x000fe400028f1428 */
[----:B---3--:R-:W-:-:S02]  /*19420*/  @!P2 LEA R10, P5, R41, R14, 0x2 ;  /* 0x0000000e290aa211 */ /* 0x008fc400078a10ff */
[----:B------:R-:W-:Y:S01]  /*19430*/  ISETP.GE.AND P3, PT, R47, UR4, PT ;  /* 0x000000042f007c0c */ /* 0x000fe2000bf66270 */
[----:B------:R3:W-:Y:S01]  /*19440*/  @!P4 ST.E.64 desc[UR42][R8.64], R110 ;  /* 0x0000006e0800c985 */ /* 0x0007e2000c101b2a */
[-C--:B------:R-:W-:Y:S02]  /*19450*/  @!P2 LEA.HI.X R11, R41, R3.reuse, R42, 0x2, P5 ;  /* 0x00000003290ba211 */ /* 0x080fe400028f142a */
[CC--:B----4-:R-:W-:Y:S02]  /*19460*/  @!P1 LEA R12, P5, R43.reuse, R14.reuse, 0x2 ;  /* 0x0000000e2b0c9211 */ /* 0x0d0fe400078a10ff */
[----:B------:R-:W-:Y:S01]  /*19470*/  ISETP.GE.AND P4, PT, R218, UR4, PT ;  /* 0x00000004da007c0c */ /* 0x000fe2000bf86270 */
[----:B------:R4:W-:Y:S01]  /*19480*/  @!P2 ST.E.64 desc[UR42][R10.64], R114 ;  /* 0x000000720a00a985 */ /* 0x0009e2000c101b2a */
[----:B------:R-:W-:Y:S02]  /*19490*/  @!P1 LEA.HI.X R13, R43, R3, R44, 0x2, P5 ;  /* 0x000000032b0d9211 */ /* 0x000fe400028f142c */
[----:B------:R-:W-:-:S02]  /*194a0*/  @!P0 LEA R26, P5, R45, R14, 0x2 ;  /* 0x0000000e2d1a8211 */ /* 0x000fc400078a10ff */
[----:B------:R-:W-:Y:S01]  /*194b0*/  ISETP.GE.AND P2, PT, R216, UR4, PT ;  /* 0x00000004d8007c0c */ /* 0x000fe2000bf46270 */
[----:B------:R0:W-:Y:S01]  /*194c0*/  @!P1 ST.E.64 desc[UR42][R12.64], R118 ;  /* 0x000000760c009985 */ /* 0x0001e2000c101b2a */
[-C--:B------:R-:W-:Y:S02]  /*194d0*/  @!P0 LEA.HI.X R27, R45, R3.reuse, R46, 0x2, P5 ;  /* 0x000000032d1b8211 */ /* 0x080fe400028f142e */
[-C--:B-----5:R-:W-:Y:S02]  /*194e0*/  @!P3 LEA R20, P5, R47, R14.reuse, 0x2 ;  /* 0x0000000e2f14b211 */ /* 0x0a0fe400078a10ff */
[----:B------:R-:W-:Y:S01]  /*194f0*/  ISETP.GE.AND P1, PT, R217, UR4, PT ;  /* 0x00000004d9007c0c */ /* 0x000fe2000bf26270 */
[----:B------:R5:W-:Y:S01]  /*19500*/  @!P0 ST.E.64 desc[UR42][R26.64], R122 ;  /* 0x0000007a1a008985 */ /* 0x000be2000c101b2a */
[----:B------:R-:W-:Y:S02]  /*19510*/  @!P3 LEA.HI.X R21, R47, R3, R48, 0x2, P5 ;  /* 0x000000032f15b211 */ /* 0x000fe400028f1430 */
[----:B--2---:R-:W-:-:S02]  /*19520*/  @!P4 LEA R24, P5, R218, R14, 0x2 ;  /* 0x0000000eda18c211 */ /* 0x004fc400078a10ff */
[----:B------:R-:W-:Y:S01]  /*19530*/  ISETP.GE.AND P0, PT, R215, UR4, PT ;  /* 0x00000004d7007c0c */ /* 0x000fe2000bf06270 */
[----:B------:R2:W-:Y:S01]  /*19540*/  @!P3 ST.E.64 desc[UR42][R20.64], R126 ;  /* 0x0000007e1400b985 */ /* 0x0005e2000c101b2a */
[----:B------:R-:W-:Y:S02]  /*19550*/  ISETP.GE.AND P3, PT, R214, UR4, PT ;  /* 0x00000004d6007c0c */ /* 0x000fe4000bf66270 */
[----:B------:R-:W-:-:S03]  /*19560*/  @!P4 LEA.HI.X R25, R218, R3, R226, 0x2, P5 ;  /* 0x00000003da19c211 */ /* 0x000fc600028f14e2 */
[CC--:B---3--:R-:W-:Y:S02]  /*19570*/  @!P1 LEA R8, P5, R217.reuse, R14.reuse, 0x2 ;  /* 0x0000000ed9089211 */ /* 0x0c8fe400078a10ff */
[----:B------:R2:W-:Y:S01]  /*19580*/  @!P4 ST.E.64 desc[UR42][R24.64], R130 ;  /* 0x000000821800c985 */ /* 0x0005e2000c101b2a */
[CC--:B----4-:R-:W-:Y:S02]  /*19590*/  @!P2 LEA R10, P4, R216.reuse, R14.reuse, 0x2 ;  /* 0x0000000ed80aa211 */ /* 0x0d0fe400078810ff */
[-C--:B------:R-:W-:Y:S02]  /*195a0*/  @!P1 LEA.HI.X R9, R217, R3.reuse, R225, 0x2, P5 ;  /* 0x00000003d9099211 */ /* 0x080fe400028f14e1 */
[-C--:B0-----:R-:W-:Y:S02]  /*195b0*/  @!P0 LEA R12, P5, R215, R14.reuse, 0x2 ;  /* 0x0000000ed70c8211 */ /* 0x081fe400078a10ff */
[----:B------:R-:W-:Y:S01]  /*195c0*/  @!P2 LEA.HI.X R11, R216, R3, R224, 0x2, P4 ;  /* 0x00000003d80ba211 */ /* 0x000fe200020f14e0 */
[----:B------:R2:W-:Y:S01]  /*195d0*/  @!P1 ST.E.64 desc[UR42][R8.64], R134 ;  /* 0x0000008608009985 */ /* 0x0005e2000c101b2a */
[----:B-----5:R-:W-:-:S02]  /*195e0*/  @!P3 LEA R26, P4, R214, R14, 0x2 ;  /* 0x0000000ed61ab211 */ /* 0x020fc400078810ff */
[-C--:B------:R-:W-:Y:S01]  /*195f0*/  @!P0 LEA.HI.X R13, R215, R3.reuse, R223, 0x2, P5 ;  /* 0x00000003d70d8211 */ /* 0x080fe200028f14df */
[----:B------:R2:W-:Y:S01]  /*19600*/  @!P2 ST.E.64 desc[UR42][R10.64], R138 ;  /* 0x0000008a0a00a985 */ /* 0x0005e2000c101b2a */
[----:B------:R-:W-:-:S03]  /*19610*/  @!P3 LEA.HI.X R27, R214, R3, R222, 0x2, P4 ;  /* 0x00000003d61bb211 */ /* 0x000fc600020f14de */
[----:B------:R2:W-:Y:S01]  /*19620*/  @!P0 ST.E.64 desc[UR42][R12.64], R142 ;  /* 0x0000008e0c008985 */ /* 0x0005e2000c101b2a */
[----:B------:R-:W-:-:S03]  /*19630*/  ISETP.GE.AND P0, PT, R213, UR4, PT ;  /* 0x00000004d5007c0c */ /* 0x000fc6000bf06270 */
[----:B------:R2:W-:Y:S10]  /*19640*/  @!P3 ST.E.64 desc[UR42][R26.64], R146 ;  /* 0x000000921a00b985 */ /* 0x0005f4000c101b2a */
[----:B------:R-:W-:Y:S05]  /*19650*/  @P0 BRA `(.L_x_3118) ;  /* 0x0000000c00100947 */ /* 0x000fea0003800000 */
[----:B------:R-:W-:-:S04]  /*19660*/  LEA R14, P0, R213, R14, 0x2 ;  /* 0x0000000ed50e7211 */ /* 0x000fc800078010ff */
[----:B------:R-:W-:-:S05]  /*19670*/  LEA.HI.X R15, R213, R3, R221, 0x2, P0 ;  /* 0x00000003d50f7211 */ /* 0x000fca00000f14dd */
[----:B------:R0:W-:Y:S01]  /*19680*/  ST.E.64 desc[UR42][R14.64], R150 ;  /* 0x000000960e007985 */ /* 0x0001e2000c101b2a */
[----:B------:R-:W-:Y:S05]  /*19690*/  BRA `(.L_x_3118) ;  /* 0x0000000c00007947 */ /* 0x000fea0003800000 */
.L_x_3105:
        /* <DEDUP_REMOVED lines=10> */
[----:B-----5:R-:W-:-:S04]  /*19740*/  IMAD.U32 R24, RZ, RZ, UR4 ;  /* 0x00000004ff187e24 */ /* 0x020fc8000f8e00ff */
[----:B------:R-:W-:-:S04]  /*19750*/  @P1 IADD3 R210, P2, R210, UR6, RZ ;  /* 0x00000006d2d21c10 */ /* 0x000fc8000ff5e0ff */
[----:B------:R-:W-:Y:S01]  /*19760*/  @P1 IADD3.X R211, R211, UR7, RZ, P2, !PT ;  /* 0x00000007d3d31c10 */ /* 0x000fe200097fe4ff */
[----:B------:R4:W5:Y:S04]  /*19770*/  @P0 LDG.E R3, desc[UR42][R8.64] ;  /* 0x0000002a08030981 */ /* 0x000968000c1e1900 */
[----:B------:R4:W5:Y:S01]  /*19780*/  @P1 LDG.E R24, desc[UR42][R210.64] ;  /* 0x0000002ad2181981 */ /* 0x000962000c1e1900 */
[----:B------:R-:W-:Y:S01]  /*19790*/  ISETP.NE.AND P2, PT, R208, RZ, PT ;  /* 0x000000ffd000720c */ /* 0x000fe20003f45270 */
[----:B------:R-:W1:-:S12]  /*197a0*/  S2R R0, SR_TID.X ;  /* 0x0000000000007919 */ /* 0x000e580000002100 */
[----:B------:R-:W2:Y:S01]  /*197b0*/  @!P2 LDC R208, c[0x0][0xad4] ;  /* 0x0002b500ffd0ab82 */ /* 0x000ea20000000800 */
[----:B-1----:R-:W-:Y:S01]  /*197c0*/  VIADD R0, R0, 0xffffff80 ;  /* 0xffffff8000007836 */ /* 0x002fe20000000000 */
[----:B--2---:R-:W-:-:S04]  /*197d0*/  ISETP.GT.AND P2, PT, R208, 0x1, PT ;  /* 0x00000001d000780c */ /* 0x004fc80003f44270 */
[----:B------:R-:W-:Y:S01]  /*197e0*/  ISETP.GT.AND P3, PT, R0, 0x7f, PT ;  /* 0x0000007f0000780c */ /* 0x000fe20003f64270 */
[----:B----4-:R-:W-:-:S12]  /*197f0*/  @P1 BRA `(.L_x_3123) ;  /* 0x0000000000101947 */ /* 0x010fd80003800000 */
[----:B------:R-:W-:Y:S05]  /*19800*/  @!P0 BRA `(.L_x_3123) ;  /* 0x00000000000c8947 */ /* 0x000fea0003800000 */
[----:B------:R-:W2:Y:S04]  /*19810*/  LDG.E R11, desc[UR42][R8.64] ;  /* 0x0000002a080b7981 */ /* 0x000ea8000c1e1900 */
[----:B-----5:R-:W2:Y:S02]  /*19820*/  LDG.E R24, desc[UR42][R8.64+0x4] ;  /* 0x0000042a08187981 */ /* 0x020ea4000c1e1900 */
[----:B--2---:R-:W-:-:S07]  /*19830*/  IADD3 R24, -R11, R24, RZ ;  /* 0x000000180b187210 */ /* 0x004fce0007ffe1ff */
.L_x_3123:
[----:B------:R-:W-:Y:S01]  /*19840*/  BSSY B1, `(.L_x_3124) ;  /* 0x0000036000017945 */ /* 0x000fe20003800000 */
[----:B------:R-:W-:Y:S02]  /*19850*/  SEL R209, R209, RZ, !P0 ;  /* 0x000000ffd1d17207 */ /* 0x000fe40004000000 */
[----:B------:R-:W-:Y:S02]  /*19860*/  SEL R219, R219, RZ, !P0 ;  /* 0x000000ffdbdb7207 */ /* 0x000fe40004000000 */
[----:B-----5:R-:W-:Y:S01]  /*19870*/  SHF.R.S32.HI R28, RZ, 0x1f, R3 ;  /* 0x0000001fff1c7819 */ /* 0x020fe20000011403 */
[----:B------:R-:W-:Y:S06]  /*19880*/  @P3 BRA `(.L_x_3125) ;  /* 0x0000000000c43947 */ /* 0x000fec0003800000 */
[----:B------:R-:W1:Y:S01]  /*19890*/  S2R R31, SR_TID.X ;  /* 0x00000000001f7919 */ /* 0x000e620000002100 */
[----:B------:R-:W2:Y:S02]  /*198a0*/  LDC R35, c[0x0][0xbe8] ;  /* 0x0002fa00ff237b82 */ /* 0x000ea40000000800 */
[----:B--2---:R-:W-:Y:S01]  /*198b0*/  IMAD R0, R24, R35, RZ ;  /* 0x0000002318007224 */ /* 0x004fe200078e02ff */
[----:B-1----:R-:W-:-:S04]  /*198c0*/  IADD3 R31, R192, -0x80, R31 ;  /* 0xffffff80c01f7810 */ /* 0x002fc80007ffe01f */
[----:B------:R-:W-:-:S13]  /*198d0*/  ISETP.GE.AND P0, PT, R31, R0, PT ;  /* 0x000000001f00720c */ /* 0x000fda0003f06270 */
[----:B------:R-:W-:Y:S05]  /*198e0*/  @P0 BRA `(.L_x_3125) ;  /* 0x0000000000ac0947 */ /* 0x000fea0003800000 */
[----:B------:R-:W-:Y:S01]  /*198f0*/  IMAD.MOV.U32 R26, RZ, RZ, 0x9b8 ;  /* 0x000009b8ff1a7424 */ /* 0x000fe200078e00ff */
[----:B------:R-:W-:Y:S01]  /*19900*/  ISETP.GT.AND P0, PT, R208, 0x1, PT ;  /* 0x00000001d000780c */ /* 0x000fe20003f04270 */
[----:B------:R-:W1:Y:S01]  /*19910*/  LDC.64 R32, c[0x0][0xba8] ;  /* 0x0002ea00ff207b82 */ /* 0x000e620000000a00 */
[----:B------:R-:W-:Y:S01]  /*19920*/  ISETP.NE.AND P1, PT, R35, 0x1, PT ;  /* 0x000000012300780c */ /* 0x000fe20003f25270 */
[----:B------:R-:W-:Y:S01]  /*19930*/  IMAD.MOV.U32 R25, RZ, RZ, R31 ;  /* 0x000000ffff197224 */ /* 0x000fe200078e001f */
[----:B------:R-:W-:-:S05]  /*19940*/  SEL R26, R26, 0x978, P0 ;  /* 0x000009781a1a7807 */ /* 0x000fca0000000000 */
[----:B------:R-:W2:Y:S08]  /*19950*/  LDC.64 R10, c[0x0][R26+0x220] ;  /* 0x000088001a0a7b82 */ /* 0x000eb00000000a00 */
[----:B------:R-:W4:Y:S08]  /*19960*/  LDC.64 R8, c[0x0][R26+0x218] ;  /* 0x000086001a087b82 */ /* 0x000f300000000a00 */
[----:B------:R-:W5:Y:S08]  /*19970*/  LDC.64 R12, c[0x0][R26+0x228] ;  /* 0x00008a001a0c7b82 */ /* 0x000f700000000a00 */
[----:B------:R-:W0:Y:S08]  /*19980*/  @P1 LDC R0, c[0x0][0xbec] ;  /* 0x0002fb00ff001b82 */ /* 0x000e300000000800 */
[----:B------:R-:W5:Y:S08]  /*19990*/  LDC.64 R14, c[0x0][R26+0x210] ;  /* 0x000084001a0e7b82 */ /* 0x000f700000000a00 */
[----:B------:R-:W3:Y:S01]  /*199a0*/  @P1 LDC R29, c[0x0][0xbf0] ;  /* 0x0002fc00ff1d1b82 */ /* 0x000ee20000000800 */
[----:B0-----:R-:W-:-:S07]  /*199b0*/  @P1 IMAD.HI.U32 R0, R31, R0, RZ ;  /* 0x000000001f001227 */ /* 0x001fce00078e00ff */
[----:B-1----:R-:W0:Y:S01]  /*199c0*/  @!P0 LDC R32, c[0x0][0xb50] ;  /* 0x0002d400ff208b82 */ /* 0x002e220000000800 */
[-C--:B--2---:R-:W-:Y:S02]  /*199d0*/  IMAD R11, R11, R209.reuse, RZ ;  /* 0x000000d10b0b7224 */ /* 0x084fe400078e02ff */
[----:B------:R-:W-:-:S05]  /*199e0*/  IMAD.WIDE.U32 R20, R10, R209, RZ ;  /* 0x000000d10a147225 */ /* 0x000fca00078e00ff */
[----:B------:R-:W1:Y:S01]  /*199f0*/  @!P0 LDC R33, c[0x0][0xb54] ;  /* 0x0002d500ff218b82 */ /* 0x000e620000000800 */
[-C--:B----4-:R-:W-:Y:S02]  /*19a00*/  IMAD R27, R9, R188.reuse, RZ ;  /* 0x000000bc091b7224 */ /* 0x090fe400078e02ff */
[----:B------:R-:W-:Y:S01]  /*19a10*/  IMAD.WIDE.U32 R8, R8, R188, RZ ;  /* 0x000000bc08087225 */ /* 0x000fe200078e00ff */
[----:B---3--:R-:W-:-:S03]  /*19a20*/  @P1 SHF.R.U32.HI R25, RZ, R29, R0 ;  /* 0x0000001dff191219 */ /* 0x008fc60000011600 */
[----:B------:R-:W-:Y:S01]  /*19a30*/  IMAD R29, R10, R219, R11 ;  /* 0x000000db0a1d7224 */ /* 0x000fe200078e020b */
[----:B------:R-:W-:Y:S01]  /*19a40*/  SEL R11, R212, RZ, P0 ;  /* 0x000000ffd40b7207 */ /* 0x000fe20000000000 */
[----:B------:R-:W-:Y:S01]  /*19a50*/  IMAD.IADD R27, R9, 0x1, R27 ;  /* 0x00000001091b7824 */ /* 0x000fe200078e021b */
[----:B------:R-:W-:Y:S01]  /*19a60*/  IADD3 R4, -R25, RZ, RZ ;  /* 0x000000ff19047210 */ /* 0x000fe20007ffe1ff */
[----:B------:R-:W-:Y:S01]  /*19a70*/  IMAD.IADD R29, R21, 0x1, R29 ;  /* 0x00000001151d7824 */ /* 0x000fe200078e021d */
[----:B------:R-:W-:Y:S01]  /*19a80*/  IADD3 R0, P1, P3, R20, R8, R3 ;  /* 0x0000000814007210 */ /* 0x000fe20007b3e003 */
[----:B-----5:R-:W-:-:S04]  /*19a90*/  IMAD.WIDE.U32 R8, R12, R11, RZ ;  /* 0x0000000b0c087225 */ /* 0x020fc800078e00ff */
[----:B------:R-:W-:Y:S02]  /*19aa0*/  IMAD R13, R13, R11, RZ ;  /* 0x0000000b0d0d7224 */ /* 0x000fe400078e02ff */
[----:B------:R-:W-:Y:S01]  /*19ab0*/  IMAD R11, R35, R4, R31 ;  /* 0x00000004230b7224 */ /* 0x000fe200078e021f */
[----:B------:R-:W-:Y:S01]  /*19ac0*/  IADD3.X R4, R29, R27, R28, P1, P3 ;  /* 0x0000001b1d047210 */ /* 0x000fe20000fe641c */
[----:B------:R-:W-:Y:S01]  /*19ad0*/  IMAD.IADD R13, R9, 0x1, R13 ;  /* 0x00000001090d7824 */ /* 0x000fe200078e020d */
[----:B------:R-:W-:Y:S01]  /*19ae0*/  IADD3 R8, P0, P1, R25, R0, R8 ;  /* 0x0000000019087210 */ /* 0x000fe2000791e008 */
[----:B------:R-:W-:Y:S01]  /*19af0*/  IMAD R0, R15, R11, RZ ;  /* 0x0000000b0f007224 */ /* 0x000fe200078e02ff */
[----:B------:R-:W-:-:S04]  /*19b00*/  SHF.R.S32.HI R25, RZ, 0x1f, R25 ;  /* 0x0000001fff197819 */ /* 0x000fc80000011419 */
[----:B------:R-:W-:Y:S02]  /*19b10*/  IADD3.X R9, R25, R4, R13, P0, P1 ;  /* 0x0000000419097210 */ /* 0x000fe400007e240d */
[----:B------:R-:W-:Y:S01]  /*19b20*/  SHF.R.S32.HI R13, RZ, 0x1f, R11 ;  /* 0x0000001fff0d7819 */ /* 0x000fe2000001140b */
[----:B------:R-:W-:-:S04]  /*19b30*/  IMAD.WIDE.U32 R8, R14, R11, R8 ;  /* 0x0000000b0e087225 */ /* 0x000fc800078e0008 */
[----:B------:R-:W-:Y:S01]  /*19b40*/  IMAD R13, R14, R13, R0 ;  /* 0x0000000d0e0d7224 */ /* 0x000fe200078e0200 */
[----:B0-----:R-:W-:-:S03]  /*19b50*/  LEA R10, P0, R8, R32, 0x2 ;  /* 0x00000020080a7211 */ /* 0x001fc600078010ff */
[----:B------:R-:W-:Y:S01]  /*19b60*/  IMAD.IADD R0, R9, 0x1, R13 ;  /* 0x0000000109007824 */ /* 0x000fe200078e020d */
[----:B------:R-:W-:-:S04]  /*19b70*/  MOV R9, 0xff800000 ;  /* 0xff80000000097802 */ /* 0x000fc80000000f00 */
[----:B-1----:R-:W-:-:S05]  /*19b80*/  LEA.HI.X R11, R8, R33, R0, 0x2, P0 ;  /* 0x00000021080b7211 */ /* 0x002fca00000f1400 */
[----:B------:R1:W-:Y:S02]  /*19b90*/  STG.E desc[UR42][R10.64], R9 ;  /* 0x000000090a007986 */ /* 0x0003e4000c10192a */
.L_x_3125:
[----:B------:R-:W-:Y:S05]  /*19ba0*/  BSYNC B1 ;  /* 0x0000000000017941 */ /* 0x000fea0003800000 */
.L_x_3124:
        /* <DEDUP_REMOVED lines=11> */
[----:B------:R-:W-:-:S03]  /*19c60*/  IMAD.WIDE.U32 R8, R188, UR4, R8 ;  /* 0x00000004bc087c25 */ /* 0x000fc6000f8e0008 */
[----:B------:R-:W-:Y:S01]  /*19c70*/  MOV R3, R13 ;  /* 0x0000000d00037202 */ /* 0x000fe20000000f00 */
[----:B------:R-:W-:Y:S01]  /*19c80*/  IMAD R9, R188, UR5, R9 ;  /* 0x00000005bc097c24 */ /* 0x000fe2000f8e0209 */
[----:B------:R-:W-:Y:S01]  /*19c90*/  ULDC.64 UR4, c[0x0][0xae0] ;  /* 0x0002b80000047ab9 */ /* 0x000fe20000000a00 */
[----:B------:R-:W-:Y:S01]  /*19ca0*/  IMAD.IADD R192, R187, 0x1, R192 ;  /* 0x00000001bbc07824 */ /* 0x000fe200078e02c0 */
[----:B--2---:R-:W-:Y:S01]  /*19cb0*/  ISETP.NE.AND P0, PT, R21, 0x1, PT ;  /* 0x000000011500780c */ /* 0x004fe20003f05270 */
[----:B------:R-:W-:-:S12]  /*19cc0*/  IMAD.WIDE.U32 R8, R209, UR6, R8 ;  /* 0x00000006d1087c25 */ /* 0x000fd8000f8e0008 */
[----:B---3--:R-:W1:Y:S08]  /*19cd0*/  @P0 LDC R4, c[0x0][0xbec] ;  /* 0x0002fb00ff040b82 */ /* 0x008e700000000800 */
[----:B------:R-:W2:Y:S01]  /*19ce0*/  @P0 LDC R15, c[0x0][0xbf0] ;  /* 0x0002fc00ff0f0b82 */ /* 0x000ea20000000800 */
[----:B-1----:R-:W-:-:S04]  /*19cf0*/  @P0 IMAD.HI.U32 R0, R13, R4, RZ ;  /* 0x000000040d000227 */ /* 0x002fc800078e00ff */
[----:B------:R-:W-:Y:S01]  /*19d00*/  IMAD R4, R219, UR6, RZ ;  /* 0x00000006db047c24 */ /* 0x000fe2000f8e02ff */
[----:B--2---:R-:W-:-:S03]  /*19d10*/  @P0 SHF.R.U32.HI R3, RZ, R15, R0 ;  /* 0x0000000fff030219 */ /* 0x004fc60000011600 */
[----:B------:R-:W-:Y:S01]  /*19d20*/  IMAD R11, R209, UR7, R4 ;  /* 0x00000007d10b7c24 */ /* 0x000fe2000f8e0204 */
[--C-:B------:R-:W-:Y:S01]  /*19d30*/  SHF.R.S32.HI R0, RZ, 0x1f, R3.reuse ;  /* 0x0000001fff007819 */ /* 0x100fe20000011403 */
[----:B------:R-:W-:Y:S02]  /*19d40*/  IMAD.MOV R4, RZ, RZ, -R3 ;  /* 0x000000ffff047224 */ /* 0x000fe400078e0a03 */
[----:B------:R-:W-:Y:S02]  /*19d50*/  IMAD.IADD R9, R9, 0x1, R11 ;  /* 0x0000000109097824 */ /* 0x000fe400078e020b */
[----:B------:R-:W-:Y:S02]  /*19d60*/  IMAD R0, R0, UR4, RZ ;  /* 0x0000000400007c24 */ /* 0x000fe4000f8e02ff */
[----:B------:R-:W-:Y:S02]  /*19d70*/  IMAD R11, R21, R4, R13 ;  /* 0x00000004150b7224 */ /* 0x000fe400078e020d */
[----:B------:R-:W-:-:S02]  /*19d80*/  IMAD R13, R3, UR5, R0 ;  /* 0x00000005030d7c24 */ /* 0x000fc4000f8e0200 */
[----:B------:R-:W-:Y:S01]  /*19d90*/  IMAD.WIDE.U32 R8, R3, UR4, R8 ;  /* 0x0000000403087c25 */ /* 0x000fe2000f8e0008 */
[----:B------:R-:W-:Y:S01]  /*19da0*/  SHF.R.S32.HI R0, RZ, 0x1f, R11 ;  /* 0x0000001fff007819 */ /* 0x000fe2000001140b */
[----:B------:R-:W-:Y:S02]  /*19db0*/  ULDC.64 UR4, c[0x0][0xad8] ;  /* 0x0002b60000047ab9 */ /* 0x000fe40000000a00 */
[----:B------:R-:W-:Y:S02]  /*19dc0*/  IMAD.IADD R9, R9, 0x1, R13 ;  /* 0x0000000109097824 */ /* 0x000fe400078e020d */
[----:B------:R-:W-:Y:S02]  /*19dd0*/  IMAD R0, R0, UR4, RZ ;  /* 0x0000000400007c24 */ /* 0x000fe4000f8e02ff */
[----:B------:R-:W-:-:S04]  /*19de0*/  IMAD.WIDE.U32 R8, R11, UR4, R8 ;  /* 0x000000040b087c25 */ /* 0x000fc8000f8e0008 */
[----:B------:R-:W-:Y:S01]  /*19df0*/  IMAD R3, R11, UR5, R0 ;  /* 0x000000050b037c24 */ /* 0x000fe2000f8e0200 */
[----:B------:R-:W-:Y:S02]  /*19e00*/  ULDC.64 UR4, c[0x0][0xa80] ;  /* 0x0002a00000047ab9 */ /* 0x000fe40000000a00 */
[----:B------:R-:W-:Y:S01]  /*19e10*/  LEA R0, P0, R8, UR4, 0x1 ;  /* 0x0000000408007c11 */ /* 0x000fe2000f8008ff */
[----:B------:R-:W-:Y:S01]  /*19e20*/  UMOV UR4, 0xffffffff ;  /* 0xffffffff00047882 */ /* 0x000fe20000000000 */
[----:B------:R-:W-:-:S04]  /*19e30*/  IADD3 R3, R9, R3, RZ ;  /* 0x0000000309037210 */ /* 0x000fc80007ffe0ff */
[----:B------:R-:W-:Y:S01]  /*19e40*/  LEA.HI.X R4, R8, UR5, R3, 0x1, P0 ;  /* 0x0000000508047c11 */ /* 0x000fe200080f0c03 */
[----:B------:R-:W-:Y:S06]  /*19e50*/  BRA.DIV UR4, `(.L_x_3126) ;  /* 0x000000aa04347947 */ /* 0x000fec000b800000 */
[----:B------:R1:W2:Y:S04]  /*19e60*/  SHFL.IDX PT, R3, R4, RZ, 0x181f ;  /* 0x00181fff04037589 */ /* 0x0002a800000e0000 */
[----:B------:R1:W3:Y:S02]  /*19e70*/  SHFL.IDX PT, R14, R0, RZ, 0x181f ;  /* 0x00181fff000e7589 */ /* 0x0002e400000e0000 */
.L_x_3386:
[----:B------:R-:W-:Y:S01]  /*19e80*/  IMAD R21, R24, R21, RZ ;  /* 0x0000001518157224 */ /* 0x000fe200078e02ff */
[----:B------:R-:W-:Y:S04]  /*19e90*/  BSSY B1, `(.L_x_3127) ;  /* 0x000000c000017945 */ /* 0x000fe80003800000 */
[----:B------:R-:W-:-:S13]  /*19ea0*/  ISETP.GE.AND P0, PT, R192, R21, PT ;  /* 0x00000015c000720c */ /* 0x000fda0003f06270 */
[----:B------:R-:W-:Y:S05]  /*19eb0*/  @P0 BRA `(.L_x_3128) ;  /* 0x0000000000240947 */ /* 0x000fea0003800000 */
[----:B------:R-:W-:Y:S02]  /*19ec0*/  ULDC UR4, c[0x0][0xac8] ;  /* 0x0002b20000047ab9 */ /* 0x000fe40000000800 */
[----:B------:R-:W-:Y:S02]  /*19ed0*/  ISETP.GE.AND P2, PT, R16, UR4, PT ;  /* 0x0000000410007c0c */ /* 0x000fe4000bf46270 */
[----:B------:R-:W-:-:S11]  /*19ee0*/  ISETP.GE.AND P3, PT, R2, UR4, PT ;  /* 0x0000000402007c0c */ /* 0x000fd6000bf66270 */
[-C--:B---3--:R-:W-:Y:S02]  /*19ef0*/  @!P2 LEA R8, P0, R16, R14.reuse, 0x1 ;  /* 0x0000000e1008a211 */ /* 0x088fe400078008ff */
[----:B------:R-:W-:Y:S02]  /*19f00*/  @!P3 LEA R14, P1, R2, R14, 0x1 ;  /* 0x0000000e020eb211 */ /* 0x000fe400078208ff */
[-C--:B--2---:R-:W-:Y:S02]  /*19f10*/  @!P2 LEA.HI.X R9, R16, R3.reuse, R17, 0x1, P0 ;  /* 0x000000031009a211 */ /* 0x084fe400000f0c11 */
[----:B------:R-:W-:-:S03]  /*19f20*/  @!P3 LEA.HI.X R15, R2, R3, R184, 0x1, P1 ;  /* 0x00000003020fb211 */ /* 0x000fc600008f0cb8 */
[----:B------:R4:W-:Y:S04]  /*19f30*/  @!P2 ST.E.128 desc[UR42][R8.64], RZ ;  /* 0x000000ff0800a985 */ /* 0x0009e8000c101d2a */
[----:B------:R4:W-:Y:S02]  /*19f40*/  @!P3 ST.E.128 desc[UR42][R14.64], RZ ;  /* 0x000000ff0e00b985 */ /* 0x0009e4000c101d2a */
.L_x_3128:
[----:B------:R-:W-:Y:S05]  /*19f50*/  BSYNC B1 ;  /* 0x0000000000017941 */ /* 0x000fea0003800000 */
.L_x_3127:
[----:B------:R-:W-:-:S03]  /*19f60*/  UMOV UR4, 0xffffffff ;  /* 0xffffffff00047882 */ /* 0x000fc60000000000 */
[----:B------:R-:W-:Y:S05]  /*19f70*/  BRA.DIV UR4, `(.L_x_3129) ;  /* 0x000000aa04207947 */ /* 0x000fea000b800000 */
[----:B--2---:R2:W0:Y:S04]  /*19f80*/  SHFL.IDX PT, R3, R4, 0x1, 0x181f ;  /* 0x00381f0004037f89 */ /* 0x00442800000e0000 */
[----:B---34-:R2:W3:Y:S02]  /*19f90*/  SHFL.IDX PT, R14, R0, 0x1, 0x181f ;  /* 0x00381f00000e7f89 */ /* 0x0184e400000e0000 */
.L_x_3390:
[----:B------:R-:W-:Y:S01]  /*19fa0*/  VIADD R8, R192, 0x20 ;  /* 0x00000020c0087836 */ /* 0x000fe20000000000 */
        /* <DEDUP_REMOVED lines=12> */
.L_x_3131:
[----:B------:R-:W-:Y:S05]  /*1a070*/  BSYNC B1 ;  /* 0x0000000000017941 */ /* 0x000fea0003800000 */
.L_x_3130:
[----:B------:R-:W-:-:S03]  /*1a080*/  UMOV UR4, 0xffffffff ;  /* 0xffffffff00047882 */ /* 0x000fc60000000000 */
[----:B------:R-:W-:Y:S05]  /*1a090*/  BRA.DIV UR4, `(.L_x_3132) ;  /* 0x000000aa04207947 */ /* 0x000fea000b800000 */
[----:B0-----:R0:W0:Y:S04]  /*1a0a0*/  SHFL.IDX PT, R3, R4, 0x2, 0x181f ;  /* 0x00581f0004037f89 */ /* 0x00102800000e0000 */
[----:B---34-:R3:W4:Y:S02]  /*1a0b0*/  SHFL.IDX PT, R14, R0, 0x2, 0x181f ;  /* 0x00581f00000e7f89 */ /* 0x01872400000e0000 */
.L_x_3394:
        /* <DEDUP_REMOVED lines=13> */
.L_x_3134:
[----:B------:R-:W-:Y:S05]  /*1a190*/  BSYNC B1 ;  /* 0x0000000000017941 */ /* 0x000fea0003800000 */
.L_x_3133:
[----:B------:R-:W-:-:S03]  /*1a1a0*/  UMOV UR4, 0xffffffff ;  /* 0xffffffff00047882 */ /* 0x000fc60000000000 */
[----:B------:R-:W-:Y:S05]  /*1a1b0*/  BRA.DIV UR4, `(.L_x_3135) ;  /* 0x000000aa04207947 */ /* 0x000fea000b800000 */
[----:B0-----:R0:W0:Y:S04]  /*1a1c0*/  SHFL.IDX PT, R3, R4, 0x3, 0x181f ;  /* 0x00781f0004037f89 */ /* 0x00102800000e0000 */
[----:B----4-:R4:W0:Y:S02]  /*1a1d0*/  SHFL.IDX PT, R14, R0, 0x3, 0x181f ;  /* 0x00781f00000e7f89 */ /* 0x01082400000e0000 */
.L_x_3398:
[----:B-1234-:R-:W-:-:S04]  /*1a1e0*/  IADD3 R0, R192, 0x60, RZ ;  /* 0x00000060c0007810 */ /* 0x01efc80007ffe0ff */
        /* <DEDUP_REMOVED lines=11> */
.L_x_3118:
[----:B------:R-:W-:Y:S05]  /*1a2a0*/  BSYNC B0 ;  /* 0x0000000000007941 */ /* 0x000fea0003800000 */
.L_x_3104:
[----:B------:R-:W-:Y:S02]  /*1a2b0*/  ULDC UR4, c[0x0][0xc3c] ;  /* 0x00030f0000047ab9 */ /* 0x000fe40000000800 */
[----:B---3--:R-:W-:-:S13]  /*1a2c0*/  ISETP.GE.AND P0, PT, R7, UR4, PT ;  /* 0x0000000407007c0c */ /* 0x008fda000bf06270 */
[----:B------:R-:W-:Y:S05]  /*1a2d0*/  @!P0 BRA `(.L_x_3136) ;  /* 0xfffffe6c00cc8947 */ /* 0x000fea000383ffff */
[----:B------:R-:W-:Y:S05]  /*1a2e0*/  BRA `(.L_x_2902) ;  /* 0x0000007800487947 */ /* 0x000fea0003800000 */
.L_x_2900:
        /* <DEDUP_REMOVED lines=16> */
.L_x_3137:
        /* <DEDUP_REMOVED lines=37> */
[----:B0-----:R-:W-:Y:S02]  /*1a640*/  ISETP.GT.AND P6, PT, R8, UR6, PT ;  /* 0x0000000608007c0c */ /* 0x001fe4000bfc4270 */
[----:B------:R-:W-:-:S11]  /*1a650*/  MOV R3, R8 ;  /* 0x0000000800037202 */ /* 0x000fd60000000f00 */
[----:B------:R-:W-:Y:S05]  /*1a660*/  @P6 BRA `(.L_x_3139) ;  /* 0x0000000000a06947 */ /* 0x000fea0003800000 */
[----:B------:R-:W-:Y:S01]  /*1a670*/  IMAD.MOV.U32 R8, RZ, RZ, R3 ;  /* 0x000000ffff087224 */ /* 0x000fe200078e0003 */
[----:B------:R-:W-:Y:S01]  /*1a680*/  UMOV UR4, URZ ;  /* 0x0000003f00047c82 */ /* 0x000fe20008000000 */
[----:B------:R-:W-:-:S05]  /*1a690*/  ULDC UR5, c[0x0][0xc38] ;  /* 0x00030e0000057ab9 */ /* 0x000fca0000000800 */
.L_x_3141:
        /* <DEDUP_REMOVED lines=37> */
.L_x_3139:
[----:B------:R-:W-:Y:S01]  /*1a8f0*/  IADD3 R3, -R3, R8, RZ ;  /* 0x0000000803037210 */ /* 0x000fe20007ffe1ff */
[----:B------:R-:W-:-:S04]  /*1a900*/  IMAD.MOV.U32 R16, RZ, RZ, RZ ;  /* 0x000000ffff107224 */ /* 0x000fc800078e00ff */
        /* <DEDUP_REMOVED lines=11> */
.L_x_3142:
        /* <DEDUP_REMOVED lines=25> */
[-C--:B------:R-:W-:Y:S01]  /*1ab50*/  @!P1 IADD3 R3, R3, -R12.reuse, RZ ;  /* 0x8000000c03039210 */ /* 0x080fe20007ffe0ff */
[----:B------:R-:W-:Y:S01]  /*1ab60*/  @!P1 VIADD R2, R2, 0x1 ;  /* 0x0000000102029836 */ /* 0x000fe20000000000 */
[----:B------:R-:W-:Y:S02]  /*1ab70*/  ISETP.NE.AND P1, PT, R6, RZ, PT ;  /* 0x000000ff0600720c */ /* 0x000fe40003f25270 */
[----:B------:R-:W-:Y:S02]  /*1ab80*/  ISETP.GE.U32.AND P0, PT, R3, R12, PT ;  /* 0x0000000c0300720c */ /* 0x000fe40003f06070 */
[----:B------:R-:W0:Y:S11]  /*1ab90*/  F2I.FTZ.U32.TRUNC.NTZ R3, R11 ;  /* 0x0000000b00037305 */ /* 0x000e36000021f000 */
[----:B------:R-:W-:-:S02]  /*1aba0*/  @P0 VIADD R2, R2, 0x1 ;  /* 0x0000000102020836 */ /* 0x000fc40000000000 */
[----:B0-----:R-:W-:-:S03]  /*1abb0*/  IMAD.MOV R13, RZ, RZ, -R3 ;  /* 0x000000ffff0d7224 */ /* 0x001fc600078e0a03 */
[----:B------:R-:W-:Y:S02]  /*1abc0*/  MOV R10, R2 ;  /* 0x00000002000a7202 */ /* 0x000fe40000000f00 */
[----:B------:R-:W-:Y:S01]  /*1abd0*/  IABS R2, R9 ;  /* 0x0000000900027213 */ /* 0x000fe20000000000 */
[----:B------:R-:W-:Y:S02]  /*1abe0*/  IMAD R11, R13, R4, RZ ;  /* 0x000000040d0b7224 */ /* 0x000fe400078e02ff */
[----:B------:R-:W-:Y:S01]  /*1abf0*/  @!P2 IMAD.MOV R10, RZ, RZ, -R10 ;  /* 0x000000ffff0aa224 */ /* 0x000fe200078e0a0a */
[----:B------:R-:W-:Y:S01]  /*1ac00*/  @!P1 LOP3.LUT R10, RZ, R6, RZ, 0x33, !PT ;  /* 0x00000006ff0a9212 */ /* 0x000fe200078e33ff */
[----:B------:R-:W-:Y:S01]  /*1ac10*/  IMAD.MOV R12, RZ, RZ, -R2 ;  /* 0x000000ffff0c7224 */ /* 0x000fe200078e0a02 */
[----:B------:R-:W-:Y:S02]  /*1ac20*/  MOV R2, RZ ;  /* 0x000000ff00027202 */ /* 0x000fe40000000f00 */
[----:B------:R-:W-:-:S03]  /*1ac30*/  IABS R8, R10 ;  /* 0x0000000a00087213 */ /* 0x000fc60000000000 */
[----:B------:R-:W-:-:S04]  /*1ac40*/  IMAD.HI.U32 R2, R3, R11, R2 ;  /* 0x0000000b03027227 */ /* 0x000fc800078e0002 */
[----:B------:R-:W-:Y:S02]  /*1ac50*/  IMAD.MOV.U32 R3, RZ, RZ, R8 ;  /* 0x000000ffff037224 */ /* 0x000fe400078e0008 */
[----:B------:R-:W-:Y:S02]  /*1ac60*/  IMAD.MOV.U32 R8, RZ, RZ, R12 ;  /* 0x000000ffff087224 */ /* 0x000fe400078e000c */
[----:B------:R-:W-:-:S04]  /*1ac70*/  IMAD.HI.U32 R2, R2, R3, RZ ;  /* 0x0000000302027227 */ /* 0x000fc800078e00ff */
[----:B------:R-:W-:-:S05]  /*1ac80*/  IMAD R3, R2, R8, R3 ;  /* 0x0000000802037224 */ /* 0x000fca00078e0203 */
[----:B------:R-:W-:-:S13]  /*1ac90*/  ISETP.GT.U32.AND P1, PT, R4, R3, PT ;  /* 0x000000030400720c */ /* 0x000fda0003f24070 */
[----:B------:R-:W-:Y:S01]  /*1aca0*/  @!P1 IMAD.IADD R3, R3, 0x1, -R4 ;  /* 0x0000000103039824 */ /* 0x000fe200078e0a04 */
[----:B------:R-:W-:Y:S02]  /*1acb0*/  @!P1 IADD3 R2, R2, 0x1, RZ ;  /* 0x0000000102029810 */ /* 0x000fe40007ffe0ff */
        /* <DEDUP_REMOVED lines=14> */
.L_x_3143:
        /* <DEDUP_REMOVED lines=31> */
[----:B------:R-:W-:Y:S01]  /*1af90*/  IMAD R4, R4, R2, R5 ;  /* 0x0000000204047224 */ /* 0x000fe200078e0205 */
[----:B------:R-:W-:Y:S02]  /*1afa0*/  MOV R2, RZ ;  /* 0x000000ff00027202 */ /* 0x000fe40000000f00 */
[----:B------:R-:W-:-:S04]  /*1afb0*/  VIADDMNMX R13, R3, UR5, R13, PT ;  /* 0x00000005030d7c46 */ /* 0x000fc8000b80010d */
[-C--:B------:R-:W-:Y:S01]  /*1afc0*/  IABS R10, R13.reuse ;  /* 0x0000000d000a7213 */ /* 0x080fe20000000000 */
[----:B------:R-:W-:Y:S01]  /*1afd0*/  IMAD.MOV R18, RZ, RZ, -R13 ;  /* 0x000000ffff127224 */ /* 0x000fe200078e0a0d */
[----:B------:R-:W-:Y:S02]  /*1afe0*/  IABS R12, R13 ;  /* 0x0000000d000c7213 */ /* 0x000fe40000000000 */
[----:B------:R-:W0:Y:S08]  /*1aff0*/  I2F.RP R8, R10 ;  /* 0x0000000a00087306 */ /* 0x000e300000209400 */
[----:B0-----:R-:W0:Y:S02]  /*1b000*/  MUFU.RCP R8, R8 ;  /* 0x0000000800087308 */ /* 0x001e240000001000 */
[----:B0-----:R-:W-:-:S06]  /*1b010*/  IADD3 R3, R8, 0xffffffe, RZ ;  /* 0x0ffffffe08037810 */ /* 0x001fcc0007ffe0ff */
        /* <DEDUP_REMOVED lines=21> */
.L_x_3144:
[----:B------:R-:W-:-:S05]  /*1b170*/  LOP3.LUT R17, RZ, R2, RZ, 0x33, !PT ;  /* 0x00000002ff117212 */ /* 0x000fca00078e33ff */
[----:B------:R-:W-:Y:S01]  /*1b180*/  IMAD.IADD R17, R6, 0x1, R17 ;  /* 0x0000000106117824 */ /* 0x000fe200078e0211 */
[----:B------:R-:W-:Y:S06]  /*1b190*/  BRA `(.L_x_3145) ;  /* 0x00000000000c7947 */ /* 0x000fec0003800000 */
.L_x_3140:
[----:B------:R-:W-:Y:S01]  /*1b1a0*/  MOV R17, RZ ;  /* 0x000000ff00117202 */ /* 0x000fe20000000f00 */
[----:B------:R-:W-:Y:S02]  /*1b1b0*/  IMAD.U32 R16, RZ, RZ, UR6 ;  /* 0x00000006ff107e24 */ /* 0x000fe4000f8e00ff */
[----:B------:R-:W-:-:S07]  /*1b1c0*/  IMAD.MOV.U32 R18, RZ, RZ, RZ ;  /* 0x000000ffff127224 */ /* 0x000fce00078e00ff */
.L_x_3145:
[----:B------:R-:W-:-:S13]  /*1b1d0*/  ISETP.NE.AND P0, PT, R7, RZ, PT ;  /* 0x000000ff0700720c */ /* 0x000fda0003f05270 */
[----:B------:R-:W0:Y:S01]  /*1b1e0*/  @!P0 S2R R3, SR_CgaCtaId ;  /* 0x0000000000038919 */ /* 0x000e220000008800 */
[----:B------:R-:W-:-:S04]  /*1b1f0*/  @!P0 MOV R2, 0x400 ;  /* 0x0000040000028802 */ /* 0x000fc80000000f00 */
[----:B0-----:R-:W-:-:S05]  /*1b200*/  @!P0 LEA R2, R3, R2, 0x18 ;  /* 0x0000000203028211 */ /* 0x001fca00078ec0ff */
[----:B------:R1:W-:Y:S01]  /*1b210*/  @!P0 STS.128 [R2+0x288d0], R16 ;  /* 0x0288d01002008388 */ /* 0x0003e20000000c00 */
[----:B------:R-:W-:Y:S06]  /*1b220*/  BAR.ARV 0x5, 0x180 ;  /* 0x0146000000007b1d */ /* 0x000fec0000002000 */
.L_x_3138:
        /* <DEDUP_REMOVED lines=15> */
[----:B------:R-:W-:Y:S01]  /*1b320*/  IMAD.MOV.U32 R27, RZ, RZ, RZ ;  /* 0x000000ffff1b7224 */ /* 0x000fe200078e00ff */
[----:B-1----:R-:W-:Y:S01]  /*1b330*/  LOP3.LUT R2, R3, 0x38, R0, 0x78, !PT ;  /* 0x0000003803027812 */ /* 0x002fe200078e7800 */
[----:B------:R-:W-:Y:S01]  /*1b340*/  IMAD.SHL.U32 R0, R0, 0x10, RZ ;  /* 0x0000001000007824 */ /* 0x000fe200078e00ff */
[----:B------:R-:W-:Y:S01]  /*1b350*/  MOV R29, 0x1 ;  /* 0x00000001001d7802 */ /* 0x000fe20000000f00 */
[----:B------:R-:W-:Y:S01]  /*1b360*/  IMAD.MOV.U32 R25, RZ, RZ, RZ ;  /* 0x000000ffff197224 */ /* 0x000fe200078e00ff */
[----:B------:R-:W-:Y:S01]  /*1b370*/  LOP3.LUT R35, R2, 0x200, R35, 0xf8, !PT ;  /* 0x0000020002237812 */ /* 0x000fe200078ef823 */
[----:B------:R-:W-:Y:S01]  /*1b380*/  ULOP3.LUT UR38, UR36, 0x2, URZ, 0xfc, !UPT ;  /* 0x0000000224267892 */ /* 0x000fe2000f8efc3f */
[----:B------:R-:W-:Y:S01]  /*1b390*/  SHF.R.U32.HI R2, RZ, 0x3, R4 ;  /* 0x00000003ff027819 */ /* 0x000fe20000011604 */
[----:B------:R-:W-:Y:S01]  /*1b3a0*/  ULDC.64 UR40, c[0x0][0x198] ;  /* 0x0000660000287ab9 */ /* 0x000fe20000000a00 */
[----:B------:R-:W-:Y:S01]  /*1b3b0*/  LOP3.LUT R0, R0, 0x70, RZ, 0xc0, !PT ;  /* 0x0000007000007812 */ /* 0x000fe200078ec0ff */
[----:B------:R-:W-:Y:S01]  /*1b3c0*/  ULDC UR37, c[0x0][0xc] ;  /* 0x0000030000257ab9 */ /* 0x000fe20000000800 */
[----:B------:R-:W-:-:S02]  /*1b3d0*/  MOV R28, 0x1 ;  /* 0x00000001001c7802 */ /* 0x000fc40000000f00 */
[----:B------:R-:W-:Y:S01]  /*1b3e0*/  LOP3.LUT R2, R2, R0, RZ, 0xfc, !PT ;  /* 0x0000000002027212 */ /* 0x000fe200078efcff */
[----:B0-----:R-:W-:Y:S01]  /*1b3f0*/  ULEA UR4, UR5, UR4, 0x18 ;  /* 0x0000000405047291 */ /* 0x001fe2000f8ec03f */
[----:B------:R-:W-:-:S05]  /*1b400*/  LOP3.LUT R30, R31, 0x40, RZ, 0xfc, !PT ;  /* 0x000000401f1e7812 */ /* 0x000fca00078efcff */
[----:B------:R-:W-:-:S04]  /*1b410*/  IMAD.U32 R22, RZ, RZ, UR4 ;  /* 0x00000004ff167e24 */ /* 0x000fc8000f8e00ff */
[----:B------:R-:W-:-:S05]  /*1b420*/  IMAD R0, R35, 0x2, R22 ;  /* 0x0000000223007824 */ /* 0x000fca00078e0216 */
[----:B------:R2:W-:Y:S02]  /*1b430*/  STL [R1+0x8], R0 ;  /* 0x0000080001007387 */ /* 0x0005e40000100800 */
.L_x_3249:
[----:B0-----:R-:W0:Y:S02]  /*1b440*/  LDC.64 R2, c[0x0][0xc88] ;  /* 0x00032200ff027b82 */ /* 0x001e240000000a00 */
[----:B0-----:R-:W-:-:S05]  /*1b450*/  IMAD.WIDE R2, R19, 0x4, R2 ;  /* 0x0000000413027825 */ /* 0x001fca00078e0202 */
[----:B--2---:R-:W2:Y:S01]  /*1b460*/  LDG.E R33, desc[UR42][R2.64] ;  /* 0x0000002a02217981 */ /* 0x004ea2000c1e1900 */
[----:B------:R-:W-:Y:S05]  /*1b470*/  YIELD ;  /* 0x0000000000007946 */ /* 0x000fea0003800000 */
[----:B------:R-:W-:Y:S01]  /*1b480*/  ULDC.64 UR4, c[0x0][0xa28] ;  /* 0x00028a0000047ab9 */ /* 0x000fe20000000a00 */
[----:B------:R-:W-:Y:S01]  /*1b490*/  IMAD.MOV.U32 R13, RZ, RZ, RZ ;  /* 0x000000ffff0d7224 */ /* 0x000fe200078e00ff */
[----:B------:R-:W-:Y:S01]  /*1b4a0*/  ISETP.NE.U32.AND P0, PT, RZ, UR4, PT ;  /* 0x00000004ff007c0c */ /* 0x000fe2000bf05070 */
[----:B------:R-:W-:Y:S01]  /*1b4b0*/  ULDC.64 UR8, c[0x0][0xa18] ;  /* 0x0002860000087ab9 */ /* 0x000fe20000000a00 */
[----:B------:R-:W-:Y:S01]  /*1b4c0*/  MOV R6, RZ ;  /* 0x000000ff00067202 */ /* 0x000fe20000000f00 */
[----:B------:R-:W-:Y:S01]  /*1b4d0*/  ULDC.64 UR6, c[0x0][0xa10] ;  /* 0x0002840000067ab9 */ /* 0x000fe20000000a00 */
[----:B------:R-:W-:-:S02]  /*1b4e0*/  ISETP.NE.AND.EX P0, PT, RZ, UR5, PT, P0 ;  /* 0x00000005ff007c0c */ /* 0x000fc4000bf05300 */
[----:B--2---:R-:W-:-:S11]  /*1b4f0*/  SHF.R.S32.HI R0, RZ, 0x1f, R33 ;  /* 0x0000001fff007819 */ /* 0x004fd60000011421 */
[C---:B------:R-:W-:Y:S01]  /*1b500*/  @P0 LEA R2, P1, R33.reuse, UR4, 0x2 ;  /* 0x0000000421020c11 */ /* 0x040fe2000f8210ff */
[C---:B------:R-:W-:Y:S01]  /*1b510*/  IMAD.SHL.U32 R23, R33.reuse, 0x4, RZ ;  /* 0x0000000421177824 */ /* 0x040fe200078e00ff */
[C-C-:B------:R-:W-:Y:S01]  /*1b520*/  SHF.L.U64.HI R24, R33.reuse, 0x2, R0.reuse ;  /* 0x0000000221187819 */ /* 0x140fe20000010200 */
[----:B------:R0:W-:Y:S01]  /*1b530*/  STL [R1+0x14], R0 ;  /* 0x0000140001007387 */ /* 0x0001e20000100800 */
[----:B------:R-:W-:Y:S01]  /*1b540*/  @P0 LEA.HI.X R3, R33, UR5, R0, 0x2, P1 ;  /* 0x0000000521030c11 */ /* 0x000fe200088f1400 */
[----:B------:R-:W-:-:S04]  /*1b550*/  ULDC.64 UR4, c[0x0][0xa00] ;  /* 0x0002800000047ab9 */ /* 0x000fc80000000a00 */
[----:B-1----:R1:W2:Y:S01]  /*1b560*/  @P0 LDG.E R13, desc[UR42][R2.64] ;  /* 0x0000002a020d0981 */ /* 0x0022a2000c1e1900 */
[----:B------:R-:W-:Y:S02]  /*1b570*/  ISETP.NE.U32.AND P0, PT, RZ, UR4, PT ;  /* 0x00000004ff007c0c */ /* 0x000fe4000bf05070 */
[----:B------:R-:W-:Y:S01]  /*1b580*/  ISETP.NE.U32.AND P2, PT, RZ, UR8, PT ;  /* 0x00000008ff007c0c */ /* 0x000fe2000bf45070 */
[----:B0-----:R-:W-:Y:S01]  /*1b590*/  IMAD.MOV.U32 R0, RZ, RZ, RZ ;  /* 0x000000ffff007224 */ /* 0x001fe200078e00ff */
[----:B------:R-:W-:Y:S02]  /*1b5a0*/  ISETP.NE.AND.EX P0, PT, RZ, UR5, PT, P0 ;  /* 0x00000005ff007c0c */ /* 0x000fe4000bf05300 */
[----:B------:R-:W-:Y:S02]  /*1b5b0*/  ISETP.NE.AND.EX P2, PT, RZ, UR9, PT, P2 ;  /* 0x00000009ff007c0c */ /* 0x000fe4000bf45320 */
[----:B------:R-:W-:Y:S02]  /*1b5c0*/  ISETP.NE.U32.AND P1, PT, RZ, UR6, PT ;  /* 0x00000006ff007c0c */ /* 0x000fe4000bf25070 */
[----:B-1----:R-:W-:-:S02]  /*1b5d0*/  IADD3 R2, P3, R23, UR4, RZ ;  /* 0x0000000417027c10 */ /* 0x002fc4000ff7e0ff */
[----:B------:R-:W-:Y:S02]  /*1b5e0*/  ISETP.NE.AND.EX P1, PT, RZ, UR7, PT, P1 ;  /* 0x00000007ff007c0c */ /* 0x000fe4000bf25310 */
[----:B------:R-:W-:Y:S02]  /*1b5f0*/  IADD3.X R3, R24, UR5, RZ, P3, !PT ;  /* 0x0000000518037c10 */ /* 0x000fe40009ffe4ff */
[----:B------:R-:W-:-:S03]  /*1b600*/  IADD3 R4, P4, R23, UR6, RZ ;  /* 0x0000000617047c10 */ /* 0x000fc6000ff9e0ff */
[----:B------:R-:W3:Y:S01]  /*1b610*/  @P0 LDG.E R6, desc[UR42][R2.64] ;  /* 0x0000002a02060981 */ /* 0x000ee2000c1e1900 */
[----:B------:R-:W-:Y:S01]  /*1b620*/  ULDC UR4, c[0x0][0x288] ;  /* 0x0000a20000047ab9 */ /* 0x000fe20000000800 */
[----:B------:R-:W-:Y:S01]  /*1b630*/  IADD3.X R5, R24, UR7, RZ, P4, !PT ;  /* 0x0000000718057c10 */ /* 0x000fe2000a7fe4ff */
[----:B------:R-:W-:Y:S01]  /*1b640*/  IMAD.U32 R8, RZ, RZ, UR4 ;  /* 0x00000004ff087e24 */ /* 0x000fe2000f8e00ff */
[----:B------:R-:W-:-:S03]  /*1b650*/  ULDC.64 UR4, c[0x0][0x418] ;  /* 0x0001060000047ab9 */ /* 0x000fc60000000a00 */
        /* <DEDUP_REMOVED lines=10> */
[----:B------:R-:W-:-:S03]  /*1b700*/  UIMAD UR4, UR4, UR5, URZ ;  /* 0x00000005040472a4 */ /* 0x000fc6000f8e023f */
[----:B------:R-:W-:Y:S02]  /*1b710*/  ULDC UR5, c[0x0][0x348] ;  /* 0x0000d20000057ab9 */ /* 0x000fe40000000800 */
[----:B0-----:R-:W-:Y:S01]  /*1b720*/  MOV R6, UR5 ;  /* 0x0000000500067c02 */ /* 0x001fe20008000f00 */
[----:B------:R-:W-:Y:S01]  /*1b730*/  IMAD.U32 R9, RZ, RZ, UR4 ;  /* 0x00000004ff097e24 */ /* 0x000fe2000f8e00ff */
[----:B---3--:R0:W-:Y:S04]  /*1b740*/  STL [R1+0x10], R8 ;  /* 0x0000100801007387 */ /* 0x0081e80000100800 */
[----:B--2---:R0:W-:Y:S01]  /*1b750*/  STL [R1], R13 ;  /* 0x0000000d01007387 */ /* 0x0041e20000100800 */
[----:B------:R-:W-:Y:S01]  /*1b760*/  IMAD.MOV.U32 R12, RZ, RZ, R8 ;  /* 0x000000ffff0c7224 */ /* 0x000fe200078e0008 */
[----:B------:R-:W-:Y:S06]  /*1b770*/  @P2 BRA `(.L_x_3147) ;  /* 0x0000000000142947 */ /* 0x000fec0003800000 */
[----:B------:R-:W-:Y:S05]  /*1b780*/  @!P0 BRA `(.L_x_3147) ;  /* 0x0000000000108947 */ /* 0x000fea0003800000 */
[----:B0-----:R-:W2:Y:S04]  /*1b790*/  LDG.E R8, desc[UR42][R2.64] ;  /* 0x0000002a02087981 */ /* 0x001ea8000c1e1900 */
[----:B------:R-:W2:Y:S02]  /*1b7a0*/  LDG.E R7, desc[UR42][R2.64+0x4] ;  /* 0x0000042a02077981 */ /* 0x000ea4000c1e1900 */
[----:B--2---:R-:W-:-:S05]  /*1b7b0*/  IMAD.IADD R12, R7, 0x1, -R8 ;  /* 0x00000001070c7824 */ /* 0x004fca00078e0a08 */
[----:B------:R1:W-:Y:S02]  /*1b7c0*/  STL [R1+0x10], R12 ;  /* 0x0000100c01007387 */ /* 0x0003e40000100800 */
.L_x_3147:
[----:B------:R-:W-:Y:S01]  /*1b7d0*/  ULDC.64 UR4, c[0x0][0xa20] ;  /* 0x0002880000047ab9 */ /* 0x000fe20000000a00 */
[C---:B------:R-:W-:Y:S01]  /*1b7e0*/  LOP3.LUT R2, R18.reuse, 0xff000000, RZ, 0xc0, !PT ;  /* 0xff00000012027812 */ /* 0x040fe200078ec0ff */
[----:B------:R-:W-:Y:S01]  /*1b7f0*/  IMAD.MOV.U32 R34, RZ, RZ, R33 ;  /* 0x000000ffff227224 */ /* 0x000fe200078e0021 */
[----:B------:R-:W-:Y:S02]  /*1b800*/  ISETP.NE.U32.AND P0, PT, RZ, UR4, PT ;  /* 0x00000004ff007c0c */ /* 0x000fe4000bf05070 */
[----:B------:R-:W-:Y:S02]  /*1b810*/  SHF.R.U32.HI R3, RZ, 0x8, R2 ;  /* 0x00000008ff037819 */ /* 0x000fe40000011602 */
[----:B------:R-:W-:Y:S02]  /*1b820*/  ISETP.NE.AND.EX P0, PT, RZ, UR5, PT, P0 ;  /* 0x00000005ff007c0c */ /* 0x000fe4000bf05300 */
[C---:B0-----:R-:W-:Y:S02]  /*1b830*/  LOP3.LUT R8, R18.reuse, 0xff0000, RZ, 0xc0, !PT ;  /* 0x00ff000012087812 */ /* 0x041fe400078ec0ff */
[----:B------:R-:W-:-:S02]  /*1b840*/  LOP3.LUT R18, R18, 0xffff, RZ, 0xc0, !PT ;  /* 0x0000ffff12127812 */ /* 0x000fc400078ec0ff */
[----:B------:R-:W-:-:S07]  /*1b850*/  LEA.HI R8, R8, R3, RZ, 0x10 ;  /* 0x0000000308087211 */ /* 0x000fce00078f80ff */
[----:B------:R-:W-:Y:S05]  /*1b860*/  @!P0 BRA `(.L_x_3148) ;  /* 0x0000000000108947 */ /* 0x000fea0003800000 */
[----:B------:R-:W-:-:S04]  /*1b870*/  IADD3 R2, P0, R23, UR4, RZ ;  /* 0x0000000417027c10 */ /* 0x000fc8000ff1e0ff */
[----:B------:R-:W-:-:S05]  /*1b880*/  IADD3.X R3, R24, UR5, RZ, P0, !PT ;  /* 0x0000000518037c10 */ /* 0x000fca00087fe4ff */
[----:B------:R0:W5:Y:S01]  /*1b890*/  LDG.E R9, desc[UR42][R2.64] ;  /* 0x0000002a02097981 */ /* 0x000162000c1e1900 */
[----:B------:R-:W-:Y:S05]  /*1b8a0*/  BRA `(.L_x_3149) ;  /* 0x0000000000247947 */ /* 0x000fea0003800000 */
.L_x_3148:
        /* <DEDUP_REMOVED lines=8> */
[----:B--2---:R-:W-:-:S07]  /*1b930*/  IADD3 R9, -R9, R10, RZ ;  /* 0x0000000a09097210 */ /* 0x004fce0007ffe1ff */
.L_x_3149:
[----:B0-----:R-:W2:Y:S01]  /*1b940*/  @P1 LDG.E R2, desc[UR42][R4.64] ;  /* 0x0000002a04021981 */ /* 0x001ea2000c1e1900 */
[----:B------:R-:W0:Y:S03]  /*1b950*/  LDC R3, c[0x0][0x448] ;  /* 0x00011200ff037b82 */ /* 0x000e260000000800 */
[----:B------:R-:W2:Y:S01]  /*1b960*/  @P1 LDG.E R11, desc[UR42][R4.64+0x4] ;  /* 0x0000042a040b1981 */ /* 0x000ea2000c1e1900 */
[----:B-----5:R-:W-:Y:S01]  /*1b970*/  IADD3 R9, -R13, R9, RZ ;  /* 0x000000090d097210 */ /* 0x020fe20007ffe1ff */
[----:B------:R-:W-:Y:S01]  /*1b980*/  BSSY B0, `(.L_x_3150) ;  /* 0x0000035000007945 */ /* 0x000fe20003800000 */
[----:B------:R-:W-:Y:S02]  /*1b990*/  LOP3.LUT R37, R8, 0xff, RZ, 0xc0, !PT ;  /* 0x000000ff08257812 */ /* 0x000fe400078ec0ff */
[----:B------:R-:W-:Y:S02]  /*1b9a0*/  MOV R13, RZ ;  /* 0x000000ff000d7202 */ /* 0x000fe40000000f00 */
[----:B0-----:R-:W-:-:S13]  /*1b9b0*/  ISETP.NE.AND P0, PT, R3, 0x1, PT ;  /* 0x000000010300780c */ /* 0x001fda0003f05270 */
[----:B------:R-:W0:Y:S08]  /*1b9c0*/  @P0 LDC R7, c[0x0][0x44c] ;  /* 0x00011300ff070b82 */ /* 0x000e300000000800 */
[----:B------:R-:W3:Y:S01]  /*1b9d0*/  @P0 LDC R3, c[0x0][0x450] ;  /* 0x00011400ff030b82 */ /* 0x000ee20000000800 */
[----:B--2---:R-:W-:Y:S02]  /*1b9e0*/  @P1 IMAD.IADD R6, R11, 0x1, -R2 ;  /* 0x000000010b061824 */ /* 0x004fe400078e0a02 */
[----:B------:R-:W-:-:S02]  /*1b9f0*/  IMAD.SHL.U32 R2, R17, 0x80, RZ ;  /* 0x0000008011027824 */ /* 0x000fc400078e00ff */
[----:B------:R-:W-:Y:S02]  /*1ba00*/  IMAD.IADD R36, R9, 0x1, R6 ;  /* 0x0000000109247824 */ /* 0x000fe400078e0206 */
[----:B------:R-:W-:-:S04]  /*1ba10*/  VIADD R2, R2, 0x7f ;  /* 0x0000007f02027836 */ /* 0x000fc80000000000 */
[----:B0-----:R-:W-:Y:S01]  /*1ba20*/  @P0 IMAD.HI.U32 R10, R2, R7, RZ ;  /* 0x00000007020a0227 */ /* 0x001fe200078e00ff */
[----:B------:R-:W-:-:S04]  /*1ba30*/  IADD3 R7, R36, 0x80, -R12 ;  /* 0x0000008024077810 */ /* 0x000fc80007ffe80c */
[----:B---3--:R-:W-:Y:S01]  /*1ba40*/  @P0 SHF.R.U32.HI R2, RZ, R3, R10 ;  /* 0x00000003ff020219 */ /* 0x008fe2000001160a */
[----:B------:R-:W-:-:S04]  /*1ba50*/  VIADD R3, R36, 0x7f ;  /* 0x0000007f24037836 */ /* 0x000fc80000000000 */
[----:B------:R-:W-:Y:S01]  /*1ba60*/  IMAD.IADD R2, R7, 0x1, R2 ;  /* 0x0000000107027824 */ /* 0x000fe200078e0202 */
[----:B------:R-:W-:-:S04]  /*1ba70*/  SHF.R.S32.HI R4, RZ, 0x1f, R3 ;  /* 0x0000001fff047819 */ /* 0x000fc80000011403 */
[----:B------:R-:W-:Y:S02]  /*1ba80*/  LEA.HI R4, R4, R3, RZ, 0x7 ;  /* 0x0000000304047211 */ /* 0x000fe400078f38ff */
[----:B------:R-:W-:Y:S02]  /*1ba90*/  SHF.R.S32.HI R3, RZ, 0x1f, R2 ;  /* 0x0000001fff037819 */ /* 0x000fe40000011402 */
[----:B------:R-:W-:Y:S02]  /*1baa0*/  SHF.R.S32.HI R5, RZ, 0x7, R4 ;  /* 0x00000007ff057819 */ /* 0x000fe40000011404 */
[----:B------:R-:W-:Y:S02]  /*1bab0*/  LEA.HI R3, R3, R2, RZ, 0x7 ;  /* 0x0000000203037211 */ /* 0x000fe400078f38ff */
[----:B------:R-:W-:Y:S02]  /*1bac0*/  SHF.R.U32.HI R4, RZ, 0x10, R8 ;  /* 0x00000010ff047819 */ /* 0x000fe40000011608 */
[----:B------:R-:W-:-:S04]  /*1bad0*/  SHF.R.S32.HI R10, RZ, 0x7, R3 ;  /* 0x00000007ff0a7819 */ /* 0x000fc80000011403 */
[----:B------:R-:W-:-:S04]  /*1bae0*/  VIMNMX R10, R5, R10, PT ;  /* 0x0000000a050a7248 */ /* 0x000fc80003fe0100 */
[----:B------:R-:W-:-:S13]  /*1baf0*/  ISETP.GE.AND P0, PT, R10, 0x1, PT ;  /* 0x000000010a00780c */ /* 0x000fda0003f06270 */
[----:B------:R-:W-:Y:S05]  /*1bb00*/  @!P0 BRA `(.L_x_3151) ;  /* 0x0000000000708947 */ /* 0x000fea0003800000 */
[----:B------:R-:W-:Y:S01]  /*1bb10*/  ISETP.NE.AND P0, PT, R4, RZ, PT ;  /* 0x000000ff0400720c */ /* 0x000fe20003f05270 */
[----:B------:R-:W-:-:S03]  /*1bb20*/  ULDC UR4, c[0x0][0x9f0] ;  /* 0x00027c0000047ab9 */ /* 0x000fc60000000800 */
[----:B------:R-:W-:-:S04]  /*1bb30*/  SEL R8, R4, UR4, P0 ;  /* 0x0000000404087c07 */ /* 0x000fc80008000000 */
[----:B-1----:R-:W-:Y:S02]  /*1bb40*/  IABS R12, R8 ;  /* 0x00000008000c7213 */ /* 0x002fe40000000000 */
[----:B------:R-:W-:Y:S02]  /*1bb50*/  IADD3 R11, R8, -0x1, R10 ;  /* 0xffffffff080b7810 */ /* 0x000fe40007ffe00a */
[----:B------:R-:W0:Y:S08]  /*1bb60*/  I2F.RP R2, R12 ;  /* 0x0000000c00027306 */ /* 0x000e300000209400 */
[----:B0-----:R-:W0:Y:S02]  /*1bb70*/  MUFU.RCP R2, R2 ;  /* 0x0000000200027308 */ /* 0x001e240000001000 */
[----:B0-----:R-:W-:-:S06]  /*1bb80*/  VIADD R2, R2, 0xffffffe ;  /* 0x0ffffffe02027836 */ /* 0x001fcc0000000000 */
[----:B------:R0:W1:Y:S02]  /*1bb90*/  F2I.FTZ.U32.TRUNC.NTZ R3, R2 ;  /* 0x0000000200037305 */ /* 0x000064000021f000 */
[----:B0-----:R-:W-:-:S04]  /*1bba0*/  LOP3.LUT R2, R11, R8, RZ, 0x3c, !PT ;  /* 0x000000080b027212 */ /* 0x001fc800078e3cff */
[----:B------:R-:W-:Y:S01]  /*1bbb0*/  ISETP.GE.AND P3, PT, R2, RZ, PT ;  /* 0x000000ff0200720c */ /* 0x000fe20003f66270 */
[----:B-1----:R-:W-:-:S04]  /*1bbc0*/  IMAD.MOV R2, RZ, RZ, -R3 ;  /* 0x000000ffff027224 */ /* 0x002fc800078e0a03 */
[----:B------:R-:W-:Y:S02]  /*1bbd0*/  IMAD R13, R2, R12, RZ ;  /* 0x0000000c020d7224 */ /* 0x000fe400078e02ff */
[----:B------:R-:W-:-:S04]  /*1bbe0*/  IMAD.MOV.U32 R2, RZ, RZ, RZ ;  /* 0x000000ffff027224 */ /* 0x000fc800078e00ff */
[----:B------:R-:W-:Y:S01]  /*1bbf0*/  IMAD.HI.U32 R13, R3, R13, R2 ;  /* 0x0000000d030d7227 */ /* 0x000fe200078e0002 */
[----:B------:R-:W-:Y:S02]  /*1bc00*/  IABS R2, R11 ;  /* 0x0000000b00027213 */ /* 0x000fe40000000000 */
[----:B------:R-:W-:-:S03]  /*1bc10*/  IABS R3, R8 ;  /* 0x0000000800037213 */ /* 0x000fc60000000000 */
[----:B------:R-:W-:Y:S01]  /*1bc20*/  IMAD.HI.U32 R13, R13, R2, RZ ;  /* 0x000000020d0d7227 */ /* 0x000fe200078e00ff */
[----:B------:R-:W-:-:S05]  /*1bc30*/  IADD3 R3, RZ, -R3, RZ ;  /* 0x80000003ff037210 */ /* 0x000fca0007ffe0ff */
[----:B------:R-:W-:-:S05]  /*1bc40*/  IMAD R2, R13, R3, R2 ;  /* 0x000000030d027224 */ /* 0x000fca00078e0202 */
[----:B------:R-:W-:-:S13]  /*1bc50*/  ISETP.GT.U32.AND P2, PT, R12, R2, PT ;  /* 0x000000020c00720c */ /* 0x000fda0003f44070 */
[----:B------:R-:W-:Y:S02]  /*1bc60*/  @!P2 IMAD.IADD R2, R2, 0x1, -R12 ;  /* 0x000000010202a824 */ /* 0x000fe400078e0a0c */
[----:B------:R-:W-:Y:S01]  /*1bc70*/  @!P2 VIADD R13, R13, 0x1 ;  /* 0x000000010d0da836 */ /* 0x000fe20000000000 */
[----:B------:R-:W-:Y:S02]  /*1bc80*/  ISETP.NE.AND P2, PT, R8, RZ, PT ;  /* 0x000000ff0800720c */ /* 0x000fe40003f45270 */
[----:B------:R-:W-:-:S13]  /*1bc90*/  ISETP.GE.U32.AND P0, PT, R2, R12, PT ;  /* 0x0000000c0200720c */ /* 0x000fda0003f06070 */
[----:B------:R-:W-:-:S05]  /*1bca0*/  @P0 VIADD R13, R13, 0x1 ;  /* 0x000000010d0d0836 */ /* 0x000fca0000000000 */
[----:B------:R-:W-:Y:S02]  /*1bcb0*/  @!P3 IADD3 R13, -R13, RZ, RZ ;  /* 0x000000ff0d0db210 */ /* 0x000fe40007ffe1ff */
[----:B------:R-:W-:-:S07]  /*1bcc0*/  @!P2 LOP3.LUT R13, RZ, R8, RZ, 0x33, !PT ;  /* 0x00000008ff0da212 */ /* 0x000fce00078e33ff */
.L_x_3151:
[----:B------:R-:W-:Y:S05]  /*1bcd0*/  BSYNC B0 ;  /* 0x0000000000007941 */ /* 0x000fea0003800000 */
.L_x_3150:
[-C--:B------:R-:W-:Y:S01]  /*1bce0*/  IMAD R2, R37, R13.reuse, RZ ;  /* 0x0000000d25027224 */ /* 0x080fe200078e02ff */
[----:B------:R-:W-:Y:S04]  /*1bcf0*/  BSSY B0, `(.L_x_3152) ;  /* 0x0000114000007945 */ /* 0x000fe80003800000 */
[C---:B------:R-:W-:Y:S01]  /*1bd00*/  VIADDMNMX R10, R2.reuse, R13, R10, PT ;  /* 0x0000000d020a7246 */ /* 0x040fe2000380010a */
[----:B------:R-:W-:-:S04]  /*1bd10*/  IMAD R2, R2, 0x80, -R9 ;  /* 0x0000008002027824 */ /* 0x000fc800078e0a09 */
[----:B------:R-:W-:-:S05]  /*1bd20*/  IMAD R10, R10, 0x80, -R9 ;  /* 0x000000800a0a7824 */ /* 0x000fca00078e0a09 */
[----:B------:R-:W-:Y:S02]  /*1bd30*/  VIMNMX R10, R10, R6, PT ;  /* 0x000000060a0a7248 */ /* 0x000fe40003fe0100 */
[----:B------:R-:W-:-:S04]  /*1bd40*/  VIMNMX R6, RZ, R2, !PT ;  /* 0x00000002ff067248 */ /* 0x000fc80007fe0100 */
[----:B------:R-:W-:Y:S02]  /*1bd50*/  ISETP.GT.AND P0, PT, R10, R6, PT ;  /* 0x000000060a00720c */ /* 0x000fe40003f04270 */
[----:B------:R-:W-:-:S11]  /*1bd60*/  SHF.R.U32.HI R6, RZ, 0x7, R6 ;  /* 0x00000007ff067819 */ /* 0x000fd60000011606 */
[----:B------:R-:W-:-:S05]  /*1bd70*/  @P0 VIADD R2, R10, 0x7f ;  /* 0x0000007f0a020836 */ /* 0x000fca0000000000 */
[----:B------:R-:W-:-:S04]  /*1bd80*/  @P0 SHF.R.S32.HI R3, RZ, 0x1f, R2 ;  /* 0x0000001fff030819 */ /* 0x000fc80000011402 */
[----:B------:R-:W-:Y:S02]  /*1bd90*/  @P0 LEA.HI R2, R3, R2, RZ, 0x7 ;  /* 0x0000000203020211 */ /* 0x000fe400078f38ff */
[-C--:B------:R-:W-:Y:S02]  /*1bda0*/  MOV R3, R6.reuse ;  /* 0x0000000600037202 */ /* 0x080fe40000000f00 */
        /* <DEDUP_REMOVED lines=10> */
[----:B------:R0:W2:Y:S02]  /*1be50*/  SHFL.IDX PT, R14, R8, RZ, 0x1f ;  /* 0x00001fff080e7589 */ /* 0x0000a400000e0000 */
.L_x_3401:
[----:B--2---:R-:W-:Y:S02]  /*1be60*/  ISETP.NE.AND P0, PT, R14, RZ, PT ;  /* 0x000000ff0e00720c */ /* 0x004fe40003f05270 */
[----:B------:R-:W-:-:S11]  /*1be70*/  PLOP3.LUT P6, PT, PT, PT, PT, 0x8, 0x0 ;  /* 0x000000000000781c */ /* 0x000fd60003fce170 */
[----:B------:R-:W-:Y:S05]  /*1be80*/  @P0 BRA `(.L_x_3155) ;  /* 0x00000000000c0947 */ /* 0x000fea0003800000 */
[----:B------:R-:W-:-:S03]  /*1be90*/  UMOV UR4, 0xffffffff ;  /* 0xffffffff00047882 */ /* 0x000fc60000000000 */
[----:B------:R-:W-:Y:S05]  /*1bea0*/  BRA.DIV UR4, `(.L_x_3156) ;  /* 0x0000008e04607947 */ /* 0x000fea000b800000 */
[----:B------:R-:W-:-:S13]  /*1beb0*/  ELECT P6, URZ, PT ;  /* 0x00000000003f782f */ /* 0x000fda00038c0000 */
.L_x_3155:
[----:B0-----:R-:W2:Y:S01]  /*1bec0*/  LDL R8, [R1+0x24] ;  /* 0x0000240001087983 */ /* 0x001ea20000100800 */
[----:B------:R-:W-:Y:S01]  /*1bed0*/  BSSY B1, `(.L_x_3157) ;  /* 0x0000008000017945 */ /* 0x000fe20003800000 */
[----:B--2---:R-:W-:-:S05]  /*1bee0*/  VIADD R8, R8, 0x1 ;  /* 0x0000000108087836 */ /* 0x004fca0000000000 */
[----:B------:R-:W-:-:S04]  /*1bef0*/  LEA.HI R9, R8, R8, RZ, 0x1 ;  /* 0x0000000808097211 */ /* 0x000fc800078f08ff */
[----:B------:R-:W-:-:S05]  /*1bf00*/  LOP3.LUT R9, R9, 0xfffffffe, RZ, 0xc0, !PT ;  /* 0xfffffffe09097812 */ /* 0x000fca00078ec0ff */
[----:B------:R-:W-:-:S05]  /*1bf10*/  IMAD.IADD R8, R8, 0x1, -R9 ;  /* 0x0000000108087824 */ /* 0x000fca00078e0a09 */
[----:B------:R-:W-:-:S04]  /*1bf20*/  SHF.L.U32 R8, R8, 0x1f, RZ ;  /* 0x0000001f08087819 */ /* 0x000fc800000006ff */
[----:B------:R-:W0:Y:S02]  /*1bf30*/  SYNCS.PHASECHK.TRANS64.TRYWAIT P0, [R22+URZ+0x28820], R8 ;  /* 0x02882008160075a7 */ /* 0x000e24000800017f */
[----:B0-----:R-:W-:Y:S05]  /*1bf40*/  @!P0 BRA `(.L_x_3158) ;  /* 0x0000008c00588947 */ /* 0x001fea0003800000 */
.L_x_3404:
[----:B------:R-:W-:Y:S05]  /*1bf50*/  BSYNC B1 ;  /* 0x0000000000017941 */ /* 0x000fea0003800000 */
.L_x_3157:
[----:B------:R-:W-:Y:S04]  /*1bf60*/  BSSY B1, `(.L_x_3159) ;  /* 0x000006e000017945 */ /* 0x000fe80003800000 */
[----:B------:R-:W-:Y:S05]  /*1bf70*/  @!P6 BRA `(.L_x_3160) ;  /* 0x0000000400b0e947 */ /* 0x000fea0003800000 */
[----:B0-----:R-:W-:Y:S01]  /*1bf80*/  IMAD R8, R27, 0x8, R22 ;  /* 0x000000081b087824 */ /* 0x001fe200078e0216 */
[----:B------:R-:W-:Y:S01]  /*1bf90*/  SHF.L.U32 R9, R29, 0x1f, RZ ;  /* 0x0000001f1d097819 */ /* 0x000fe200000006ff */
[----:B------:R-:W0:Y:S01]  /*1bfa0*/  S2R R10, SR_TID.X ;  /* 0x00000000000a7919 */ /* 0x000e220000002100 */
[----:B------:R-:W-:Y:S02]  /*1bfb0*/  BSSY B2, `(.L_x_3161) ;  /* 0x0000005000027945 */ /* 0x000fe40003800000 */
[----:B------:R-:W2:Y:S01]  /*1bfc0*/  SYNCS.PHASECHK.TRANS64.TRYWAIT P0, [R8+URZ+0x288a0], R9 ;  /* 0x0288a009080075a7 */ /* 0x000ea2000800017f */
[----:B0-----:R-:W-:-:S04]  /*1bfd0*/  LOP3.LUT R10, R10, 0x7f, RZ, 0xc0, !PT ;  /* 0x0000007f0a0a7812 */ /* 0x001fc800078ec0ff */
[----:B------:R-:W-:Y:S01]  /*1bfe0*/  ISETP.NE.AND P1, PT, R10, RZ, PT ;  /* 0x000000ff0a00720c */ /* 0x000fe20003f25270 */
[----:B--2---:R-:W-:-:S12]  /*1bff0*/  @!P0 BRA `(.L_x_3162) ;  /* 0x0000008c00408947 */ /* 0x004fd80003800000 */
.L_x_3405:
[----:B------:R-:W-:Y:S05]  /*1c000*/  BSYNC B2 ;  /* 0x0000000000027941 */ /* 0x000fea0003800000 */
.L_x_3161:
[----:B------:R-:W-:Y:S04]  /*1c010*/  BSSY B2, `(.L_x_3163) ;  /* 0x0000009000027945 */ /* 0x000fe80003800000 */
[----:B------:R-:W-:Y:S05]  /*1c020*/  @P1 BRA `(.L_x_3164) ;  /* 0x00000000001c1947 */ /* 0x000fea0003800000 */
[----:B------:R-:W2:Y:S01]  /*1c030*/  S2R R11, SR_TID.X ;  /* 0x00000000000b7919 */ /* 0x000ea20000002100 */
[----:B------:R-:W-:-:S04]  /*1c040*/  MOV R10, 0x8000 ;  /* 0x00008000000a7802 */ /* 0x000fc80000000f00 */
[----:B------:R3:W-:Y:S01]  /*1c050*/  SYNCS.ARRIVE.TRANS64 RZ, [R8+URZ+0x28890], R10 ;  /* 0x0288900a08ff79a7 */ /* 0x0007e2000800003f */
[----:B--2---:R-:W-:-:S04]  /*1c060*/  LOP3.LUT R11, R11, 0x1f, RZ, 0xc0, !PT ;  /* 0x0000001f0b0b7812 */ /* 0x004fc800078ec0ff */
[----:B------:R-:W-:-:S13]  /*1c070*/  ISETP.NE.AND P0, PT, R11, RZ, PT ;  /* 0x000000ff0b00720c */ /* 0x000fda0003f05270 */
[----:B---3--:R-:W-:Y:S05]  /*1c080*/  @!P0 BRA `(.L_x_3164) ;  /* 0x0000000000048947 */ /* 0x008fea0003800000 */
[----:B------:R-:W-:Y:S01]  /*1c090*/  BPT.TRAP 0x1 ;  /* 0x000000040000795c */ /* 0x000fe20000300000 */
.L_x_3164:
[----:B------:R-:W-:Y:S05]  /*1c0a0*/  BSYNC B2 ;  /* 0x0000000000027941 */ /* 0x000fea0003800000 */
.L_x_3163:
[----:B------:R-:W-:Y:S01]  /*1c0b0*/  IMAD.MOV.U32 R15, RZ, RZ, RZ ;  /* 0x000000ffff0f7224 */ /* 0x000fe200078e00ff */
[----:B------:R-:W-:Y:S01]  /*1c0c0*/  LEA R11, R27, R22, 0xf ;  /* 0x000000161b0b7211 */ /* 0x000fe200078e78ff */
[----:B------:R-:W-:Y:S01]  /*1c0d0*/  IMAD R10, R3, 0x80, R0 ;  /* 0x00000080030a7824 */ /* 0x000fe200078e0200 */
[----:B------:R-:W-:Y:S01]  /*1c0e0*/  UIADD3 UR4, UP0, UR40, 0x570, URZ ;  /* 0x0000057028047890 */ /* 0x000fe2000ff1e03f */
[----:B------:R-:W-:Y:S01]  /*1c0f0*/  PLOP3.LUT P0, PT, PT, PT, PT, 0x80, 0x0 ;  /* 0x000000000000781c */ /* 0x000fe20003f0f070 */
[----:B------:R-:W-:Y:S01]  /*1c100*/  IMAD.SHL.U32 R14, R27, 0x4000, RZ ;  /* 0x000040001b0e7824 */ /* 0x000fe200078e00ff */
[----:B------:R-:W-:Y:S01]  /*1c110*/  R2UR UR10, R15 ;  /* 0x000000000f0a72ca */ /* 0x000fe200000e0000 */
[----:B------:R-:W-:Y:S01]  /*1c120*/  VIADD R10, R10, 0xffffff80 ;  /* 0xffffff800a0a7836 */ /* 0x000fe20000000000 */
[----:B------:R-:W-:Y:S01]  /*1c130*/  UIADD3.X UR5, URZ, UR41, URZ, UP0, !UPT ;  /* 0x000000293f057290 */ /* 0x000fe200087fe43f */
[----:B-1----:R-:W-:Y:S01]  /*1c140*/  VIADD R12, R8, 0x28890 ;  /* 0x00028890080c7836 */ /* 0x002fe20000000000 */
[----:B------:R-:W-:Y:S01]  /*1c150*/  UMOV UR6, 0x0 ;  /* 0x0000000000067882 */ /* 0x000fe20000000000 */
[----:B------:R-:W-:Y:S01]  /*1c160*/  VIADD R13, R11, 0x18400 ;  /* 0x000184000b0d7836 */ /* 0x000fe20000000000 */
[----:B------:R-:W-:-:S09]  /*1c170*/  UMOV UR7, 0x12f00000 ;  /* 0x12f0000000077882 */ /* 0x000fd20000000000 */
.L_x_3165:
        /* <DEDUP_REMOVED lines=10> */
[----:B------:R-:W-:Y:S01]  /*1c220*/  MOV R20, 0x40 ;  /* 0x0000004000147802 */ /* 0x000fe20000000f00 */
[----:B------:R-:W-:Y:S01]  /*1c230*/  VIADD R11, R11, 0x1c400 ;  /* 0x0001c4000b0b7836 */ /* 0x000fe20000000000 */
[----:B------:R-:W-:Y:S01]  /*1c240*/  PLOP3.LUT P0, PT, PT, PT, PT, 0x80, 0x0 ;  /* 0x000000000000781c */ /* 0x000fe20003f0f070 */
[----:B------:R-:W-:Y:S01]  /*1c250*/  UMOV UR6, 0x0 ;  /* 0x0000000000067882 */ /* 0x000fe20000000000 */
[----:B------:R-:W-:Y:S01]  /*1c260*/  R2UR UR10, R20 ;  /* 0x00000000140a72ca */ /* 0x000fe200000e0000 */
[----:B------:R-:W-:-:S14]  /*1c270*/  UMOV UR7, 0x12f00000 ;  /* 0x12f0000000077882 */ /* 0x000fdc0000000000 */
.L_x_3166:
        /* <DEDUP_REMOVED lines=13> */
.L_x_3406:
[----:B------:R-:W-:Y:S05]  /*1c350*/  BSYNC B2 ;  /* 0x0000000000027941 */ /* 0x000fea0003800000 */
.L_x_3167:
[----:B------:R-:W-:Y:S01]  /*1c360*/  BSSY B2, `(.L_x_3169) ;  /* 0x000000b000027945 */ /* 0x000fe20003800000 */
[----:B------:R-:W-:Y:S02]  /*1c370*/  IMAD.MOV.U32 R12, RZ, RZ, 0x0 ;  /* 0x00000000ff0c7424 */ /* 0x000fe400078e00ff */
[----:B------:R-:W-:Y:S01]  /*1c380*/  IMAD.MOV.U32 R13, RZ, RZ, 0x12f00000 ;  /* 0x12f00000ff0d7424 */ /* 0x000fe200078e00ff */
[----:B------:R-:W-:Y:S06]  /*1c390*/  @P1 BRA `(.L_x_3170) ;  /* 0x00000000001c1947 */ /* 0x000fec0003800000 */
[----:B------:R-:W2:Y:S01]  /*1c3a0*/  S2R R11, SR_TID.X ;  /* 0x00000000000b7919 */ /* 0x000ea20000002100 */
[----:B01----:R-:W-:-:S04]  /*1c3b0*/  MOV R9, 0x8000 ;  /* 0x0000800000097802 */ /* 0x003fc80000000f00 */
[----:B------:R3:W-:Y:S01]  /*1c3c0*/  SYNCS.ARRIVE.TRANS64 RZ, [R8+URZ+0x288b0], R9 ;  /* 0x0288b00908ff79a7 */ /* 0x0007e2000800003f */
[----:B--2---:R-:W-:-:S04]  /*1c3d0*/  LOP3.LUT R11, R11, 0x1f, RZ, 0xc0, !PT ;  /* 0x0000001f0b0b7812 */ /* 0x004fc800078ec0ff */
[----:B------:R-:W-:-:S13]  /*1c3e0*/  ISETP.NE.AND P0, PT, R11, RZ, PT ;  /* 0x000000ff0b00720c */ /* 0x000fda0003f05270 */
[----:B---3--:R-:W-:Y:S05]  /*1c3f0*/  @!P0 BRA `(.L_x_3170) ;  /* 0x0000000000048947 */ /* 0x008fea0003800000 */
[----:B------:R-:W-:Y:S01]  /*1c400*/  BPT.TRAP 0x1 ;  /* 0x000000040000795c */ /* 0x000fe20000300000 */
.L_x_3170:
[----:B------:R-:W-:Y:S05]  /*1c410*/  BSYNC B2 ;  /* 0x0000000000027941 */ /* 0x000fea0003800000 */
.L_x_3169:
[----:B------:R-:W-:Y:S01]  /*1c420*/  R2UR UR10, R15 ;  /* 0x000000000f0a72ca */ /* 0x000fe200000e0000 */
[----:B------:R-:W-:Y:S01]  /*1c430*/  IMAD R14, R14, 0x2, R22 ;  /* 0x000000020e0e7824 */ /* 0x000fe200078e0216 */
[----:B------:R-:W-:Y:S01]  /*1c440*/  R2UR UR6, R12 ;  /* 0x000000000c0672ca */ /* 0x000fe200000e0000 */
[----:B------:R-:W-:Y:S01]  /*1c450*/  UIADD3 UR4, UP0, UR40, 0x670, URZ ;  /* 0x0000067028047890 */ /* 0x000fe2000ff1e03f */
[----:B------:R-:W-:Y:S01]  /*1c460*/  R2UR UR7, R13 ;  /* 0x000000000d0772ca */ /* 0x000fe200000e0000 */
[----:B01----:R-:W-:Y:S01]  /*1c470*/  VIADD R8, R8, 0x288b0 ;  /* 0x000288b008087836 */ /* 0x003fe20000000000 */
[----:B------:R-:W-:Y:S01]  /*1c480*/  PLOP3.LUT P0, PT, PT, PT, PT, 0x80, 0x0 ;  /* 0x000000000000781c */ /* 0x000fe20003f0f070 */
[----:B------:R-:W-:Y:S01]  /*1c490*/  VIADD R9, R14, 0x400 ;  /* 0x000004000e097836 */ /* 0x000fe20000000000 */
[----:B------:R-:W-:-:S12]  /*1c4a0*/  UIADD3.X UR5, URZ, UR41, URZ, UP0, !UPT ;  /* 0x000000293f057290 */ /* 0x000fd800087fe43f */
.L_x_3171:
        /* <DEDUP_REMOVED lines=15> */
.L_x_3172:
        /* <DEDUP_REMOVED lines=9> */
[----:B--2---:R-:W-:Y:S05]  /*1c630*/  @P0 BRA.U.ANY `(.L_x_3172) ;  /* 0xfffffffd00d80947 */ /* 0x004fea000393ffff */
.L_x_3160:
[----:B------:R-:W-:Y:S05]  /*1c640*/  BSYNC B1 ;  /* 0x0000000000017941 */ /* 0x000fea0003800000 */
.L_x_3159:
[----:B-1----:R-:W-:Y:S01]  /*1c650*/  VIADD R12, R3, 0xfffffffe ;  /* 0xfffffffe030c7836 */ /* 0x002fe20000000000 */
        /* <DEDUP_REMOVED lines=8> */
.L_x_3187:
        /* <DEDUP_REMOVED lines=11> */
.L_x_3407:
[----:B------:R-:W-:Y:S05]  /*1c790*/  BSYNC B2 ;  /* 0x0000000000027941 */ /* 0x000fea0003800000 */
.L_x_3175:
[----:B------:R-:W-:Y:S04]  /*1c7a0*/  BSSY B2, `(.L_x_3177) ;  /* 0x0000009000027945 */ /* 0x000fe80003800000 */
[----:B------:R-:W-:Y:S05]  /*1c7b0*/  @P2 BRA `(.L_x_3178) ;  /* 0x00000000001c2947 */ /* 0x000fea0003800000 */
[----:B0-----:R-:W0:Y:S01]  /*1c7c0*/  S2R R8, SR_TID.X ;  /* 0x0000000000087919 */ /* 0x001e220000002100 */
[----:B------:R-:W-:-:S04]  /*1c7d0*/  MOV R3, 0x8000 ;  /* 0x0000800000037802 */ /* 0x000fc80000000f00 */
[----:B------:R2:W-:Y:S01]  /*1c7e0*/  SYNCS.ARRIVE.TRANS64 RZ, [R11+URZ+0x28890], R3 ;  /* 0x028890030bff79a7 */ /* 0x0005e2000800003f */
[----:B0-----:R-:W-:-:S04]  /*1c7f0*/  LOP3.LUT R8, R8, 0x1f, RZ, 0xc0, !PT ;  /* 0x0000001f08087812 */ /* 0x001fc800078ec0ff */
[----:B------:R-:W-:-:S13]  /*1c800*/  ISETP.NE.AND P1, PT, R8, RZ, PT ;  /* 0x000000ff0800720c */ /* 0x000fda0003f25270 */
[----:B--2---:R-:W-:Y:S05]  /*1c810*/  @!P1 BRA `(.L_x_3178) ;  /* 0x0000000000049947 */ /* 0x004fea0003800000 */
[----:B------:R-:W-:Y:S01]  /*1c820*/  BPT.TRAP 0x1 ;  /* 0x000000040000795c */ /* 0x000fe20000300000 */
.L_x_3178:
[----:B------:R-:W-:Y:S05]  /*1c830*/  BSYNC B2 ;  /* 0x0000000000027941 */ /* 0x000fea0003800000 */
.L_x_3177:
[----:B------:R-:W-:Y:S01]  /*1c840*/  IMAD.MOV.U32 R20, RZ, RZ, RZ ;  /* 0x000000ffff147224 */ /* 0x000fe200078e00ff */
[----:B------:R-:W-:Y:S01]  /*1c850*/  UIADD3 UR4, UP0, UR40, 0x570, URZ ;  /* 0x0000057028047890 */ /* 0x000fe2000ff1e03f */
[----:B------:R-:W-:Y:S01]  /*1c860*/  IMAD R9, R27, 0x8000, R22 ;  /* 0x000080001b097824 */ /* 0x000fe200078e0216 */
        /* <DEDUP_REMOVED lines=8> */
.L_x_3179:
        /* <DEDUP_REMOVED lines=12> */
[----:B------:R-:W-:Y:S01]  /*1c9b0*/  VIADD R13, R9, 0x1c400 ;  /* 0x0001c400090d7836 */ /* 0x000fe20000000000 */
[----:B------:R-:W-:Y:S01]  /*1c9c0*/  UMOV UR6, 0x0 ;  /* 0x0000000000067882 */ /* 0x000fe20000000000 */
[----:B------:R-:W-:Y:S01]  /*1c9d0*/  UMOV UR7, 0x12f00000 ;  /* 0x12f0000000077882 */ /* 0x000fe20000000000 */
[----:B------:R-:W-:-:S15]  /*1c9e0*/  R2UR UR10, R21 ;  /* 0x00000000150a72ca */ /* 0x000fde00000e0000 */
.L_x_3180:
        /* <DEDUP_REMOVED lines=13> */
.L_x_3408:
[----:B------:R-:W-:Y:S05]  /*1cac0*/  BSYNC B2 ;  /* 0x0000000000027941 */ /* 0x000fea0003800000 */
.L_x_3181:
[----:B------:R-:W-:Y:S01]  /*1cad0*/  BSSY B2, `(.L_x_3183) ;  /* 0x000000b000027945 */ /* 0x000fe20003800000 */
[----:B------:R-:W-:Y:S01]  /*1cae0*/  MOV R14, 0x0 ;  /* 0x00000000000e7802 */ /* 0x000fe20000000f00 */
[----:B------:R-:W-:Y:S02]  /*1caf0*/  IMAD.MOV.U32 R15, RZ, RZ, 0x12f00000 ;  /* 0x12f00000ff0f7424 */ /* 0x000fe400078e00ff */
[----:B------:R-:W-:Y:S05]  /*1cb00*/  @P2 BRA `(.L_x_3184) ;  /* 0x00000000001c2947 */ /* 0x000fea0003800000 */
[----:B------:R-:W2:Y:S01]  /*1cb10*/  S2R R13, SR_TID.X ;  /* 0x00000000000d7919 */ /* 0x000ea20000002100 */
[----:B------:R-:W-:-:S04]  /*1cb20*/  IMAD.MOV.U32 R3, RZ, RZ, 0x8000 ;  /* 0x00008000ff037424 */ /* 0x000fc800078e00ff */
[----:B------:R3:W-:Y:S01]  /*1cb30*/  SYNCS.ARRIVE.TRANS64 RZ, [R11+URZ+0x288b0], R3 ;  /* 0x0288b0030bff79a7 */ /* 0x0007e2000800003f */
[----:B--2---:R-:W-:-:S04]  /*1cb40*/  LOP3.LUT R13, R13, 0x1f, RZ, 0xc0, !PT ;  /* 0x0000001f0d0d7812 */ /* 0x004fc800078ec0ff */
[----:B------:R-:W-:-:S13]  /*1cb50*/  ISETP.NE.AND P1, PT, R13, RZ, PT ;  /* 0x000000ff0d00720c */ /* 0x000fda0003f25270 */
[----:B---3--:R-:W-:Y:S05]  /*1cb60*/  @!P1 BRA `(.L_x_3184) ;  /* 0x0000000000049947 */ /* 0x008fea0003800000 */
[----:B------:R-:W-:Y:S01]  /*1cb70*/  BPT.TRAP 0x1 ;  /* 0x000000040000795c */ /* 0x000fe20000300000 */
.L_x_3184:
[----:B------:R-:W-:Y:S05]  /*1cb80*/  BSYNC B2 ;  /* 0x0000000000027941 */ /* 0x000fea0003800000 */
.L_x_3183:
[----:B------:R-:W-:Y:S01]  /*1cb90*/  R2UR UR10, R20 ;  /* 0x00000000140a72ca */ /* 0x000fe200000e0000 */
[----:B------:R-:W-:Y:S01]  /*1cba0*/  UIADD3 UR4, UP0, UR40, 0x670, URZ ;  /* 0x0000067028047890 */ /* 0x000fe2000ff1e03f */
[----:B------:R-:W-:Y:S01]  /*1cbb0*/  R2UR UR6, R14 ;  /* 0x000000000e0672ca */ /* 0x000fe200000e0000 */
[----:B01----:R-:W-:Y:S01]  /*1cbc0*/  VIADD R11, R11, 0x288b0 ;  /* 0x000288b00b0b7836 */ /* 0x003fe20000000000 */
[----:B------:R-:W-:Y:S01]  /*1cbd0*/  R2UR UR7, R15 ;  /* 0x000000000f0772ca */ /* 0x000fe200000e0000 */
[----:B------:R-:W-:Y:S01]  /*1cbe0*/  UIADD3.X UR5, URZ, UR41, URZ, UP0, !UPT ;  /* 0x000000293f057290 */ /* 0x000fe200087fe43f */
[----:B------:R-:W-:Y:S02]  /*1cbf0*/  PLOP3.LUT P1, PT, PT, PT, PT, 0x80, 0x0 ;  /* 0x000000000000781c */ /* 0x000fe40003f2f070 */
[----:B------:R-:W-:-:S11]  /*1cc00*/  IADD3 R3, R9, 0x400, RZ ;  /* 0x0000040009037810 */ /* 0x000fd60007ffe0ff */
.L_x_3185:
        /* <DEDUP_REMOVED lines=15> */
.L_x_3186:
        /* <DEDUP_REMOVED lines=10> */
.L_x_3174:
[----:B------:R-:W-:Y:S05]  /*1cda0*/  BSYNC B1 ;  /* 0x0000000000017941 */ /* 0x000fea0003800000 */
.L_x_3173:
[C---:B------:R-:W-:Y:S01]  /*1cdb0*/  ISETP.GT.AND P2, PT, R12.reuse, R6, PT ;  /* 0x000000060c00720c */ /* 0x040fe20003f44270 */
[----:B------:R-:W-:Y:S02]  /*1cdc0*/  VIADD R27, R27, 0x1 ;  /* 0x000000011b1b7836 */ /* 0x000fe40000000000 */
[----:B------:R-:W-:-:S03]  /*1cdd0*/  VIADD R12, R12, 0xffffffff ;  /* 0xffffffff0c0c7836 */ /* 0x000fc60000000000 */
[----:B------:R-:W-:-:S04]  /*1cde0*/  ISETP.NE.AND P1, PT, R27, 0x2, PT ;  /* 0x000000021b00780c */ /* 0x000fc80003f25270 */
[----:B------:R-:W-:Y:S02]  /*1cdf0*/  SEL R3, RZ, 0x1, P1 ;  /* 0x00000001ff037807 */ /* 0x000fe40000800000 */
[----:B------:R-:W-:Y:S02]  /*1ce00*/  SEL R27, R27, RZ, P1 ;  /* 0x000000ff1b1b7207 */ /* 0x000fe40000800000 */
[----:B------:R-:W-:Y:S01]  /*1ce10*/  LOP3.LUT R29, R29, R3, RZ, 0x3c, !PT ;  /* 0x000000031d1d7212 */ /* 0x000fe200078e3cff */
[----:B------:R-:W-:Y:S06]  /*1ce20*/  @P2 BRA `(.L_x_3187) ;  /* 0xfffffff8002c2947 */ /* 0x000fec000383ffff */
.L_x_3153:
[----:B------:R-:W-:Y:S05]  /*1ce30*/  BSYNC B0 ;  /* 0x0000000000007941 */ /* 0x000fea0003800000 */
.L_x_3152:
[----:B------:R-:W2:Y:S01]  /*1ce40*/  LDC R0, c[0x0][0x448] ;  /* 0x00011200ff007b82 */ /* 0x000ea20000000800 */
[----:B------:R-:W-:Y:S01]  /*1ce50*/  LEA R2, R17, 0x7f, 0x7 ;  /* 0x0000007f11027811 */ /* 0x000fe200078e38ff */
[----:B------:R-:W-:Y:S06]  /*1ce60*/  @!P0 WARPSYNC.ALL ;  /* 0x0000000000008948 */ /* 0x000fec0003800000 */
[----:B------:R-:W-:Y:S01]  /*1ce70*/  @!P0 BAR.SYNC.DEFER_BLOCKING 0xc, 0x180 ;  /* 0x0306000000008b1d */ /* 0x000fe20000010000 */
[----:B------:R-:W-:-:S05]  /*1ce80*/  ISETP.NE.AND P2, PT, R4, RZ, PT ;  /* 0x000000ff0400720c */ /* 0x000fca0003f45270 */
[----:B------:R-:W-:Y:S08]  /*1ce90*/  BSSY B0, `(.L_x_3188) ;  /* 0x0000029000007945 */ /* 0x000ff00003800000 */
[----:B------:R-:W3:Y:S01]  /*1cea0*/  @!P2 LDC R4, c[0x0][0x9f0] ;  /* 0x00027c00ff04ab82 */ /* 0x000ee20000000800 */
[----:B--2---:R-:W-:-:S13]  /*1ceb0*/  ISETP.NE.AND P1, PT, R0, 0x1, PT ;  /* 0x000000010000780c */ /* 0x004fda0003f25270 */
[----:B------:R-:W2:Y:S08]  /*1cec0*/  @P1 LDC R9, c[0x0][0x44c] ;  /* 0x00011300ff091b82 */ /* 0x000eb00000000800 */
[----:B------:R-:W4:Y:S01]  /*1ced0*/  @P1 LDC R3, c[0x0][0x450] ;  /* 0x00011400ff031b82 */ /* 0x000f220000000800 */
[----:B--2---:R-:W-:-:S05]  /*1cee0*/  @P1 IMAD.HI.U32 R0, R2, R9, RZ ;  /* 0x0000000902001227 */ /* 0x004fca00078e00ff */
[----:B----4-:R-:W-:-:S04]  /*1cef0*/  @P1 SHF.R.U32.HI R2, RZ, R3, R0 ;  /* 0x00000003ff021219 */ /* 0x010fc80000011600 */
[----:B------:R-:W-:-:S04]  /*1cf00*/  IADD3 R2, R7, R2, RZ ;  /* 0x0000000207027210 */ /* 0x000fc80007ffe0ff */
[----:B------:R-:W-:-:S04]  /*1cf10*/  SHF.R.S32.HI R3, RZ, 0x1f, R2 ;  /* 0x0000001fff037819 */ /* 0x000fc80000011402 */
[----:B------:R-:W-:-:S04]  /*1cf20*/  LEA.HI R3, R3, R2, RZ, 0x7 ;  /* 0x0000000203037211 */ /* 0x000fc800078f38ff */
[----:B------:R-:W-:-:S04]  /*1cf30*/  SHF.R.S32.HI R0, RZ, 0x7, R3 ;  /* 0x00000007ff007819 */ /* 0x000fc80000011403 */
[----:B------:R-:W-:Y:S01]  /*1cf40*/  VIMNMX R5, R5, R0, PT ;  /* 0x0000000005057248 */ /* 0x000fe20003fe0100 */
[----:B------:R-:W-:-:S03]  /*1cf50*/  IMAD.MOV.U32 R0, RZ, RZ, RZ ;  /* 0x000000ffff007224 */ /* 0x000fc600078e00ff */
[----:B------:R-:W-:-:S13]  /*1cf60*/  ISETP.GE.AND P1, PT, R5, 0x1, PT ;  /* 0x000000010500780c */ /* 0x000fda0003f26270 */
[----:B---3--:R-:W-:Y:S05]  /*1cf70*/  @!P1 BRA `(.L_x_3189) ;  /* 0x0000000000689947 */ /* 0x008fea0003800000 */
[----:B------:R-:W-:Y:S02]  /*1cf80*/  IABS R0, R4 ;  /* 0x0000000400007213 */ /* 0x000fe40000000000 */
[----:B------:R-:W-:Y:S02]  /*1cf90*/  MOV R2, RZ ;  /* 0x000000ff00027202 */ /* 0x000fe40000000f00 */
        /* <DEDUP_REMOVED lines=20> */
[----:B------:R-:W-:-:S05]  /*1d0e0*/  @P0 IADD3 R6, R6, 0x1, RZ ;  /* 0x0000000106060810 */ /* 0x000fca0007ffe0ff */
[----:B------:R-:W-:-:S04]  /*1d0f0*/  IMAD.MOV.U32 R0, RZ, RZ, R6 ;  /* 0x000000ffff007224 */ /* 0x000fc800078e0006 */
[----:B------:R-:W-:Y:S01]  /*1d100*/  @!P2 IMAD.MOV R0, RZ, RZ, -R0 ;  /* 0x000000ffff00a224 */ /* 0x000fe200078e0a00 */
[----:B------:R-:W-:-:S07]  /*1d110*/  @!P1 LOP3.LUT R0, RZ, R4, RZ, 0x33, !PT ;  /* 0x00000004ff009212 */ /* 0x000fce00078e33ff */
.L_x_3189:
[----:B------:R-:W-:Y:S05]  /*1d120*/  BSYNC B0 ;  /* 0x0000000000007941 */ /* 0x000fea0003800000 */
.L_x_3188:
[-C--:B------:R-:W-:Y:S01]  /*1d130*/  IMAD R37, R37, R0.reuse, RZ ;  /* 0x0000000025257224 */ /* 0x080fe200078e02ff */
[----:B------:R-:W-:Y:S04]  /*1d140*/  BSSY B7, `(.L_x_3190) ;  /* 0x0000371000077945 */ /* 0x000fe80003800000 */
[----:B------:R-:W-:-:S04]  /*1d150*/  VIADDMNMX R2, R37, R0, R5, PT ;  /* 0x0000000025027246 */ /* 0x000fc80003800105 */
[----:B------:R-:W-:Y:S01]  /*1d160*/  ISETP.GT.AND P0, PT, R2, R37, PT ;  /* 0x000000250200720c */ /* 0x000fe20003f04270 */
[----:B------:R2:W-:-:S12]  /*1d170*/  STL [R1+0x20], R2 ;  /* 0x0000200201007387 */ /* 0x0005d80000100800 */
[----:B--2---:R-:W-:Y:S05]  /*1d180*/  @P0 BRA `(.L_x_3191) ;  /* 0x0000000000440947 */ /* 0x004fea0003800000 */
[----:B------:R-:W2:Y:S02]  /*1d190*/  S2R R2, SR_TID.X ;  /* 0x0000000000027919 */ /* 0x000ea40000002100 */
[----:B--2---:R-:W-:-:S04]  /*1d1a0*/  LOP3.LUT R2, R2, 0x7f, RZ, 0xc0, !PT ;  /* 0x0000007f02027812 */ /* 0x004fc800078ec0ff */
[----:B------:R-:W-:-:S13]  /*1d1b0*/  ISETP.NE.AND P0, PT, R2, RZ, PT ;  /* 0x000000ff0200720c */ /* 0x000fda0003f05270 */
[----:B------:R-:W-:Y:S05]  /*1d1c0*/  @P0 BRA `(.L_x_3192) ;  /* 0x0000003400a00947 */ /* 0x000fea0003800000 */
[----:B------:R-:W2:Y:S01]  /*1d1d0*/  S2R R5, SR_LANEID ;  /* 0x0000000000057919 */ /* 0x000ea20000000000 */
[----:B------:R-:W-:Y:S01]  /*1d1e0*/  VOTEU.ANY UR4, UPT, PT ;  /* 0x0000000000047886 */ /* 0x000fe200038e0100 */
[----:B------:R-:W3:Y:S01]  /*1d1f0*/  LDC.64 R2, c[0x0][0xc60] ;  /* 0x00031800ff027b82 */ /* 0x000ee20000000a00 */
[----:B------:R-:W2:Y:S02]  /*1d200*/  FLO.U32 R0, UR4 ;  /* 0x0000000400007d00 */ /* 0x000ea400080e0000 */
[----:B--2---:R-:W-:-:S06]  /*1d210*/  ISETP.EQ.U32.AND P0, PT, R0, R5, PT ;  /* 0x000000050000720c */ /* 0x004fcc0003f02070 */
[----:B------:R-:W3:Y:S07]  /*1d220*/  POPC R5, UR4 ;  /* 0x0000000400057d09 */ /* 0x000eee0008000000 */
[----:B---3--:R-:W2:Y:S01]  /*1d230*/  @P0 ATOMG.E.ADD.STRONG.GPU PT, R3, desc[UR42][R2.64], R5 ;  /* 0x00000005020309a8 */ /* 0x008ea200081ee1ea */
[----:B------:R-:W3:Y:S02]  /*1d240*/  S2R R4, SR_LTMASK ;  /* 0x0000000000047919 */ /* 0x000ee40000003900 */
[----:B---3--:R-:W-:-:S04]  /*1d250*/  LOP3.LUT R4, R4, UR4, RZ, 0xc0, !PT ;  /* 0x0000000404047c12 */ /* 0x008fc8000f8ec0ff */
[----:B------:R-:W3:Y:S01]  /*1d260*/  POPC R7, R4 ;  /* 0x0000000400077309 */ /* 0x000ee20000000000 */
[----:B--2---:R-:W3:Y:S02]  /*1d270*/  SHFL.IDX PT, R0, R3, R0, 0x1f ;  /* 0x00001f0003007589 */ /* 0x004ee400000e0000 */
[----:B---3--:R-:W-:Y:S01]  /*1d280*/  IADD3 R16, R0, UR37, R7 ;  /* 0x0000002500107c10 */ /* 0x008fe2000fffe007 */
[----:B------:R-:W-:Y:S06]  /*1d290*/  BRA `(.L_x_3192) ;  /* 0x00000034006c7947 */ /* 0x000fec0003800000 */
.L_x_3191:
        /* <DEDUP_REMOVED lines=10> */
[----:B------:R-:W2:Y:S01]  /*1d340*/  LDC.64 R2, c[0x4][R2] ;  /* 0x0100000002027b82 */ /* 0x000ea20000000a00 */
[----:B------:R-:W-:Y:S01]  /*1d350*/  IMAD.U32 R6, RZ, RZ, UR8 ;  /* 0x00000008ff067e24 */ /* 0x000fe2000f8e00ff */
[----:B------:R-:W-:Y:S01]  /*1d360*/  MOV R10, UR4 ;  /* 0x00000004000a7c02 */ /* 0x000fe20008000f00 */
[----:B------:R-:W-:Y:S01]  /*1d370*/  IMAD.U32 R7, RZ, RZ, UR9 ;  /* 0x00000009ff077e24 */ /* 0x000fe2000f8e00ff */
[----:B------:R-:W-:Y:S01]  /*1d380*/  MOV R13, RZ ;  /* 0x000000ff000d7202 */ /* 0x000fe20000000f00 */
[----:B------:R-:W-:-:S02]  /*1d390*/  IMAD.U32 R11, RZ, RZ, UR5 ;  /* 0x00000005ff0b7e24 */ /* 0x000fc4000f8e00ff */
[----:B0-----:R-:W-:Y:S02]  /*1d3a0*/  IMAD.MOV.U32 R8, RZ, RZ, 0x70 ;  /* 0x00000070ff087424 */ /* 0x001fe400078e00ff */
[----:B-1----:R-:W-:-:S07]  /*1d3b0*/  IMAD.MOV.U32 R12, RZ, RZ, 0x1 ;  /* 0x00000001ff0c7424 */ /* 0x002fce00078e00ff */
[----:B------:R-:W-:-:S07]  /*1d3c0*/  LEPC R20, `(.L_x_3194) ;  /* 0x000000001014794e */ /* 0x000fce0000000000 */
[----:B--2---:R-:W-:Y:S05]  /*1d3d0*/  CALL.ABS.NOINC R2 ;  /* 0x0000000002007343 */ /* 0x004fea0003c00000 */
.L_x_3194:
[----:B------:R-:W-:Y:S05]  /*1d3e0*/  BSYNC B6 ;  /* 0x0000000000067941 */ /* 0x000fea0003800000 */
.L_x_3193:
        /* <DEDUP_REMOVED lines=8> */
[----:B------:R2:W3:Y:S01]  /*1d470*/  LDC.64 R2, c[0x4][R26] ;  /* 0x010000001a027b82 */ /* 0x0004e20000000a00 */
[----:B------:R-:W-:Y:S01]  /*1d480*/  IMAD.U32 R4, RZ, RZ, UR6 ;  /* 0x00000006ff047e24 */ /* 0x000fe2000f8e00ff */
[----:B------:R-:W-:Y:S01]  /*1d490*/  MOV R6, UR8 ;  /* 0x0000000800067c02 */ /* 0x000fe20008000f00 */
[----:B------:R-:W-:Y:S01]  /*1d4a0*/  IMAD.U32 R5, RZ, RZ, UR7 ;  /* 0x00000007ff057e24 */ /* 0x000fe2000f8e00ff */
[----:B0-----:R-:W-:Y:S01]  /*1d4b0*/  MOV R8, 0x70 ;  /* 0x0000007000087802 */ /* 0x001fe20000000f00 */
[----:B------:R-:W-:Y:S02]  /*1d4c0*/  IMAD.U32 R7, RZ, RZ, UR9 ;  /* 0x00000009ff077e24 */ /* 0x000fe4000f8e00ff */
[----:B------:R-:W-:-:S02]  /*1d4d0*/  IMAD.U32 R10, RZ, RZ, UR4 ;  /* 0x00000004ff0a7e24 */ /* 0x000fc4000f8e00ff */
[----:B------:R-:W-:Y:S02]  /*1d4e0*/  IMAD.U32 R11, RZ, RZ, UR5 ;  /* 0x00000005ff0b7e24 */ /* 0x000fe4000f8e00ff */
[----:B-1----:R-:W-:Y:S02]  /*1d4f0*/  IMAD.MOV.U32 R12, RZ, RZ, 0x1 ;  /* 0x00000001ff0c7424 */ /* 0x002fe400078e00ff */
[----:B--2---:R-:W-:-:S07]  /*1d500*/  IMAD.MOV.U32 R13, RZ, RZ, RZ ;  /* 0x000000ffff0d7224 */ /* 0x004fce00078e00ff */
[----:B------:R-:W-:-:S07]  /*1d510*/  LEPC R20, `(.L_x_3197) ;  /* 0x000000001014794e */ /* 0x000fce0000000000 */
[----:B---3--:R-:W-:Y:S05]  /*1d520*/  CALL.ABS.NOINC R2 ;  /* 0x0000000002007343 */ /* 0x008fea0003c00000 */
.L_x_3197:
[----:B------:R0:W1:Y:S01]  /*1d530*/  LDC.64 R2, c[0x4][R26] ;  /* 0x010000001a027b82 */ /* 0x0000620000000a00 */
[----:B------:R-:W-:Y:S01]  /*1d540*/  ULDC.64 UR4, c[0x4][0x80] ;  /* 0x0100200000047ab9 */ /* 0x000fe20000000a00 */
[----:B------:R-:W-:Y:S01]  /*1d550*/  ULDC.64 UR6, c[0x4][0x88] ;  /* 0x0100220000067ab9 */ /* 0x000fe20000000a00 */
[----:B------:R-:W-:Y:S01]  /*1d560*/  ULDC.64 UR8, c[0x4][0x18] ;  /* 0x0100060000087ab9 */ /* 0x000fe20000000a00 */
[----:B------:R-:W-:Y:S01]  /*1d570*/  IMAD.U32 R4, RZ, RZ, UR4 ;  /* 0x00000004ff047e24 */ /* 0x000fe2000f8e00ff */
[----:B------:R-:W-:Y:S01]  /*1d580*/  MOV R5, UR5 ;  /* 0x0000000500057c02 */ /* 0x000fe20008000f00 */
        /* <DEDUP_REMOVED lines=8> */
[----:B-1----:R-:W-:Y:S05]  /*1d610*/  CALL.ABS.NOINC R2 ;  /* 0x0000000002007343 */ /* 0x002fea0003c00000 */
.L_x_3196:
[----:B------:R-:W-:Y:S05]  /*1d620*/  BSYNC B6 ;  /* 0x0000000000067941 */ /* 0x000fea0003800000 */
.L_x_3195:
[----:B------:R-:W2:Y:S01]  /*1d630*/  LDL R26, [R1+0x20] ;  /* 0x00002000011a7983 */ /* 0x000ea20000100800 */
[----:B------:R-:W-:Y:S01]  /*1d640*/  ULDC.64 UR4, c[0x0][0x9f8] ;  /* 0x00027e0000047ab9 */ /* 0x000fe20000000a00 */
[----:B------:R-:W3:Y:S01]  /*1d650*/  LDC R0, c[0x0][0x430] ;  /* 0x00010c00ff007b82 */ /* 0x000ee20000000800 */
[----:B------:R-:W-:Y:S01]  /*1d660*/  ISETP.NE.U32.AND P0, PT, RZ, UR4, PT ;  /* 0x00000004ff007c0c */ /* 0x000fe2000bf05070 */
[----:B------:R-:W4:Y:S03]  /*1d670*/  LDL R20, [R1] ;  /* 0x0000000001147983 */ /* 0x000f260000100800 */
[----:B------:R-:W-:-:S13]  /*1d680*/  ISETP.NE.AND.EX P0, PT, RZ, UR5, PT, P0 ;  /* 0x00000005ff007c0c */ /* 0x000fda000bf05300 */
[----:B------:R-:W-:Y:S01]  /*1d690*/  @P0 IADD3 R2, P1, R23, UR4, RZ ;  /* 0x0000000417020c10 */ /* 0x000fe2000ff3e0ff */
[----:B------:R-:W0:Y:S01]  /*1d6a0*/  S2R R21, SR_TID.X ;  /* 0x0000000000157919 */ /* 0x000e220000002100 */
[----:B------:R-:W-:Y:S02]  /*1d6b0*/  ULDC UR4, c[0x0][0x2f4] ;  /* 0x0000bd0000047ab9 */ /* 0x000fe40000000800 */
[----:B------:R-:W-:-:S05]  /*1d6c0*/  @P0 IADD3.X R3, R24, UR5, RZ, P1, !PT ;  /* 0x0000000518030c10 */ /* 0x000fca0008ffe4ff */
[----:B------:R1:W4:Y:S01]  /*1d6d0*/  @P0 LDG.E R34, desc[UR42][R2.64] ;  /* 0x0000002a02220981 */ /* 0x000322000c1e1900 */
[----:B---3--:R-:W-:Y:S01]  /*1d6e0*/  ISETP.NE.AND P1, PT, R0, 0x1, PT ;  /* 0x000000010000780c */ /* 0x008fe20003f25270 */
[----:B------:R-:W3:-:S12]  /*1d6f0*/  S2R R5, SR_TID.X ;  /* 0x0000000000057919 */ /* 0x000ed80000002100 */
[----:B------:R-:W1:Y:S08]  /*1d700*/  @P1 LDC R4, c[0x0][0x434] ;  /* 0x00010d00ff041b82 */ /* 0x000e700000000800 */
[----:B------:R-:W1:Y:S01]  /*1d710*/  @P1 LDC R6, c[0x0][0x438] ;  /* 0x00010e00ff061b82 */ /* 0x000e620000000800 */
[----:B0-----:R-:W-:-:S04]  /*1d720*/  LOP3.LUT R21, R21, 0x7f, RZ, 0xc0, !PT ;  /* 0x0000007f15157812 */ /* 0x001fc800078ec0ff */
[----:B------:R-:W-:Y:S02]  /*1d730*/  SHF.R.U32.HI R21, RZ, 0x3, R21 ;  /* 0x00000003ff157819 */ /* 0x000fe40000011615 */
[----:B---3--:R-:W-:-:S04]  /*1d740*/  SHF.L.U32 R5, R5, 0x4, RZ ;  /* 0x0000000405057819 */ /* 0x008fc800000006ff */
[----:B------:R-:W-:Y:S02]  /*1d750*/  LOP3.LUT R5, R5, 0x70, RZ, 0xc0, !PT ;  /* 0x0000007005057812 */ /* 0x000fe400078ec0ff */
[----:B------:R-:W-:Y:S01]  /*1d760*/  LOP3.LUT R32, R32, 0xfffffffb, RZ, 0xc0, !PT ;  /* 0xfffffffb20207812 */ /* 0x000fe200078ec0ff */
[----:B------:R-:W-:Y:S01]  /*1d770*/  UMOV UR5, 0xffffffff ;  /* 0xffffffff00057882 */ /* 0x000fe20000000000 */
[----:B--2---:R-:W-:-:S04]  /*1d780*/  VIADD R26, R26, 0xffffffff ;  /* 0xffffffff1a1a7836 */ /* 0x004fc80000000000 */
[----:B------:R-:W-:-:S05]  /*1d790*/  IMAD.SHL.U32 R8, R26, 0x80, RZ ;  /* 0x000000801a087824 */ /* 0x000fca00078e00ff */
[----:B------:R-:W-:-:S04]  /*1d7a0*/  LOP3.LUT R5, R8, R21, R5, 0xfe, !PT ;  /* 0x0000001508057212 */ /* 0x000fc800078efe05 */
[C---:B------:R-:W-:Y:S01]  /*1d7b0*/  ISETP.GE.AND P0, PT, R5.reuse, R36, PT ;  /* 0x000000240500720c */ /* 0x040fe20003f06270 */
[----:B----4-:R-:W-:-:S04]  /*1d7c0*/  IMAD.IADD R5, R5, 0x1, R20 ;  /* 0x0000000105057824 */ /* 0x010fc800078e0214 */
[----:B-1----:R-:W-:Y:S01]  /*1d7d0*/  @P1 IMAD.HI.U32 R7, R5, R4, RZ ;  /* 0x0000000405071227 */ /* 0x002fe200078e00ff */
[----:B------:R-:W-:-:S04]  /*1d7e0*/  MOV R4, R5 ;  /* 0x0000000500047202 */ /* 0x000fc80000000f00 */
[----:B------:R-:W-:-:S03]  /*1d7f0*/  @P1 SHF.R.U32.HI R4, RZ, R6, R7 ;  /* 0x00000006ff041219 */ /* 0x000fc60000011607 */
[----:B------:R-:W0:Y:S02]  /*1d800*/  @!P0 LDC.64 R2, c[0x0][0x428] ;  /* 0x00010a00ff028b82 */ /* 0x000e240000000a00 */
[----:B------:R-:W-:Y:S01]  /*1d810*/  IMAD.MOV R6, RZ, RZ, -R4 ;  /* 0x000000ffff067224 */ /* 0x000fe200078e0a04 */
[----:B------:R-:W-:-:S03]  /*1d820*/  SHF.R.S32.HI R9, RZ, 0x1f, R34 ;  /* 0x0000001fff097819 */ /* 0x000fc60000011422 */
[----:B------:R-:W-:Y:S01]  /*1d830*/  IMAD R0, R0, R6, R5 ;  /* 0x0000000600007224 */ /* 0x000fe200078e0205 */
[--C-:B------:R-:W-:Y:S01]  /*1d840*/  @!P0 SHF.R.S32.HI R5, RZ, 0x1f, R4.reuse ;  /* 0x0000001fff058819 */ /* 0x100fe20000011404 */
[----:B------:R1:W-:Y:S01]  /*1d850*/  STL [R1+0x4], R9 ;  /* 0x0000040901007387 */ /* 0x0003e20000100800 */
[-C--:B0-----:R-:W-:Y:S02]  /*1d860*/  @!P0 IMAD R6, R9, R2.reuse, RZ ;  /* 0x0000000209068224 */ /* 0x081fe400078e02ff */
[----:B------:R-:W-:-:S04]  /*1d870*/  @!P0 IMAD.WIDE.U32 R4, R34, R2, R4 ;  /* 0x0000000222048225 */ /* 0x000fc800078e0004 */
[----:B------:R-:W-:Y:S02]  /*1d880*/  @!P0 IMAD R6, R34, R3, R6 ;  /* 0x0000000322068224 */ /* 0x000fe400078e0206 */
[----:B------:R-:W0:Y:S01]  /*1d890*/  @!P0 LDC.64 R2, c[0x0][0x418] ;  /* 0x00010600ff028b82 */ /* 0x000e220000000a00 */
[----:B------:R-:W-:Y:S01]  /*1d8a0*/  MOV R7, UR38 ;  /* 0x0000002600077c02 */ /* 0x000fe20008000f00 */
[----:B------:R-:W-:-:S03]  /*1d8b0*/  @!P0 IMAD.IADD R6, R5, 0x1, R6 ;  /* 0x0000000105068824 */ /* 0x000fc600078e0206 */
        /* <DEDUP_REMOVED lines=13> */
.L_x_3411:
[----:B------:R-:W-:Y:S05]  /*1d990*/  @!P2 BRA `(.L_x_3199) ;  /* 0x000000000004a947 */ /* 0x000fea0003800000 */
[----:B------:R-:W-:Y:S01]  /*1d9a0*/  BPT.TRAP 0x1 ;  /* 0x000000040000795c */ /* 0x000fe20000300000 */
.L_x_3199:
        /* <DEDUP_REMOVED lines=23> */
.L_x_3412:
[----:B------:R-:W-:Y:S05]  /*1db20*/  BSYNC B0 ;  /* 0x0000000000007941 */ /* 0x000fea0003800000 */
.L_x_3200:
        /* <DEDUP_REMOVED lines=27> */
[----:B------:R-:W-:-:S03]  /*1dce0*/  @P0 LEA R8, R5, R22, 0x1 ;  /* 0x0000001605080211 */ /* 0x000fc600078e08ff */
        /* <DEDUP_REMOVED lines=77> */
.L_x_3430:
        /* <DEDUP_REMOVED lines=11> */
.L_x_3203:
        /* <DEDUP_REMOVED lines=11> */
.L_x_3204:
[----:B-1----:R1:W5:Y:S01]  /*1e320*/  LDL.LU R3, [R1+0xc] ;  /* 0x00000c0001037983 */ /* 0x0023620000300800 */
[----:B------:R1:W-:Y:S03]  /*1e330*/  SYNCS.ARRIVE.TRANS64.A1T0 RZ, [R7+URZ+0x28830], RZ ;  /* 0x028830ff07ff79a7 */ /* 0x0003e6000810003f */
[----:B0-----:R1:W5:Y:S02]  /*1e340*/  LDL.LU R4, [R1+0x14] ;  /* 0x0000140001047983 */ /* 0x0013640000300800 */
        /* <DEDUP_REMOVED lines=8> */
[----:B------:R-:W-:-:S04]  /*1e3d0*/  ISETP.NE.AND.EX P0, PT, RZ, UR7, PT, P0 ;  /* 0x00000007ff007c0c */ /* 0x000fc8000bf05300 */
        /* <DEDUP_REMOVED lines=27> */
.L_x_3206:
[----:B------:R-:W-:Y:S05]  /*1e590*/  BSYNC B6 ;  /* 0x0000000000067941 */ /* 0x000fea0003800000 */
.L_x_3205:
[----:B------:R-:W2:Y:S01]  /*1e5a0*/  LDL.LU R20, [R1+0x14] ;  /* 0x0000140001147983 */ /* 0x000ea20000300800 */
[----:B------:R-:W3:Y:S01]  /*1e5b0*/  LDC R6, c[0x0][0x448] ;  /* 0x00011200ff067b82 */ /* 0x000ee20000000800 */
[----:B------:R-:W-:Y:S01]  /*1e5c0*/  ULDC.64 UR4, c[0x0][0x2d8] ;  /* 0x0000b60000047ab9 */ /* 0x000fe20000000a00 */
[----:B------:R-:W-:Y:S01]  /*1e5d0*/  ULDC.64 UR6, c[0x0][0x280] ;  /* 0x0000a00000067ab9 */ /* 0x000fe20000000a00 */
[----:B------:R-:W4:Y:S04]  /*1e5e0*/  LDL.LU R21, [R1+0xc] ;  /* 0x00000c0001157983 */ /* 0x000f280000300800 */
[----:B0-----:R-:W4:Y:S04]  /*1e5f0*/  LDL.LU.64 R2, [R1+0x18] ;  /* 0x0000180001027983 */ /* 0x001f280000300a00 */
[----:B------:R0:W5:Y:S04]  /*1e600*/  LDL R10, [R1+0x10] ;  /* 0x00001000010a7983 */ /* 0x0001680000100800 */
[----:B------:R0:W5:Y:S01]  /*1e610*/  LDL R8, [R1+0x8] ;  /* 0x0000080001087983 */ /* 0x0001620000100800 */
[----:B---3--:R-:W-:-:S13]  /*1e620*/  ISETP.NE.AND P0, PT, R6, 0x1, PT ;  /* 0x000000010600780c */ /* 0x008fda0003f05270 */
[----:B-1----:R-:W1:Y:S01]  /*1e630*/  @P0 LDC R7, c[0x0][0x44c] ;  /* 0x00011300ff070b82 */ /* 0x002e620000000800 */
[----:B----4-:R-:W-:Y:S02]  /*1e640*/  IMAD.MOV.U32 R3, RZ, RZ, R21 ;  /* 0x000000ffff037224 */ /* 0x010fe400078e0015 */
[----:B------:R-:W-:-:S04]  /*1e650*/  IMAD.WIDE.U32 R2, R18, UR4, R2 ;  /* 0x0000000412027c25 */ /* 0x000fc8000f8e0002 */
[----:B------:R-:W-:Y:S01]  /*1e660*/  IMAD R3, R18, UR5, R3 ;  /* 0x0000000512037c24 */ /* 0x000fe2000f8e0203 */
[----:B------:R-:W-:Y:S01]  /*1e670*/  ULDC.64 UR4, c[0x0][0x2e0] ;  /* 0x0000b80000047ab9 */ /* 0x000fe20000000a00 */
[----:B------:R-:W3:Y:S01]  /*1e680*/  S2R R21, SR_TID.X ;  /* 0x0000000000157919 */ /* 0x000ee20000002100 */
[----:B--2---:R-:W-:Y:S02]  /*1e690*/  IMAD R0, R20, UR4, RZ ;  /* 0x0000000414007c24 */ /* 0x004fe4000f8e02ff */
[----:B------:R-:W2:Y:S02]  /*1e6a0*/  S2R R20, SR_TID.X ;  /* 0x0000000000147919 */ /* 0x000ea40000002100 */
[C---:B------:R-:W-:Y:S02]  /*1e6b0*/  IMAD R0, R33.reuse, UR5, R0 ;  /* 0x0000000521007c24 */ /* 0x040fe4000f8e0200 */
[----:B------:R-:W-:Y:S01]  /*1e6c0*/  IMAD.WIDE.U32 R2, R33, UR4, R2 ;  /* 0x0000000421027c25 */ /* 0x000fe2000f8e0002 */
[----:B------:R-:W-:-:S03]  /*1e6d0*/  ULDC.64 UR4, c[0x0][0x2d0] ;  /* 0x0000b40000047ab9 */ /* 0x000fc60000000a00 */
[----:B------:R-:W-:Y:S02]  /*1e6e0*/  IMAD.IADD R3, R3, 0x1, R0 ;  /* 0x0000000103037824 */ /* 0x000fe400078e0200 */
[----:B------:R-:W4:Y:S01]  /*1e6f0*/  @P0 LDC R0, c[0x0][0x450] ;  /* 0x00011400ff000b82 */ /* 0x000f220000000800 */
[----:B---3--:R-:W-:Y:S02]  /*1e700*/  SHF.L.U32 R21, R21, 0x4, RZ ;  /* 0x0000000415157819 */ /* 0x008fe400000006ff */
[----:B--2---:R-:W-:Y:S02]  /*1e710*/  LOP3.LUT R20, R20, 0x7f, RZ, 0xc0, !PT ;  /* 0x0000007f14147812 */ /* 0x004fe400078ec0ff */
[----:B------:R-:W-:Y:S02]  /*1e720*/  LOP3.LUT R21, R21, 0x70, RZ, 0xc0, !PT ;  /* 0x0000007015157812 */ /* 0x000fe400078ec0ff */
[----:B------:R-:W-:-:S04]  /*1e730*/  SHF.R.U32.HI R20, RZ, 0x3, R20 ;  /* 0x00000003ff147819 */ /* 0x000fc80000011614 */
[----:B------:R-:W-:-:S05]  /*1e740*/  LOP3.LUT R20, R20, R21, RZ, 0xfc, !PT ;  /* 0x0000001514147212 */ /* 0x000fca00078efcff */
[----:B------:R-:W-:-:S04]  /*1e750*/  IMAD R5, R17, 0x80, R20 ;  /* 0x0000008011057824 */ /* 0x000fc800078e0214 */
[----:B-1----:R-:W-:-:S04]  /*1e760*/  @P0 IMAD.HI.U32 R7, R5, R7, RZ ;  /* 0x0000000705070227 */ /* 0x002fc800078e00ff */
[----:B------:R-:W-:Y:S01]  /*1e770*/  IMAD.MOV.U32 R4, RZ, RZ, R5 ;  /* 0x000000ffff047224 */ /* 0x000fe200078e0005 */
[----:B----4-:R-:W-:Y:S01]  /*1e780*/  @P0 SHF.R.U32.HI R4, RZ, R0, R7 ;  /* 0x00000000ff040219 */ /* 0x010fe20000011607 */
[----:B------:R-:W1:Y:S03]  /*1e790*/  S2R R20, SR_TID.X ;  /* 0x0000000000147919 */ /* 0x000e660000002100 */
        /* <DEDUP_REMOVED lines=18> */
[----:B-1----:R-:W-:Y:S02]  /*1e8c0*/  LOP3.LUT R20, R20, 0x7f, RZ, 0xc0, !PT ;  /* 0x0000007f14147812 */ /* 0x002fe400078ec0ff */
[----:B------:R-:W-:Y:S02]  /*1e8d0*/  LEA.HI.X R4, R2, UR7, R3, 0x1, P2 ;  /* 0x0000000702047c11 */ /* 0x000fe400090f0c03 */
[----:B------:R-:W-:Y:S01]  /*1e8e0*/  SHF.R.U32.HI R9, RZ, 0x3, R20 ;  /* 0x00000003ff097819 */ /* 0x000fe20000011614 */
[----:B0-----:R-:W-:Y:S06]  /*1e8f0*/  BRA.DIV UR4, `(.L_x_3207) ;  /* 0x0000007204647947 */ /* 0x001fec000b800000 */
[----:B------:R-:W0:Y:S01]  /*1e900*/  SHFL.IDX PT, R14, R0, RZ, 0x181f ;  /* 0x00181fff000e7589 */ /* 0x000e2200000e0000 */
[----:B-----5:R-:W-:Y:S02]  /*1e910*/  IMAD R5, R10, R6, RZ ;  /* 0x000000060a057224 */ /* 0x020fe400078e02ff */
[----:B------:R-:W-:Y:S01]  /*1e920*/  IMAD R17, R17, 0x80, R9 ;  /* 0x0000008011117824 */ /* 0x000fe200078e0209 */
[----:B------:R-:W1:Y:S03]  /*1e930*/  SHFL.IDX PT, R2, R4, RZ, 0x181f ;  /* 0x00181fff04027589 */ /* 0x000e6600000e0000 */
[C---:B------:R-:W-:Y:S01]  /*1e940*/  VIADD R6, R17.reuse, 0x10 ;  /* 0x0000001011067836 */ /* 0x040fe20000000000 */
[----:B------:R-:W-:-:S13]  /*1e950*/  ISETP.GE.AND P3, PT, R17, R5, PT ;  /* 0x000000051100720c */ /* 0x000fda0003f66270 */
[----:B0-----:R-:W-:-:S04]  /*1e960*/  @!P3 LEA R14, P2, R31, R14, 0x1 ;  /* 0x0000000e1f0eb211 */ /* 0x001fc800078408ff */
[----:B-1----:R-:W-:Y:S01]  /*1e970*/  @!P3 IADD3.X R3, RZ, R2, RZ, P2, !PT ;  /* 0x00000002ff03b210 */ /* 0x002fe200017fe4ff */
[----:B------:R-:W-:Y:S02]  /*1e980*/  @!P3 IMAD.MOV.U32 R2, RZ, RZ, R14 ;  /* 0x000000ffff02b224 */ /* 0x000fe400078e000e */
        /* <DEDUP_REMOVED lines=13> */
[----:B------:R-:W-:Y:S01]  /*1ea60*/  ISETP.GE.AND P3, PT, R6, R5, PT ;  /* 0x000000050600720c */ /* 0x000fe20003f66270 */
[----:B------:R-:W-:Y:S02]  /*1ea70*/  VIADD R6, R17, 0x30 ;  /* 0x0000003011067836 */ /* 0x000fe40000000000 */
        /* <DEDUP_REMOVED lines=48> */
.L_x_3447:
        /* <DEDUP_REMOVED lines=11> */
.L_x_3209:
[----:B------:R-:W-:Y:S05]  /*1ee30*/  BSYNC B0 ;  /* 0x0000000000007941 */ /* 0x000fea0003800000 */
.L_x_3208:
[----:B------:R-:W-:Y:S01]  /*1ee40*/  NOP ;  /* 0x0000000000007918 */ /* 0x000fe20000000000 */
[----:B------:R-:W-:-:S13]  /*1ee50*/  PLOP3.LUT P0, PT, PT, PT, PT, 0x80, 0x0 ;  /* 0x000000000000781c */ /* 0x000fda0003f0f070 */
.L_x_3210:
        /* <DEDUP_REMOVED lines=21> */
.L_x_3448:
[----:B------:R-:W-:Y:S05]  /*1efb0*/  BSYNC B0 ;  /* 0x0000000000007941 */ /* 0x000fea0003800000 */
.L_x_3211:
        /* <DEDUP_REMOVED lines=8> */
.L_x_3227:
        /* <DEDUP_REMOVED lines=11> */
[----:B------:R-:W-:Y:S01]  /*1f0f0*/  SHF.R.U32.HI R2, RZ, 0x3, R2 ;  /* 0x00000003ff027819 */ /* 0x000fe20000011602 */
[----:B--2---:R-:W-:-:S04]  /*1f100*/  IMAD.SHL.U32 R4, R4, 0x10, RZ ;  /* 0x0000001004047824 */ /* 0x004fc800078e00ff */
[----:B------:R-:W-:Y:S01]  /*1f110*/  IMAD R2, R6, 0x80, R2 ;  /* 0x0000008006027824 */ /* 0x000fe200078e0202 */
[----:B------:R-:W-:-:S04]  /*1f120*/  LOP3.LUT R4, R4, 0x70, RZ, 0xc0, !PT ;  /* 0x0000007004047812 */ /* 0x000fc800078ec0ff */
[----:B---3--:R-:W-:-:S04]  /*1f130*/  IADD3 R4, R4, R2, R7 ;  /* 0x0000000204047210 */ /* 0x008fc80007ffe007 */
[----:B------:R-:W-:Y:S01]  /*1f140*/  MOV R2, R4 ;  /* 0x0000000400027202 */ /* 0x000fe20000000f00 */
[----:B0-----:R-:W-:-:S04]  /*1f150*/  @P0 IMAD.HI.U32 R3, R4, R3, RZ ;  /* 0x0000000304030227 */ /* 0x001fc800078e00ff */
[----:B----4-:R-:W-:Y:S01]  /*1f160*/  IMAD R5, R5, UR4, RZ ;  /* 0x0000000405057c24 */ /* 0x010fe2000f8e02ff */
[----:B-1----:R-:W-:-:S03]  /*1f170*/  @P0 SHF.R.U32.HI R2, RZ, R8, R3 ;  /* 0x00000008ff020219 */ /* 0x002fc60000011603 */
[----:B------:R-:W-:Y:S02]  /*1f180*/  IMAD R5, R34, UR5, R5 ;  /* 0x0000000522057c24 */ /* 0x000fe4000f8e0205 */
        /* <DEDUP_REMOVED lines=20> */
.L_x_3215:
[----:B------:R-:W-:Y:S01]  /*1f2d0*/  IMAD R6, R25, 0x8, R22 ;  /* 0x0000000819067824 */ /* 0x000fe200078e0216 */
[----:B------:R-:W-:Y:S01]  /*1f2e0*/  SHF.L.U32 R3, R28, 0x1f, RZ ;  /* 0x0000001f1c037819 */ /* 0x000fe200000006ff */
[----:B------:R-:W-:Y:S03]  /*1f2f0*/  BSSY B1, `(.L_x_3216) ;  /* 0x0000003000017945 */ /* 0x000fe60003800000 */
[----:B------:R-:W0:Y:S02]  /*1f300*/  SYNCS.PHASECHK.TRANS64.TRYWAIT P0, [R6+URZ+0x28840], R3 ;  /* 0x02884003060075a7 */ /* 0x000e24000800017f */
[----:B0-----:R-:W-:Y:S05]  /*1f310*/  @!P0 BRA `(.L_x_3217) ;  /* 0x0000007000708947 */ /* 0x001fea0003800000 */
.L_x_3449:
[----:B------:R-:W-:Y:S05]  /*1f320*/  BSYNC B1 ;  /* 0x0000000000017941 */ /* 0x000fea0003800000 */
.L_x_3216:
        /* <DEDUP_REMOVED lines=14> */
[----:B------:R-:W-:-:S04]  /*1f410*/  ULDC.64 UR4, c[0x0][0x308] ;  /* 0x0000c20000047ab9 */ /* 0x000fc80000000a00 */
[----:B------:R-:W-:-:S03]  /*1f420*/  IADD3 R3, R3, R5, RZ ;  /* 0x0000000503037210 */ /* 0x000fc60007ffe0ff */
[----:B------:R-:W-:Y:S01]  /*1f430*/  IMAD.WIDE.U32 R2, R18, UR4, R2 ;  /* 0x0000000412027c25 */ /* 0x000fe2000f8e0002 */
[----:B------:R-:W-:-:S03]  /*1f440*/  UMOV UR4, 0xffffffff ;  /* 0xffffffff00047882 */ /* 0x000fc60000000000 */
[----:B------:R-:W-:Y:S01]  /*1f450*/  IMAD R9, R18, UR5, R3 ;  /* 0x0000000512097c24 */ /* 0x000fe2000f8e0203 */
[----:B------:R-:W-:-:S04]  /*1f460*/  LEA R7, P0, R2, UR6, 0x1 ;  /* 0x0000000602077c11 */ /* 0x000fc8000f8008ff */
[----:B------:R-:W-:Y:S01]  /*1f470*/  LEA.HI.X R9, R2, UR7, R9, 0x1, P0 ;  /* 0x0000000702097c11 */ /* 0x000fe200080f0c09 */
[----:B------:R-:W-:Y:S08]  /*1f480*/  BRA.DIV UR4, `(.L_x_3218) ;  /* 0x0000007204287947 */ /* 0x000ff0000b800000 */
[----:B------:R-:W0:Y:S01]  /*1f490*/  SHFL.IDX PT, R2, R7, RZ, 0x181f ;  /* 0x00181fff07027589 */ /* 0x000e2200000e0000 */
[----:B------:R-:W-:Y:S01]  /*1f4a0*/  IMAD.SHL.U32 R5, R31, 0x2, RZ ;  /* 0x000000021f057824 */ /* 0x000fe200078e00ff */
[----:B------:R-:W-:Y:S02]  /*1f4b0*/  LEA R8, R8, R22, 0x1 ;  /* 0x0000001608087211 */ /* 0x000fe400078e08ff */
        /* <DEDUP_REMOVED lines=44> */
.L_x_3467:
        /* <DEDUP_REMOVED lines=9> */
.L_x_3219:
[----:B------:R-:W-:Y:S02]  /*1f810*/  PLOP3.LUT P3, PT, P3, P0, PT, 0xa2, 0x0 ;  /* 0x000000000000781c */ /* 0x000fe40001f61472 */
[----:B------:R-:W-:-:S08]  /*1f820*/  @P0 R2UR P3, UR4, R6 ;  /* 0x00000000060402ca */ /* 0x000fd00000060000 */
[----:B------:R-:W-:-:S05]  /*1f830*/  @P0 PLOP3.LUT P0, PT, P3, PT, PT, 0x80, 0x0 ;  /* 0x000000000000081c */ /* 0x000fca0001f0f070 */
[----:B------:R-:W-:Y:S01]  /*1f840*/  @!P3 SYNCS.ARRIVE.TRANS64.RED.A0T1 RZ, [UR4+0x28830], RZ ;  /* 0x028830ffffffb9a7 */ /* 0x000fe20008200404 */
[----:B------:R-:W-:Y:S07]  /*1f850*/  @!P3 ARRIVES.LDGSTSBAR.64.TRANSCNT [UR4+0x28830] ;  /* 0x02883000ff00b9b0 */ /* 0x000fee0008000a84 */
[----:B------:R-:W-:Y:S05]  /*1f860*/  @P0 BRA.U.ANY `(.L_x_3219) ;  /* 0xfffffffd00e80947 */ /* 0x000fea000393ffff */
[----:B------:R-:W-:Y:S01]  /*1f870*/  NOP ;  /* 0x0000000000007918 */ /* 0x000fe20000000000 */
[----:B-1----:R-:W-:-:S04]  /*1f880*/  MOV R2, UR38 ;  /* 0x0000002600027c02 */ /* 0x002fc80008000f00 */
[----:B------:R-:W-:-:S13]  /*1f890*/  ISETP.NE.AND P4, PT, R2, 0x3, PT ;  /* 0x000000030200780c */ /* 0x000fda0003f85270 */
[----:B------:R-:W-:Y:S05]  /*1f8a0*/  @!P4 BRA `(.L_x_3220) ;  /* 0x000000000004c947 */ /* 0x000fea0003800000 */
[----:B------:R-:W-:Y:S01]  /*1f8b0*/  BPT.TRAP 0x1 ;  /* 0x000000040000795c */ /* 0x000fe20000300000 */
.L_x_3220:
[----:B------:R1:W-:Y:S01]  /*1f8c0*/  SYNCS.ARRIVE.TRANS64.A1T0 RZ, [R6+URZ+0x28830], RZ ;  /* 0x028830ff06ff79a7 */ /* 0x0003e2000810003f */
[----:B------:R-:W-:Y:S05]  /*1f8d0*/  @!P4 BRA `(.L_x_3221) ;  /* 0x000000000004c947 */ /* 0x000fea0003800000 */
[----:B------:R-:W-:Y:S01]  /*1f8e0*/  BPT.TRAP 0x1 ;  /* 0x000000040000795c */ /* 0x000fe20000300000 */
.L_x_3221:
[----:B------:R-:W-:Y:S01]  /*1f8f0*/  SHF.L.U32 R2, R17, 0x1f, RZ ;  /* 0x0000001f11027819 */ /* 0x000fe200000006ff */
[----:B-1----:R-:W-:Y:S01]  /*1f900*/  IMAD R6, R10, 0x8, R22 ;  /* 0x000000080a067824 */ /* 0x002fe200078e0216 */
[----:B------:R-:W-:Y:S03]  /*1f910*/  BSSY B1, `(.L_x_3222) ;  /* 0x0000003000017945 */ /* 0x000fe60003800000 */
[----:B------:R-:W1:Y:S02]  /*1f920*/  SYNCS.PHASECHK.TRANS64.TRYWAIT P0, [R6+URZ+0x28860], R2 ;  /* 0x02886002060075a7 */ /* 0x000e64000800017f */
[----:B-1----:R-:W-:Y:S05]  /*1f930*/  @!P0 BRA `(.L_x_3223) ;  /* 0x0000007400488947 */ /* 0x002fea0003800000 */
.L_x_3468:
[----:B------:R-:W-:Y:S05]  /*1f940*/  BSYNC B1 ;  /* 0x0000000000017941 */ /* 0x000fea0003800000 */
.L_x_3222:
[----:B------:R-:W2:Y:S01]  /*1f950*/  S2R R3, SR_TID.X ;  /* 0x0000000000037919 */ /* 0x000ea20000002100 */
[----:B------:R-:W-:Y:S01]  /*1f960*/  UMOV UR4, 0xffffffff ;  /* 0xffffffff00047882 */ /* 0x000fe20000000000 */
[----:B------:R-:W-:Y:S02]  /*1f970*/  IMAD R8, R33, -0x80, R36 ;  /* 0xffffff8021087824 */ /* 0x000fe400078e0224 */
[----:B0-----:R-:W-:Y:S01]  /*1f980*/  IMAD R7, R10, 0x4000, R35 ;  /* 0x000040000a077824 */ /* 0x001fe200078e0223 */
        /* <DEDUP_REMOVED lines=63> */
.L_x_3486:
[----:B01----:R-:W-:Y:S01]  /*1fd80*/  IADD3 R2, P0, R14, R5, RZ ;  /* 0x000000050e027210 */ /* 0x003fe20007f1e0ff */
[----:B------:R-:W-:Y:S01]  /*1fd90*/  ULDC.64 UR4, c[0x0][0x328] ;  /* 0x0000ca0000047ab9 */ /* 0x000fe20000000a00 */
[----:B------:R-:W-:Y:S01]  /*1fda0*/  ULDC.64 UR6, c[0x0][0x318] ;  /* 0x0000c60000067ab9 */ /* 0x000fe20000000a00 */
[----:B------:R-:W-:Y:S01]  /*1fdb0*/  IMAD R5, R20, UR4, RZ ;  /* 0x0000000414057c24 */ /* 0x000fe2000f8e02ff */
[----:B------:R-:W-:Y:S02]  /*1fdc0*/  IADD3.X R3, RZ, R24, RZ, P0, !PT ;  /* 0x00000018ff037210 */ /* 0x000fe400007fe4ff */
        /* <DEDUP_REMOVED lines=15> */
[----:B------:R-:W-:-:S03]  /*1fec0*/  ULDC.64 UR4, c[0x0][0x330] ;  /* 0x0000cc0000047ab9 */ /* 0x000fc60000000a00 */
[----:B------:R-:W-:Y:S02]  /*1fed0*/  IMAD.IADD R3, R3, 0x1, R21 ;  /* 0x0000000103037824 */ /* 0x000fe400078e0215 */
[----:B------:R-:W-:-:S04]  /*1fee0*/  IMAD.WIDE.U32 R2, R18, UR4, R2 ;  /* 0x0000000412027c25 */ /* 0x000fc8000f8e0002 */
[----:B------:R-:W-:Y:S01]  /*1fef0*/  IMAD R3, R18, UR5, R3 ;  /* 0x0000000512037c24 */ /* 0x000fe2000f8e0203 */
[----:B------:R-:W-:-:S04]  /*1ff00*/  LEA R23, P0, R2, UR6, 0x1 ;  /* 0x0000000602177c11 */ /* 0x000fc8000f8008ff */
[----:B------:R-:W-:Y:S02]  /*1ff10*/  LEA.HI.X R24, R2, UR7, R3, 0x1, P0 ;  /* 0x0000000702187c11 */ /* 0x000fe400080f0c03 */
[----:B------:R-:W-:-:S13]  /*1ff20*/  PLOP3.LUT P0, PT, PT, PT, PT, 0x80, 0x0 ;  /* 0x000000000000781c */ /* 0x000fda0003f0f070 */
.L_x_3225:
        /* <DEDUP_REMOVED lines=11> */
.L_x_3226:
[C---:B------:R-:W-:Y:S01]  /*1ffe0*/  ISETP.GT.AND P0, PT, R26.reuse, R37, PT ;  /* 0x000000251a00720c */ /* 0x040fe20003f04270 */
[----:B------:R0:W-:Y:S01]  /*1fff0*/  SYNCS.ARRIVE.TRANS64.A1T0 RZ, [R6+URZ+0x28850], RZ ;  /* 0x028850ff06ff79a7 */ /* 0x0001e2000810003f */
[----:B------:R-:W-:Y:S02]  /*20000*/  IMAD.MOV.U32 R10, RZ, RZ, R25 ;  /* 0x000000ffff0a7224 */ /* 0x000fe400078e0019 */
[----:B------:R-:W-:Y:S02]  /*20010*/  IMAD.MOV.U32 R17, RZ, RZ, R28 ;  /* 0x000000ffff117224 */ /* 0x000fe400078e001c */
[----:B------:R-:W-:Y:S01]  /*20020*/  IMAD.MOV.U32 R33, RZ, RZ, R26 ;  /* 0x000000ffff217224 */ /* 0x000fe200078e001a */
[----:B0-----:R-:W-:-:S06]  /*20030*/  IADD3 R6, R26, -0x1, RZ ;  /* 0xffffffff1a067810 */ /* 0x001fcc0007ffe0ff */
[----:B------:R-:W-:Y:S05]  /*20040*/  @P0 BRA `(.L_x_3227) ;  /* 0xffffffec00fc0947 */ /* 0x000fea000383ffff */
.L_x_3214:
[----:B------:R-:W-:Y:S05]  /*20050*/  BSYNC B0 ;  /* 0x0000000000007941 */ /* 0x000fea0003800000 */
.L_x_3213:
        /* <DEDUP_REMOVED lines=17> */
.L_x_3229:
[----:B------:R-:W-:Y:S05]  /*20170*/  BSYNC B0 ;  /* 0x0000000000007941 */ /* 0x000fea0003800000 */
.L_x_3228:
[----:B------:R-:W-:-:S04]  /*20180*/  MOV R0, UR38 ;  /* 0x0000002600007c02 */ /* 0x000fc80008000f00 */
[----:B------:R-:W-:-:S13]  /*20190*/  ISETP.NE.AND P0, PT, R0, 0x3, PT ;  /* 0x000000030000780c */ /* 0x000fda0003f05270 */
[----:B------:R-:W-:Y:S05]  /*201a0*/  @!P0 BRA `(.L_x_3230) ;  /* 0x0000000000048947 */ /* 0x000fea0003800000 */
[----:B------:R-:W-:Y:S01]  /*201b0*/  BPT.TRAP 0x1 ;  /* 0x000000040000795c */ /* 0x000fe20000300000 */
.L_x_3230:
[----:B------:R-:W-:Y:S01]  /*201c0*/  IMAD R0, R25, 0x8, R22 ;  /* 0x0000000819007824 */ /* 0x000fe200078e0216 */
[----:B0-----:R-:W-:Y:S01]  /*201d0*/  SHF.L.U32 R3, R28, 0x1f, RZ ;  /* 0x0000001f1c037819 */ /* 0x001fe200000006ff */
[----:B------:R-:W-:Y:S01]  /*201e0*/  BSSY B0, `(.L_x_3231) ;  /* 0x0000004000007945 */ /* 0x000fe20003800000 */
[----:B------:R-:W-:Y:S02]  /*201f0*/  IMAD R6, R26, -0x80, R36 ;  /* 0xffffff801a067824 */ /* 0x000fe400078e0224 */
[----:B------:R-:W0:Y:S02]  /*20200*/  SYNCS.PHASECHK.TRANS64.TRYWAIT P0, [R0+URZ+0x28860], R3 ;  /* 0x02886003000075a7 */ /* 0x000e24000800017f */
[----:B0-----:R-:W-:Y:S05]  /*20210*/  @!P0 BRA `(.L_x_3232) ;  /* 0x0000007400ac8947 */ /* 0x001fea0003800000 */
.L_x_3487:
[----:B------:R-:W-:Y:S05]  /*20220*/  BSYNC B0 ;  /* 0x0000000000007941 */ /* 0x000fea0003800000 */
.L_x_3231:
        /* <DEDUP_REMOVED lines=9> */
[----:B------:R-:W-:Y:S01]  /*202c0*/  SHF.L.U32 R5, R31, 0x1, RZ ;  /* 0x000000011f057819 */ /* 0x000fe200000006ff */
[----:B------:R-:W-:Y:S01]  /*202d0*/  IMAD R4, R9, 0x2, R22 ;  /* 0x0000000209047824 */ /* 0x000fe200078e0216 */
[----:B0-----:R-:W0:Y:S01]  /*202e0*/  SHFL.IDX PT, R3, R24, RZ, 0x181f ;  /* 0x00181fff18037589 */ /* 0x001e2200000e0000 */
[----:B------:R-:W-:Y:S02]  /*202f0*/  ISETP.GE.AND P1, PT, R31, UR4, PT ;  /* 0x000000041f007c0c */ /* 0x000fe4000bf26270 */
[----:B------:R-:W-:Y:S01]  /*20300*/  ISETP.GE.AND P0, PT, R30, UR4, PT ;  /* 0x000000041e007c0c */ /* 0x000fe2000bf06270 */
[----:B------:R-:W2:Y:S01]  /*20310*/  SHFL.IDX PT, R10, R23, 0x1, 0x181f ;  /* 0x00381f00170a7f89 */ /* 0x000ea200000e0000 */
[C---:B------:R-:W-:Y:S02]  /*20320*/  ISETP.LT.OR P2, PT, R6.reuse, 0x1, P1 ;  /* 0x000000010600780c */ /* 0x040fe40000f41670 */
[----:B------:R-:W-:Y:S01]  /*20330*/  ISETP.LT.OR P3, PT, R6, 0x1, P0 ;  /* 0x000000010600780c */ /* 0x000fe20000761670 */
        /* <DEDUP_REMOVED lines=18> */
[----:B------:R-:W0:Y:S02]  /*20460*/  SHFL.IDX PT, R14, R23, 0x3, 0x181f ;  /* 0x00781f00170e7f89 */ /* 0x000e2400000e0000 */
[----:B------:R-:W-:Y:S02]  /*20470*/  IADD3.X R3, RZ, R8, RZ, P4, !PT ;  /* 0x00000008ff037210 */ /* 0x000fe400027fe4ff */
        /* <DEDUP_REMOVED lines=33> */
.L_x_3505:
        /* <DEDUP_REMOVED lines=11> */
.L_x_3234:
        /* <DEDUP_REMOVED lines=11> */
.L_x_3235:
[----:B------:R0:W-:Y:S01]  /*207f0*/  SYNCS.ARRIVE.TRANS64.A1T0 RZ, [R0+URZ+0x28850], RZ ;  /* 0x028850ff00ff79a7 */ /* 0x0001e2000810003f */
[----:B------:R-:W-:-:S05]  /*20800*/  VIADD R25, R25, 0x1 ;  /* 0x0000000119197836 */ /* 0x000fca0000000000 */
[----:B------:R-:W-:-:S04]  /*20810*/  ISETP.NE.AND P0, PT, R25, 0x2, PT ;  /* 0x000000021900780c */ /* 0x000fc80003f05270 */
[----:B------:R-:W-:Y:S02]  /*20820*/  SEL R3, RZ, 0x1, P0 ;  /* 0x00000001ff037807 */ /* 0x000fe40000000000 */
[----:B------:R-:W-:Y:S02]  /*20830*/  SEL R25, R25, RZ, P0 ;  /* 0x000000ff19197207 */ /* 0x000fe40000000000 */
[----:B0-----:R-:W-:-:S07]  /*20840*/  LOP3.LUT R28, R28, R3, RZ, 0x3c, !PT ;  /* 0x000000031c1c7212 */ /* 0x001fce00078e3cff */
.L_x_3192:
[----:B------:R-:W-:Y:S05]  /*20850*/  BSYNC B7 ;  /* 0x0000000000077941 */ /* 0x000fea0003800000 */
.L_x_3190:
[----:B------:R-:W-:-:S13]  /*20860*/  LOP3.LUT P0, RZ, R32, 0x8, RZ, 0xc0, !PT ;  /* 0x0000000820ff7812 */ /* 0x000fda000780c0ff */
[----:B------:R-:W-:Y:S05]  /*20870*/  @!P0 BRA `(.L_x_3236) ;  /* 0x0000000000248947 */ /* 0x000fea0003800000 */
[----:B------:R-:W-:Y:S05]  /*20880*/  WARPSYNC.ALL ;  /* 0x0000000000007948 */ /* 0x000fea0003800000 */
[----:B------:R-:W2:Y:S08]  /*20890*/  S2UR UR5, SR_CgaCtaId ;  /* 0x00000000000579c3 */ /* 0x000eb00000008800 */
[----:B------:R-:W-:Y:S06]  /*208a0*/  BAR.SYNC.DEFER_BLOCKING 0x5, 0x180 ;  /* 0x0146000000007b1d */ /* 0x000fec0000010000 */
[----:B------:R-:W-:-:S02]  /*208b0*/  UMOV UR4, 0x400 ;  /* 0x0000040000047882 */ /* 0x000fc40000000000 */
[----:B--2---:R-:W-:-:S06]  /*208c0*/  ULEA UR4, UR5, UR4, 0x18 ;  /* 0x0000000405047291 */ /* 0x004fcc000f8ec03f */
[----:B0-----:R-:W-:-:S05]  /*208d0*/  MOV R22, UR4 ;  /* 0x0000000400167c02 */ /* 0x001fca0008000f00 */
[----:B------:R2:W3:Y:S01]  /*208e0*/  LDS.128 R16, [R22+0x288d0] ;  /* 0x0288d00016107984 */ /* 0x0004e20000000c00 */
[----:B------:R-:W-:Y:S06]  /*208f0*/  BAR.ARV 0x4, 0x180 ;  /* 0x0106000000007b1d */ /* 0x000fec0000002000 */
[----:B------:R-:W-:Y:S05]  /*20900*/  BRA `(.L_x_3237) ;  /* 0x0000000c00d47947 */ /* 0x000fea0003800000 */
.L_x_3236:
[----:B0-----:R-:W0:Y:S01]  /*20910*/  S2R R8, SR_TID.X ;  /* 0x0000000000087919 */ /* 0x001e220000002100 */
        /* <DEDUP_REMOVED lines=8> */
[----:B------:R-:W2:Y:S01]  /*209a0*/  @!P1 LDC.64 R4, c[0x0][0xc78] ;  /* 0x00031e00ff049b82 */ /* 0x000ea20000000a00 */
[----:B0-----:R-:W-:-:S05]  /*209b0*/  @!P1 IMAD.WIDE R2, R7, 0x4, R2 ;  /* 0x0000000407029825 */ /* 0x001fca00078e0202 */
[----:B------:R2:W3:Y:S02]  /*209c0*/  @!P1 LDG.E R6, desc[UR42][R2.64] ;  /* 0x0000002a02069981 */ /* 0x0004e4000c1e1900 */
[----:B--2---:R-:W-:-:S05]  /*209d0*/  @!P1 IMAD.WIDE R2, R7, 0x4, R4 ;  /* 0x0000000407029825 */ /* 0x004fca00078e0204 */
[----:B------:R-:W2:Y:S01]  /*209e0*/  @!P1 LDG.E R5, desc[UR42][R2.64] ;  /* 0x0000002a02059981 */ /* 0x000ea2000c1e1900 */
        /* <DEDUP_REMOVED lines=28> */
[----:B------:R0:W2:Y:S02]  /*20bb0*/  SHFL.IDX PT, R14, R2, 0x1f, 0x1f ;  /* 0x03e01f00020e7f89 */ /* 0x0000a400000e0000 */
.L_x_3515:
[----:B------:R-:W-:Y:S02]  /*20bc0*/  ULDC UR4, c[0x0][0xc38] ;  /* 0x00030e0000047ab9 */ /* 0x000fe40000000800 */
[----:B------:R-:W-:-:S05]  /*20bd0*/  MOV R5, UR4 ;  /* 0x0000000400057c02 */ /* 0x000fca0008000f00 */
[----:B--2---:R-:W-:-:S04]  /*20be0*/  IMAD R14, R14, R5, RZ ;  /* 0x000000050e0e7224 */ /* 0x004fc800078e02ff */
[----:B------:R-:W-:-:S05]  /*20bf0*/  IMAD.IADD R7, R7, 0x1, R14 ;  /* 0x0000000107077824 */ /* 0x000fca00078e020e */
[----:B------:R-:W-:-:S13]  /*20c00*/  ISETP.GT.AND P6, PT, R7, R0, PT ;  /* 0x000000000700720c */ /* 0x000fda0003fc4270 */
[----:B------:R-:W-:Y:S05]  /*20c10*/  @P6 BRA `(.L_x_3239) ;  /* 0x0000000000a46947 */ /* 0x000fea0003800000 */
.L_x_3242:
[----:B0-----:R-:W0:Y:S01]  /*20c20*/  LDC R2, c[0x0][0xc3c] ;  /* 0x00030f00ff027b82 */ /* 0x001e220000000800 */
[----:B------:R-:W-:-:S05]  /*20c30*/  VIADD R19, R19, 0x1f ;  /* 0x0000001f13137836 */ /* 0x000fca0000000000 */
[----:B0-----:R-:W-:-:S13]  /*20c40*/  ISETP.GE.AND P6, PT, R19, R2, PT ;  /* 0x000000021300720c */ /* 0x001fda0003fc6270 */
[----:B------:R-:W-:Y:S05]  /*20c50*/  @P6 BRA `(.L_x_3240) ;  /* 0x0000000800bc6947 */ /* 0x000fea0003800000 */
[----:B------:R-:W0:Y:S01]  /*20c60*/  S2R R3, SR_TID.X ;  /* 0x0000000000037919 */ /* 0x000e220000002100 */
[----:B------:R-:W-:Y:S02]  /*20c70*/  MOV R17, RZ ;  /* 0x000000ff00117202 */ /* 0x000fe40000000f00 */
[----:B0-----:R-:W-:-:S05]  /*20c80*/  LOP3.LUT R3, R3, 0x1f, RZ, 0xc0, !PT ;  /* 0x0000001f03037812 */ /* 0x001fca00078ec0ff */
[----:B------:R-:W-:-:S05]  /*20c90*/  IMAD.IADD R9, R19, 0x1, R3 ;  /* 0x0000000113097824 */ /* 0x000fca00078e0203 */
[----:B------:R-:W-:-:S13]  /*20ca0*/  ISETP.GE.OR P6, PT, R9, R2, !P0 ;  /* 0x000000020900720c */ /* 0x000fda00047c6670 */
[----:B------:R-:W0:Y:S08]  /*20cb0*/  @!P6 LDC.64 R2, c[0x0][0xc80] ;  /* 0x00032000ff02eb82 */ /* 0x000e300000000a00 */
[----:B------:R-:W2:Y:S01]  /*20cc0*/  @!P6 LDC.64 R4, c[0x0][0xc78] ;  /* 0x00031e00ff04eb82 */ /* 0x000ea20000000a00 */
[----:B0-----:R-:W-:-:S05]  /*20cd0*/  @!P6 IMAD.WIDE R2, R9, 0x4, R2 ;  /* 0x000000040902e825 */ /* 0x001fca00078e0202 */
[----:B------:R2:W3:Y:S02]  /*20ce0*/  @!P6 LDG.E R17, desc[UR42][R2.64] ;  /* 0x0000002a0211e981 */ /* 0x0004e4000c1e1900 */
[----:B--2---:R-:W-:-:S04]  /*20cf0*/  @!P6 IMAD.WIDE R2, R9, 0x4, R4 ;  /* 0x000000040902e825 */ /* 0x004fc800078e0204 */
[----:B------:R-:W-:-:S06]  /*20d00*/  IMAD.MOV.U32 R4, RZ, RZ, RZ ;  /* 0x000000ffff047224 */ /* 0x000fcc00078e00ff */
[----:B------:R-:W3:Y:S01]  /*20d10*/  @!P6 LDG.E R4, desc[UR42][R2.64] ;  /* 0x0000002a0204e981 */ /* 0x000ee2000c1e1900 */
[----:B------:R-:W-:Y:S01]  /*20d20*/  UMOV UR4, 0xffffffff ;  /* 0xffffffff00047882 */ /* 0x000fe20000000000 */
[----:B---3--:R-:W-:Y:S02]  /*20d30*/  IMAD R13, R4, R17, RZ ;  /* 0x00000011040d7224 */ /* 0x008fe400078e02ff */
        /* <DEDUP_REMOVED lines=17> */
.L_x_3523:
[----:B------:R-:W-:Y:S02]  /*20e50*/  ULDC UR4, c[0x0][0xc38] ;  /* 0x00030e0000047ab9 */ /* 0x000fe40000000800 */
[----:B------:R-:W-:-:S04]  /*20e60*/  IMAD.U32 R5, RZ, RZ, UR4 ;  /* 0x00000004ff057e24 */ /* 0x000fc8000f8e00ff */
[----:B--2---:R-:W-:-:S05]  /*20e70*/  IMAD R14, R14, R5, RZ ;  /* 0x000000050e0e7224 */ /* 0x004fca00078e02ff */
[----:B------:R-:W-:-:S04]  /*20e80*/  IADD3 R7, R14, R7, RZ ;  /* 0x000000070e077210 */ /* 0x000fc80007ffe0ff */
[----:B------:R-:W-:-:S13]  /*20e90*/  ISETP.GT.AND P6, PT, R7, R0, PT ;  /* 0x000000000700720c */ /* 0x000fda0003fc4270 */
[----:B------:R-:W-:Y:S05]  /*20ea0*/  @!P6 BRA `(.L_x_3242) ;  /* 0xfffffffc005ce947 */ /* 0x000fea000383ffff */
.L_x_3239:
[----:B------:R-:W-:Y:S01]  /*20eb0*/  IMAD.IADD R7, R7, 0x1, -R14 ;  /* 0x0000000107077824 */ /* 0x000fe200078e0a0e */
[----:B------:R-:W-:-:S03]  /*20ec0*/  UMOV UR4, 0xffffffff ;  /* 0xffffffff00047882 */ /* 0x000fc60000000000 */
[----:B------:R-:W-:-:S05]  /*20ed0*/  IMAD R3, R2, R5, R7 ;  /* 0x0000000502037224 */ /* 0x000fca00078e0207 */
[----:B------:R-:W-:Y:S01]  /*20ee0*/  ISETP.GT.AND P6, PT, R3, R0, PT ;  /* 0x000000000300720c */ /* 0x000fe20003fc4270 */
[----:B------:R-:W-:-:S12]  /*20ef0*/  BRA.DIV UR4, `(.L_x_3243) ;  /* 0x0000007a04f87947 */ /* 0x000fd8000b800000 */
[----:B------:R-:W-:-:S04]  /*20f00*/  VOTE.ANY R3, PT, !P6 ;  /* 0x0000000000037806 */ /* 0x000fc800070e0100 */
[----:B-1----:R-:W1:Y:S02]  /*20f10*/  POPC R12, R3 ;  /* 0x00000003000c7309 */ /* 0x002e640000000000 */
[----:B-1----:R1:W2:Y:S01]  /*20f20*/  SHFL.IDX PT, R17, R17, R12, 0x1f ;  /* 0x00001f0c11117589 */ /* 0x0022a200000e0000 */
[----:B------:R-:W-:-:S03]  /*20f30*/  IMAD.IADD R19, R12, 0x1, R19 ;  /* 0x000000010c137824 */ /* 0x000fc600078e0213 */
[----:B------:R1:W3:Y:S04]  /*20f40*/  SHFL.IDX PT, R4, R4, R12, 0x1f ;  /* 0x00001f0c04047589 */ /* 0x0002e800000e0000 */
.L_x_3528:
[----:B------:R-:W-:-:S13]  /*20f50*/  ISETP.NE.AND P0, PT, R3, RZ, PT ;  /* 0x000000ff0300720c */ /* 0x000fda0003f05270 */
[----:B------:R-:W-:Y:S05]  /*20f60*/  @!P0 BRA `(.L_x_3244) ;  /* 0x0000000000108947 */ /* 0x000fea0003800000 */
[----:B------:R-:W-:Y:S01]  /*20f70*/  UMOV UR4, 0xffffffff ;  /* 0xffffffff00047882 */ /* 0x000fe20000000000 */
[----:B-1----:R-:W-:Y:S02]  /*20f80*/  VIADD R12, R12, 0xffffffff ;  /* 0xffffffff0c0c7836 */ /* 0x002fe40000000000 */
[----:B------:R-:W-:Y:S05]  /*20f90*/  BRA.DIV UR4, `(.L_x_3245) ;  /* 0x0000007e042c7947 */ /* 0x000fea000b800000 */
[----:B------:R4:W1:Y:S02]  /*20fa0*/  SHFL.IDX PT, R6, R2, R12, 0x1f ;  /* 0x00001f0c02067589 */ /* 0x00086400000e0000 */
.L_x_3244:
[----:B---3--:R-:W-:Y:S01]  /*20fb0*/  ISETP.NE.AND P0, PT, R4, 0x1, PT ;  /* 0x000000010400780c */ /* 0x008fe20003f05270 */
[----:B-1----:R-:W-:-:S05]  /*20fc0*/  IMAD R16, R6, R5, R7 ;  /* 0x0000000506107224 */ /* 0x002fca00078e0207 */
[----:B------:R-:W-:-:S07]  /*20fd0*/  IADD3 R0, R0, -R16, RZ ;  /* 0x8000001000007210 */ /* 0x000fce0007ffe0ff */
        /* <DEDUP_REMOVED lines=29> */
[----:B------:R-:W-:-:S04]  /*211b0*/  LOP3.LUT R2, R0, R17, RZ, 0x3c, !PT ;  /* 0x0000001100027212 */ /* 0x000fc800078e3cff */
[----:B------:R-:W-:Y:S01]  /*211c0*/  ISETP.GE.AND P2, PT, R2, RZ, PT ;  /* 0x000000ff0200720c */ /* 0x000fe20003f46270 */
[----:B------:R-:W-:Y:S01]  /*211d0*/  @P0 VIADD R7, R7, 0x1 ;  /* 0x0000000107070836 */ /* 0x000fe20000000000 */
[----:B------:R-:W-:-:S04]  /*211e0*/  IABS R2, R4 ;  /* 0x0000000400027213 */ /* 0x000fc80000000000 */
[----:B------:R-:W-:-:S07]  /*211f0*/  IADD3 R2, RZ, -R2, RZ ;  /* 0x80000002ff027210 */ /* 0x000fce0007ffe0ff */
        /* <DEDUP_REMOVED lines=19> */
[----:B------:R-:W-:-:S05]  /*21330*/  IMAD R4, R4, R5, R7 ;  /* 0x0000000504047224 */ /* 0x000fca00078e0207 */
[----:B------:R-:W-:Y:S01]  /*21340*/  LEA R18, R4, R3, 0x10 ;  /* 0x0000000304127211 */ /* 0x000fe200078e80ff */
[----:B------:R-:W-:Y:S06]  /*21350*/  BRA `(.L_x_3247) ;  /* 0x0000000000f07947 */ /* 0x000fec0003800000 */
.L_x_3246:
        /* <DEDUP_REMOVED lines=40> */
[----:B0-----:R-:W-:-:S05]  /*215e0*/  IADD3 R7, RZ, -R3, RZ ;  /* 0x80000003ff077210 */ /* 0x001fca0007ffe0ff */
[----:B------:R-:W-:-:S04]  /*215f0*/  IMAD R7, R7, R6, RZ ;  /* 0x0000000607077224 */ /* 0x000fc800078e02ff */
[----:B------:R-:W-:Y:S01]  /*21600*/  IMAD.HI.U32 R2, R3, R7, R2 ;  /* 0x0000000703027227 */ /* 0x000fe200078e0002 */
[----:B------:R-:W-:-:S03]  /*21610*/  IABS R7, R0 ;  /* 0x0000000000077213 */ /* 0x000fc60000000000 */
        /* <DEDUP_REMOVED lines=16> */
.L_x_3247:
[----:B------:R-:W-:-:S04]  /*21720*/  LOP3.LUT R2, RZ, R2, RZ, 0x33, !PT ;  /* 0x00000002ff027212 */ /* 0x000fc800078e33ff */
[----:B------:R-:W-:Y:S01]  /*21730*/  IADD3 R17, R17, R2, RZ ;  /* 0x0000000211117210 */ /* 0x000fe20007ffe0ff */
[----:B------:R-:W-:Y:S06]  /*21740*/  BRA `(.L_x_3248) ;  /* 0x00000000001c7947 */ /* 0x000fec0003800000 */
.L_x_3240:
[----:B------:R-:W-:Y:S01]  /*21750*/  UMOV UR4, URZ ;  /* 0x0000003f00047c82 */ /* 0x000fe20008000000 */
[----:B------:R-:W-:Y:S01]  /*21760*/  UMOV UR5, URZ ;  /* 0x0000003f00057c82 */ /* 0x000fe20008000000 */
[----:B------:R-:W-:Y:S01]  /*21770*/  ULDC UR6, c[0x0][0xc3c] ;  /* 0x00030f0000067ab9 */ /* 0x000fe20000000800 */
[----:B------:R-:W-:Y:S01]  /*21780*/  IMAD.MOV.U32 R16, RZ, RZ, R0 ;  /* 0x000000ffff107224 */ /* 0x000fe200078e0000 */
[----:B------:R-:W-:Y:S01]  /*21790*/  MOV R19, UR6 ;  /* 0x0000000600137c02 */ /* 0x000fe20008000f00 */
[----:B------:R-:W-:Y:S02]  /*217a0*/  IMAD.U32 R17, RZ, RZ, UR4 ;  /* 0x00000004ff117e24 */ /* 0x000fe4000f8e00ff */
[----:B------:R-:W-:-:S07]  /*217b0*/  IMAD.U32 R18, RZ, RZ, UR5 ;  /* 0x00000005ff127e24 */ /* 0x000fce000f8e00ff */
.L_x_3248:
        /* <DEDUP_REMOVED lines=10> */
.L_x_3237:
[----:B------:R-:W-:Y:S02]  /*21860*/  ULDC UR4, c[0x0][0xc3c] ;  /* 0x00030f0000047ab9 */ /* 0x000fe40000000800 */
[----:B---3--:R-:W-:-:S13]  /*21870*/  ISETP.GE.AND P0, PT, R19, UR4, PT ;  /* 0x0000000413007c0c */ /* 0x008fda000bf06270 */
[----:B------:R-:W-:Y:S05]  /*21880*/  @!P0 BRA `(.L_x_3249) ;  /* 0xffffff9800ec8947 */ /* 0x000fea000383ffff */
[----:B------:R-:W-:Y:S05]  /*21890*/  BSYNC B8 ;  /* 0x0000000000087941 */ /* 0x000fea0003800000 */
.L_x_3146:
        /* <DEDUP_REMOVED lines=12> */
.L_x_3531:
[----:B------:R-:W-:Y:S05]  /*21960*/  BSYNC B0 ;  /* 0x0000000000007941 */ /* 0x000fea0003800000 */
.L_x_3250:
[----:B------:R-:W-:-:S03]  /*21970*/  UMOV UR4, 0xffffffff ;  /* 0xffffffff00047882 */ /* 0x000fc60000000000 */
[----:B------:R-:W-:Y:S05]  /*21980*/  BRA.DIV UR4, `(.L_x_3252) ;  /* 0x0000007204ec7947 */ /* 0x000fea000b800000 */
[----:B-1----:R-:W1:Y:S02]  /*21990*/  S2R R0, SR_TID.X ;  /* 0x0000000000007919 */ /* 0x002e640000002100 */
[----:B-1----:R-:W-:-:S04]  /*219a0*/  SHF.R.U32.HI R0, RZ, 0x5, R0 ;  /* 0x00000005ff007819 */ /* 0x002fc80000011600 */
[----:B------:R-:W-:-:S05]  /*219b0*/  LOP3.LUT R0, R0, 0x3, RZ, 0xc0, !PT ;  /* 0x0000000300007812 */ /* 0x000fca00078ec0ff */
[----:B------:R1:W3:Y:S02]  /*219c0*/  SHFL.IDX PT, R14, R0, RZ, 0x1f ;  /* 0x00001fff000e7589 */ /* 0x0002e400000e0000 */
.L_x_3534:
[----:B---3--:R-:W-:-:S13]  /*219d0*/  ISETP.NE.AND P0, PT, R14, RZ, PT ;  /* 0x000000ff0e00720c */ /* 0x008fda0003f05270 */
[----:B------:R-:W-:Y:S05]  /*219e0*/  @P0 BRA `(.L_x_2902) ;  /* 0x0000000000880947 */ /* 0x000fea0003800000 */
[----:B------:R-:W-:-:S03]  /*219f0*/  UMOV UR4, 0xffffffff ;  /* 0xffffffff00047882 */ /* 0x000fc60000000000 */
[----:B------:R-:W-:Y:S05]  /*21a00*/  BRA.DIV UR4, `(.L_x_3253) ;  /* 0x0000007604007947 */ /* 0x000fea000b800000 */
[----:B------:R-:W-:-:S13]  /*21a10*/  ELECT P6, URZ, PT ;  /* 0x00000000003f782f */ /* 0x000fda00038c0000 */
.L_x_3537:
[----:B------:R-:W-:Y:S05]  /*21a20*/  @!P6 BRA `(.L_x_2902) ;  /* 0x000000000078e947 */ /* 0x000fea0003800000 */
[----:B------:R-:W-:-:S06]  /*21a30*/  ULOP3.LUT UR4, UR36, 0x2, URZ, 0xfc, !UPT ;  /* 0x0000000224047892 */ /* 0x000fcc000f8efc3f */
[----:B-1----:R-:W-:-:S05]  /*21a40*/  IMAD.U32 R0, RZ, RZ, UR4 ;  /* 0x00000004ff007e24 */ /* 0x002fca000f8e00ff */
[----:B------:R-:W-:-:S13]  /*21a50*/  ISETP.NE.AND P0, PT, R0, 0x3, PT ;  /* 0x000000030000780c */ /* 0x000fda0003f05270 */
[----:B------:R-:W-:Y:S05]  /*21a60*/  @!P0 BRA `(.L_x_3254) ;  /* 0x0000000000048947 */ /* 0x000fea0003800000 */
[----:B------:R-:W-:Y:S01]  /*21a70*/  BPT.TRAP 0x1 ;  /* 0x000000040000795c */ /* 0x000fe20000300000 */
.L_x_3254:
[C---:B------:R-:W-:Y:S01]  /*21a80*/  LEA R5, R25.reuse, R4, 0x3 ;  /* 0x0000000419057211 */ /* 0x040fe200078e18ff */
[----:B------:R-:W-:Y:S01]  /*21a90*/  VIADD R25, R25, 0x1 ;  /* 0x0000000119197836 */ /* 0x000fe20000000000 */
[----:B------:R-:W-:-:S04]  /*21aa0*/  SHF.L.U32 R0, R28, 0x1f, RZ ;  /* 0x0000001f1c007819 */ /* 0x000fc800000006ff */
[----:B------:R-:W1:Y:S01]  /*21ab0*/  SYNCS.PHASECHK.TRANS64.TRYWAIT P1, [R5+URZ+0x28840], R0 ;  /* 0x02884000050075a7 */ /* 0x000e62000802017f */
[----:B------:R-:W-:-:S04]  /*21ac0*/  ISETP.NE.AND P2, PT, R25, 0x2, PT ;  /* 0x000000021900780c */ /* 0x000fc80003f45270 */
[----:B------:R-:W-:Y:S01]  /*21ad0*/  SEL R3, RZ, 0x1, P2 ;  /* 0x00000001ff037807 */ /* 0x000fe20001000000 */
[----:B-1----:R-:W-:Y:S08]  /*21ae0*/  @!P1 BRA `(.L_x_3255) ;  /* 0x0000007000e89947 */ /* 0x002ff00003800000 */
.L_x_3538:
[----:B------:R-:W-:Y:S02]  /*21af0*/  SEL R25, R25, RZ, P2 ;  /* 0x000000ff19197207 */ /* 0x000fe40001000000 */
[----:B------:R-:W-:Y:S01]  /*21b00*/  LOP3.LUT R2, R28, R3, RZ, 0x3c, !PT ;  /* 0x000000031c027212 */ /* 0x000fe200078e3cff */
[----:B------:R-:W-:Y:S06]  /*21b10*/  @!P0 BRA `(.L_x_3256) ;  /* 0x0000000000048947 */ /* 0x000fec0003800000 */
[----:B------:R-:W-:Y:S01]  /*21b20*/  BPT.TRAP 0x1 ;  /* 0x000000040000795c */ /* 0x000fe20000300000 */
.L_x_3256:
[----:B------:R-:W-:Y:S01]  /*21b30*/  IMAD R25, R25, 0x8, R4 ;  /* 0x0000000819197824 */ /* 0x000fe200078e0204 */
[----:B------:R-:W-:-:S04]  /*21b40*/  SHF.L.U32 R2, R2, 0x1f, RZ ;  /* 0x0000001f02027819 */ /* 0x000fc800000006ff */
[----:B------:R-:W3:Y:S02]  /*21b50*/  SYNCS.PHASECHK.TRANS64.TRYWAIT P1, [R25+URZ+0x28840], R2 ;  /* 0x02884002190075a7 */ /* 0x000ee4000802017f */
[----:B---3--:R-:W-:Y:S05]  /*21b60*/  @!P1 BRA `(.L_x_3257) ;  /* 0x0000007000dc9947 */ /* 0x008fea0003800000 */
.L_x_3539:
[----:B------:R-:W-:Y:S05]  /*21b70*/  @!P0 BRA `(.L_x_3258) ;  /* 0x0000000000048947 */ /* 0x000fea0003800000 */
[----:B------:R-:W-:Y:S01]  /*21b80*/  BPT.TRAP 0x1 ;  /* 0x000000040000795c */ /* 0x000fe20000300000 */
.L_x_3258:
[----:B------:R-:W4:Y:S02]  /*21b90*/  SYNCS.PHASECHK.TRANS64.TRYWAIT P1, [R5+URZ+0x28860], R0 ;  /* 0x02886000050075a7 */ /* 0x000f24000802017f */
[----:B----4-:R-:W-:Y:S05]  /*21ba0*/  @!P1 BRA `(.L_x_3259) ;  /* 0x0000007000e09947 */ /* 0x010fea0003800000 */
.L_x_3540:
[----:B------:R-:W-:Y:S05]  /*21bb0*/  @!P0 BRA `(.L_x_3260) ;  /* 0x0000000000048947 */ /* 0x000fea0003800000 */
[----:B------:R-:W-:Y:S01]  /*21bc0*/  BPT.TRAP 0x1 ;  /* 0x000000040000795c */ /* 0x000fe20000300000 */
.L_x_3260:
[----:B------:R0:W0:Y:S02]  /*21bd0*/  SYNCS.PHASECHK.TRANS64.TRYWAIT P0, [R25+URZ+0x28860], R2 ;  /* 0x02886002190075a7 */ /* 0x000024000800017f */
[----:B0-----:R-:W-:Y:S05]  /*21be0*/  @!P0 NANOSLEEP.SYNCS 0x989680 ;  /* 0x009896800000895d */ /* 0x001fea0003900000 */
[----:B------:R-:W0:Y:S02]  /*21bf0*/  @!P0 SYNCS.PHASECHK.TRANS64 P0, [R25+URZ+0x28860], R2 ;  /* 0x02886002190085a7 */ /* 0x000e24000800007f */
[----:B0-----:R-:W-:Y:S05]  /*21c00*/  @!P0 BRA `(.L_x_3260) ;  /* 0xfffffffc00f08947 */ /* 0x001fea000383ffff */
.L_x_2902:
[----:B------:R-:W-:Y:S05]  /*21c10*/  BSYNC B9 ;  /* 0x0000000000097941 */ /* 0x000fea0003800000 */
.L_x_2899:
[----:B------:R-:W-:Y:S05]  /*21c20*/  EXIT ;  /* 0x000000000000794d */ /* 0x000fea0003800000 */
.L_x_2926:
[----:B0-----:R0:W1:Y:S02]  /*21c30*/  SYNCS.PHASECHK.TRANS64.TRYWAIT P6, [R89+URZ+0x28890], R100 ;  /* 0x02889064590075a7 */ /* 0x00106400080c017f */
[----:B-1----:R-:W-:Y:S05]  /*21c40*/  @!P6 NANOSLEEP.SYNCS 0x989680 ;  /* 0x009896800000e95d */ /* 0x002fea0003900000 */
[----:B------:R-:W1:Y:S02]  /*21c50*/  @!P6 SYNCS.PHASECHK.TRANS64 P6, [R89+URZ+0x28890], R100 ;  /* 0x028890645900e5a7 */ /* 0x000e6400080c007f */
[----:B-1----:R-:W-:Y:S05]  /*21c60*/  @!P6 BRA `(.L_x_2926) ;  /* 0xfffffffc00f0e947 */ /* 0x002fea000383ffff */
[----:B------:R-:W-:Y:S05]  /*21c70*/  BRA `(.L_x_3261) ;  /* 0xfffffe1400d47947 */ /* 0x000fea000383ffff */
.L_x_2927:
        /* <DEDUP_REMOVED lines=8> */
.L_x_3263:
[----:B------:R-:W-:Y:S05]  /*21d00*/  BSYNC B1 ;  /* 0x0000000000017941 */ /* 0x000fea0003800000 */
.L_x_3262:
        /* <DEDUP_REMOVED lines=8> */
.L_x_3264:
[----:B------:R-:W-:Y:S01]  /*21d90*/  MOV R103, R14 ;  /* 0x0000000e00677202 */ /* 0x000fe20000000f00 */
[----:B------:R-:W-:Y:S06]  /*21da0*/  BRA `(.L_x_3265) ;  /* 0xfffffe14009c7947 */ /* 0x000fec000383ffff */
.L_x_2936:
        /* <DEDUP_REMOVED lines=8> */
.L_x_3267:
[----:B------:R-:W-:Y:S05]  /*21e30*/  BSYNC B1 ;  /* 0x0000000000017941 */ /* 0x000fea0003800000 */
.L_x_3266:
        /* <DEDUP_REMOVED lines=8> */
.L_x_3268:
[----:B------:R-:W-:Y:S01]  /*21ec0*/  IMAD.MOV.U32 R69, RZ, RZ, R14 ;  /* 0x000000ffff457224 */ /* 0x000fe200078e000e */
[----:B------:R-:W-:Y:S06]  /*21ed0*/  BRA `(.L_x_3269) ;  /* 0xfffffe1c00007947 */ /* 0x000fec000383ffff */
.L_x_2945:
        /* <DEDUP_REMOVED lines=8> */
.L_x_3271:
[----:B------:R-:W-:Y:S05]  /*21f60*/  BSYNC B1 ;  /* 0x0000000000017941 */ /* 0x000fea0003800000 */
.L_x_3270:
        /* <DEDUP_REMOVED lines=8> */
.L_x_3272:
[----:B------:R-:W-:Y:S01]  /*21ff0*/  MOV R61, R14 ;  /* 0x0000000e003d7202 */ /* 0x000fe20000000f00 */
[----:B------:R-:W-:Y:S06]  /*22000*/  BRA `(.L_x_3273) ;  /* 0xfffffe2000647947 */ /* 0x000fec000383ffff */
.L_x_2954:
        /* <DEDUP_REMOVED lines=8> */
.L_x_3275:
[----:B------:R-:W-:Y:S05]  /*22090*/  BSYNC B1 ;  /* 0x0000000000017941 */ /* 0x000fea0003800000 */
.L_x_3274:
        /* <DEDUP_REMOVED lines=8> */
.L_x_3276:
[----:B------:R-:W-:Y:S01]  /*22120*/  IMAD.MOV.U32 R51, RZ, RZ, R14 ;  /* 0x000000ffff337224 */ /* 0x000fe200078e000e */
[----:B------:R-:W-:Y:S06]  /*22130*/  BRA `(.L_x_3277) ;  /* 0xfffffe2400c87947 */ /* 0x000fec000383ffff */
.L_x_2966:
[----:B-1----:R1:W2:Y:S02]  /*22140*/  SYNCS.PHASECHK.TRANS64.TRYWAIT P4, [R89+URZ+0x28890], R100 ;  /* 0x02889064590075a7 */ /* 0x0022a4000808017f */
[----:B--2---:R-:W-:Y:S05]  /*22150*/  @!P4 NANOSLEEP.SYNCS 0x989680 ;  /* 0x009896800000c95d */ /* 0x004fea0003900000 */
[----:B------:R-:W2:Y:S02]  /*22160*/  @!P4 SYNCS.PHASECHK.TRANS64 P4, [R89+URZ+0x28890], R100 ;  /* 0x028890645900c5a7 */ /* 0x000ea4000808007f */
[----:B--2---:R-:W-:Y:S05]  /*22170*/  @!P4 BRA `(.L_x_2966) ;  /* 0xfffffffc00f0c947 */ /* 0x004fea000383ffff */
[----:B------:R-:W-:Y:S05]  /*22180*/  BRA `(.L_x_3278) ;  /* 0xfffffe3400a87947 */ /* 0x000fea000383ffff */
.L_x_2967:
[----:B------:R-:W-:Y:S01]  /*22190*/  BSSY B1, `(.L_x_3279) ;  /* 0x0000008000017945 */ /* 0x000fe20003800000 */
[----:B------:R-:W-:Y:S01]  /*221a0*/  IMAD.MOV.U32 R13, RZ, RZ, R101 ;  /* 0x000000ffff0d7224 */ /* 0x000fe200078e0065 */
[----:B------:R-:W-:Y:S01]  /*221b0*/  MOV R12, RZ ;  /* 0x000000ff000c7202 */ /* 0x000fe20000000f00 */
[----:B------:R-:W-:Y:S02]  /*221c0*/  IMAD.MOV.U32 R11, RZ, RZ, 0x181f ;  /* 0x0000181fff0b7424 */ /* 0x000fe400078e00ff */
[----:B------:R-:W-:-:S07]  /*221d0*/  IMAD.MOV.U32 R15, RZ, RZ, -0x1 ;  /* 0xffffffffff0f7424 */ /* 0x000fce00078e00ff */
[----:B-1----:R-:W-:Y:S05]  /*221e0*/  WARPSYNC.COLLECTIVE R15, `(.L_x_3280) ;  /* 0x000000000f087348 */ /* 0x002fea0003c00000 */
[----:B------:R0:W2:Y:S02]  /*221f0*/  SHFL.IDX P6, R14, R13, R12, R11 ;  /* 0x0000000c0d0e7389 */ /* 0x0000a400000c000b */
[----:B012---:R-:W-:Y:S01]  /*22200*/  ENDCOLLECTIVE ;  /* 0x000000000000791b */ /* 0x007fe20003800000 */
.L_x_3280:
[----:B------:R-:W-:Y:S05]  /*22210*/  BSYNC B1 ;  /* 0x0000000000017941 */ /* 0x000fea0003800000 */
.L_x_3279:
        /* <DEDUP_REMOVED lines=8> */
.L_x_3281:
[----:B------:R-:W-:Y:S01]  /*222a0*/  MOV R104, R14 ;  /* 0x0000000e00687202 */ /* 0x000fe20000000f00 */
[----:B------:R-:W-:Y:S06]  /*222b0*/  BRA `(.L_x_3282) ;  /* 0xfffffe3400747947 */ /* 0x000fec000383ffff */
.L_x_2972:
[----:B------:R-:W-:Y:S01]  /*222c0*/  BSSY B1, `(.L_x_3283) ;  /* 0x0000008000017945 */ /* 0x000fe20003800000 */
[----:B----4-:R-:W-:Y:S01]  /*222d0*/  IMAD.MOV.U32 R13, RZ, RZ, R101 ;  /* 0x000000ffff0d7224 */ /* 0x010fe200078e0065 */
[----:B------:R-:W-:Y:S01]  /*222e0*/  MOV R15, 0xffffffff ;  /* 0xffffffff000f7802 */ /* 0x000fe20000000f00 */
[----:B------:R-:W-:Y:S02]  /*222f0*/  IMAD.MOV.U32 R12, RZ, RZ, 0x1 ;  /* 0x00000001ff0c7424 */ /* 0x000fe400078e00ff */
[----:B------:R-:W-:-:S07]  /*22300*/  IMAD.MOV.U32 R11, RZ, RZ, 0x181f ;  /* 0x0000181fff0b7424 */ /* 0x000fce00078e00ff */
[----:B0123--:R-:W-:Y:S05]  /*22310*/  WARPSYNC.COLLECTIVE R15, `(.L_x_3284) ;  /* 0x000000000f087348 */ /* 0x00ffea0003c00000 */
[----:B------:R4:W0:Y:S02]  /*22320*/  SHFL.IDX P6, R14, R13, R12, R11 ;  /* 0x0000000c0d0e7389 */ /* 0x00082400000c000b */
[----:B01234-:R-:W-:Y:S01]  /*22330*/  ENDCOLLECTIVE ;  /* 0x000000000000791b */ /* 0x01ffe20003800000 */
.L_x_3284:
[----:B------:R-:W-:Y:S05]  /*22340*/  BSYNC B1 ;  /* 0x0000000000017941 */ /* 0x000fea0003800000 */
.L_x_3283:
        /* <DEDUP_REMOVED lines=8> */
.L_x_3285:
[----:B------:R-:W-:Y:S01]  /*223d0*/  IMAD.MOV.U32 R46, RZ, RZ, R14 ;  /* 0x000000ffff2e7224 */ /* 0x000fe200078e000e */
[----:B------:R-:W-:Y:S06]  /*223e0*/  BRA `(.L_x_3286) ;  /* 0xfffffe3c00107947 */ /* 0x000fec000383ffff */
.L_x_2977:
        /* <DEDUP_REMOVED lines=8> */
.L_x_3288:
[----:B------:R-:W-:Y:S05]  /*22470*/  BSYNC B1 ;  /* 0x0000000000017941 */ /* 0x000fea0003800000 */
.L_x_3287:
        /* <DEDUP_REMOVED lines=8> */
.L_x_3289:
[----:B------:R-:W-:Y:S01]  /*22500*/  MOV R46, R14 ;  /* 0x0000000e002e7202 */ /* 0x000fe20000000f00 */
[----:B------:R-:W-:Y:S06]  /*22510*/  BRA `(.L_x_3290) ;  /* 0xfffffe4000b07947 */ /* 0x000fec000383ffff */
.L_x_2982:
        /* <DEDUP_REMOVED lines=8> */
.L_x_3292:
[----:B------:R-:W-:Y:S05]  /*225a0*/  BSYNC B1 ;  /* 0x0000000000017941 */ /* 0x000fea0003800000 */
.L_x_3291:
        /* <DEDUP_REMOVED lines=8> */
.L_x_3293:
[----:B------:R-:W-:Y:S01]  /*22630*/  IMAD.MOV.U32 R106, RZ, RZ, R14 ;  /* 0x000000ffff6a7224 */ /* 0x000fe200078e000e */
[----:B------:R-:W-:Y:S06]  /*22640*/  BRA `(.L_x_3294) ;  /* 0xfffffe4800587947 */ /* 0x000fec000383ffff */
.L_x_2987:
[----:B0-----:R0:W1:Y:S02]  /*22650*/  SYNCS.PHASECHK.TRANS64.TRYWAIT P3, [R89+URZ+0x28890], R100 ;  /* 0x02889064590075a7 */ /* 0x001064000806017f */
[----:B-1----:R-:W-:Y:S05]  /*22660*/  @!P3 NANOSLEEP.SYNCS 0x989680 ;  /* 0x009896800000b95d */ /* 0x002fea0003900000 */
[----:B------:R-:W1:Y:S02]  /*22670*/  @!P3 SYNCS.PHASECHK.TRANS64 P3, [R89+URZ+0x28890], R100 ;  /* 0x028890645900b5a7 */ /* 0x000e64000806007f */
[----:B-1----:R-:W-:Y:S05]  /*22680*/  @!P3 BRA `(.L_x_2987) ;  /* 0xfffffffc00f0b947 */ /* 0x002fea000383ffff */
[----:B------:R-:W-:Y:S05]  /*22690*/  BRA `(.L_x_3295) ;  /* 0xfffffe50004c7947 */ /* 0x000fea000383ffff */
.L_x_2988:
        /* <DEDUP_REMOVED lines=8> */
.L_x_3297:
[----:B------:R-:W-:Y:S05]  /*22720*/  BSYNC B1 ;  /* 0x0000000000017941 */ /* 0x000fea0003800000 */
.L_x_3296:
        /* <DEDUP_REMOVED lines=8> */
.L_x_3298:
[----:B------:R-:W-:Y:S05]  /*227b0*/  BRA `(.L_x_3299) ;  /* 0xfffffe50006c7947 */ /* 0x000fea000383ffff */
.L_x_2991:
[----:B------:R-:W-:Y:S01]  /*227c0*/  BSSY B1, `(.L_x_3300) ;  /* 0x0000008000017945 */ /* 0x000fe20003800000 */
[----:B----4-:R-:W-:Y:S01]  /*227d0*/  MOV R13, R45 ;  /* 0x0000002d000d7202 */ /* 0x010fe20000000f00 */
[----:B------:R-:W-:Y:S02]  /*227e0*/  IMAD.MOV.U32 R12, RZ, RZ, 0x1 ;  /* 0x00000001ff0c7424 */ /* 0x000fe400078e00ff */
[----:B------:R-:W-:Y:S02]  /*227f0*/  IMAD.MOV.U32 R11, RZ, RZ, 0x181f ;  /* 0x0000181fff0b7424 */ /* 0x000fe400078e00ff */
[----:B------:R-:W-:-:S07]  /*22800*/  IMAD.MOV.U32 R15, RZ, RZ, -0x1 ;  /* 0xffffffffff0f7424 */ /* 0x000fce00078e00ff */
[----:B0123--:R-:W-:Y:S05]  /*22810*/  WARPSYNC.COLLECTIVE R15, `(.L_x_3301) ;  /* 0x000000000f087348 */ /* 0x00ffea0003c00000 */
[----:B---3--:R3:W4:Y:S02]  /*22820*/  SHFL.IDX P6, R14, R13, R12, R11 ;  /* 0x0000000c0d0e7389 */ /* 0x00872400000c000b */
[----:B01234-:R-:W-:Y:S01]  /*22830*/  ENDCOLLECTIVE ;  /* 0x000000000000791b */ /* 0x01ffe20003800000 */
.L_x_3301:
[----:B------:R-:W-:Y:S05]  /*22840*/  BSYNC B1 ;  /* 0x0000000000017941 */ /* 0x000fea0003800000 */
.L_x_3300:
[----:B------:R-:W-:Y:S01]  /*22850*/  IMAD.MOV.U32 R13, RZ, RZ, R44 ;  /* 0x000000ffff0d7224 */ /* 0x000fe200078e002c */
[----:B------:R-:W-:Y:S01]  /*22860*/  MOV R15, 0xffffffff ;  /* 0xffffffff000f7802 */ /* 0x000fe20000000f00 */
[----:B------:R-:W-:Y:S01]  /*22870*/  IMAD.MOV.U32 R12, RZ, RZ, 0x1 ;  /* 0x00000001ff0c7424 */ /* 0x000fe200078e00ff */
[----:B------:R-:W-:Y:S01]  /*22880*/  MOV R41, R14 ;  /* 0x0000000e00297202 */ /* 0x000fe20000000f00 */
[----:B------:R-:W-:-:S07]  /*22890*/  IMAD.MOV.U32 R11, RZ, RZ, 0x181f ;  /* 0x0000181fff0b7424 */ /* 0x000fce00078e00ff */
[----:B------:R-:W-:Y:S05]  /*228a0*/  WARPSYNC.COLLECTIVE R15, `(.L_x_3302) ;  /* 0x000000000f087348 */ /* 0x000fea0003c00000 */
[----:B------:R0:W1:Y:S02]  /*228b0*/  SHFL.IDX P6, R14, R13, R12, R11 ;  /* 0x0000000c0d0e7389 */ /* 0x00006400000c000b */
[----:B01----:R-:W-:Y:S01]  /*228c0*/  ENDCOLLECTIVE ;  /* 0x000000000000791b */ /* 0x003fe20003800000 */
.L_x_3302:
[----:B------:R-:W-:Y:S05]  /*228d0*/  BRA `(.L_x_3303) ;  /* 0xfffffe50006c7947 */ /* 0x000fea000383ffff */
.L_x_2994:
[----:B------:R-:W-:Y:S01]  /*228e0*/  BSSY B1, `(.L_x_3304) ;  /* 0x0000008000017945 */ /* 0x000fe20003800000 */
[----:B---3--:R-:W-:Y:S01]  /*228f0*/  IMAD.MOV.U32 R13, RZ, RZ, R45 ;  /* 0x000000ffff0d7224 */ /* 0x008fe200078e002d */
[----:B------:R-:W-:Y:S01]  /*22900*/  MOV R15, 0xffffffff ;  /* 0xffffffff000f7802 */ /* 0x000fe20000000f00 */
[----:B------:R-:W-:Y:S02]  /*22910*/  IMAD.MOV.U32 R12, RZ, RZ, 0x2 ;  /* 0x00000002ff0c7424 */ /* 0x000fe400078e00ff */
[----:B------:R-:W-:-:S07]  /*22920*/  IMAD.MOV.U32 R11, RZ, RZ, 0x181f ;  /* 0x0000181fff0b7424 */ /* 0x000fce00078e00ff */
[----:B012-4-:R-:W-:Y:S05]  /*22930*/  WARPSYNC.COLLECTIVE R15, `(.L_x_3305) ;  /* 0x000000000f087348 */ /* 0x017fea0003c00000 */
[----:B------:R3:W0:Y:S02]  /*22940*/  SHFL.IDX P6, R14, R13, R12, R11 ;  /* 0x0000000c0d0e7389 */ /* 0x00062400000c000b */
[----:B01234-:R-:W-:Y:S01]  /*22950*/  ENDCOLLECTIVE ;  /* 0x000000000000791b */ /* 0x01ffe20003800000 */
.L_x_3305:
[----:B------:R-:W-:Y:S05]  /*22960*/  BSYNC B1 ;  /* 0x0000000000017941 */ /* 0x000fea0003800000 */
.L_x_3304:
        /* <DEDUP_REMOVED lines=8> */
.L_x_3306:
[----:B------:R-:W-:Y:S05]  /*229f0*/  BRA `(.L_x_3307) ;  /* 0xfffffe5000707947 */ /* 0x000fea000383ffff */
.L_x_2997:
        /* <DEDUP_REMOVED lines=8> */
.L_x_3309:
[----:B------:R-:W-:Y:S05]  /*22a80*/  BSYNC B1 ;  /* 0x0000000000017941 */ /* 0x000fea0003800000 */
.L_x_3308:
        /* <DEDUP_REMOVED lines=8> */
.L_x_3310:
[----:B------:R-:W-:Y:S05]  /*22b10*/  BRA `(.L_x_3311) ;  /* 0xfffffe5000747947 */ /* 0x000fea000383ffff */
.L_x_3001:
[----:B------:R0:W0:Y:S02]  /*22b20*/  SYNCS.PHASECHK.TRANS64.TRYWAIT P4, [R89+URZ+0x288b0], R100 ;  /* 0x0288b064590075a7 */ /* 0x000024000808017f */
[----:B0-----:R-:W-:Y:S05]  /*22b30*/  @!P4 NANOSLEEP.SYNCS 0x989680 ;  /* 0x009896800000c95d */ /* 0x001fea0003900000 */
[----:B------:R-:W0:Y:S02]  /*22b40*/  @!P4 SYNCS.PHASECHK.TRANS64 P4, [R89+URZ+0x288b0], R100 ;  /* 0x0288b0645900c5a7 */ /* 0x000e24000808007f */
[----:B0-----:R-:W-:Y:S05]  /*22b50*/  @!P4 BRA `(.L_x_3001) ;  /* 0xfffffffc00f0c947 */ /* 0x001fea000383ffff */
[----:B------:R-:W-:Y:S05]  /*22b60*/  BRA `(.L_x_3312) ;  /* 0xfffffe5000f07947 */ /* 0x000fea000383ffff */
.L_x_3015:
[----:B------:R-:W0:Y:S01]  /*22b70*/  S2R R5, SR_TID.X ;  /* 0x0000000000057919 */ /* 0x000e220000002100 */
[----:B------:R-:W-:Y:S01]  /*22b80*/  BSSY B0, `(.L_x_3313) ;  /* 0x000000c000007945 */ /* 0x000fe20003800000 */
[----:B------:R-:W-:Y:S02]  /*22b90*/  IMAD.MOV.U32 R12, RZ, RZ, RZ ;  /* 0x000000ffff0c7224 */ /* 0x000fe400078e00ff */
[----:B------:R-:W-:Y:S02]  /*22ba0*/  IMAD.MOV.U32 R11, RZ, RZ, 0x1f ;  /* 0x0000001fff0b7424 */ /* 0x000fe400078e00ff */
[----:B------:R-:W-:Y:S02]  /*22bb0*/  IMAD.MOV.U32 R15, RZ, RZ, -0x1 ;  /* 0xffffffffff0f7424 */ /* 0x000fe400078e00ff */
[----:B0-----:R-:W-:-:S05]  /*22bc0*/  VIADD R5, R5, 0xffffff80 ;  /* 0xffffff8005057836 */ /* 0x001fca0000000000 */
[----:B------:R-:W-:-:S04]  /*22bd0*/  SHF.R.S32.HI R4, RZ, 0x1f, R5 ;  /* 0x0000001fff047819 */ /* 0x000fc80000011405 */
[----:B------:R-:W-:-:S04]  /*22be0*/  LEA.HI R4, R4, R5, RZ, 0x7 ;  /* 0x0000000504047211 */ /* 0x000fc800078f38ff */
[----:B------:R-:W-:-:S04]  /*22bf0*/  SHF.R.S32.HI R4, RZ, 0x7, R4 ;  /* 0x00000007ff047819 */ /* 0x000fc80000011404 */
[----:B--2---:R-:W-:-:S07]  /*22c00*/  MOV R13, R4 ;  /* 0x00000004000d7202 */ /* 0x004fce0000000f00 */
[----:B-1---5:R-:W-:Y:S05]  /*22c10*/  WARPSYNC.COLLECTIVE R15, `(.L_x_3314) ;  /* 0x000000000f087348 */ /* 0x022fea0003c00000 */
[----:B------:R0:W2:Y:S02]  /*22c20*/  SHFL.IDX P6, R14, R13, R12, R11 ;  /* 0x0000000c0d0e7389 */ /* 0x0000a400000c000b */
[----:B012--5:R-:W-:Y:S01]  /*22c30*/  ENDCOLLECTIVE ;  /* 0x000000000000791b */ /* 0x027fe20003800000 */
.L_x_3314:
[----:B------:R-:W-:Y:S05]  /*22c40*/  BSYNC B0 ;  /* 0x0000000000007941 */ /* 0x000fea0003800000 */
.L_x_3313:
[----:B------:R-:W-:Y:S01]  /*22c50*/  MOV R191, R14 ;  /* 0x0000000e00bf7202 */ /* 0x000fe20000000f00 */
[----:B------:R-:W-:Y:S06]  /*22c60*/  BRA `(.L_x_3315) ;  /* 0xfffffe5c00d47947 */ /* 0x000fec000383ffff */
.L_x_3025:
        /* <DEDUP_REMOVED lines=8> */
.L_x_3317:
[----:B------:R-:W-:Y:S05]  /*22cf0*/  BSYNC B1 ;  /* 0x0000000000017941 */ /* 0x000fea0003800000 */
.L_x_3316:
        /* <DEDUP_REMOVED lines=8> */
.L_x_3318:
[----:B------:R-:W-:Y:S02]  /*22d80*/  IMAD.MOV.U32 R13, RZ, RZ, R8 ;  /* 0x000000ffff0d7224 */ /* 0x000fe400078e0008 */
[----:B------:R-:W-:-:S07]  /*22d90*/  IMAD.MOV.U32 R3, RZ, RZ, R14 ;  /* 0x000000ffff037224 */ /* 0x000fce00078e000e */
[----:B------:R-:W-:Y:S05]  /*22da0*/  WARPSYNC.COLLECTIVE R15, `(.L_x_3319) ;  /* 0x000000000f087348 */ /* 0x000fea0003c00000 */
[----:B------:R0:W1:Y:S02]  /*22db0*/  SHFL.IDX P6, R14, R13, R12, R11 ;  /* 0x0000000c0d0e7389 */ /* 0x00006400000c000b */
[----:B01----:R-:W-:Y:S01]  /*22dc0*/  ENDCOLLECTIVE ;  /* 0x000000000000791b */ /* 0x003fe20003800000 */
.L_x_3319:
[----:B------:R-:W-:Y:S01]  /*22dd0*/  IMAD.MOV.U32 R13, RZ, RZ, R7 ;  /* 0x000000ffff0d7224 */ /* 0x000fe200078e0007 */
[----:B------:R-:W-:-:S07]  /*22de0*/  MOV R4, R14 ;  /* 0x0000000e00047202 */ /* 0x000fce0000000f00 */
[----:B------:R-:W-:Y:S05]  /*22df0*/  WARPSYNC.COLLECTIVE R15, `(.L_x_3320) ;  /* 0x000000000f087348 */ /* 0x000fea0003c00000 */
[----:B------:R0:W1:Y:S02]  /*22e00*/  SHFL.IDX P6, R14, R13, R12, R11 ;  /* 0x0000000c0d0e7389 */ /* 0x00006400000c000b */
[----:B01----:R-:W-:Y:S01]  /*22e10*/  ENDCOLLECTIVE ;  /* 0x000000000000791b */ /* 0x003fe20003800000 */
.L_x_3320:
[----:B------:R-:W-:Y:S05]  /*22e20*/  BRA `(.L_x_3321) ;  /* 0xfffffe6400307947 */ /* 0x000fea000383ffff */
.L_x_3028:
[----:B------:R-:W-:Y:S01]  /*22e30*/  BSSY B1, `(.L_x_3322) ;  /* 0x0000008000017945 */ /* 0x000fe20003800000 */
[----:B0-----:R-:W-:Y:S01]  /*22e40*/  IMAD.MOV.U32 R13, RZ, RZ, R6 ;  /* 0x000000ffff0d7224 */ /* 0x001fe200078e0006 */
[----:B------:R-:W-:Y:S01]  /*22e50*/  MOV R11, 0x181f ;  /* 0x0000181f000b7802 */ /* 0x000fe20000000f00 */
[----:B------:R-:W-:Y:S02]  /*22e60*/  IMAD.MOV.U32 R12, RZ, RZ, 0x1 ;  /* 0x00000001ff0c7424 */ /* 0x000fe400078e00ff */
[----:B------:R-:W-:-:S07]  /*22e70*/  IMAD.MOV.U32 R15, RZ, RZ, -0x1 ;  /* 0xffffffffff0f7424 */ /* 0x000fce00078e00ff */
[----:B------:R-:W-:Y:S05]  /*22e80*/  WARPSYNC.COLLECTIVE R15, `(.L_x_3323) ;  /* 0x000000000f087348 */ /* 0x000fea0003c00000 */
[----:B------:R0:W1:Y:S02]  /*22e90*/  SHFL.IDX P6, R14, R13, R12, R11 ;  /* 0x0000000c0d0e7389 */ /* 0x00006400000c000b */
[----:B01----:R-:W-:Y:S01]  /*22ea0*/  ENDCOLLECTIVE ;  /* 0x000000000000791b */ /* 0x003fe20003800000 */
.L_x_3323:
[----:B------:R-:W-:Y:S05]  /*22eb0*/  BSYNC B1 ;  /* 0x0000000000017941 */ /* 0x000fea0003800000 */
.L_x_3322:
        /* <DEDUP_REMOVED lines=8> */
.L_x_3324:
[----:B------:R-:W-:Y:S01]  /*22f40*/  MOV R13, R8 ;  /* 0x00000008000d7202 */ /* 0x000fe20000000f00 */
[----:B------:R-:W-:-:S07]  /*22f50*/  IMAD.MOV.U32 R3, RZ, RZ, R14 ;  /* 0x000000ffff037224 */ /* 0x000fce00078e000e */
[----:B------:R-:W-:Y:S05]  /*22f60*/  WARPSYNC.COLLECTIVE R15, `(.L_x_3325) ;  /* 0x000000000f087348 */ /* 0x000fea0003c00000 */
[----:B------:R0:W1:Y:S02]  /*22f70*/  SHFL.IDX P6, R14, R13, R12, R11 ;  /* 0x0000000c0d0e7389 */ /* 0x00006400000c000b */
[----:B01----:R-:W-:Y:S01]  /*22f80*/  ENDCOLLECTIVE ;  /* 0x000000000000791b */ /* 0x003fe20003800000 */
.L_x_3325:
[----:B------:R-:W-:Y:S02]  /*22f90*/  IMAD.MOV.U32 R13, RZ, RZ, R7 ;  /* 0x000000ffff0d7224 */ /* 0x000fe400078e0007 */
[----:B------:R-:W-:-:S07]  /*22fa0*/  IMAD.MOV.U32 R4, RZ, RZ, R14 ;  /* 0x000000ffff047224 */ /* 0x000fce00078e000e */
[----:B------:R-:W-:Y:S05]  /*22fb0*/  WARPSYNC.COLLECTIVE R15, `(.L_x_3326) ;  /* 0x000000000f087348 */ /* 0x000fea0003c00000 */
[----:B------:R0:W1:Y:S02]  /*22fc0*/  SHFL.IDX P6, R14, R13, R12, R11 ;  /* 0x0000000c0d0e7389 */ /* 0x00006400000c000b */
[----:B01----:R-:W-:Y:S01]  /*22fd0*/  ENDCOLLECTIVE ;  /* 0x000000000000791b */ /* 0x003fe20003800000 */
.L_x_3326:
[----:B------:R-:W-:Y:S05]  /*22fe0*/  BRA `(.L_x_3327) ;  /* 0xfffffe64009c7947 */ /* 0x000fea000383ffff */
.L_x_3031:
[----:B------:R-:W-:Y:S01]  /*22ff0*/  BSSY B1, `(.L_x_3328) ;  /* 0x0000008000017945 */ /* 0x000fe20003800000 */
[----:B0-----:R-:W-:Y:S01]  /*23000*/  IMAD.MOV.U32 R13, RZ, RZ, R6 ;  /* 0x000000ffff0d7224 */ /* 0x001fe200078e0006 */
[----:B------:R-:W-:Y:S01]  /*23010*/  MOV R12, 0x2 ;  /* 0x00000002000c7802 */ /* 0x000fe20000000f00 */
[----:B------:R-:W-:Y:S02]  /*23020*/  IMAD.MOV.U32 R11, RZ, RZ, 0x181f ;  /* 0x0000181fff0b7424 */ /* 0x000fe400078e00ff */
[----:B------:R-:W-:-:S07]  /*23030*/  IMAD.MOV.U32 R15, RZ, RZ, -0x1 ;  /* 0xffffffffff0f7424 */ /* 0x000fce00078e00ff */
[----:B-1----:R-:W-:Y:S05]  /*23040*/  WARPSYNC.COLLECTIVE R15, `(.L_x_3329) ;  /* 0x000000000f087348 */ /* 0x002fea0003c00000 */
[----:B------:R0:W2:Y:S02]  /*23050*/  SHFL.IDX P6, R14, R13, R12, R11 ;  /* 0x0000000c0d0e7389 */ /* 0x0000a400000c000b */
[----:B012---:R-:W-:Y:S01]  /*23060*/  ENDCOLLECTIVE ;  /* 0x000000000000791b */ /* 0x007fe20003800000 */
.L_x_3329:
[----:B------:R-:W-:Y:S05]  /*23070*/  BSYNC B1 ;  /* 0x0000000000017941 */ /* 0x000fea0003800000 */
.L_x_3328:
        /* <DEDUP_REMOVED lines=8> */
.L_x_3330:
[----:B------:R-:W-:Y:S01]  /*23100*/  IMAD.MOV.U32 R13, RZ, RZ, R8 ;  /* 0x000000ffff0d7224 */ /* 0x000fe200078e0008 */
[----:B------:R-:W-:-:S07]  /*23110*/  MOV R3, R14 ;  /* 0x0000000e00037202 */ /* 0x000fce0000000f00 */
[----:B------:R-:W-:Y:S05]  /*23120*/  WARPSYNC.COLLECTIVE R15, `(.L_x_3331) ;  /* 0x000000000f087348 */ /* 0x000fea0003c00000 */
[----:B------:R0:W1:Y:S02]  /*23130*/  SHFL.IDX P6, R14, R13, R12, R11 ;  /* 0x0000000c0d0e7389 */ /* 0x00006400000c000b */
[----:B01----:R-:W-:Y:S01]  /*23140*/  ENDCOLLECTIVE ;  /* 0x000000000000791b */ /* 0x003fe20003800000 */
.L_x_3331:
[----:B------:R-:W-:Y:S02]  /*23150*/  IMAD.MOV.U32 R13, RZ, RZ, R7 ;  /* 0x000000ffff0d7224 */ /* 0x000fe400078e0007 */
[----:B------:R-:W-:-:S07]  /*23160*/  IMAD.MOV.U32 R4, RZ, RZ, R14 ;  /* 0x000000ffff047224 */ /* 0x000fce00078e000e */
[----:B------:R-:W-:Y:S05]  /*23170*/  WARPSYNC.COLLECTIVE R15, `(.L_x_3332) ;  /* 0x000000000f087348 */ /* 0x000fea0003c00000 */
[----:B------:R0:W1:Y:S02]  /*23180*/  SHFL.IDX P6, R14, R13, R12, R11 ;  /* 0x0000000c0d0e7389 */ /* 0x00006400000c000b */
[----:B01----:R-:W-:Y:S01]  /*23190*/  ENDCOLLECTIVE ;  /* 0x000000000000791b */ /* 0x003fe20003800000 */
.L_x_3332:
[----:B------:R-:W-:Y:S05]  /*231a0*/  BRA `(.L_x_3333) ;  /* 0xfffffe6400f07947 */ /* 0x000fea000383ffff */
.L_x_3034:
[----:B------:R-:W-:Y:S01]  /*231b0*/  BSSY B1, `(.L_x_3334) ;  /* 0x0000008000017945 */ /* 0x000fe20003800000 */
[----:B------:R-:W-:Y:S01]  /*231c0*/  MOV R13, R6 ;  /* 0x00000006000d7202 */ /* 0x000fe20000000f00 */
[----:B------:R-:W-:Y:S02]  /*231d0*/  IMAD.MOV.U32 R12, RZ, RZ, 0x3 ;  /* 0x00000003ff0c7424 */ /* 0x000fe400078e00ff */
[----:B------:R-:W-:Y:S02]  /*231e0*/  IMAD.MOV.U32 R11, RZ, RZ, 0x181f ;  /* 0x0000181fff0b7424 */ /* 0x000fe400078e00ff */
[----:B------:R-:W-:-:S07]  /*231f0*/  IMAD.MOV.U32 R15, RZ, RZ, -0x1 ;  /* 0xffffffffff0f7424 */ /* 0x000fce00078e00ff */
[----:B--2---:R-:W-:Y:S05]  /*23200*/  WARPSYNC.COLLECTIVE R15, `(.L_x_3335) ;  /* 0x000000000f087348 */ /* 0x004fea0003c00000 */
[----:B------:R0:W1:Y:S02]  /*23210*/  SHFL.IDX P6, R14, R13, R12, R11 ;  /* 0x0000000c0d0e7389 */ /* 0x00006400000c000b */
[----:B012---:R-:W-:Y:S01]  /*23220*/  ENDCOLLECTIVE ;  /* 0x000000000000791b */ /* 0x007fe20003800000 */
.L_x_3335:
[----:B------:R-:W-:Y:S05]  /*23230*/  BSYNC B1 ;  /* 0x0000000000017941 */ /* 0x000fea0003800000 */
.L_x_3334:
        /* <DEDUP_REMOVED lines=8> */
.L_x_3336:
[----:B------:R-:W-:Y:S02]  /*232c0*/  IMAD.MOV.U32 R13, RZ, RZ, R8 ;  /* 0x000000ffff0d7224 */ /* 0x000fe400078e0008 */
[----:B------:R-:W-:-:S07]  /*232d0*/  IMAD.MOV.U32 R3, RZ, RZ, R14 ;  /* 0x000000ffff037224 */ /* 0x000fce00078e000e */
[----:B------:R-:W-:Y:S05]  /*232e0*/  WARPSYNC.COLLECTIVE R15, `(.L_x_3337) ;  /* 0x000000000f087348 */ /* 0x000fea0003c00000 */
[----:B------:R0:W1:Y:S02]  /*232f0*/  SHFL.IDX P6, R14, R13, R12, R11 ;  /* 0x0000000c0d0e7389 */ /* 0x00006400000c000b */
[----:B01----:R-:W-:Y:S01]  /*23300*/  ENDCOLLECTIVE ;  /* 0x000000000000791b */ /* 0x003fe20003800000 */
.L_x_3337:
[----:B------:R-:W-:Y:S01]  /*23310*/  MOV R13, R7 ;  /* 0x00000007000d7202 */ /* 0x000fe20000000f00 */
[----:B------:R-:W-:-:S07]  /*23320*/  IMAD.MOV.U32 R4, RZ, RZ, R14 ;  /* 0x000000ffff047224 */ /* 0x000fce00078e000e */
[----:B------:R-:W-:Y:S05]  /*23330*/  WARPSYNC.COLLECTIVE R15, `(.L_x_3338) ;  /* 0x000000000f087348 */ /* 0x000fea0003c00000 */
[----:B------:R0:W1:Y:S02]  /*23340*/  SHFL.IDX P6, R14, R13, R12, R11 ;  /* 0x0000000c0d0e7389 */ /* 0x00006400000c000b */
[----:B01----:R-:W-:Y:S01]  /*23350*/  ENDCOLLECTIVE ;  /* 0x000000000000791b */ /* 0x003fe20003800000 */
.L_x_3338:
[----:B------:R-:W-:Y:S05]  /*23360*/  BRA `(.L_x_3339) ;  /* 0xfffffe68004c7947 */ /* 0x000fea000383ffff */
.L_x_3038:
[----:B0-----:R0:W1:Y:S02]  /*23370*/  SYNCS.PHASECHK.TRANS64.TRYWAIT P0, [R18+URZ+0x28800], R5 ;  /* 0x02880005120075a7 */ /* 0x001064000800017f */
[----:B-1----:R-:W-:Y:S05]  /*23380*/  @!P0 NANOSLEEP.SYNCS 0x989680 ;  /* 0x009896800000895d */ /* 0x002fea0003900000 */
[----:B------:R-:W1:Y:S02]  /*23390*/  @!P0 SYNCS.PHASECHK.TRANS64 P0, [R18+URZ+0x28800], R5 ;  /* 0x02880005120085a7 */ /* 0x000e64000800007f */
[----:B-1----:R-:W-:Y:S05]  /*233a0*/  @!P0 BRA `(.L_x_3038) ;  /* 0xfffffffc00f08947 */ /* 0x002fea000383ffff */
[----:B------:R-:W-:Y:S05]  /*233b0*/  BRA `(.L_x_3340) ;  /* 0xfffffe6c00087947 */ /* 0x000fea000383ffff */
.L_x_3054:
[----:B------:R-:W0:Y:S01]  /*233c0*/  LDC R56, c[0x0][0x3f4] ;  /* 0x0000fd00ff387b82 */ /* 0x000e220000000800 */
[----:B------:R-:W-:Y:S01]  /*233d0*/  BSSY B1, `(.L_x_3341) ;  /* 0x0000008000017945 */ /* 0x000fe20003800000 */
[----:B--2---:R-:W-:Y:S01]  /*233e0*/  IMAD.MOV.U32 R13, RZ, RZ, R35 ;  /* 0x000000ffff0d7224 */ /* 0x004fe200078e0023 */
[----:B------:R-:W-:Y:S01]  /*233f0*/  MOV R15, 0xffffffff ;  /* 0xffffffff000f7802 */ /* 0x000fe20000000f00 */
[----:B------:R-:W-:Y:S02]  /*23400*/  IMAD.MOV.U32 R12, RZ, RZ, RZ ;  /* 0x000000ffff0c7224 */ /* 0x000fe400078e00ff */
[----:B------:R-:W-:-:S07]  /*23410*/  IMAD.MOV.U32 R11, RZ, RZ, 0x181f ;  /* 0x0000181fff0b7424 */ /* 0x000fce00078e00ff */
[----:B01----:R-:W-:Y:S05]  /*23420*/  WARPSYNC.COLLECTIVE R15, `(.L_x_3342) ;  /* 0x000000000f087348 */ /* 0x003fea0003c00000 */
[----:B------:R2:W3:Y:S02]  /*23430*/  SHFL.IDX P6, R14, R13, R12, R11 ;  /* 0x0000000c0d0e7389 */ /* 0x0004e400000c000b */
[----:B0123--:R-:W-:Y:S01]  /*23440*/  ENDCOLLECTIVE ;  /* 0x000000000000791b */ /* 0x00ffe20003800000 */
.L_x_3342:
[----:B------:R-:W-:Y:S05]  /*23450*/  BSYNC B1 ;  /* 0x0000000000017941 */ /* 0x000fea0003800000 */
.L_x_3341:
[----:B------:R-:W-:Y:S01]  /*23460*/  IMAD.MOV.U32 R13, RZ, RZ, R32 ;  /* 0x000000ffff0d7224 */ /* 0x000fe200078e0020 */
[----:B------:R-:W-:Y:S01]  /*23470*/  MOV R11, 0x181f ;  /* 0x0000181f000b7802 */ /* 0x000fe20000000f00 */
[----:B------:R-:W-:Y:S01]  /*23480*/  IMAD.MOV.U32 R12, RZ, RZ, RZ ;  /* 0x000000ffff0c7224 */ /* 0x000fe200078e00ff */
[----:B------:R-:W-:Y:S01]  /*23490*/  ISETP.GE.AND P0, PT, R16, R56, PT ;  /* 0x000000381000720c */ /* 0x000fe20003f06270 */
[----:B------:R-:W-:Y:S02]  /*234a0*/  IMAD.MOV.U32 R15, RZ, RZ, -0x1 ;  /* 0xffffffffff0f7424 */ /* 0x000fe400078e00ff */
[----:B------:R-:W-:Y:S02]  /*234b0*/  IMAD.MOV.U32 R0, RZ, RZ, R14 ;  /* 0x000000ffff007224 */ /* 0x000fe400078e000e */
[----:B------:R-:W-:-:S08]  /*234c0*/  IMAD R3, R194, R5, RZ ;  /* 0x00000005c2037224 */ /* 0x000fd000078e02ff */
[----:B------:R-:W-:Y:S05]  /*234d0*/  WARPSYNC.COLLECTIVE R15, `(.L_x_3343) ;  /* 0x000000000f087348 */ /* 0x000fea0003c00000 */
[----:B------:R0:W1:Y:S02]  /*234e0*/  SHFL.IDX P6, R14, R13, R12, R11 ;  /* 0x0000000c0d0e7389 */ /* 0x00006400000c000b */
[----:B01----:R-:W-:Y:S01]  /*234f0*/  ENDCOLLECTIVE ;  /* 0x000000000000791b */ /* 0x003fe20003800000 */
.L_x_3343:
        /* <DEDUP_REMOVED lines=8> */
.L_x_3344:
[----:B------:R-:W-:-:S04]  /*23580*/  @!P1 IADD3 R4, P2, R4, R21, RZ ;  /* 0x0000001504049210 */ /* 0x000fc80007f5e0ff */
[----:B------:R-:W-:Y:S01]  /*23590*/  @!P1 MOV R8, R4 ;  /* 0x0000000400089202 */ /* 0x000fe20000000f00 */
[----:B------:R-:W-:-:S04]  /*235a0*/  @!P1 IMAD.X R7, R0, 0x1, R6, P2 ;  /* 0x0000000100079824 */ /* 0x000fc800010e0606 */
[----:B------:R-:W-:Y:S02]  /*235b0*/  @!P1 IMAD.MOV.U32 R9, RZ, RZ, R7 ;  /* 0x000000ffff099224 */ /* 0x000fe400078e0007 */
[----:B------:R-:W-:Y:S01]  /*235c0*/  IMAD.MOV.U32 R13, RZ, RZ, R34 ;  /* 0x000000ffff0d7224 */ /* 0x000fe200078e0022 */
[----:B------:R-:W-:-:S07]  /*235d0*/  MOV R5, R14 ;  /* 0x0000000e00057202 */ /* 0x000fce0000000f00 */
[----:B------:R-:W-:Y:S05]  /*235e0*/  WARPSYNC.COLLECTIVE R15, `(.L_x_3345) ;  /* 0x000000000f087348 */ /* 0x000fea0003c00000 */
[----:B------:R0:W1:Y:S02]  /*235f0*/  SHFL.IDX P6, R14, R13, R12, R11 ;  /* 0x0000000c0d0e7389 */ /* 0x00006400000c000b */
[----:B01----:R-:W-:Y:S01]  /*23600*/  ENDCOLLECTIVE ;  /* 0x000000000000791b */ /* 0x003fe20003800000 */
.L_x_3345:
        /* <DEDUP_REMOVED lines=10> */
[----:B--2---:R-:W-:Y:S01]  /*236b0*/  @!P1 IMAD.MOV.U32 R49, RZ, RZ, R9 ;  /* 0x000000ffff319224 */ /* 0x004fe200078e0009 */
[----:B------:R-:W-:Y:S01]  /*236c0*/  @!P1 MOV R48, R8 ;  /* 0x0000000800309202 */ /* 0x000fe20000000f00 */
[----:B------:R-:W-:Y:S01]  /*236d0*/  @!P1 IMAD.MOV.U32 R51, RZ, RZ, R11 ;  /* 0x000000ffff339224 */ /* 0x000fe200078e000b */
[----:B------:R-:W-:Y:S01]  /*236e0*/  MOV R11, 0x181f ;  /* 0x0000181f000b7802 */ /* 0x000fe20000000f00 */
[----:B------:R-:W-:Y:S01]  /*236f0*/  IMAD.MOV.U32 R12, RZ, RZ, R49 ;  /* 0x000000ffff0c7224 */ /* 0x000fe200078e0031 */
[----:B------:R-:W-:Y:S01]  /*23700*/  @!P1 MOV R50, R10 ;  /* 0x0000000a00329202 */ /* 0x000fe20000000f00 */
[----:B------:R-:W-:Y:S01]  /*23710*/  IMAD.MOV.U32 R0, RZ, RZ, R48 ;  /* 0x000000ffff007224 */ /* 0x000fe200078e0030 */
[----:B------:R-:W-:-:S02]  /*23720*/  MOV R24, R51 ;  /* 0x0000003300187202 */ /* 0x000fc40000000f00 */
[----:B------:R-:W-:Y:S01]  /*23730*/  PRMT R67, R12, 0x7610, R67 ;  /* 0x000076100c437816 */ /* 0x000fe20000000043 */
[----:B------:R-:W-:Y:S01]  /*23740*/  IMAD.MOV.U32 R12, RZ, RZ, 0x1 ;  /* 0x00000001ff0c7424 */ /* 0x000fe200078e00ff */
[----:B------:R-:W-:Y:S01]  /*23750*/  PRMT R65, R65, 0x5410, R0 ;  /* 0x0000541041417816 */ /* 0x000fe20000000000 */
[----:B------:R-:W-:-:S07]  /*23760*/  IMAD.MOV.U32 R10, RZ, RZ, R50 ;  /* 0x000000ffff0a7224 */ /* 0x000fce00078e0032 */
[----:B-----5:R-:W-:Y:S05]  /*23770*/  WARPSYNC.COLLECTIVE R15, `(.L_x_3346) ;  /* 0x000000000f087348 */ /* 0x020fea0003c00000 */
[----:B------:R0:W1:Y:S02]  /*23780*/  SHFL.IDX P6, R14, R13, R12, R11 ;  /* 0x0000000c0d0e7389 */ /* 0x00006400000c000b */
[----:B01---5:R-:W-:Y:S01]  /*23790*/  ENDCOLLECTIVE ;  /* 0x000000000000791b */ /* 0x023fe20003800000 */
.L_x_3346:
[----:B------:R-:W-:Y:S02]  /*237a0*/  PRMT R52, R10, 0x5410, R24 ;  /* 0x000054100a347816 */ /* 0x000fe40000000018 */
[----:B------:R-:W-:Y:S01]  /*237b0*/  CS2R R24, SRZ ;  /* 0x0000000000187805 */ /* 0x000fe2000001ff00 */
[----:B------:R-:W-:Y:S01]  /*237c0*/  @!P1 IMAD.MOV.U32 R38, RZ, RZ, R4 ;  /* 0x000000ffff269224 */ /* 0x000fe200078e0004 */
[----:B------:R-:W-:Y:S01]  /*237d0*/  @!P1 MOV R21, R7 ;  /* 0x0000000700159202 */ /* 0x000fe20000000f00 */
[----:B------:R-:W-:Y:S02]  /*237e0*/  @!P1 IMAD.MOV.U32 R39, RZ, RZ, R5 ;  /* 0x000000ffff279224 */ /* 0x000fe400078e0005 */
[----:B------:R-:W-:Y:S01]  /*237f0*/  @!P1 IMAD.MOV.U32 R20, RZ, RZ, R6 ;  /* 0x000000ffff149224 */ /* 0x000fe200078e0006 */
[----:B------:R-:W-:Y:S01]  /*23800*/  MOV R7, R21 ;  /* 0x0000001500077202 */ /* 0x000fe20000000f00 */
[----:B------:R-:W-:Y:S02]  /*23810*/  IMAD.MOV.U32 R13, RZ, RZ, R32 ;  /* 0x000000ffff0d7224 */ /* 0x000fe400078e0020 */
[----:B------:R-:W-:Y:S01]  /*23820*/  IMAD.MOV.U32 R4, RZ, RZ, R38 ;  /* 0x000000ffff047224 */ /* 0x000fe200078e0026 */
[----:B------:R-:W-:Y:S01]  /*23830*/  PRMT R65, R7, 0x7610, R65 ;  /* 0x0000761007417816 */ /* 0x000fe20000000041 */
[----:B------:R-:W-:-:S02]  /*23840*/  IMAD.MOV.U32 R5, RZ, RZ, R39 ;  /* 0x000000ffff057224 */ /* 0x000fc400078e0027 */
[----:B------:R-:W-:-:S03]  /*23850*/  IMAD.MOV.U32 R6, RZ, RZ, R20 ;  /* 0x000000ffff067224 */ /* 0x000fc600078e0014 */
[----:B------:R-:W-:Y:S01]  /*23860*/  PRMT R67, R67, 0x5410, R5 ;  /* 0x0000541043437816 */ /* 0x000fe20000000005 */
[----:B------:R-:W-:Y:S01]  /*23870*/  IMAD.MOV.U32 R0, RZ, RZ, R14 ;  /* 0x000000ffff007224 */ /* 0x000fe200078e000e */
[----:B------:R-:W-:-:S07]  /*23880*/  PRMT R66, R6, 0x5410, R4 ;  /* 0x0000541006427816 */ /* 0x000fce0000000004 */
[----:B------:R-:W-:Y:S05]  /*23890*/  WARPSYNC.COLLECTIVE R15, `(.L_x_3347) ;  /* 0x000000000f087348 */ /* 0x000fea0003c00000 */
[----:B------:R0:W1:Y:S02]  /*238a0*/  SHFL.IDX P6, R14, R13, R12, R11 ;  /* 0x0000000c0d0e7389 */ /* 0x00006400000c000b */
[----:B01----:R-:W-:Y:S01]  /*238b0*/  ENDCOLLECTIVE ;  /* 0x000000000000791b */ /* 0x003fe20003800000 */
.L_x_3347:
[----:B------:R-:W-:Y:S01]  /*238c0*/  MOV R13, R33 ;  /* 0x00000021000d7202 */ /* 0x000fe20000000f00 */
[----:B------:R-:W-:-:S07]  /*238d0*/  IMAD.MOV.U32 R8, RZ, RZ, R14 ;  /* 0x000000ffff087224 */ /* 0x000fce00078e000e */
[----:B------:R-:W-:Y:S05]  /*238e0*/  WARPSYNC.COLLECTIVE R15, `(.L_x_3348) ;  /* 0x000000000f087348 */ /* 0x000fea0003c00000 */
[----:B------:R0:W1:Y:S02]  /*238f0*/  SHFL.IDX P6, R14, R13, R12, R11 ;  /* 0x0000000c0d0e7389 */ /* 0x00006400000c000b */
[----:B01----:R-:W-:Y:S01]  /*23900*/  ENDCOLLECTIVE ;  /* 0x000000000000791b */ /* 0x003fe20003800000 */
.L_x_3348:
[----:B------:R-:W-:Y:S02]  /*23910*/  IMAD.MOV.U32 R13, RZ, RZ, R34 ;  /* 0x000000ffff0d7224 */ /* 0x000fe400078e0022 */
[----:B------:R-:W-:-:S07]  /*23920*/  IMAD.MOV.U32 R9, RZ, RZ, R14 ;  /* 0x000000ffff097224 */ /* 0x000fce00078e000e */
[----:B------:R-:W-:Y:S05]  /*23930*/  WARPSYNC.COLLECTIVE R15, `(.L_x_3349) ;  /* 0x000000000f087348 */ /* 0x000fea0003c00000 */
[----:B------:R0:W1:Y:S02]  /*23940*/  SHFL.IDX P6, R14, R13, R12, R11 ;  /* 0x0000000c0d0e7389 */ /* 0x00006400000c000b */
[----:B01----:R-:W-:Y:S01]  /*23950*/  ENDCOLLECTIVE ;  /* 0x000000000000791b */ /* 0x003fe20003800000 */
.L_x_3349:
[----:B------:R-:W-:Y:S05]  /*23960*/  BRA `(.L_x_3350) ;  /* 0xfffffe8000cc7947 */ /* 0x000fea000383ffff */
.L_x_3057:
[----:B------:R-:W-:Y:S01]  /*23970*/  BSSY B1, `(.L_x_3351) ;  /* 0x0000008000017945 */ /* 0x000fe20003800000 */
[----:B--2---:R-:W-:Y:S01]  /*23980*/  IMAD.MOV.U32 R13, RZ, RZ, R35 ;  /* 0x000000ffff0d7224 */ /* 0x004fe200078e0023 */
[----:B-1----:R-:W-:Y:S01]  /*23990*/  MOV R15, 0xffffffff ;  /* 0xffffffff000f7802 */ /* 0x002fe20000000f00 */
[----:B------:R-:W-:Y:S02]  /*239a0*/  IMAD.MOV.U32 R12, RZ, RZ, 0x2 ;  /* 0x00000002ff0c7424 */ /* 0x000fe400078e00ff */
[----:B------:R-:W-:-:S07]  /*239b0*/  IMAD.MOV.U32 R11, RZ, RZ, 0x181f ;  /* 0x0000181fff0b7424 */ /* 0x000fce00078e00ff */
[----:B------:R-:W-:Y:S05]  /*239c0*/  WARPSYNC.COLLECTIVE R15, `(.L_x_3352) ;  /* 0x000000000f087348 */ /* 0x000fea0003c00000 */
[----:B------:R0:W1:Y:S02]  /*239d0*/  SHFL.IDX P6, R14, R13, R12, R11 ;  /* 0x0000000c0d0e7389 */ /* 0x00006400000c000b */
[----:B01----:R-:W-:Y:S01]  /*239e0*/  ENDCOLLECTIVE ;  /* 0x000000000000791b */ /* 0x003fe20003800000 */
.L_x_3352:
[----:B------:R-:W-:Y:S05]  /*239f0*/  BSYNC B1 ;  /* 0x0000000000017941 */ /* 0x000fea0003800000 */
.L_x_3351:
        /* <DEDUP_REMOVED lines=9> */
.L_x_3353:
[----:B------:R-:W-:Y:S02]  /*23a90*/  ISETP.GE.OR P1, PT, R10, R3, P0 ;  /* 0x000000030a00720c */ /* 0x000fe40000726670 */
[----:B------:R-:W-:-:S11]  /*23aa0*/  MOV R13, R33 ;  /* 0x00000021000d7202 */ /* 0x000fd60000000f00 */
[C---:B------:R-:W-:Y:S02]  /*23ab0*/  @!P1 SHF.L.U32 R31, R16.reuse, 0x1, RZ ;  /* 0x00000001101f9819 */ /* 0x040fe400000006ff */
[----:B------:R-:W-:Y:S01]  /*23ac0*/  @!P1 SHF.L.U64.HI R29, R16, 0x1, R17 ;  /* 0x00000001101d9819 */ /* 0x000fe20000010211 */
[----:B------:R-:W-:-:S07]  /*23ad0*/  IMAD.MOV.U32 R8, RZ, RZ, R14 ;  /* 0x000000ffff087224 */ /* 0x000fce00078e000e */
[----:B------:R-:W-:Y:S05]  /*23ae0*/  WARPSYNC.COLLECTIVE R15, `(.L_x_3354) ;  /* 0x000000000f087348 */ /* 0x000fea0003c00000 */
[----:B------:R0:W1:Y:S02]  /*23af0*/  SHFL.IDX P6, R14, R13, R12, R11 ;  /* 0x0000000c0d0e7389 */ /* 0x00006400000c000b */
[----:B01----:R-:W-:Y:S01]  /*23b00*/  ENDCOLLECTIVE ;  /* 0x000000000000791b */ /* 0x003fe20003800000 */
.L_x_3354:
[----:B------:R-:W-:-:S05]  /*23b10*/  @!P1 IADD3 R8, P2, R8, R31, RZ ;  /* 0x0000001f08089210 */ /* 0x000fca0007f5e0ff */
[----:B------:R-:W-:Y:S02]  /*23b20*/  @!P1 IMAD.X R9, R0, 0x1, R29, P2 ;  /* 0x0000000100099824 */ /* 0x000fe400010e061d */
[----:B------:R-:W-:Y:S02]  /*23b30*/  IMAD.MOV.U32 R13, RZ, RZ, R34 ;  /* 0x000000ffff0d7224 */ /* 0x000fe400078e0022 */
[----:B------:R-:W-:-:S07]  /*23b40*/  IMAD.MOV.U32 R28, RZ, RZ, R14 ;  /* 0x000000ffff1c7224 */ /* 0x000fce00078e000e */
[----:B------:R-:W-:Y:S05]  /*23b50*/  WARPSYNC.COLLECTIVE R15, `(.L_x_3355) ;  /* 0x000000000f087348 */ /* 0x000fea0003c00000 */
[----:B------:R0:W1:Y:S02]  /*23b60*/  SHFL.IDX P6, R14, R13, R12, R11 ;  /* 0x0000000c0d0e7389 */ /* 0x00006400000c000b */
[----:B01----:R-:W-:Y:S01]  /*23b70*/  ENDCOLLECTIVE ;  /* 0x000000000000791b */ /* 0x003fe20003800000 */
.L_x_3355:
[----:B------:R-:W2:Y:S01]  /*23b80*/  @!P1 LD.E.128 R8, desc[UR42][R8.64] ;  /* 0x0000002a08089980 */ /* 0x000ea2000c101d00 */
[----:B------:R-:W-:-:S05]  /*23b90*/  @!P1 IADD3 R14, P2, R14, R31, RZ ;  /* 0x0000001f0e0e9210 */ /* 0x000fca0007f5e0ff */
[----:B------:R-:W-:-:S05]  /*23ba0*/  @!P1 IMAD.X R29, R28, 0x1, R29, P2 ;  /* 0x000000011c1d9824 */ /* 0x000fca00010e061d */
[----:B------:R-:W-:-:S05]  /*23bb0*/  @!P1 MOV R15, R29 ;  /* 0x0000001d000f9202 */ /* 0x000fca0000000f00 */
[----:B------:R0:W5:Y:S01]  /*23bc0*/  @!P1 LD.E.128 R28, desc[UR42][R14.64] ;  /* 0x0000002a0e1c9980 */ /* 0x000162000c101d00 */
[----:B------:R-:W-:Y:S02]  /*23bd0*/  CS2R R44, SRZ ;  /* 0x00000000002c7805 */ /* 0x000fe4000001ff00 */
[----:B------:R-:W-:Y:S01]  /*23be0*/  CS2R R46, SRZ ;  /* 0x00000000002e7805 */ /* 0x000fe2000001ff00 */
[----:B------:R-:W-:Y:S01]  /*23bf0*/  IMAD.MOV.U32 R13, RZ, RZ, R35 ;  /* 0x000000ffff0d7224 */ /* 0x000fe200078e0023 */
[----:B------:R-:W-:Y:S02]  /*23c00*/  CS2R R40, SRZ ;  /* 0x0000000000287805 */ /* 0x000fe4000001ff00 */
[----:B------:R-:W-:Y:S01]  /*23c10*/  CS2R R42, SRZ ;  /* 0x00000000002a7805 */ /* 0x000fe2000001ff00 */
[----:B0-----:R-:W-:Y:S02]  /*23c20*/  IMAD.MOV.U32 R15, RZ, RZ, -0x1 ;  /* 0xffffffffff0f7424 */ /* 0x001fe400078e00ff */
[----:B--2---:R-:W-:Y:S01]  /*23c30*/  @!P1 IMAD.MOV.U32 R44, RZ, RZ, R8 ;  /* 0x000000ffff2c9224 */ /* 0x004fe200078e0008 */
[----:B------:R-:W-:Y:S01]  /*23c40*/  @!P1 MOV R47, R11 ;  /* 0x0000000b002f9202 */ /* 0x000fe20000000f00 */
[----:B------:R-:W-:Y:S01]  /*23c50*/  @!P1 IMAD.MOV.U32 R45, RZ, RZ, R9 ;  /* 0x000000ffff2d9224 */ /* 0x000fe200078e0009 */
[----:B------:R-:W-:Y:S01]  /*23c60*/  MOV R11, 0x181f ;  /* 0x0000181f000b7802 */ /* 0x000fe20000000f00 */
[----:B------:R-:W-:Y:S01]  /*23c70*/  @!P1 IMAD.MOV.U32 R46, RZ, RZ, R10 ;  /* 0x000000ffff2e9224 */ /* 0x000fe200078e000a */
[----:B------:R-:W-:Y:S01]  /*23c80*/  MOV R0, R44 ;  /* 0x0000002c00007202 */ /* 0x000fe20000000f00 */
[----:B------:R-:W-:-:S02]  /*23c90*/  IMAD.MOV.U32 R12, RZ, RZ, R45 ;  /* 0x000000ffff0c7224 */ /* 0x000fc400078e002d */
[----:B------:R-:W-:Y:S01]  /*23ca0*/  IMAD.MOV.U32 R9, RZ, RZ, R47 ;  /* 0x000000ffff097224 */ /* 0x000fe200078e002f */
[----:B------:R-:W-:Y:S02]  /*23cb0*/  MOV R8, R46 ;  /* 0x0000002e00087202 */ /* 0x000fe40000000f00 */
[----:B------:R-:W-:Y:S01]  /*23cc0*/  PRMT R60, R0, 0x5410, R12 ;  /* 0x00005410003c7816 */ /* 0x000fe2000000000c */
[----:B------:R-:W-:Y:S01]  /*23cd0*/  IMAD.MOV.U32 R12, RZ, RZ, 0x3 ;  /* 0x00000003ff0c7424 */ /* 0x000fe200078e00ff */
[----:B------:R-:W-:-:S07]  /*23ce0*/  PRMT R53, R8, 0x5410, R9 ;  /* 0x0000541008357816 */ /* 0x000fce0000000009 */
[----:B-----5:R-:W-:Y:S05]  /*23cf0*/  WARPSYNC.COLLECTIVE R15, `(.L_x_3356) ;  /* 0x000000000f087348 */ /* 0x020fea0003c00000 */
[----:B------:R0:W1:Y:S02]  /*23d00*/  SHFL.IDX P6, R14, R13, R12, R11 ;  /* 0x0000000c0d0e7389 */ /* 0x00006400000c000b */
[----:B01---5:R-:W-:Y:S01]  /*23d10*/  ENDCOLLECTIVE ;  /* 0x000000000000791b */ /* 0x023fe20003800000 */
.L_x_3356:
[----:B------:R-:W-:Y:S01]  /*23d20*/  @!P1 MOV R41, R29 ;  /* 0x0000001d00299202 */ /* 0x000fe20000000f00 */
[----:B------:R-:W-:Y:S02]  /*23d30*/  @!P1 IMAD.MOV.U32 R40, RZ, RZ, R28 ;  /* 0x000000ffff289224 */ /* 0x000fe400078e001c */
[----:B------:R-:W-:Y:S02]  /*23d40*/  @!P1 IMAD.MOV.U32 R42, RZ, RZ, R30 ;  /* 0x000000ffff2a9224 */ /* 0x000fe400078e001e */
[----:B------:R-:W-:Y:S01]  /*23d50*/  @!P1 IMAD.MOV.U32 R43, RZ, RZ, R31 ;  /* 0x000000ffff2b9224 */ /* 0x000fe200078e001f */
[----:B------:R-:W-:Y:S01]  /*23d60*/  MOV R13, R32 ;  /* 0x00000020000d7202 */ /* 0x000fe20000000f00 */
[----:B------:R-:W-:Y:S01]  /*23d70*/  IMAD.MOV.U32 R9, RZ, RZ, R41 ;  /* 0x000000ffff097224 */ /* 0x000fe200078e0029 */
[----:B------:R-:W-:Y:S01]  /*23d80*/  MOV R8, R40 ;  /* 0x0000002800087202 */ /* 0x000fe20000000f00 */
[----:B------:R-:W-:-:S03]  /*23d90*/  IMAD.MOV.U32 R10, RZ, RZ, R42 ;  /* 0x000000ffff0a7224 */ /* 0x000fc600078e002a */
[----:B------:R-:W-:Y:S02]  /*23da0*/  PRMT R63, R8, 0x5410, R9 ;  /* 0x00005410083f7816 */ /* 0x000fe40000000009 */
[----:B------:R-:W-:Y:S01]  /*23db0*/  CS2R R8, SRZ ;  /* 0x0000000000087805 */ /* 0x000fe2000001ff00 */
[----:B------:R-:W-:-:S07]  /*23dc0*/  IMAD.MOV.U32 R0, RZ, RZ, R14 ;  /* 0x000000ffff007224 */ /* 0x000fce00078e000e */
[----:B------:R-:W-:Y:S05]  /*23dd0*/  WARPSYNC.COLLECTIVE R15, `(.L_x_3357) ;  /* 0x000000000f087348 */ /* 0x000fea0003c00000 */
[----:B------:R0:W1:Y:S02]  /*23de0*/  SHFL.IDX P6, R14, R13, R12, R11 ;  /* 0x0000000c0d0e7389 */ /* 0x00006400000c000b */
[----:B01----:R-:W-:Y:S01]  /*23df0*/  ENDCOLLECTIVE ;  /* 0x000000000000791b */ /* 0x003fe20003800000 */
.L_x_3357:
[----:B------:R-:W-:Y:S02]  /*23e00*/  IMAD.MOV.U32 R13, RZ, RZ, R33 ;  /* 0x000000ffff0d7224 */ /* 0x000fe400078e0021 */
[----:B------:R-:W-:-:S07]  /*23e10*/  IMAD.MOV.U32 R32, RZ, RZ, R14 ;  /* 0x000000ffff207224 */ /* 0x000fce00078e000e */
[----:B------:R-:W-:Y:S05]  /*23e20*/  WARPSYNC.COLLECTIVE R15, `(.L_x_3358) ;  /* 0x000000000f087348 */ /* 0x000fea0003c00000 */
[----:B------:R0:W1:Y:S02]  /*23e30*/  SHFL.IDX P6, R14, R13, R12, R11 ;  /* 0x0000000c0d0e7389 */ /* 0x00006400000c000b */
[----:B01----:R-:W-:Y:S01]  /*23e40*/  ENDCOLLECTIVE ;  /* 0x000000000000791b */ /* 0x003fe20003800000 */
.L_x_3358:
[----:B------:R-:W-:Y:S01]  /*23e50*/  IMAD.MOV.U32 R13, RZ, RZ, R34 ;  /* 0x000000ffff0d7224 */ /* 0x000fe200078e0022 */
[----:B------:R-:W-:-:S07]  /*23e60*/  MOV R33, R14 ;  /* 0x0000000e00217202 */ /* 0x000fce0000000f00 */
[----:B------:R-:W-:Y:S05]  /*23e70*/  WARPSYNC.COLLECTIVE R15, `(.L_x_3359) ;  /* 0x000000000f087348 */ /* 0x000fea0003c00000 */
[----:B------:R0:W1:Y:S02]  /*23e80*/  SHFL.IDX P6, R14, R13, R12, R11 ;  /* 0x0000000c0d0e7389 */ /* 0x00006400000c000b */
[----:B01----:R-:W-:Y:S01]  /*23e90*/  ENDCOLLECTIVE ;  /* 0x000000000000791b */ /* 0x003fe20003800000 */
.L_x_3359:
[----:B------:R-:W-:-:S04]  /*23ea0*/  MOV R11, R43 ;  /* 0x0000002b000b7202 */ /* 0x000fc80000000f00 */
[----:B------:R-:W-:Y:S01]  /*23eb0*/  PRMT R64, R10, 0x5410, R11 ;  /* 0x000054100a407816 */ /* 0x000fe2000000000b */
[----:B------:R-:W-:Y:S01]  /*23ec0*/  IMAD.MOV.U32 R34, RZ, RZ, R14 ;  /* 0x000000ffff227224 */ /* 0x000fe200078e000e */
[----:B------:R-:W-:Y:S06]  /*23ed0*/  BRA `(.L_x_3360) ;  /* 0xfffffe8000a87947 */ /* 0x000fec000383ffff */
.L_x_3061:
[----:B0-----:R0:W1:Y:S02]  /*23ee0*/  SYNCS.PHASECHK.TRANS64.TRYWAIT P4, [R18+URZ+0x28800], R29 ;  /* 0x0288001d120075a7 */ /* 0x001064000808017f */
[----:B-1----:R-:W-:Y:S05]  /*23ef0*/  @!P4 NANOSLEEP.SYNCS 0x989680 ;  /* 0x009896800000c95d */ /* 0x002fea0003900000 */
[----:B------:R-:W1:Y:S02]  /*23f00*/  @!P4 SYNCS.PHASECHK.TRANS64 P4, [R18+URZ+0x28800], R29 ;  /* 0x0288001d1200c5a7 */ /* 0x000e64000808007f */
[----:B-1----:R-:W-:Y:S05]  /*23f10*/  @!P4 BRA `(.L_x_3061) ;  /* 0xfffffffc00f0c947 */ /* 0x002fea000383ffff */
[----:B------:R-:W-:Y:S05]  /*23f20*/  BRA `(.L_x_3361) ;  /* 0xfffffe8400507947 */ /* 0x000fea000383ffff */
.L_x_3071:
[----:B-1----:R1:W3:Y:S02]  /*23f30*/  SYNCS.PHASECHK.TRANS64.TRYWAIT P1, [R0+URZ+0x28830], R3 ;  /* 0x02883003000075a7 */ /* 0x0022e4000802017f */
[----:B---3--:R-:W-:Y:S05]  /*23f40*/  @!P1 NANOSLEEP.SYNCS 0x989680 ;  /* 0x009896800000995d */ /* 0x008fea0003900000 */
[----:B------:R-:W3:Y:S02]  /*23f50*/  @!P1 SYNCS.PHASECHK.TRANS64 P1, [R0+URZ+0x28830], R3 ;  /* 0x02883003000095a7 */ /* 0x000ee4000802007f */
[----:B---3--:R-:W-:Y:S05]  /*23f60*/  @!P1 BRA `(.L_x_3071) ;  /* 0xfffffffc00f09947 */ /* 0x008fea000383ffff */
[----:B------:R-:W-:Y:S05]  /*23f70*/  BRA `(.L_x_3070) ;  /* 0xfffffe9c00b47947 */ /* 0x000fea000383ffff */
.L_x_3078:
[----:B-1----:R1:W2:Y:S02]  /*23f80*/  SYNCS.PHASECHK.TRANS64.TRYWAIT P3, [R7+URZ+0x28830], R8 ;  /* 0x02883008070075a7 */ /* 0x0022a4000806017f */
[----:B--2---:R-:W-:Y:S05]  /*23f90*/  @!P3 NANOSLEEP.SYNCS 0x989680 ;  /* 0x009896800000b95d */ /* 0x004fea0003900000 */
[----:B------:R-:W2:Y:S02]  /*23fa0*/  @!P3 SYNCS.PHASECHK.TRANS64 P3, [R7+URZ+0x28830], R8 ;  /* 0x028830080700b5a7 */ /* 0x000ea4000806007f */
[----:B--2---:R-:W-:Y:S05]  /*23fb0*/  @!P3 BRA `(.L_x_3078) ;  /* 0xfffffffc00f0b947 */ /* 0x004fea000383ffff */
[----:B------:R-:W-:Y:S05]  /*23fc0*/  BRA `(.L_x_3077) ;  /* 0xfffffecc00087947 */ /* 0x000fea000383ffff */
.L_x_3082:
[----:B-1----:R1:W2:Y:S02]  /*23fd0*/  SYNCS.PHASECHK.TRANS64.TRYWAIT P2, [R7+URZ+0x28850], R6 ;  /* 0x02885006070075a7 */ /* 0x0022a4000804017f */
[----:B--2---:R-:W-:Y:S05]  /*23fe0*/  @!P2 NANOSLEEP.SYNCS 0x989680 ;  /* 0x009896800000a95d */ /* 0x004fea0003900000 */
[----:B------:R-:W2:Y:S02]  /*23ff0*/  @!P2 SYNCS.PHASECHK.TRANS64 P2, [R7+URZ+0x28850], R6 ;  /* 0x028850060700a5a7 */ /* 0x000ea4000804007f */
[----:B--2---:R-:W-:Y:S05]  /*24000*/  @!P2 BRA `(.L_x_3082) ;  /* 0xfffffffc00f0a947 */ /* 0x004fea000383ffff */
[----:B------:R-:W-:Y:S05]  /*24010*/  BRA `(.L_x_3079) ;  /* 0xfffffed000147947 */ /* 0x000fea000383ffff */
.L_x_3091:
[----:B-1----:R1:W2:Y:S02]  /*24020*/  SYNCS.PHASECHK.TRANS64.TRYWAIT P1, [R7+URZ+0x28830], R8 ;  /* 0x02883008070075a7 */ /* 0x0022a4000802017f */
[----:B--2---:R-:W-:Y:S05]  /*24030*/  @!P1 NANOSLEEP.SYNCS 0x989680 ;  /* 0x009896800000995d */ /* 0x004fea0003900000 */
[----:B------:R-:W2:Y:S02]  /*24040*/  @!P1 SYNCS.PHASECHK.TRANS64 P1, [R7+URZ+0x28830], R8 ;  /* 0x02883008070095a7 */ /* 0x000ea4000802007f */
[----:B--2---:R-:W-:Y:S05]  /*24050*/  @!P1 BRA `(.L_x_3091) ;  /* 0xfffffffc00f09947 */ /* 0x004fea000383ffff */
[----:B------:R-:W-:Y:S05]  /*24060*/  BRA `(.L_x_3090) ;  /* 0xfffffefc00cc7947 */ /* 0x000fea000383ffff */
.L_x_3095:
[----:B-1----:R1:W2:Y:S02]  /*24070*/  SYNCS.PHASECHK.TRANS64.TRYWAIT P1, [R7+URZ+0x28850], R6 ;  /* 0x02885006070075a7 */ /* 0x0022a4000802017f */
[----:B--2---:R-:W-:Y:S05]  /*24080*/  @!P1 NANOSLEEP.SYNCS 0x989680 ;  /* 0x009896800000995d */ /* 0x004fea0003900000 */
[----:B------:R-:W2:Y:S02]  /*24090*/  @!P1 SYNCS.PHASECHK.TRANS64 P1, [R7+URZ+0x28850], R6 ;  /* 0x02885006070095a7 */ /* 0x000ea4000802007f */
[----:B--2---:R-:W-:Y:S05]  /*240a0*/  @!P1 BRA `(.L_x_3095) ;  /* 0xfffffffc00f09947 */ /* 0x004fea000383ffff */
[----:B------:R-:W-:Y:S05]  /*240b0*/  BRA `(.L_x_3092) ;  /* 0xffffff0000cc7947 */ /* 0x000fea000383ffff */
.L_x_3102:
[----:B-1----:R1:W2:Y:S02]  /*240c0*/  SYNCS.PHASECHK.TRANS64.TRYWAIT P1, [R11+URZ+0x28850], R4 ;  /* 0x028850040b0075a7 */ /* 0x0022a4000802017f */
[----:B--2---:R-:W-:Y:S05]  /*240d0*/  @!P1 NANOSLEEP.SYNCS 0x989680 ;  /* 0x009896800000995d */ /* 0x004fea0003900000 */
[----:B------:R-:W2:Y:S02]  /*240e0*/  @!P1 SYNCS.PHASECHK.TRANS64 P1, [R11+URZ+0x28850], R4 ;  /* 0x028850040b0095a7 */ /* 0x000ea4000802007f */
[----:B--2---:R-:W-:Y:S05]  /*240f0*/  @!P1 BRA `(.L_x_3102) ;  /* 0xfffffffc00f09947 */ /* 0x004fea000383ffff */
[----:B------:R-:W-:Y:S05]  /*24100*/  BRA `(.L_x_3101) ;  /* 0xffffff2800147947 */ /* 0x000fea000383ffff */
.L_x_3108:
[----:B------:R-:W-:Y:S01]  /*24110*/  IMAD.MOV.U32 R13, RZ, RZ, R4 ;  /* 0x000000ffff0d7224 */ /* 0x000fe200078e0004 */
[----:B------:R-:W-:Y:S01]  /*24120*/  MOV R11, 0x181f ;  /* 0x0000181f000b7802 */ /* 0x000fe20000000f00 */
[----:B------:R-:W-:Y:S02]  /*24130*/  IMAD.MOV.U32 R12, RZ, RZ, RZ ;  /* 0x000000ffff0c7224 */ /* 0x000fe400078e00ff */
[----:B------:R-:W-:-:S07]  /*24140*/  IMAD.MOV.U32 R15, RZ, RZ, -0x1 ;  /* 0xffffffffff0f7424 */ /* 0x000fce00078e00ff */
[----:B-----5:R-:W-:Y:S05]  /*24150*/  WARPSYNC.COLLECTIVE R15, `(.L_x_3362) ;  /* 0x000000000f087348 */ /* 0x020fea0003c00000 */
[----:B------:R0:W1:Y:S02]  /*24160*/  SHFL.IDX P6, R14, R13, R12, R11 ;  /* 0x0000000c0d0e7389 */ /* 0x00006400000c000b */
[----:B01---5:R-:W-:Y:S01]  /*24170*/  ENDCOLLECTIVE ;  /* 0x000000000000791b */ /* 0x023fe20003800000 */
.L_x_3362:
[----:B------:R-:W-:Y:S01]  /*24180*/  MOV R13, R0 ;  /* 0x00000000000d7202 */ /* 0x000fe20000000f00 */
[----:B------:R-:W-:-:S07]  /*24190*/  IMAD.MOV.U32 R3, RZ, RZ, R14 ;  /* 0x000000ffff037224 */ /* 0x000fce00078e000e */
[----:B------:R-:W-:Y:S05]  /*241a0*/  WARPSYNC.COLLECTIVE R15, `(.L_x_3363) ;  /* 0x000000000f087348 */ /* 0x000fea0003c00000 */
[----:B------:R0:W1:Y:S02]  /*241b0*/  SHFL.IDX P6, R14, R13, R12, R11 ;  /* 0x0000000c0d0e7389 */ /* 0x00006400000c000b */
[----:B01----:R-:W-:Y:S01]  /*241c0*/  ENDCOLLECTIVE ;  /* 0x000000000000791b */ /* 0x003fe20003800000 */
.L_x_3363:
[----:B------:R-:W-:Y:S05]  /*241d0*/  BRA `(.L_x_3364) ;  /* 0xffffff4000ec7947 */ /* 0x000fea000383ffff */
.L_x_3111:
        /* <DEDUP_REMOVED lines=8> */
.L_x_3366:
[----:B------:R-:W-:Y:S05]  /*24260*/  BSYNC B1 ;  /* 0x0000000000017941 */ /* 0x000fea0003800000 */
.L_x_3365:
        /* <DEDUP_REMOVED lines=8> */
.L_x_3367:
[----:B------:R-:W-:Y:S05]  /*242f0*/  BRA `(.L_x_3368) ;  /* 0xffffff4000e87947 */ /* 0x000fea000383ffff */
.L_x_3114:
[----:B------:R-:W-:Y:S01]  /*24300*/  BSSY B1, `(.L_x_3369) ;  /* 0x0000008000017945 */ /* 0x000fe20003800000 */
[----:B------:R-:W-:Y:S01]  /*24310*/  IMAD.MOV.U32 R13, RZ, RZ, R4 ;  /* 0x000000ffff0d7224 */ /* 0x000fe200078e0004 */
[----:B---3--:R-:W-:Y:S01]  /*24320*/  MOV R11, 0x181f ;  /* 0x0000181f000b7802 */ /* 0x008fe20000000f00 */
[----:B------:R-:W-:Y:S02]  /*24330*/  IMAD.MOV.U32 R12, RZ, RZ, 0x2 ;  /* 0x00000002ff0c7424 */ /* 0x000fe400078e00ff */
[----:B------:R-:W-:-:S07]  /*24340*/  IMAD.MOV.U32 R15, RZ, RZ, -0x1 ;  /* 0xffffffffff0f7424 */ /* 0x000fce00078e00ff */
[----:B012-45:R-:W-:Y:S05]  /*24350*/  WARPSYNC.COLLECTIVE R15, `(.L_x_3370) ;  /* 0x000000000f087348 */ /* 0x037fea0003c00000 */
[----:B--2---:R2:W3:Y:S02]  /*24360*/  SHFL.IDX P6, R14, R13, R12, R11 ;  /* 0x0000000c0d0e7389 */ /* 0x0044e400000c000b */
[----:B012345:R-:W-:Y:S01]  /*24370*/  ENDCOLLECTIVE ;  /* 0x000000000000791b */ /* 0x03ffe20003800000 */
.L_x_3370:
[----:B------:R-:W-:Y:S05]  /*24380*/  BSYNC B1 ;  /* 0x0000000000017941 */ /* 0x000fea0003800000 */
.L_x_3369:
        /* <DEDUP_REMOVED lines=8> */
.L_x_3371:
[----:B------:R-:W-:Y:S05]  /*24410*/  BRA `(.L_x_3372) ;  /* 0xffffff4000e87947 */ /* 0x000fea000383ffff */
.L_x_3117:
        /* <DEDUP_REMOVED lines=8> */
.L_x_3374:
[----:B------:R-:W-:Y:S05]  /*244a0*/  BSYNC B1 ;  /* 0x0000000000017941 */ /* 0x000fea0003800000 */
.L_x_3373:
        /* <DEDUP_REMOVED lines=8> */
.L_x_3375:
[----:B------:R-:W-:Y:S05]  /*24530*/  BRA `(.L_x_3376) ;  /* 0xffffff4000e87947 */ /* 0x000fea000383ffff */
.L_x_3119:
[----:B------:R-:W-:Y:S01]  /*24540*/  IMAD.MOV.U32 R13, RZ, RZ, R4 ;  /* 0x000000ffff0d7224 */ /* 0x000fe200078e0004 */
[----:B------:R-:W-:Y:S01]  /*24550*/  MOV R11, 0x1c1f ;  /* 0x00001c1f000b7802 */ /* 0x000fe20000000f00 */
[----:B------:R-:W-:Y:S02]  /*24560*/  IMAD.MOV.U32 R12, RZ, RZ, RZ ;  /* 0x000000ffff0c7224 */ /* 0x000fe400078e00ff */
[----:B------:R-:W-:-:S07]  /*24570*/  IMAD.MOV.U32 R15, RZ, RZ, -0x1 ;  /* 0xffffffffff0f7424 */ /* 0x000fce00078e00ff */
[----:B------:R-:W-:Y:S05]  /*24580*/  WARPSYNC.COLLECTIVE R15, `(.L_x_3377) ;  /* 0x000000000f087348 */ /* 0x000fea0003c00000 */
[----:B------:R0:W1:Y:S02]  /*24590*/  SHFL.IDX P6, R14, R13, R12, R11 ;  /* 0x0000000c0d0e7389 */ /* 0x00006400000c000b */
[----:B01----:R-:W-:Y:S01]  /*245a0*/  ENDCOLLECTIVE ;  /* 0x000000000000791b */ /* 0x003fe20003800000 */
.L_x_3377:
[----:B------:R-:W-:Y:S01]  /*245b0*/  MOV R13, R0 ;  /* 0x00000000000d7202 */ /* 0x000fe20000000f00 */
[----:B------:R-:W-:-:S07]  /*245c0*/  IMAD.MOV.U32 R3, RZ, RZ, R14 ;  /* 0x000000ffff037224 */ /* 0x000fce00078e000e */
[----:B------:R-:W-:Y:S05]  /*245d0*/  WARPSYNC.COLLECTIVE R15, `(.L_x_3378) ;  /* 0x000000000f087348 */ /* 0x000fea0003c00000 */
[----:B------:R0:W1:Y:S02]  /*245e0*/  SHFL.IDX P6, R14, R13, R12, R11 ;  /* 0x0000000c0d0e7389 */ /* 0x00006400000c000b */
[----:B01----:R-:W-:Y:S01]  /*245f0*/  ENDCOLLECTIVE ;  /* 0x000000000000791b */ /* 0x003fe20003800000 */
.L_x_3378:
[----:B------:R-:W-:Y:S05]  /*24600*/  BRA `(.L_x_3379) ;  /* 0xffffff4400ec7947 */ /* 0x000fea000383ffff */
.L_x_3122:
        /* <DEDUP_REMOVED lines=8> */
.L_x_3381:
[----:B------:R-:W-:Y:S05]  /*24690*/  BSYNC B1 ;  /* 0x0000000000017941 */ /* 0x000fea0003800000 */
.L_x_3380:
        /* <DEDUP_REMOVED lines=8> */
.L_x_3382:
[----:B------:R-:W-:Y:S05]  /*24720*/  BRA `(.L_x_3383) ;  /* 0xffffff4800c87947 */ /* 0x000fea000383ffff */
.L_x_3126:
[----:B------:R-:W-:Y:S01]  /*24730*/  IMAD.MOV.U32 R13, RZ, RZ, R4 ;  /* 0x000000ffff0d7224 */ /* 0x000fe200078e0004 */
[----:B------:R-:W-:Y:S01]  /*24740*/  MOV R11, 0x181f ;  /* 0x0000181f000b7802 */ /* 0x000fe20000000f00 */
[----:B------:R-:W-:Y:S02]  /*24750*/  IMAD.MOV.U32 R12, RZ, RZ, RZ ;  /* 0x000000ffff0c7224 */ /* 0x000fe400078e00ff */
[----:B------:R-:W-:-:S07]  /*24760*/  IMAD.MOV.U32 R15, RZ, RZ, -0x1 ;  /* 0xffffffffff0f7424 */ /* 0x000fce00078e00ff */
[----:B0-----:R-:W-:Y:S05]  /*24770*/  WARPSYNC.COLLECTIVE R15, `(.L_x_3384) ;  /* 0x000000000f087348 */ /* 0x001fea0003c00000 */
[----:B------:R1:W2:Y:S02]  /*24780*/  SHFL.IDX P6, R14, R13, R12, R11 ;  /* 0x0000000c0d0e7389 */ /* 0x0002a400000c000b */
[----:B012---:R-:W-:Y:S01]  /*24790*/  ENDCOLLECTIVE ;  /* 0x000000000000791b */ /* 0x007fe20003800000 */
.L_x_3384:
[----:B------:R-:W-:Y:S01]  /*247a0*/  MOV R13, R0 ;  /* 0x00000000000d7202 */ /* 0x000fe20000000f00 */
[----:B------:R-:W-:-:S07]  /*247b0*/  IMAD.MOV.U32 R3, RZ, RZ, R14 ;  /* 0x000000ffff037224 */ /* 0x000fce00078e000e */
[----:B------:R-:W-:Y:S05]  /*247c0*/  WARPSYNC.COLLECTIVE R15, `(.L_x_3385) ;  /* 0x000000000f087348 */ /* 0x000fea0003c00000 */
[----:B------:R0:W1:Y:S02]  /*247d0*/  SHFL.IDX P6, R14, R13, R12, R11 ;  /* 0x0000000c0d0e7389 */ /* 0x00006400000c000b */
[----:B01----:R-:W-:Y:S01]  /*247e0*/  ENDCOLLECTIVE ;  /* 0x000000000000791b */ /* 0x003fe20003800000 */
.L_x_3385:
[----:B------:R-:W-:Y:S05]  /*247f0*/  BRA `(.L_x_3386) ;  /* 0xffffff5400a07947 */ /* 0x000fea000383ffff */
.L_x_3129:
[----:B------:R-:W-:Y:S01]  /*24800*/  BSSY B1, `(.L_x_3387) ;  /* 0x0000008000017945 */ /* 0x000fe20003800000 */
[----:B------:R-:W-:Y:S01]  /*24810*/  IMAD.MOV.U32 R13, RZ, RZ, R4 ;  /* 0x000000ffff0d7224 */ /* 0x000fe200078e0004 */
[----:B------:R-:W-:Y:S01]  /*24820*/  MOV R11, 0x181f ;  /* 0x0000181f000b7802 */ /* 0x000fe20000000f00 */
[----:B------:R-:W-:Y:S02]  /*24830*/  IMAD.MOV.U32 R12, RZ, RZ, 0x1 ;  /* 0x00000001ff0c7424 */ /* 0x000fe400078e00ff */
[----:B----4-:R-:W-:-:S07]  /*24840*/  IMAD.MOV.U32 R15, RZ, RZ, -0x1 ;  /* 0xffffffffff0f7424 */ /* 0x010fce00078e00ff */
[----:B0123--:R-:W-:Y:S05]  /*24850*/  WARPSYNC.COLLECTIVE R15, `(.L_x_3388) ;  /* 0x000000000f087348 */ /* 0x00ffea0003c00000 */
[----:B---3--:R3:W4:Y:S02]  /*24860*/  SHFL.IDX P6, R14, R13, R12, R11 ;  /* 0x0000000c0d0e7389 */ /* 0x00872400000c000b */
[----:B01234-:R-:W-:Y:S01]  /*24870*/  ENDCOLLECTIVE ;  /* 0x000000000000791b */ /* 0x01ffe20003800000 */
.L_x_3388:
[----:B------:R-:W-:Y:S05]  /*24880*/  BSYNC B1 ;  /* 0x0000000000017941 */ /* 0x000fea0003800000 */
.L_x_3387:
        /* <DEDUP_REMOVED lines=8> */
.L_x_3389:
[----:B------:R-:W-:Y:S05]  /*24910*/  BRA `(.L_x_3390) ;  /* 0xffffff5400a07947 */ /* 0x000fea000383ffff */
.L_x_3132:
        /* <DEDUP_REMOVED lines=8> */
.L_x_3392:
[----:B------:R-:W-:Y:S05]  /*249a0*/  BSYNC B1 ;  /* 0x0000000000017941 */ /* 0x000fea0003800000 */
.L_x_3391:
        /* <DEDUP_REMOVED lines=8> */
.L_x_3393:
[----:B------:R-:W-:Y:S05]  /*24a30*/  BRA `(.L_x_3394) ;  /* 0xffffff5400a07947 */ /* 0x000fea000383ffff */
.L_x_3135:
        /* <DEDUP_REMOVED lines=8> */
.L_x_3396:
[----:B------:R-:W-:Y:S05]  /*24ac0*/  BSYNC B1 ;  /* 0x0000000000017941 */ /* 0x000fea0003800000 */
.L_x_3395:
        /* <DEDUP_REMOVED lines=8> */
.L_x_3397:
[----:B------:R-:W-:Y:S05]  /*24b50*/  BRA `(.L_x_3398) ;  /* 0xffffff5400a07947 */ /* 0x000fea000383ffff */
.L_x_3154:
[----:B------:R-:W0:Y:S01]  /*24b60*/  S2R R8, SR_TID.X ;  /* 0x0000000000087919 */ /* 0x000e220000002100 */
[----:B------:R-:W-:Y:S01]  /*24b70*/  BSSY B1, `(.L_x_3399) ;  /* 0x000000a000017945 */ /* 0x000fe20003800000 */
[----:B-1----:R-:W-:Y:S01]  /*24b80*/  IMAD.MOV.U32 R12, RZ, RZ, RZ ;  /* 0x000000ffff0c7224 */ /* 0x002fe200078e00ff */
        /* <DEDUP_REMOVED lines=8> */
.L_x_3400:
[----:B------:R-:W-:Y:S05]  /*24c10*/  BSYNC B1 ;  /* 0x0000000000017941 */ /* 0x000fea0003800000 */
.L_x_3399:
[----:B------:R-:W-:Y:S05]  /*24c20*/  BRA `(.L_x_3401) ;  /* 0xffffff70008c7947 */ /* 0x000fea000383ffff */
.L_x_3156:
[----:B------:R-:W-:Y:S01]  /*24c30*/  BSSY B1, `(.L_x_3402) ;  /* 0x0000006000017945 */ /* 0x000fe20003800000 */
[----:B------:R-:W-:-:S07]  /*24c40*/  IMAD.MOV.U32 R15, RZ, RZ, -0x1 ;  /* 0xffffffffff0f7424 */ /* 0x000fce00078e00ff */
[----:B01----:R-:W-:Y:S05]  /*24c50*/  WARPSYNC.COLLECTIVE R15, `(.L_x_3403) ;  /* 0x000000000f0c7348 */ /* 0x003fea0003c00000 */
[----:B------:R-:W-:Y:S02]  /*24c60*/  ELECT P6, UR62, PT ;  /* 0x00000000003e782f */ /* 0x000fe400038c0000 */
[----:B------:R-:W-:Y:S01]  /*24c70*/  MOV R14, UR62 ;  /* 0x0000003e000e7c02 */ /* 0x000fe20008000f00 */
[----:B01----:R-:W-:Y:S10]  /*24c80*/  ENDCOLLECTIVE ;  /* 0x000000000000791b */ /* 0x003ff40003800000 */
.L_x_3403:
[----:B------:R-:W-:Y:S05]  /*24c90*/  BSYNC B1 ;  /* 0x0000000000017941 */ /* 0x000fea0003800000 */
.L_x_3402:
[----:B------:R-:W-:Y:S05]  /*24ca0*/  BRA `(.L_x_3155) ;  /* 0xffffff7000847947 */ /* 0x000fea000383ffff */
.L_x_3158:
[----:B0-----:R0:W2:Y:S02]  /*24cb0*/  SYNCS.PHASECHK.TRANS64.TRYWAIT P0, [R22+URZ+0x28820], R8 ;  /* 0x02882008160075a7 */ /* 0x0010a4000800017f */
[----:B--2---:R-:W-:Y:S05]  /*24cc0*/  @!P0 NANOSLEEP.SYNCS 0x989680 ;  /* 0x009896800000895d */ /* 0x004fea0003900000 */
[----:B------:R-:W2:Y:S02]  /*24cd0*/  @!P0 SYNCS.PHASECHK.TRANS64 P0, [R22+URZ+0x28820], R8 ;  /* 0x02882008160085a7 */ /* 0x000ea4000800007f */
[----:B--2---:R-:W-:Y:S05]  /*24ce0*/  @!P0 BRA `(.L_x_3158) ;  /* 0xfffffffc00f08947 */ /* 0x004fea000383ffff */
[----:B------:R-:W-:Y:S05]  /*24cf0*/  BRA `(.L_x_3404) ;  /* 0xffffff7000947947 */ /* 0x000fea000383ffff */
.L_x_3162:
[----:B0-----:R0:W2:Y:S02]  /*24d00*/  SYNCS.PHASECHK.TRANS64.TRYWAIT P0, [R8+URZ+0x288a0], R9 ;  /* 0x0288a009080075a7 */ /* 0x0010a4000800017f */
[----:B--2---:R-:W-:Y:S05]  /*24d10*/  @!P0 NANOSLEEP.SYNCS 0x989680 ;  /* 0x009896800000895d */ /* 0x004fea0003900000 */
[----:B------:R-:W2:Y:S02]  /*24d20*/  @!P0 SYNCS.PHASECHK.TRANS64 P0, [R8+URZ+0x288a0], R9 ;  /* 0x0288a009080085a7 */ /* 0x000ea4000800007f */
[----:B--2---:R-:W-:Y:S05]  /*24d30*/  @!P0 BRA `(.L_x_3162) ;  /* 0xfffffffc00f08947 */ /* 0x004fea000383ffff */
[----:B------:R-:W-:Y:S05]  /*24d40*/  BRA `(.L_x_3405) ;  /* 0xffffff7000ac7947 */ /* 0x000fea000383ffff */
.L_x_3168:
[----:B-1----:R1:W2:Y:S02]  /*24d50*/  SYNCS.PHASECHK.TRANS64.TRYWAIT P0, [R8+URZ+0x288c0], R9 ;  /* 0x0288c009080075a7 */ /* 0x0022a4000800017f */
[----:B--2---:R-:W-:Y:S05]  /*24d60*/  @!P0 NANOSLEEP.SYNCS 0x989680 ;  /* 0x009896800000895d */ /* 0x004fea0003900000 */
[----:B------:R-:W2:Y:S02]  /*24d70*/  @!P0 SYNCS.PHASECHK.TRANS64 P0, [R8+URZ+0x288c0], R9 ;  /* 0x0288c009080085a7 */ /* 0x000ea4000800007f */
[----:B--2---:R-:W-:Y:S05]  /*24d80*/  @!P0 BRA `(.L_x_3168) ;  /* 0xfffffffc00f08947 */ /* 0x004fea000383ffff */
[----:B------:R-:W-:Y:S05]  /*24d90*/  BRA `(.L_x_3406) ;  /* 0xffffff74006c7947 */ /* 0x000fea000383ffff */
.L_x_3176:
[----:B-1----:R1:W2:Y:S02]  /*24da0*/  SYNCS.PHASECHK.TRANS64.TRYWAIT P1, [R11+URZ+0x288a0], R10 ;  /* 0x0288a00a0b0075a7 */ /* 0x0022a4000802017f */
[----:B--2---:R-:W-:Y:S05]  /*24db0*/  @!P1 NANOSLEEP.SYNCS 0x989680 ;  /* 0x009896800000995d */ /* 0x004fea0003900000 */
[----:B------:R-:W2:Y:S02]  /*24dc0*/  @!P1 SYNCS.PHASECHK.TRANS64 P1, [R11+URZ+0x288a0], R10 ;  /* 0x0288a00a0b0095a7 */ /* 0x000ea4000802007f */
[----:B--2---:R-:W-:Y:S05]  /*24dd0*/  @!P1 BRA `(.L_x_3176) ;  /* 0xfffffffc00f09947 */ /* 0x004fea000383ffff */
[----:B------:R-:W-:Y:S05]  /*24de0*/  BRA `(.L_x_3407) ;  /* 0xffffff7800687947 */ /* 0x000fea000383ffff */
.L_x_3182:
[----:B0-----:R0:W2:Y:S02]  /*24df0*/  SYNCS.PHASECHK.TRANS64.TRYWAIT P1, [R11+URZ+0x288c0], R10 ;  /* 0x0288c00a0b0075a7 */ /* 0x0010a4000802017f */
[----:B--2---:R-:W-:Y:S05]  /*24e00*/  @!P1 NANOSLEEP.SYNCS 0x989680 ;  /* 0x009896800000995d */ /* 0x004fea0003900000 */
[----:B------:R-:W2:Y:S02]  /*24e10*/  @!P1 SYNCS.PHASECHK.TRANS64 P1, [R11+URZ+0x288c0], R10 ;  /* 0x0288c00a0b0095a7 */ /* 0x000ea4000802007f */
[----:B--2---:R-:W-:Y:S05]  /*24e20*/  @!P1 BRA `(.L_x_3182) ;  /* 0xfffffffc00f09947 */ /* 0x004fea000383ffff */
[----:B------:R-:W-:Y:S05]  /*24e30*/  BRA `(.L_x_3408) ;  /* 0xffffff7c00207947 */ /* 0x000fea000383ffff */
.L_x_3198:
        /* <DEDUP_REMOVED lines=11> */
.L_x_3410:
[----:B------:R-:W-:Y:S05]  /*24ef0*/  BSYNC B0 ;  /* 0x0000000000007941 */ /* 0x000fea0003800000 */
.L_x_3409:
[----:B------:R-:W-:Y:S05]  /*24f00*/  BRA `(.L_x_3411) ;  /* 0xffffff8800a07947 */ /* 0x000fea000383ffff */
.L_x_3201:
[----:B0-----:R0:W1:Y:S02]  /*24f10*/  SYNCS.PHASECHK.TRANS64.TRYWAIT P0, [R7+URZ+0x28840], R2 ;  /* 0x02884002070075a7 */ /* 0x001064000800017f */
[----:B-1----:R-:W-:Y:S05]  /*24f20*/  @!P0 NANOSLEEP.SYNCS 0x989680 ;  /* 0x009896800000895d */ /* 0x002fea0003900000 */
[----:B------:R-:W1:Y:S02]  /*24f30*/  @!P0 SYNCS.PHASECHK.TRANS64 P0, [R7+URZ+0x28840], R2 ;  /* 0x02884002070085a7 */ /* 0x000e64000800007f */
[----:B-1----:R-:W-:Y:S05]  /*24f40*/  @!P0 BRA `(.L_x_3201) ;  /* 0xfffffffc00f08947 */ /* 0x002fea000383ffff */
[----:B------:R-:W-:Y:S05]  /*24f50*/  BRA `(.L_x_3412) ;  /* 0xffffff8800f07947 */ /* 0x000fea000383ffff */
.L_x_3202:
        /* <DEDUP_REMOVED lines=8> */
.L_x_3414:
[----:B------:R-:W-:Y:S05]  /*24fe0*/  BSYNC B0 ;  /* 0x0000000000007941 */ /* 0x000fea0003800000 */
.L_x_3413:
        /* <DEDUP_REMOVED lines=9> */
.L_x_3415:
[----:B------:R-:W-:Y:S02]  /*25080*/  IMAD.MOV.U32 R13, RZ, RZ, R0 ;  /* 0x000000ffff0d7224 */ /* 0x000fe400078e0000 */
[----:B------:R-:W-:Y:S02]  /*25090*/  IMAD.MOV.U32 R12, RZ, RZ, 0x1 ;  /* 0x00000001ff0c7424 */ /* 0x000fe400078e00ff */
[----:B------:R-:W-:-:S07]  /*250a0*/  IMAD.MOV.U32 R3, RZ, RZ, R14 ;  /* 0x000000ffff037224 */ /* 0x000fce00078e000e */
[----:B------:R-:W-:Y:S05]  /*250b0*/  WARPSYNC.COLLECTIVE R15, `(.L_x_3416) ;  /* 0x000000000f087348 */ /* 0x000fea0003c00000 */
[----:B------:R0:W1:Y:S02]  /*250c0*/  SHFL.IDX P6, R14, R13, R12, R11 ;  /* 0x0000000c0d0e7389 */ /* 0x00006400000c000b */
[----:B01----:R-:W-:Y:S01]  /*250d0*/  ENDCOLLECTIVE ;  /* 0x000000000000791b */ /* 0x003fe20003800000 */
.L_x_3416:
        /* <DEDUP_REMOVED lines=16> */
.L_x_3417:
[----:B------:R-:W-:Y:S02]  /*251e0*/  @P0 IMAD R8, R5, 0x2, R22 ;  /* 0x0000000205080824 */ /* 0x000fe400078e0216 */
[----:B------:R-:W-:Y:S01]  /*251f0*/  IMAD.MOV.U32 R13, RZ, RZ, R0 ;  /* 0x000000ffff0d7224 */ /* 0x000fe200078e0000 */
[----:B------:R-:W-:Y:S01]  /*25200*/  MOV R12, 0x2 ;  /* 0x00000002000c7802 */ /* 0x000fe20000000f00 */
[----:B------:R-:W-:-:S07]  /*25210*/  IMAD.MOV.U32 R3, RZ, RZ, R14 ;  /* 0x000000ffff037224 */ /* 0x000fce00078e000e */
[----:B------:R-:W-:Y:S05]  /*25220*/  WARPSYNC.COLLECTIVE R15, `(.L_x_3418) ;  /* 0x000000000f087348 */ /* 0x000fea0003c00000 */
[----:B------:R0:W1:Y:S02]  /*25230*/  SHFL.IDX P6, R14, R13, R12, R11 ;  /* 0x0000000c0d0e7389 */ /* 0x00006400000c000b */
[----:B01----:R-:W-:Y:S01]  /*25240*/  ENDCOLLECTIVE ;  /* 0x000000000000791b */ /* 0x003fe20003800000 */
.L_x_3418:
        /* <DEDUP_REMOVED lines=16> */
.L_x_3419:
[----:B------:R-:W-:Y:S01]  /*25350*/  @P0 IMAD R8, R5, 0x2, R22 ;  /* 0x0000000205080824 */ /* 0x000fe200078e0216 */
[----:B------:R-:W-:Y:S01]  /*25360*/  MOV R13, R0 ;  /* 0x00000000000d7202 */ /* 0x000fe20000000f00 */
[----:B------:R-:W-:Y:S01]  /*25370*/  IMAD.MOV.U32 R12, RZ, RZ, 0x3 ;  /* 0x00000003ff0c7424 */ /* 0x000fe200078e00ff */
[----:B------:R-:W-:-:S07]  /*25380*/  MOV R3, R14 ;  /* 0x0000000e00037202 */ /* 0x000fce0000000f00 */
[----:B------:R-:W-:Y:S05]  /*25390*/  WARPSYNC.COLLECTIVE R15, `(.L_x_3420) ;  /* 0x000000000f087348 */ /* 0x000fea0003c00000 */
[----:B------:R0:W1:Y:S02]  /*253a0*/  SHFL.IDX P6, R14, R13, R12, R11 ;  /* 0x0000000c0d0e7389 */ /* 0x00006400000c000b */
[----:B01----:R-:W-:Y:S01]  /*253b0*/  ENDCOLLECTIVE ;  /* 0x000000000000791b */ /* 0x003fe20003800000 */
.L_x_3420:
        /* <DEDUP_REMOVED lines=16> */
.L_x_3421:
[----:B------:R-:W-:Y:S01]  /*254c0*/  @P0 LEA R8, R5, R22, 0x1 ;  /* 0x0000001605080211 */ /* 0x000fe200078e08ff */
[----:B------:R-:W-:Y:S02]  /*254d0*/  IMAD.MOV.U32 R13, RZ, RZ, R0 ;  /* 0x000000ffff0d7224 */ /* 0x000fe400078e0000 */
[----:B------:R-:W-:Y:S02]  /*254e0*/  IMAD.MOV.U32 R12, RZ, RZ, 0x4 ;  /* 0x00000004ff0c7424 */ /* 0x000fe400078e00ff */
[----:B------:R-:W-:-:S07]  /*254f0*/  IMAD.MOV.U32 R3, RZ, RZ, R14 ;  /* 0x000000ffff037224 */ /* 0x000fce00078e000e */
[----:B------:R-:W-:Y:S05]  /*25500*/  WARPSYNC.COLLECTIVE R15, `(.L_x_3422) ;  /* 0x000000000f087348 */ /* 0x000fea0003c00000 */
[----:B------:R0:W1:Y:S02]  /*25510*/  SHFL.IDX P6, R14, R13, R12, R11 ;  /* 0x0000000c0d0e7389 */ /* 0x00006400000c000b */
[----:B01----:R-:W-:Y:S01]  /*25520*/  ENDCOLLECTIVE ;  /* 0x000000000000791b */ /* 0x003fe20003800000 */
.L_x_3422:
        /* <DEDUP_REMOVED lines=16> */
.L_x_3423:
[----:B------:R-:W-:Y:S02]  /*25630*/  @P0 IMAD R8, R5, 0x2, R22 ;  /* 0x0000000205080824 */ /* 0x000fe400078e0216 */
[----:B------:R-:W-:Y:S01]  /*25640*/  IMAD.MOV.U32 R13, RZ, RZ, R0 ;  /* 0x000000ffff0d7224 */ /* 0x000fe200078e0000 */
[----:B------:R-:W-:Y:S01]  /*25650*/  MOV R12, 0x5 ;  /* 0x00000005000c7802 */ /* 0x000fe20000000f00 */
[----:B------:R-:W-:-:S07]  /*25660*/  IMAD.MOV.U32 R3, RZ, RZ, R14 ;  /* 0x000000ffff037224 */ /* 0x000fce00078e000e */
[----:B------:R-:W-:Y:S05]  /*25670*/  WARPSYNC.COLLECTIVE R15, `(.L_x_3424) ;  /* 0x000000000f087348 */ /* 0x000fea0003c00000 */
[----:B------:R0:W1:Y:S02]  /*25680*/  SHFL.IDX P6, R14, R13, R12, R11 ;  /* 0x0000000c0d0e7389 */ /* 0x00006400000c000b */
[----:B01----:R-:W-:Y:S01]  /*25690*/  ENDCOLLECTIVE ;  /* 0x000000000000791b */ /* 0x003fe20003800000 */
.L_x_3424:
        /* <DEDUP_REMOVED lines=16> */
.L_x_3425:
[----:B------:R-:W-:Y:S01]  /*257a0*/  @P0 IMAD R8, R5, 0x2, R22 ;  /* 0x0000000205080824 */ /* 0x000fe200078e0216 */
[----:B------:R-:W-:Y:S01]  /*257b0*/  MOV R13, R0 ;  /* 0x00000000000d7202 */ /* 0x000fe20000000f00 */
[----:B------:R-:W-:Y:S01]  /*257c0*/  IMAD.MOV.U32 R12, RZ, RZ, 0x6 ;  /* 0x00000006ff0c7424 */ /* 0x000fe200078e00ff */
[----:B------:R-:W-:-:S07]  /*257d0*/  MOV R3, R14 ;  /* 0x0000000e00037202 */ /* 0x000fce0000000f00 */
[----:B------:R-:W-:Y:S05]  /*257e0*/  WARPSYNC.COLLECTIVE R15, `(.L_x_3426) ;  /* 0x000000000f087348 */ /* 0x000fea0003c00000 */
[----:B------:R0:W1:Y:S02]  /*257f0*/  SHFL.IDX P6, R14, R13, R12, R11 ;  /* 0x0000000c0d0e7389 */ /* 0x00006400000c000b */
[----:B01----:R-:W-:Y:S01]  /*25800*/  ENDCOLLECTIVE ;  /* 0x000000000000791b */ /* 0x003fe20003800000 */
.L_x_3426:
        /* <DEDUP_REMOVED lines=16> */
.L_x_3427:
[----:B------:R-:W-:Y:S01]  /*25910*/  @P0 LEA R8, R5, R22, 0x1 ;  /* 0x0000001605080211 */ /* 0x000fe200078e08ff */
[----:B------:R-:W-:Y:S02]  /*25920*/  IMAD.MOV.U32 R13, RZ, RZ, R0 ;  /* 0x000000ffff0d7224 */ /* 0x000fe400078e0000 */
[----:B------:R-:W-:Y:S02]  /*25930*/  IMAD.MOV.U32 R12, RZ, RZ, 0x7 ;  /* 0x00000007ff0c7424 */ /* 0x000fe400078e00ff */
[----:B------:R-:W-:-:S07]  /*25940*/  IMAD.MOV.U32 R3, RZ, RZ, R14 ;  /* 0x000000ffff037224 */ /* 0x000fce00078e000e */
[----:B------:R-:W-:Y:S05]  /*25950*/  WARPSYNC.COLLECTIVE R15, `(.L_x_3428) ;  /* 0x000000000f087348 */ /* 0x000fea0003c00000 */
[----:B------:R0:W1:Y:S02]  /*25960*/  SHFL.IDX P6, R14, R13, R12, R11 ;  /* 0x0000000c0d0e7389 */ /* 0x00006400000c000b */
[----:B01----:R-:W-:Y:S01]  /*25970*/  ENDCOLLECTIVE ;  /* 0x000000000000791b */ /* 0x003fe20003800000 */
.L_x_3428:
        /* <DEDUP_REMOVED lines=10> */
.L_x_3429:
[----:B------:R-:W-:Y:S01]  /*25a20*/  @!PT LDS RZ, [RZ] ;  /* 0x00000000fffff984 */ /* 0x000fe20000000800 */
[----:B------:R-:W-:Y:S01]  /*25a30*/  @!PT LDS RZ, [RZ] ;  /* 0x00000000fffff984 */ /* 0x000fe20000000800 */
[----:B------:R-:W-:Y:S01]  /*25a40*/  @!PT LDS RZ, [RZ] ;  /* 0x00000000fffff984 */ /* 0x000fe20000000800 */
[----:B------:R-:W-:Y:S04]  /*25a50*/  @P0 LDGSTS.E.BYPASS.LTC128B.128 [R8+0x1b400], desc[UR42][R2.64], !P3 ;  /* 0x1b40000002080fae */ /* 0x000fe8000d901d6a */
[----:B------:R0:W-:Y:S02]  /*25a60*/  @P0 LDGSTS.E.BYPASS.LTC128B.128 [R8+0x1f400], desc[UR42][R2.64+0x80], !P2 ;  /* 0x1f40008002080fae */ /* 0x0001e4000d101d6a */
[----:B0-----:R-:W-:Y:S01]  /*25a70*/  IMAD.MOV.U32 R2, RZ, RZ, R14 ;  /* 0x000000ffff027224 */ /* 0x001fe200078e000e */
[----:B------:R-:W-:Y:S06]  /*25a80*/  BRA `(.L_x_3430) ;  /* 0xffffff8400cc7947 */ /* 0x000fec000383ffff */
.L_x_3207:
[----:B------:R-:W-:Y:S01]  /*25a90*/  MOV R13, R4 ;  /* 0x00000004000d7202 */ /* 0x000fe20000000f00 */
[----:B------:R-:W-:Y:S01]  /*25aa0*/  IMAD.MOV.U32 R12, RZ, RZ, RZ ;  /* 0x000000ffff0c7224 */ /* 0x000fe200078e00ff */
[----:B------:R-:W-:Y:S01]  /*25ab0*/  MOV R15, 0xffffffff ;  /* 0xffffffff000f7802 */ /* 0x000fe20000000f00 */
[----:B------:R-:W-:Y:S01]  /*25ac0*/  IMAD.MOV.U32 R11, RZ, RZ, 0x181f ;  /* 0x0000181fff0b7424 */ /* 0x000fe200078e00ff */
[----:B------:R-:W-:Y:S01]  /*25ad0*/  LEA R17, R17, R9, 0x7 ;  /* 0x0000000911117211 */ /* 0x000fe200078e38ff */
[----:B-----5:R-:W-:-:S07]  /*25ae0*/  IMAD R5, R10, R6, RZ ;  /* 0x000000060a057224 */ /* 0x020fce00078e02ff */
[----:B------:R-:W-:Y:S05]  /*25af0*/  WARPSYNC.COLLECTIVE R15, `(.L_x_3431) ;  /* 0x000000000f087348 */ /* 0x000fea0003c00000 */
[----:B------:R0:W1:Y:S02]  /*25b00*/  SHFL.IDX P6, R14, R13, R12, R11 ;  /* 0x0000000c0d0e7389 */ /* 0x00006400000c000b */
[----:B01----:R-:W-:Y:S01]  /*25b10*/  ENDCOLLECTIVE ;  /* 0x000000000000791b */ /* 0x003fe20003800000 */
.L_x_3431:
[C---:B------:R-:W-:Y:S02]  /*25b20*/  IADD3 R6, R17.reuse, 0x10, RZ ;  /* 0x0000001011067810 */ /* 0x040fe40007ffe0ff */
[----:B------:R-:W-:Y:S01]  /*25b30*/  ISETP.GE.AND P3, PT, R17, R5, PT ;  /* 0x000000051100720c */ /* 0x000fe20003f66270 */
[----:B------:R-:W-:Y:S02]  /*25b40*/  IMAD.MOV.U32 R13, RZ, RZ, R0 ;  /* 0x000000ffff0d7224 */ /* 0x000fe400078e0000 */
[----:B------:R-:W-:-:S10]  /*25b50*/  IMAD.MOV.U32 R2, RZ, RZ, R14 ;  /* 0x000000ffff027224 */ /* 0x000fd400078e000e */
[----:B------:R-:W-:Y:S05]  /*25b60*/  WARPSYNC.COLLECTIVE R15, `(.L_x_3432) ;  /* 0x000000000f087348 */ /* 0x000fea0003c00000 */
[----:B------:R0:W1:Y:S02]  /*25b70*/  SHFL.IDX P6, R14, R13, R12, R11 ;  /* 0x0000000c0d0e7389 */ /* 0x00006400000c000b */
[----:B01----:R-:W-:Y:S01]  /*25b80*/  ENDCOLLECTIVE ;  /* 0x000000000000791b */ /* 0x003fe20003800000 */
.L_x_3432:
        /* <DEDUP_REMOVED lines=8> */
.L_x_3433:
        /* <DEDUP_REMOVED lines=12> */
.L_x_3434:
        /* <DEDUP_REMOVED lines=8> */
.L_x_3435:
        /* <DEDUP_REMOVED lines=13> */
.L_x_3436:
        /* <DEDUP_REMOVED lines=8> */
.L_x_3437:
[----:B------:R-:W-:-:S05]  /*25ea0*/  @!P3 MOV R3, R7 ;  /* 0x000000070003b202 */ /* 0x000fca0000000f00 */
[----:B------:R-:W-:Y:S01]  /*25eb0*/  @!PT LDS RZ, [RZ] ;  /* 0x00000000fffff984 */ /* 0x000fe20000000800 */
[----:B------:R-:W-:Y:S01]  /*25ec0*/  @!PT LDS RZ, [RZ] ;  /* 0x00000000fffff984 */ /* 0x000fe20000000800 */
[----:B------:R-:W-:Y:S01]  /*25ed0*/  @!PT LDS RZ, [RZ] ;  /* 0x00000000fffff984 */ /* 0x000fe20000000800 */
[----:B------:R-:W-:Y:S04]  /*25ee0*/  @!P3 LDGSTS.E.BYPASS.LTC128B.128 [R8+0x11400], desc[UR42][R2.64], !P0 ;  /* 0x114000000208bfae */ /* 0x000fe8000c101d6a */
[----:B------:R0:W-:Y:S01]  /*25ef0*/  @!P3 LDGSTS.E.BYPASS.LTC128B.128 [R8+0x15400], desc[UR42][R2.64+0x80], !P1 ;  /* 0x154000800208bfae */ /* 0x0001e2000c901d6a */
[----:B------:R-:W-:Y:S02]  /*25f00*/  ISETP.GE.AND P3, PT, R6, R5, PT ;  /* 0x000000050600720c */ /* 0x000fe40003f66270 */
[----:B------:R-:W-:Y:S01]  /*25f10*/  IADD3 R6, R17, 0x40, RZ ;  /* 0x0000004011067810 */ /* 0x000fe20007ffe0ff */
[----:B------:R-:W-:Y:S02]  /*25f20*/  IMAD.MOV.U32 R13, RZ, RZ, R0 ;  /* 0x000000ffff0d7224 */ /* 0x000fe400078e0000 */
[----:B0-----:R-:W-:-:S08]  /*25f30*/  IMAD.MOV.U32 R2, RZ, RZ, R14 ;  /* 0x000000ffff027224 */ /* 0x001fd000078e000e */
[----:B------:R-:W-:Y:S05]  /*25f40*/  WARPSYNC.COLLECTIVE R15, `(.L_x_3438) ;  /* 0x000000000f087348 */ /* 0x000fea0003c00000 */
[----:B------:R0:W1:Y:S02]  /*25f50*/  SHFL.IDX P6, R14, R13, R12, R11 ;  /* 0x0000000c0d0e7389 */ /* 0x00006400000c000b */
[----:B01----:R-:W-:Y:S01]  /*25f60*/  ENDCOLLECTIVE ;  /* 0x000000000000791b */ /* 0x003fe20003800000 */
.L_x_3438:
        /* <DEDUP_REMOVED lines=8> */
.L_x_3439:
        /* <DEDUP_REMOVED lines=13> */
.L_x_3440:
        /* <DEDUP_REMOVED lines=8> */
.L_x_3441:
        /* <DEDUP_REMOVED lines=13> */
.L_x_3442:
        /* <DEDUP_REMOVED lines=8> */
.L_x_3443:
[----:B------:R-:W-:-:S05]  /*26290*/  @!P3 MOV R3, R7 ;  /* 0x000000070003b202 */ /* 0x000fca0000000f00 */
        /* <DEDUP_REMOVED lines=11> */
.L_x_3444:
[----:B------:R-:W-:Y:S01]  /*26350*/  MOV R13, R4 ;  /* 0x00000004000d7202 */ /* 0x000fe20000000f00 */
[----:B------:R-:W-:Y:S01]  /*26360*/  IMAD.MOV.U32 R12, RZ, RZ, 0x7 ;  /* 0x00000007ff0c7424 */ /* 0x000fe200078e00ff */
[----:B------:R-:W-:-:S04]  /*26370*/  @!P3 LEA R14, P2, R31, R14, 0x1 ;  /* 0x0000000e1f0eb211 */ /* 0x000fc800078408ff */
[----:B------:R-:W-:Y:S01]  /*26380*/  @!P3 IADD3.X R7, RZ, R2, RZ, P2, !PT ;  /* 0x00000002ff07b210 */ /* 0x000fe200017fe4ff */
[----:B------:R-:W-:-:S08]  /*26390*/  @!P3 IMAD.MOV.U32 R2, RZ, RZ, R14 ;  /* 0x000000ffff02b224 */ /* 0x000fd000078e000e */
[----:B------:R-:W-:Y:S05]  /*263a0*/  WARPSYNC.COLLECTIVE R15, `(.L_x_3445) ;  /* 0x000000000f087348 */ /* 0x000fea0003c00000 */
[----:B------:R0:W1:Y:S02]  /*263b0*/  SHFL.IDX P6, R14, R13, R12, R11 ;  /* 0x0000000c0d0e7389 */ /* 0x00006400000c000b */
[----:B01----:R-:W-:Y:S01]  /*263c0*/  ENDCOLLECTIVE ;  /* 0x000000000000791b */ /* 0x003fe20003800000 */
.L_x_3445:
        /* <DEDUP_REMOVED lines=11> */
.L_x_3446:
[----:B------:R-:W-:Y:S05]  /*26480*/  BRA `(.L_x_3447) ;  /* 0xffffff88003c7947 */ /* 0x000fea000383ffff */
.L_x_3212:
[----:B0-----:R0:W1:Y:S02]  /*26490*/  SYNCS.PHASECHK.TRANS64.TRYWAIT P0, [R22+URZ+0x28820], R3 ;  /* 0x02882003160075a7 */ /* 0x001064000800017f */
[----:B-1----:R-:W-:Y:S05]  /*264a0*/  @!P0 NANOSLEEP.SYNCS 0x989680 ;  /* 0x009896800000895d */ /* 0x002fea0003900000 */
[----:B------:R-:W1:Y:S02]  /*264b0*/  @!P0 SYNCS.PHASECHK.TRANS64 P0, [R22+URZ+0x28820], R3 ;  /* 0x02882003160085a7 */ /* 0x000e64000800007f */
[----:B-1----:R-:W-:Y:S05]  /*264c0*/  @!P0 BRA `(.L_x_3212) ;  /* 0xfffffffc00f08947 */ /* 0x002fea000383ffff */
[----:B------:R-:W-:Y:S05]  /*264d0*/  BRA `(.L_x_3448) ;  /* 0xffffff8800b47947 */ /* 0x000fea000383ffff */
.L_x_3217:
[----:B0-----:R0:W1:Y:S02]  /*264e0*/  SYNCS.PHASECHK.TRANS64.TRYWAIT P0, [R6+URZ+0x28840], R3 ;  /* 0x02884003060075a7 */ /* 0x001064000800017f */
[----:B-1----:R-:W-:Y:S05]  /*264f0*/  @!P0 NANOSLEEP.SYNCS 0x989680 ;  /* 0x009896800000895d */ /* 0x002fea0003900000 */
[----:B------:R-:W1:Y:S02]  /*26500*/  @!P0 SYNCS.PHASECHK.TRANS64 P0, [R6+URZ+0x28840], R3 ;  /* 0x02884003060085a7 */ /* 0x000e64000800007f */
[----:B-1----:R-:W-:Y:S05]  /*26510*/  @!P0 BRA `(.L_x_3217) ;  /* 0xfffffffc00f08947 */ /* 0x002fea000383ffff */
[----:B------:R-:W-:Y:S05]  /*26520*/  BRA `(.L_x_3449) ;  /* 0xffffff8c007c7947 */ /* 0x000fea000383ffff */
.L_x_3218:
        /* <DEDUP_REMOVED lines=8> */
.L_x_3451:
[----:B------:R-:W-:Y:S05]  /*265b0*/  BSYNC B1 ;  /* 0x0000000000017941 */ /* 0x000fea0003800000 */
.L_x_3450:
        /* <DEDUP_REMOVED lines=9> */
.L_x_3452:
[----:B------:R-:W-:Y:S02]  /*26650*/  IMAD R8, R8, 0x2, R22 ;  /* 0x0000000208087824 */ /* 0x000fe400078e0216 */
[----:B------:R-:W-:Y:S01]  /*26660*/  IMAD.MOV.U32 R13, RZ, RZ, R9 ;  /* 0x000000ffff0d7224 */ /* 0x000fe200078e0009 */
[----:B------:R-:W-:Y:S01]  /*26670*/  MOV R12, 0x1 ;  /* 0x00000001000c7802 */ /* 0x000fe20000000f00 */
[----:B------:R-:W-:-:S07]  /*26680*/  IMAD.MOV.U32 R2, RZ, RZ, R14 ;  /* 0x000000ffff027224 */ /* 0x000fce00078e000e */
[----:B------:R-:W-:Y:S05]  /*26690*/  WARPSYNC.COLLECTIVE R15, `(.L_x_3453) ;  /* 0x000000000f087348 */ /* 0x000fea0003c00000 */
[----:B------:R0:W1:Y:S02]  /*266a0*/  SHFL.IDX P6, R14, R13, R12, R11 ;  /* 0x0000000c0d0e7389 */ /* 0x00006400000c000b */
[----:B01----:R-:W-:Y:S01]  /*266b0*/  ENDCOLLECTIVE ;  /* 0x000000000000791b */ /* 0x003fe20003800000 */
.L_x_3453:
        /* <DEDUP_REMOVED lines=12> */
.L_x_3454:
[----:B------:R-:W-:Y:S01]  /*26780*/  IMAD.MOV.U32 R13, RZ, RZ, R9 ;  /* 0x000000ffff0d7224 */ /* 0x000fe200078e0009 */
[----:B------:R-:W-:Y:S02]  /*26790*/  MOV R12, 0x2 ;  /* 0x00000002000c7802 */ /* 0x000fe40000000f00 */
[----:B------:R-:W-:-:S07]  /*267a0*/  MOV R2, R14 ;  /* 0x0000000e00027202 */ /* 0x000fce0000000f00 */
[----:B------:R-:W-:Y:S05]  /*267b0*/  WARPSYNC.COLLECTIVE R15, `(.L_x_3455) ;  /* 0x000000000f087348 */ /* 0x000fea0003c00000 */
[----:B------:R0:W1:Y:S02]  /*267c0*/  SHFL.IDX P6, R14, R13, R12, R11 ;  /* 0x0000000c0d0e7389 */ /* 0x00006400000c000b */
[----:B01----:R-:W-:Y:S01]  /*267d0*/  ENDCOLLECTIVE ;  /* 0x000000000000791b */ /* 0x003fe20003800000 */
.L_x_3455:
        /* <DEDUP_REMOVED lines=12> */
.L_x_3456:
[----:B------:R-:W-:Y:S01]  /*268a0*/  IMAD.MOV.U32 R13, RZ, RZ, R9 ;  /* 0x000000ffff0d7224 */ /* 0x000fe200078e0009 */
[----:B------:R-:W-:Y:S02]  /*268b0*/  MOV R12, 0x3 ;  /* 0x00000003000c7802 */ /* 0x000fe40000000f00 */
[----:B------:R-:W-:-:S07]  /*268c0*/  MOV R2, R14 ;  /* 0x0000000e00027202 */ /* 0x000fce0000000f00 */
[----:B------:R-:W-:Y:S05]  /*268d0*/  WARPSYNC.COLLECTIVE R15, `(.L_x_3457) ;  /* 0x000000000f087348 */ /* 0x000fea0003c00000 */
[----:B------:R0:W1:Y:S02]  /*268e0*/  SHFL.IDX P6, R14, R13, R12, R11 ;  /* 0x0000000c0d0e7389 */ /* 0x00006400000c000b */
[----:B01----:R-:W-:Y:S01]  /*268f0*/  ENDCOLLECTIVE ;  /* 0x000000000000791b */ /* 0x003fe20003800000 */
.L_x_3457:
        /* <DEDUP_REMOVED lines=12> */
.L_x_3458:
[----:B------:R-:W-:Y:S01]  /*269c0*/  IMAD.MOV.U32 R13, RZ, RZ, R9 ;  /* 0x000000ffff0d7224 */ /* 0x000fe200078e0009 */
[----:B------:R-:W-:Y:S02]  /*269d0*/  MOV R12, 0x4 ;  /* 0x00000004000c7802 */ /* 0x000fe40000000f00 */
[----:B------:R-:W-:-:S07]  /*269e0*/  MOV R2, R14 ;  /* 0x0000000e00027202 */ /* 0x000fce0000000f00 */
[----:B------:R-:W-:Y:S05]  /*269f0*/  WARPSYNC.COLLECTIVE R15, `(.L_x_3459) ;  /* 0x000000000f087348 */ /* 0x000fea0003c00000 */
[----:B------:R0:W1:Y:S02]  /*26a00*/  SHFL.IDX P6, R14, R13, R12, R11 ;  /* 0x0000000c0d0e7389 */ /* 0x00006400000c000b */
[----:B01----:R-:W-:Y:S01]  /*26a10*/  ENDCOLLECTIVE ;  /* 0x000000000000791b */ /* 0x003fe20003800000 */
.L_x_3459:
        /* <DEDUP_REMOVED lines=12> */
.L_x_3460:
[----:B------:R-:W-:Y:S01]  /*26ae0*/  IMAD.MOV.U32 R13, RZ, RZ, R9 ;  /* 0x000000ffff0d7224 */ /* 0x000fe200078e0009 */
[----:B------:R-:W-:Y:S02]  /*26af0*/  MOV R12, 0x5 ;  /* 0x00000005000c7802 */ /* 0x000fe40000000f00 */
[----:B------:R-:W-:-:S07]  /*26b00*/  MOV R2, R14 ;  /* 0x0000000e00027202 */ /* 0x000fce0000000f00 */
[----:B------:R-:W-:Y:S05]  /*26b10*/  WARPSYNC.COLLECTIVE R15, `(.L_x_3461) ;  /* 0x000000000f087348 */ /* 0x000fea0003c00000 */
[----:B------:R0:W1:Y:S02]  /*26b20*/  SHFL.IDX P6, R14, R13, R12, R11 ;  /* 0x0000000c0d0e7389 */ /* 0x00006400000c000b */
[----:B01----:R-:W-:Y:S01]  /*26b30*/  ENDCOLLECTIVE ;  /* 0x000000000000791b */ /* 0x003fe20003800000 */
.L_x_3461:
        /* <DEDUP_REMOVED lines=12> */
.L_x_3462:
[----:B------:R-:W-:Y:S01]  /*26c00*/  IMAD.MOV.U32 R13, RZ, RZ, R9 ;  /* 0x000000ffff0d7224 */ /* 0x000fe200078e0009 */
[----:B------:R-:W-:Y:S02]  /*26c10*/  MOV R12, 0x6 ;  /* 0x00000006000c7802 */ /* 0x000fe40000000f00 */
[----:B------:R-:W-:-:S07]  /*26c20*/  MOV R2, R14 ;  /* 0x0000000e00027202 */ /* 0x000fce0000000f00 */
[----:B------:R-:W-:Y:S05]  /*26c30*/  WARPSYNC.COLLECTIVE R15, `(.L_x_3463) ;  /* 0x000000000f087348 */ /* 0x000fea0003c00000 */
[----:B------:R0:W1:Y:S02]  /*26c40*/  SHFL.IDX P6, R14, R13, R12, R11 ;  /* 0x0000000c0d0e7389 */ /* 0x00006400000c000b */
[----:B01----:R-:W-:Y:S01]  /*26c50*/  ENDCOLLECTIVE ;  /* 0x000000000000791b */ /* 0x003fe20003800000 */
.L_x_3463:
        /* <DEDUP_REMOVED lines=12> */
.L_x_3464:
[----:B------:R-:W-:Y:S01]  /*26d20*/  IMAD.MOV.U32 R13, RZ, RZ, R9 ;  /* 0x000000ffff0d7224 */ /* 0x000fe200078e0009 */
[----:B------:R-:W-:Y:S02]  /*26d30*/  MOV R12, 0x7 ;  /* 0x00000007000c7802 */ /* 0x000fe40000000f00 */
[----:B------:R-:W-:-:S07]  /*26d40*/  MOV R2, R14 ;  /* 0x0000000e00027202 */ /* 0x000fce0000000f00 */
[----:B------:R-:W-:Y:S05]  /*26d50*/  WARPSYNC.COLLECTIVE R15, `(.L_x_3465) ;  /* 0x000000000f087348 */ /* 0x000fea0003c00000 */
[----:B------:R0:W1:Y:S02]  /*26d60*/  SHFL.IDX P6, R14, R13, R12, R11 ;  /* 0x0000000c0d0e7389 */ /* 0x00006400000c000b */
[----:B01----:R-:W-:Y:S01]  /*26d70*/  ENDCOLLECTIVE ;  /* 0x000000000000791b */ /* 0x003fe20003800000 */
.L_x_3465:
        /* <DEDUP_REMOVED lines=12> */
.L_x_3466:
[----:B------:R-:W-:Y:S01]  /*26e40*/  MOV R2, R14 ;  /* 0x0000000e00027202 */ /* 0x000fe20000000f00 */
[----:B------:R-:W-:Y:S06]  /*26e50*/  BRA `(.L_x_3467) ;  /* 0xffffff8800487947 */ /* 0x000fec000383ffff */
.L_x_3223:
[----:B-1----:R1:W2:Y:S02]  /*26e60*/  SYNCS.PHASECHK.TRANS64.TRYWAIT P0, [R6+URZ+0x28860], R2 ;  /* 0x02886002060075a7 */ /* 0x0022a4000800017f */
[----:B--2---:R-:W-:Y:S05]  /*26e70*/  @!P0 NANOSLEEP.SYNCS 0x989680 ;  /* 0x009896800000895d */ /* 0x004fea0003900000 */
[----:B------:R-:W2:Y:S02]  /*26e80*/  @!P0 SYNCS.PHASECHK.TRANS64 P0, [R6+URZ+0x28860], R2 ;  /* 0x02886002060085a7 */ /* 0x000ea4000800007f */
[----:B--2---:R-:W-:Y:S05]  /*26e90*/  @!P0 BRA `(.L_x_3223) ;  /* 0xfffffffc00f08947 */ /* 0x004fea000383ffff */
[----:B------:R-:W-:Y:S05]  /*26ea0*/  BRA `(.L_x_3468) ;  /* 0xffffff8800a47947 */ /* 0x000fea000383ffff */
.L_x_3224:
        /* <DEDUP_REMOVED lines=8> */
.L_x_3470:
[----:B------:R-:W-:Y:S05]  /*26f30*/  BSYNC B1 ;  /* 0x0000000000017941 */ /* 0x000fea0003800000 */
.L_x_3469:
        /* <DEDUP_REMOVED lines=9> */
.L_x_3471:
[----:B------:R-:W-:Y:S02]  /*26fd0*/  IMAD.MOV.U32 R13, RZ, RZ, R24 ;  /* 0x000000ffff0d7224 */ /* 0x000fe400078e0018 */
[----:B------:R-:W-:Y:S02]  /*26fe0*/  IMAD.MOV.U32 R12, RZ, RZ, 0x1 ;  /* 0x00000001ff0c7424 */ /* 0x000fe400078e00ff */
[----:B------:R-:W-:-:S07]  /*26ff0*/  IMAD.MOV.U32 R2, RZ, RZ, R14 ;  /* 0x000000ffff027224 */ /* 0x000fce00078e000e */
[----:B------:R-:W-:Y:S05]  /*27000*/  WARPSYNC.COLLECTIVE R15, `(.L_x_3472) ;  /* 0x000000000f087348 */ /* 0x000fea0003c00000 */
[----:B------:R0:W1:Y:S02]  /*27010*/  SHFL.IDX P6, R14, R13, R12, R11 ;  /* 0x0000000c0d0e7389 */ /* 0x00006400000c000b */
[----:B01----:R-:W-:Y:S01]  /*27020*/  ENDCOLLECTIVE ;  /* 0x000000000000791b */ /* 0x003fe20003800000 */
.L_x_3472:
        /* <DEDUP_REMOVED lines=14> */
.L_x_3473:
[----:B------:R-:W-:Y:S02]  /*27110*/  IMAD.MOV.U32 R13, RZ, RZ, R24 ;  /* 0x000000ffff0d7224 */ /* 0x000fe400078e0018 */
[----:B------:R-:W-:Y:S02]  /*27120*/  IMAD.MOV.U32 R12, RZ, RZ, 0x2 ;  /* 0x00000002ff0c7424 */ /* 0x000fe400078e00ff */
[----:B------:R-:W-:-:S07]  /*27130*/  IMAD.MOV.U32 R2, RZ, RZ, R14 ;  /* 0x000000ffff027224 */ /* 0x000fce00078e000e */
[----:B------:R-:W-:Y:S05]  /*27140*/  WARPSYNC.COLLECTIVE R15, `(.L_x_3474) ;  /* 0x000000000f087348 */ /* 0x000fea0003c00000 */
[----:B------:R0:W1:Y:S02]  /*27150*/  SHFL.IDX P6, R14, R13, R12, R11 ;  /* 0x0000000c0d0e7389 */ /* 0x00006400000c000b */
[----:B01----:R-:W-:Y:S01]  /*27160*/  ENDCOLLECTIVE ;  /* 0x000000000000791b */ /* 0x003fe20003800000 */
.L_x_3474:
        /* <DEDUP_REMOVED lines=14> */
.L_x_3475:
[----:B------:R-:W-:Y:S02]  /*27250*/  IMAD.MOV.U32 R13, RZ, RZ, R24 ;  /* 0x000000ffff0d7224 */ /* 0x000fe400078e0018 */
[----:B------:R-:W-:Y:S02]  /*27260*/  IMAD.MOV.U32 R12, RZ, RZ, 0x3 ;  /* 0x00000003ff0c7424 */ /* 0x000fe400078e00ff */
[----:B------:R-:W-:-:S07]  /*27270*/  IMAD.MOV.U32 R2, RZ, RZ, R14 ;  /* 0x000000ffff027224 */ /* 0x000fce00078e000e */
[----:B------:R-:W-:Y:S05]  /*27280*/  WARPSYNC.COLLECTIVE R15, `(.L_x_3476) ;  /* 0x000000000f087348 */ /* 0x000fea0003c00000 */
[----:B------:R0:W1:Y:S02]  /*27290*/  SHFL.IDX P6, R14, R13, R12, R11 ;  /* 0x0000000c0d0e7389 */ /* 0x00006400000c000b */
[----:B01----:R-:W-:Y:S01]  /*272a0*/  ENDCOLLECTIVE ;  /* 0x000000000000791b */ /* 0x003fe20003800000 */
.L_x_3476:
        /* <DEDUP_REMOVED lines=14> */
.L_x_3477:
[----:B------:R-:W-:Y:S02]  /*27390*/  IMAD.MOV.U32 R13, RZ, RZ, R24 ;  /* 0x000000ffff0d7224 */ /* 0x000fe400078e0018 */
[----:B------:R-:W-:Y:S02]  /*273a0*/  IMAD.MOV.U32 R12, RZ, RZ, 0x4 ;  /* 0x00000004ff0c7424 */ /* 0x000fe400078e00ff */
[----:B------:R-:W-:-:S07]  /*273b0*/  IMAD.MOV.U32 R2, RZ, RZ, R14 ;  /* 0x000000ffff027224 */ /* 0x000fce00078e000e */
[----:B------:R-:W-:Y:S05]  /*273c0*/  WARPSYNC.COLLECTIVE R15, `(.L_x_3478) ;  /* 0x000000000f087348 */ /* 0x000fea0003c00000 */
[----:B------:R0:W1:Y:S02]  /*273d0*/  SHFL.IDX P6, R14, R13, R12, R11 ;  /* 0x0000000c0d0e7389 */ /* 0x00006400000c000b */
[----:B01----:R-:W-:Y:S01]  /*273e0*/  ENDCOLLECTIVE ;  /* 0x000000000000791b */ /* 0x003fe20003800000 */
.L_x_3478:
        /* <DEDUP_REMOVED lines=14> */
.L_x_3479:
[----:B------:R-:W-:Y:S02]  /*274d0*/  IMAD.MOV.U32 R13, RZ, RZ, R24 ;  /* 0x000000ffff0d7224 */ /* 0x000fe400078e0018 */
[----:B------:R-:W-:Y:S02]  /*274e0*/  IMAD.MOV.U32 R12, RZ, RZ, 0x5 ;  /* 0x00000005ff0c7424 */ /* 0x000fe400078e00ff */
[----:B------:R-:W-:-:S07]  /*274f0*/  IMAD.MOV.U32 R2, RZ, RZ, R14 ;  /* 0x000000ffff027224 */ /* 0x000fce00078e000e */
[----:B------:R-:W-:Y:S05]  /*27500*/  WARPSYNC.COLLECTIVE R15, `(.L_x_3480) ;  /* 0x000000000f087348 */ /* 0x000fea0003c00000 */
[----:B------:R0:W1:Y:S02]  /*27510*/  SHFL.IDX P6, R14, R13, R12, R11 ;  /* 0x0000000c0d0e7389 */ /* 0x00006400000c000b */
[----:B01----:R-:W-:Y:S01]  /*27520*/  ENDCOLLECTIVE ;  /* 0x000000000000791b */ /* 0x003fe20003800000 */
.L_x_3480:
        /* <DEDUP_REMOVED lines=14> */
.L_x_3481:
[----:B------:R-:W-:Y:S02]  /*27610*/  IMAD.MOV.U32 R13, RZ, RZ, R24 ;  /* 0x000000ffff0d7224 */ /* 0x000fe400078e0018 */
[----:B------:R-:W-:Y:S02]  /*27620*/  IMAD.MOV.U32 R12, RZ, RZ, 0x6 ;  /* 0x00000006ff0c7424 */ /* 0x000fe400078e00ff */
[----:B------:R-:W-:-:S07]  /*27630*/  IMAD.MOV.U32 R2, RZ, RZ, R14 ;  /* 0x000000ffff027224 */ /* 0x000fce00078e000e */
[----:B------:R-:W-:Y:S05]  /*27640*/  WARPSYNC.COLLECTIVE R15, `(.L_x_3482) ;  /* 0x000000000f087348 */ /* 0x000fea0003c00000 */
[----:B------:R0:W1:Y:S02]  /*27650*/  SHFL.IDX P6, R14, R13, R12, R11 ;  /* 0x0000000c0d0e7389 */ /* 0x00006400000c000b */
[----:B01----:R-:W-:Y:S01]  /*27660*/  ENDCOLLECTIVE ;  /* 0x000000000000791b */ /* 0x003fe20003800000 */
.L_x_3482:
        /* <DEDUP_REMOVED lines=14> */
.L_x_3483:
[----:B------:R-:W-:Y:S02]  /*27750*/  IMAD.MOV.U32 R13, RZ, RZ, R24 ;  /* 0x000000ffff0d7224 */ /* 0x000fe400078e0018 */
[----:B------:R-:W-:Y:S02]  /*27760*/  IMAD.MOV.U32 R12, RZ, RZ, 0x7 ;  /* 0x00000007ff0c7424 */ /* 0x000fe400078e00ff */
[----:B------:R-:W-:-:S07]  /*27770*/  IMAD.MOV.U32 R2, RZ, RZ, R14 ;  /* 0x000000ffff027224 */ /* 0x000fce00078e000e */
[----:B------:R-:W-:Y:S05]  /*27780*/  WARPSYNC.COLLECTIVE R15, `(.L_x_3484) ;  /* 0x000000000f087348 */ /* 0x000fea0003c00000 */
[----:B------:R0:W1:Y:S02]  /*27790*/  SHFL.IDX P6, R14, R13, R12, R11 ;  /* 0x0000000c0d0e7389 */ /* 0x00006400000c000b */
[----:B01----:R-:W-:Y:S01]  /*277a0*/  ENDCOLLECTIVE ;  /* 0x000000000000791b */ /* 0x003fe20003800000 */
.L_x_3484:
        /* <DEDUP_REMOVED lines=13> */
.L_x_3485:
[----:B------:R-:W-:Y:S01]  /*27880*/  @!PT LDS RZ, [RZ] ;  /* 0x00000000fffff984 */ /* 0x000fe20000000800 */
[----:B------:R-:W-:Y:S01]  /*27890*/  @!PT LDS RZ, [RZ] ;  /* 0x00000000fffff984 */ /* 0x000fe20000000800 */
[----:B------:R-:W-:Y:S01]  /*278a0*/  @!PT LDS RZ, [RZ] ;  /* 0x00000000fffff984 */ /* 0x000fe20000000800 */
[----:B------:R1:W-:Y:S01]  /*278b0*/  LDGSTS.E.BYPASS.LTC128B.128 [R7+0x7400], desc[UR42][R2.64+0x80], !P0 ;  /* 0x0740008002077fae */ /* 0x0003e2000c101d6a */
[----:B------:R-:W-:Y:S05]  /*278c0*/  BRA `(.L_x_3486) ;  /* 0xffffff84002c7947 */ /* 0x000fea000383ffff */
.L_x_3232:
[----:B0-----:R0:W1:Y:S02]  /*278d0*/  SYNCS.PHASECHK.TRANS64.TRYWAIT P0, [R0+URZ+0x28860], R3 ;  /* 0x02886003000075a7 */ /* 0x001064000800017f */
[----:B-1----:R-:W-:Y:S05]  /*278e0*/  @!P0 NANOSLEEP.SYNCS 0x989680 ;  /* 0x009896800000895d */ /* 0x002fea0003900000 */
[----:B------:R-:W1:Y:S02]  /*278f0*/  @!P0 SYNCS.PHASECHK.TRANS64 P0, [R0+URZ+0x28860], R3 ;  /* 0x02886003000085a7 */ /* 0x000e64000800007f */
[----:B-1----:R-:W-:Y:S05]  /*27900*/  @!P0 BRA `(.L_x_3232) ;  /* 0xfffffffc00f08947 */ /* 0x002fea000383ffff */
[----:B------:R-:W-:Y:S05]  /*27910*/  BRA `(.L_x_3487) ;  /* 0xffffff8800407947 */ /* 0x000fea000383ffff */
.L_x_3233:
        /* <DEDUP_REMOVED lines=8> */
.L_x_3489:
[----:B------:R-:W-:Y:S05]  /*279a0*/  BSYNC B0 ;  /* 0x0000000000007941 */ /* 0x000fea0003800000 */
.L_x_3488:
        /* <DEDUP_REMOVED lines=10> */
.L_x_3490:
        /* <DEDUP_REMOVED lines=11> */
.L_x_3491:
        /* <DEDUP_REMOVED lines=13> */
.L_x_3492:
[----:B------:R-:W-:Y:S01]  /*27bd0*/  IMAD.MOV.U32 R13, RZ, RZ, R24 ;  /* 0x000000ffff0d7224 */ /* 0x000fe200078e0018 */
[----:B------:R-:W-:Y:S02]  /*27be0*/  MOV R12, 0x2 ;  /* 0x00000002000c7802 */ /* 0x000fe40000000f00 */
[----:B------:R-:W-:-:S07]  /*27bf0*/  MOV R10, R14 ;  /* 0x0000000e000a7202 */ /* 0x000fce0000000f00 */
[----:B------:R-:W-:Y:S05]  /*27c00*/  WARPSYNC.COLLECTIVE R15, `(.L_x_3493) ;  /* 0x000000000f087348 */ /* 0x000fea0003c00000 */
[----:B------:R0:W1:Y:S02]  /*27c10*/  SHFL.IDX P6, R14, R13, R12, R11 ;  /* 0x0000000c0d0e7389 */ /* 0x00006400000c000b */
[----:B01----:R-:W-:Y:S01]  /*27c20*/  ENDCOLLECTIVE ;  /* 0x000000000000791b */ /* 0x003fe20003800000 */
.L_x_3493:
        /* <DEDUP_REMOVED lines=14> */
.L_x_3494:
[----:B------:R-:W-:Y:S02]  /*27d10*/  IMAD.MOV.U32 R13, RZ, RZ, R24 ;  /* 0x000000ffff0d7224 */ /* 0x000fe400078e0018 */
[----:B------:R-:W-:Y:S01]  /*27d20*/  IMAD.MOV.U32 R12, RZ, RZ, 0x3 ;  /* 0x00000003ff0c7424 */ /* 0x000fe200078e00ff */
[----:B------:R-:W-:-:S13]  /*27d30*/  IADD3 R2, P2, R14, R5, RZ ;  /* 0x000000050e027210 */ /* 0x000fda0007f5e0ff */
[----:B------:R-:W-:Y:S05]  /*27d40*/  WARPSYNC.COLLECTIVE R15, `(.L_x_3495) ;  /* 0x000000000f087348 */ /* 0x000fea0003c00000 */
[----:B------:R0:W1:Y:S02]  /*27d50*/  SHFL.IDX P6, R14, R13, R12, R11 ;  /* 0x0000000c0d0e7389 */ /* 0x00006400000c000b */
[----:B01----:R-:W-:Y:S01]  /*27d60*/  ENDCOLLECTIVE ;  /* 0x000000000000791b */ /* 0x003fe20003800000 */
.L_x_3495:
        /* <DEDUP_REMOVED lines=13> */
.L_x_3496:
[----:B------:R-:W-:Y:S01]  /*27e40*/  MOV R13, R24 ;  /* 0x00000018000d7202 */ /* 0x000fe20000000f00 */
[----:B------:R-:W-:Y:S01]  /*27e50*/  IMAD.MOV.U32 R12, RZ, RZ, 0x4 ;  /* 0x00000004ff0c7424 */ /* 0x000fe200078e00ff */
[----:B------:R-:W-:-:S13]  /*27e60*/  IADD3 R2, P2, R14, R5, RZ ;  /* 0x000000050e027210 */ /* 0x000fda0007f5e0ff */
[----:B------:R-:W-:Y:S05]  /*27e70*/  WARPSYNC.COLLECTIVE R15, `(.L_x_3497) ;  /* 0x000000000f087348 */ /* 0x000fea0003c00000 */
[----:B------:R0:W1:Y:S02]  /*27e80*/  SHFL.IDX P6, R14, R13, R12, R11 ;  /* 0x0000000c0d0e7389 */ /* 0x00006400000c000b */
[----:B01----:R-:W-:Y:S01]  /*27e90*/  ENDCOLLECTIVE ;  /* 0x000000000000791b */ /* 0x003fe20003800000 */
.L_x_3497:
        /* <DEDUP_REMOVED lines=13> */
.L_x_3498:
[----:B------:R-:W-:Y:S01]  /*27f70*/  MOV R13, R24 ;  /* 0x00000018000d7202 */ /* 0x000fe20000000f00 */
[----:B------:R-:W-:Y:S02]  /*27f80*/  IMAD.MOV.U32 R12, RZ, RZ, 0x5 ;  /* 0x00000005ff0c7424 */ /* 0x000fe400078e00ff */
[----:B------:R-:W-:-:S07]  /*27f90*/  IMAD.MOV.U32 R10, RZ, RZ, R14 ;  /* 0x000000ffff0a7224 */ /* 0x000fce00078e000e */
[----:B------:R-:W-:Y:S05]  /*27fa0*/  WARPSYNC.COLLECTIVE R15, `(.L_x_3499) ;  /* 0x000000000f087348 */ /* 0x000fea0003c00000 */
[----:B------:R0:W1:Y:S02]  /*27fb0*/  SHFL.IDX P6, R14, R13, R12, R11 ;  /* 0x0000000c0d0e7389 */ /* 0x00006400000c000b */
[----:B01----:R-:W-:Y:S01]  /*27fc0*/  ENDCOLLECTIVE ;  /* 0x000000000000791b */ /* 0x003fe20003800000 */
.L_x_3499:
        /* <DEDUP_REMOVED lines=14> */
.L_x_3500:
[----:B------:R-:W-:Y:S01]  /*280b0*/  IMAD.MOV.U32 R13, RZ, RZ, R24 ;  /* 0x000000ffff0d7224 */ /* 0x000fe200078e0018 */
[----:B------:R-:W-:Y:S02]  /*280c0*/  MOV R12, 0x6 ;  /* 0x00000006000c7802 */ /* 0x000fe40000000f00 */
[----:B------:R-:W-:-:S13]  /*280d0*/  IADD3 R2, P2, R14, R5, RZ ;  /* 0x000000050e027210 */ /* 0x000fda0007f5e0ff */
[----:B------:R-:W-:Y:S05]  /*280e0*/  WARPSYNC.COLLECTIVE R15, `(.L_x_3501) ;  /* 0x000000000f087348 */ /* 0x000fea0003c00000 */
[----:B------:R0:W1:Y:S02]  /*280f0*/  SHFL.IDX P6, R14, R13, R12, R11 ;  /* 0x0000000c0d0e7389 */ /* 0x00006400000c000b */
[----:B01----:R-:W-:Y:S01]  /*28100*/  ENDCOLLECTIVE ;  /* 0x000000000000791b */ /* 0x003fe20003800000 */
.L_x_3501:
        /* <DEDUP_REMOVED lines=13> */
.L_x_3502:
[----:B------:R-:W-:Y:S01]  /*281e0*/  IMAD.MOV.U32 R13, RZ, RZ, R24 ;  /* 0x000000ffff0d7224 */ /* 0x000fe200078e0018 */
[----:B------:R-:W-:Y:S02]  /*281f0*/  MOV R12, 0x7 ;  /* 0x00000007000c7802 */ /* 0x000fe40000000f00 */
[----:B------:R-:W-:-:S07]  /*28200*/  MOV R10, R14 ;  /* 0x0000000e000a7202 */ /* 0x000fce0000000f00 */
[----:B------:R-:W-:Y:S05]  /*28210*/  WARPSYNC.COLLECTIVE R15, `(.L_x_3503) ;  /* 0x000000000f087348 */ /* 0x000fea0003c00000 */
[----:B------:R0:W1:Y:S02]  /*28220*/  SHFL.IDX P6, R14, R13, R12, R11 ;  /* 0x0000000c0d0e7389 */ /* 0x00006400000c000b */
[----:B01----:R-:W-:Y:S01]  /*28230*/  ENDCOLLECTIVE ;  /* 0x000000000000791b */ /* 0x003fe20003800000 */
.L_x_3503:
        /* <DEDUP_REMOVED lines=12> */
.L_x_3504:
[----:B------:R-:W-:Y:S05]  /*28300*/  BRA `(.L_x_3505) ;  /* 0xffffff8000e07947 */ /* 0x000fea000383ffff */
.L_x_3238:
[----:B------:R-:W-:Y:S01]  /*28310*/  BSSY B0, `(.L_x_3506) ;  /* 0x0000008000007945 */ /* 0x000fe20003800000 */
[----:B------:R-:W-:Y:S01]  /*28320*/  MOV R13, R16 ;  /* 0x00000010000d7202 */ /* 0x000fe20000000f00 */
[----:B-1----:R-:W-:Y:S01]  /*28330*/  IMAD.MOV.U32 R12, RZ, RZ, RZ ;  /* 0x000000ffff0c7224 */ /* 0x002fe200078e00ff */
[----:B------:R-:W-:Y:S01]  /*28340*/  MOV R15, 0xffffffff ;  /* 0xffffffff000f7802 */ /* 0x000fe20000000f00 */
[----:B------:R-:W-:-:S07]  /*28350*/  IMAD.MOV.U32 R11, RZ, RZ, 0x1f ;  /* 0x0000001fff0b7424 */ /* 0x000fce00078e00ff */
[----:B------:R-:W-:Y:S05]  /*28360*/  WARPSYNC.COLLECTIVE R15, `(.L_x_3507) ;  /* 0x000000000f087348 */ /* 0x000fea0003c00000 */
[----:B------:R0:W1:Y:S02]  /*28370*/  SHFL.IDX P6, R14, R13, R12, R11 ;  /* 0x0000000c0d0e7389 */ /* 0x00006400000c000b */
[----:B01----:R-:W-:Y:S01]  /*28380*/  ENDCOLLECTIVE ;  /* 0x000000000000791b */ /* 0x003fe20003800000 */
.L_x_3507:
[----:B------:R-:W-:Y:S05]  /*28390*/  BSYNC B0 ;  /* 0x0000000000007941 */ /* 0x000fea0003800000 */
.L_x_3506:
        /* <DEDUP_REMOVED lines=9> */
.L_x_3508:
[----:B------:R-:W-:Y:S02]  /*28430*/  ULDC UR4, c[0x0][0xc3c] ;  /* 0x00030f0000047ab9 */ /* 0x000fe40000000800 */
[----:B------:R-:W-:-:S13]  /*28440*/  ISETP.GE.OR P1, PT, R9, UR4, !P0 ;  /* 0x0000000409007c0c */ /* 0x000fda000c726670 */
[----:B------:R-:W0:Y:S08]  /*28450*/  @!P1 LDC.64 R2, c[0x0][0xc80] ;  /* 0x00032000ff029b82 */ /* 0x000e300000000a00 */
[----:B------:R-:W1:Y:S01]  /*28460*/  @!P1 LDC.64 R4, c[0x0][0xc78] ;  /* 0x00031e00ff049b82 */ /* 0x000e620000000a00 */
[----:B------:R-:W-:Y:S01]  /*28470*/  IMAD.MOV.U32 R17, RZ, RZ, RZ ;  /* 0x000000ffff117224 */ /* 0x000fe200078e00ff */
[----:B------:R-:W-:-:S02]  /*28480*/  MOV R11, RZ ;  /* 0x000000ff000b7202 */ /* 0x000fc40000000f00 */
[----:B------:R-:W-:Y:S01]  /*28490*/  MOV R7, R14 ;  /* 0x0000000e00077202 */ /* 0x000fe20000000f00 */
        /* <DEDUP_REMOVED lines=17> */
.L_x_3509:
[----:B------:R-:W-:Y:S02]  /*285b0*/  MOV R12, 0x2 ;  /* 0x00000002000c7802 */ /* 0x000fe40000000f00 */
[----:B------:R-:W-:-:S05]  /*285c0*/  SEL R14, R14, RZ, P1 ;  /* 0x000000ff0e0e7207 */ /* 0x000fca0000800000 */
[----:B------:R-:W-:-:S04]  /*285d0*/  IMAD.IADD R5, R13, 0x1, R14 ;  /* 0x000000010d057824 */ /* 0x000fc800078e020e */
[----:B------:R-:W-:-:S07]  /*285e0*/  IMAD.MOV.U32 R13, RZ, RZ, R5 ;  /* 0x000000ffff0d7224 */ /* 0x000fce00078e0005 */
[----:B------:R-:W-:Y:S05]  /*285f0*/  WARPSYNC.COLLECTIVE R15, `(.L_x_3510) ;  /* 0x000000000f087348 */ /* 0x000fea0003c00000 */
[----:B------:R0:W1:Y:S02]  /*28600*/  SHFL.UP P6, R14, R13, R12, R11 ;  /* 0x0400000c0d0e7389 */ /* 0x00006400000c000b */
[----:B01----:R-:W-:Y:S01]  /*28610*/  ENDCOLLECTIVE ;  /* 0x000000000000791b */ /* 0x003fe20003800000 */
.L_x_3510:
[----:B------:R-:W-:Y:S02]  /*28620*/  MOV R12, 0x4 ;  /* 0x00000004000c7802 */ /* 0x000fe40000000f00 */
[----:B------:R-:W-:-:S05]  /*28630*/  SEL R2, R14, RZ, P2 ;  /* 0x000000ff0e027207 */ /* 0x000fca0001000000 */
[----:B------:R-:W-:-:S04]  /*28640*/  IMAD.IADD R2, R5, 0x1, R2 ;  /* 0x0000000105027824 */ /* 0x000fc800078e0202 */
[----:B------:R-:W-:-:S07]  /*28650*/  IMAD.MOV.U32 R13, RZ, RZ, R2 ;  /* 0x000000ffff0d7224 */ /* 0x000fce00078e0002 */
[----:B------:R-:W-:Y:S05]  /*28660*/  WARPSYNC.COLLECTIVE R15, `(.L_x_3511) ;  /* 0x000000000f087348 */ /* 0x000fea0003c00000 */
[----:B------:R0:W1:Y:S02]  /*28670*/  SHFL.UP P6, R14, R13, R12, R11 ;  /* 0x0400000c0d0e7389 */ /* 0x00006400000c000b */
[----:B01----:R-:W-:Y:S01]  /*28680*/  ENDCOLLECTIVE ;  /* 0x000000000000791b */ /* 0x003fe20003800000 */
.L_x_3511:
[----:B------:R-:W-:Y:S02]  /*28690*/  MOV R12, 0x8 ;  /* 0x00000008000c7802 */ /* 0x000fe40000000f00 */
[----:B------:R-:W-:-:S05]  /*286a0*/  SEL R3, R14, RZ, P3 ;  /* 0x000000ff0e037207 */ /* 0x000fca0001800000 */
[----:B------:R-:W-:-:S04]  /*286b0*/  IMAD.IADD R3, R2, 0x1, R3 ;  /* 0x0000000102037824 */ /* 0x000fc800078e0203 */
[----:B------:R-:W-:-:S07]  /*286c0*/  IMAD.MOV.U32 R13, RZ, RZ, R3 ;  /* 0x000000ffff0d7224 */ /* 0x000fce00078e0003 */
[----:B------:R-:W-:Y:S05]  /*286d0*/  WARPSYNC.COLLECTIVE R15, `(.L_x_3512) ;  /* 0x000000000f087348 */ /* 0x000fea0003c00000 */
[----:B------:R0:W1:Y:S02]  /*286e0*/  SHFL.UP P6, R14, R13, R12, R11 ;  /* 0x0400000c0d0e7389 */ /* 0x00006400000c000b */
[----:B01----:R-:W-:Y:S01]  /*286f0*/  ENDCOLLECTIVE ;  /* 0x000000000000791b */ /* 0x003fe20003800000 */
.L_x_3512:
[----:B------:R-:W-:Y:S02]  /*28700*/  MOV R12, 0x10 ;  /* 0x00000010000c7802 */ /* 0x000fe40000000f00 */
[----:B------:R-:W-:-:S05]  /*28710*/  SEL R14, R14, RZ, P4 ;  /* 0x000000ff0e0e7207 */ /* 0x000fca0002000000 */
[----:B------:R-:W-:-:S04]  /*28720*/  IMAD.IADD R5, R3, 0x1, R14 ;  /* 0x0000000103057824 */ /* 0x000fc800078e020e */
[----:B------:R-:W-:-:S07]  /*28730*/  IMAD.MOV.U32 R13, RZ, RZ, R5 ;  /* 0x000000ffff0d7224 */ /* 0x000fce00078e0005 */
[----:B------:R-:W-:Y:S05]  /*28740*/  WARPSYNC.COLLECTIVE R15, `(.L_x_3513) ;  /* 0x000000000f087348 */ /* 0x000fea0003c00000 */
[----:B------:R0:W1:Y:S02]  /*28750*/  SHFL.UP P6, R14, R13, R12, R11 ;  /* 0x0400000c0d0e7389 */ /* 0x00006400000c000b */
[----:B01----:R-:W-:Y:S01]  /*28760*/  ENDCOLLECTIVE ;  /* 0x000000000000791b */ /* 0x003fe20003800000 */
.L_x_3513:
        /* <DEDUP_REMOVED lines=8> */
.L_x_3514:
[----:B------:R-:W-:Y:S05]  /*287f0*/  BRA `(.L_x_3515) ;  /* 0xffffff8000f07947 */ /* 0x000fea000383ffff */
.L_x_3241:
[----:B------:R-:W-:Y:S01]  /*28800*/  BSSY B0, `(.L_x_3516) ;  /* 0x0000007000007945 */ /* 0x000fe20003800000 */
[----:B-1----:R-:W-:Y:S01]  /*28810*/  MOV R12, 0x1 ;  /* 0x00000001000c7802 */ /* 0x002fe20000000f00 */
[----:B------:R-:W-:Y:S02]  /*28820*/  IMAD.MOV.U32 R11, RZ, RZ, RZ ;  /* 0x000000ffff0b7224 */ /* 0x000fe400078e00ff */
[----:B------:R-:W-:-:S07]  /*28830*/  IMAD.MOV.U32 R15, RZ, RZ, -0x1 ;  /* 0xffffffffff0f7424 */ /* 0x000fce00078e00ff */
[----:B------:R-:W-:Y:S05]  /*28840*/  WARPSYNC.COLLECTIVE R15, `(.L_x_3517) ;  /* 0x000000000f087348 */ /* 0x000fea0003c00000 */
[----:B------:R0:W1:Y:S02]  /*28850*/  SHFL.UP P6, R14, R13, R12, R11 ;  /* 0x0400000c0d0e7389 */ /* 0x00006400000c000b */
[----:B01----:R-:W-:Y:S01]  /*28860*/  ENDCOLLECTIVE ;  /* 0x000000000000791b */ /* 0x003fe20003800000 */
.L_x_3517:
[----:B------:R-:W-:Y:S05]  /*28870*/  BSYNC B0 ;  /* 0x0000000000007941 */ /* 0x000fea0003800000 */
.L_x_3516:
        /* <DEDUP_REMOVED lines=8> */
.L_x_3518:
[----:B------:R-:W-:Y:S02]  /*28900*/  MOV R12, 0x4 ;  /* 0x00000004000c7802 */ /* 0x000fe40000000f00 */
[----:B------:R-:W-:-:S05]  /*28910*/  SEL R2, R14, RZ, P2 ;  /* 0x000000ff0e027207 */ /* 0x000fca0001000000 */
[----:B------:R-:W-:-:S04]  /*28920*/  IMAD.IADD R2, R13, 0x1, R2 ;  /* 0x000000010d027824 */ /* 0x000fc800078e0202 */
[----:B------:R-:W-:-:S07]  /*28930*/  IMAD.MOV.U32 R13, RZ, RZ, R2 ;  /* 0x000000ffff0d7224 */ /* 0x000fce00078e0002 */
[----:B------:R-:W-:Y:S05]  /*28940*/  WARPSYNC.COLLECTIVE R15, `(.L_x_3519) ;  /* 0x000000000f087348 */ /* 0x000fea0003c00000 */
[----:B------:R0:W1:Y:S02]  /*28950*/  SHFL.UP P6, R14, R13, R12, R11 ;  /* 0x0400000c0d0e7389 */ /* 0x00006400000c000b */
[----:B01----:R-:W-:Y:S01]  /*28960*/  ENDCOLLECTIVE ;  /* 0x000000000000791b */ /* 0x003fe20003800000 */
.L_x_3519:
[----:B------:R-:W-:Y:S02]  /*28970*/  MOV R12, 0x8 ;  /* 0x00000008000c7802 */ /* 0x000fe40000000f00 */
[----:B------:R-:W-:-:S05]  /*28980*/  SEL R3, R14, RZ, P3 ;  /* 0x000000ff0e037207 */ /* 0x000fca0001800000 */
[----:B------:R-:W-:-:S04]  /*28990*/  IMAD.IADD R3, R2, 0x1, R3 ;  /* 0x0000000102037824 */ /* 0x000fc800078e0203 */
[----:B------:R-:W-:-:S07]  /*289a0*/  IMAD.MOV.U32 R13, RZ, RZ, R3 ;  /* 0x000000ffff0d7224 */ /* 0x000fce00078e0003 */
[----:B------:R-:W-:Y:S05]  /*289b0*/  WARPSYNC.COLLECTIVE R15, `(.L_x_3520) ;  /* 0x000000000f087348 */ /* 0x000fea0003c00000 */
[----:B------:R0:W1:Y:S02]  /*289c0*/  SHFL.UP P6, R14, R13, R12, R11 ;  /* 0x0400000c0d0e7389 */ /* 0x00006400000c000b */
[----:B01----:R-:W-:Y:S01]  /*289d0*/  ENDCOLLECTIVE ;  /* 0x000000000000791b */ /* 0x003fe20003800000 */
.L_x_3520:
[----:B------:R-:W-:Y:S02]  /*289e0*/  MOV R12, 0x10 ;  /* 0x00000010000c7802 */ /* 0x000fe40000000f00 */
[----:B------:R-:W-:-:S05]  /*289f0*/  SEL R14, R14, RZ, P4 ;  /* 0x000000ff0e0e7207 */ /* 0x000fca0002000000 */
[----:B------:R-:W-:-:S04]  /*28a00*/  IMAD.IADD R5, R3, 0x1, R14 ;  /* 0x0000000103057824 */ /* 0x000fc800078e020e */
[----:B------:R-:W-:-:S07]  /*28a10*/  IMAD.MOV.U32 R13, RZ, RZ, R5 ;  /* 0x000000ffff0d7224 */ /* 0x000fce00078e0005 */
[----:B------:R-:W-:Y:S05]  /*28a20*/  WARPSYNC.COLLECTIVE R15, `(.L_x_3521) ;  /* 0x000000000f087348 */ /* 0x000fea0003c00000 */
[----:B------:R0:W1:Y:S02]  /*28a30*/  SHFL.UP P6, R14, R13, R12, R11 ;  /* 0x0400000c0d0e7389 */ /* 0x00006400000c000b */
[----:B01----:R-:W-:Y:S01]  /*28a40*/  ENDCOLLECTIVE ;  /* 0x000000000000791b */ /* 0x003fe20003800000 */
.L_x_3521:
        /* <DEDUP_REMOVED lines=8> */
.L_x_3522:
[----:B------:R-:W-:Y:S05]  /*28ad0*/  BRA `(.L_x_3523) ;  /* 0xffffff8000dc7947 */ /* 0x000fea000383ffff */
.L_x_3243:
[----:B------:R-:W-:Y:S01]  /*28ae0*/  BSSY B0, `(.L_x_3524) ;  /* 0x0000006000007945 */ /* 0x000fe20003800000 */
[----:B------:R-:W-:Y:S01]  /*28af0*/  PLOP3.LUT P6, PT, P6, PT, PT, 0x8, 0x0 ;  /* 0x000000000000781c */ /* 0x000fe200037ce170 */
[----:B------:R-:W-:-:S12]  /*28b00*/  IMAD.MOV.U32 R15, RZ, RZ, -0x1 ;  /* 0xffffffffff0f7424 */ /* 0x000fd800078e00ff */
[----:B01----:R-:W-:Y:S05]  /*28b10*/  WARPSYNC.COLLECTIVE R15, `(.L_x_3525) ;  /* 0x000000000f087348 */ /* 0x003fea0003c00000 */
[----:B------:R-:W-:Y:S01]  /*28b20*/  VOTE.ANY R14, PT, P6 ;  /* 0x00000000000e7806 */ /* 0x000fe200030e0100 */
[----:B01----:R-:W-:Y:S06]  /*28b30*/  ENDCOLLECTIVE ;  /* 0x000000000000791b */ /* 0x003fec0003800000 */
.L_x_3525:
[----:B------:R-:W-:Y:S05]  /*28b40*/  BSYNC B0 ;  /* 0x0000000000007941 */ /* 0x000fea0003800000 */
.L_x_3524:
[----:B------:R-:W-:Y:S01]  /*28b50*/  MOV R3, R14 ;  /* 0x0000000e00037202 */ /* 0x000fe20000000f00 */
[----:B------:R-:W-:Y:S01]  /*28b60*/  IMAD.MOV.U32 R13, RZ, RZ, R17 ;  /* 0x000000ffff0d7224 */ /* 0x000fe200078e0011 */
[----:B------:R-:W-:Y:S01]  /*28b70*/  MOV R15, 0xffffffff ;  /* 0xffffffff000f7802 */ /* 0x000fe20000000f00 */
[----:B------:R-:W-:Y:S01]  /*28b80*/  IMAD.MOV.U32 R11, RZ, RZ, 0x1f ;  /* 0x0000001fff0b7424 */ /* 0x000fe200078e00ff */
[----:B------:R0:W1:Y:S06]  /*28b90*/  POPC R12, R3 ;  /* 0x00000003000c7309 */ /* 0x00006c0000000000 */
[----:B01----:R-:W-:Y:S05]  /*28ba0*/  WARPSYNC.COLLECTIVE R15, `(.L_x_3526) ;  /* 0x000000000f087348 */ /* 0x003fea0003c00000 */
[----:B-1----:R1:W2:Y:S02]  /*28bb0*/  SHFL.IDX P6, R14, R13, R12, R11 ;  /* 0x0000000c0d0e7389 */ /* 0x0022a400000c000b */
[----:B012---:R-:W-:Y:S01]  /*28bc0*/  ENDCOLLECTIVE ;  /* 0x000000000000791b */ /* 0x007fe20003800000 */
.L_x_3526:
[----:B------:R-:W-:Y:S02]  /*28bd0*/  IMAD.IADD R19, R12, 0x1, R19 ;  /* 0x000000010c137824 */ /* 0x000fe400078e0213 */
[----:B------:R-:W-:Y:S02]  /*28be0*/  IMAD.MOV.U32 R13, RZ, RZ, R4 ;  /* 0x000000ffff0d7224 */ /* 0x000fe400078e0004 */
[----:B------:R-:W-:-:S07]  /*28bf0*/  IMAD.MOV.U32 R17, RZ, RZ, R14 ;  /* 0x000000ffff117224 */ /* 0x000fce00078e000e */
[----:B------:R-:W-:Y:S05]  /*28c00*/  WARPSYNC.COLLECTIVE R15, `(.L_x_3527) ;  /* 0x000000000f087348 */ /* 0x000fea0003c00000 */
[----:B------:R0:W1:Y:S02]  /*28c10*/  SHFL.IDX P6, R14, R13, R12, R11 ;  /* 0x0000000c0d0e7389 */ /* 0x00006400000c000b */
[----:B01----:R-:W-:Y:S01]  /*28c20*/  ENDCOLLECTIVE ;  /* 0x000000000000791b */ /* 0x003fe20003800000 */
.L_x_3527:
[----:B------:R-:W-:Y:S01]  /*28c30*/  MOV R4, R14 ;  /* 0x0000000e00047202 */ /* 0x000fe20000000f00 */
[----:B------:R-:W-:Y:S06]  /*28c40*/  BRA `(.L_x_3528) ;  /* 0xffffff8000c07947 */ /* 0x000fec000383ffff */
.L_x_3245:
[----:B------:R-:W-:Y:S01]  /*28c50*/  BSSY B0, `(.L_x_3529) ;  /* 0x0000007000007945 */ /* 0x000fe20003800000 */
[----:B------:R-:W-:Y:S01]  /*28c60*/  IMAD.MOV.U32 R13, RZ, RZ, R2 ;  /* 0x000000ffff0d7224 */ /* 0x000fe200078e0002 */
[----:B------:R-:W-:Y:S01]  /*28c70*/  MOV R11, 0x1f ;  /* 0x0000001f000b7802 */ /* 0x000fe20000000f00 */
[----:B------:R-:W-:-:S07]  /*28c80*/  IMAD.MOV.U32 R15, RZ, RZ, -0x1 ;  /* 0xffffffffff0f7424 */ /* 0x000fce00078e00ff */
[----:B0-23--:R-:W-:Y:S05]  /*28c90*/  WARPSYNC.COLLECTIVE R15, `(.L_x_3530) ;  /* 0x000000000f087348 */ /* 0x00dfea0003c00000 */
[----:B------:R1:W4:Y:S02]  /*28ca0*/  SHFL.IDX P6, R14, R13, R12, R11 ;  /* 0x0000000c0d0e7389 */ /* 0x00032400000c000b */
[----:B01234-:R-:W-:Y:S01]  /*28cb0*/  ENDCOLLECTIVE ;  /* 0x000000000000791b */ /* 0x01ffe20003800000 */
.L_x_3530:
[----:B------:R-:W-:Y:S05]  /*28cc0*/  BSYNC B0 ;  /* 0x0000000000007941 */ /* 0x000fea0003800000 */
.L_x_3529:
[----:B------:R-:W-:Y:S01]  /*28cd0*/  IMAD.MOV.U32 R6, RZ, RZ, R14 ;  /* 0x000000ffff067224 */ /* 0x000fe200078e000e */
[----:B------:R-:W-:Y:S06]  /*28ce0*/  BRA `(.L_x_3244) ;  /* 0xffffff8000b07947 */ /* 0x000fec000383ffff */
.L_x_3251:
[----:B-1----:R1:W3:Y:S02]  /*28cf0*/  SYNCS.PHASECHK.TRANS64.TRYWAIT P0, [R4+URZ+0x28820], R0 ;  /* 0x02882000040075a7 */ /* 0x0022e4000800017f */
[----:B---3--:R-:W-:Y:S05]  /*28d00*/  @!P0 NANOSLEEP.SYNCS 0x989680 ;  /* 0x009896800000895d */ /* 0x008fea0003900000 */
[----:B------:R-:W3:Y:S02]  /*28d10*/  @!P0 SYNCS.PHASECHK.TRANS64 P0, [R4+URZ+0x28820], R0 ;  /* 0x02882000040085a7 */ /* 0x000ee4000800007f */
[----:B---3--:R-:W-:Y:S05]  /*28d20*/  @!P0 BRA `(.L_x_3251) ;  /* 0xfffffffc00f08947 */ /* 0x008fea000383ffff */
[----:B------:R-:W-:Y:S05]  /*28d30*/  BRA `(.L_x_3531) ;  /* 0xffffff8c00087947 */ /* 0x000fea000383ffff */
.L_x_3252:
[----:B------:R-:W3:Y:S01]  /*28d40*/  S2R R2, SR_TID.X ;  /* 0x0000000000027919 */ /* 0x000ee20000002100 */
[----:B------:R-:W-:Y:S01]  /*28d50*/  BSSY B0, `(.L_x_3532) ;  /* 0x000000a000007945 */ /* 0x000fe20003800000 */
[----:B------:R-:W-:Y:S01]  /*28d60*/  IMAD.MOV.U32 R12, RZ, RZ, RZ ;  /* 0x000000ffff0c7224 */ /* 0x000fe200078e00ff */
[----:B------:R-:W-:Y:S01]  /*28d70*/  MOV R15, 0xffffffff ;  /* 0xffffffff000f7802 */ /* 0x000fe20000000f00 */
[----:B------:R-:W-:Y:S01]  /*28d80*/  IMAD.MOV.U32 R11, RZ, RZ, 0x1f ;  /* 0x0000001fff0b7424 */ /* 0x000fe200078e00ff */
[----:B---3--:R-:W-:-:S04]  /*28d90*/  SHF.R.U32.HI R2, RZ, 0x5, R2 ;  /* 0x00000005ff027819 */ /* 0x008fc80000011602 */
[----:B------:R-:W-:-:S04]  /*28da0*/  LOP3.LUT R2, R2, 0x3, RZ, 0xc0, !PT ;  /* 0x0000000302027812 */ /* 0x000fc800078ec0ff */
[----:B------:R-:W-:-:S07]  /*28db0*/  MOV R13, R2 ;  /* 0x00000002000d7202 */ /* 0x000fce0000000f00 */
[----:B012---:R-:W-:Y:S05]  /*28dc0*/  WARPSYNC.COLLECTIVE R15, `(.L_x_3533) ;  /* 0x000000000f087348 */ /* 0x007fea0003c00000 */
[----:B------:R3:W4:Y:S02]  /*28dd0*/  SHFL.IDX P6, R14, R13, R12, R11 ;  /* 0x0000000c0d0e7389 */ /* 0x00072400000c000b */
[----:B01234-:R-:W-:Y:S01]  /*28de0*/  ENDCOLLECTIVE ;  /* 0x000000000000791b */ /* 0x01ffe20003800000 */
.L_x_3533:
[----:B------:R-:W-:Y:S05]  /*28df0*/  BSYNC B0 ;  /* 0x0000000000007941 */ /* 0x000fea0003800000 */
.L_x_3532:
[----:B------:R-:W-:Y:S05]  /*28e00*/  BRA `(.L_x_3534) ;  /* 0xffffff8800f07947 */ /* 0x000fea000383ffff */
.L_x_3253:
[----:B------:R-:W-:Y:S01]  /*28e10*/  BSSY B0, `(.L_x_3535) ;  /* 0x0000006000007945 */ /* 0x000fe20003800000 */
[----:B------:R-:W-:-:S07]  /*28e20*/  IMAD.MOV.U32 R15, RZ, RZ, -0x1 ;  /* 0xffffffffff0f7424 */ /* 0x000fce00078e00ff */
[----:B012---:R-:W-:Y:S05]  /*28e30*/  WARPSYNC.COLLECTIVE R15, `(.L_x_3536) ;  /* 0x000000000f0c7348 */ /* 0x007fea0003c00000 */
[----:B------:R-:W-:Y:S02]  /*28e40*/  ELECT P6, UR62, PT ;  /* 0x00000000003e782f */ /* 0x000fe400038c0000 */
[----:B------:R-:W-:Y:S01]  /*28e50*/  MOV R14, UR62 ;  /* 0x0000003e000e7c02 */ /* 0x000fe20008000f00 */
[----:B012---:R-:W-:Y:S10]  /*28e60*/  ENDCOLLECTIVE ;  /* 0x000000000000791b */ /* 0x007ff40003800000 */
.L_x_3536:
[----:B------:R-:W-:Y:S05]  /*28e70*/  BSYNC B0 ;  /* 0x0000000000007941 */ /* 0x000fea0003800000 */
.L_x_3535:
[----:B------:R-:W-:Y:S05]  /*28e80*/  BRA `(.L_x_3537) ;  /* 0xffffff8800e47947 */ /* 0x000fea000383ffff */
.L_x_3255:
[----:B-1----:R1:W3:Y:S02]  /*28e90*/  SYNCS.PHASECHK.TRANS64.TRYWAIT P1, [R5+URZ+0x28840], R0 ;  /* 0x02884000050075a7 */ /* 0x0022e4000802017f */
[----:B---3--:R-:W-:Y:S05]  /*28ea0*/  @!P1 NANOSLEEP.SYNCS 0x989680 ;  /* 0x009896800000995d */ /* 0x008fea0003900000 */
[----:B------:R-:W3:Y:S02]  /*28eb0*/  @!P1 SYNCS.PHASECHK.TRANS64 P1, [R5+URZ+0x28840], R0 ;  /* 0x02884000050095a7 */ /* 0x000ee4000802007f */
[----:B---3--:R-:W-:Y:S05]  /*28ec0*/  @!P1 BRA `(.L_x_3255) ;  /* 0xfffffffc00f09947 */ /* 0x008fea000383ffff */
[----:B------:R-:W-:Y:S05]  /*28ed0*/  BRA `(.L_x_3538) ;  /* 0xffffff8c00047947 */ /* 0x000fea000383ffff */
.L_x_3257:
[----:B---3--:R3:W4:Y:S02]  /*28ee0*/  SYNCS.PHASECHK.TRANS64.TRYWAIT P1, [R25+URZ+0x28840], R2 ;  /* 0x02884002190075a7 */ /* 0x008724000802017f */
[----:B----4-:R-:W-:Y:S05]  /*28ef0*/  @!P1 NANOSLEEP.SYNCS 0x989680 ;  /* 0x009896800000995d */ /* 0x010fea0003900000 */
[----:B------:R-:W4:Y:S02]  /*28f00*/  @!P1 SYNCS.PHASECHK.TRANS64 P1, [R25+URZ+0x28840], R2 ;  /* 0x02884002190095a7 */ /* 0x000f24000802007f */
[----:B----4-:R-:W-:Y:S05]  /*28f10*/  @!P1 BRA `(.L_x_3257) ;  /* 0xfffffffc00f09947 */ /* 0x010fea000383ffff */
[----:B------:R-:W-:Y:S05]  /*28f20*/  BRA `(.L_x_3539) ;  /* 0xffffff8c00107947 */ /* 0x000fea000383ffff */
.L_x_3259:
[----:B----4-:R4:W0:Y:S02]  /*28f30*/  SYNCS.PHASECHK.TRANS64.TRYWAIT P1, [R5+URZ+0x28860], R0 ;  /* 0x02886000050075a7 */ /* 0x010824000802017f */
[----:B0-----:R-:W-:Y:S05]  /*28f40*/  @!P1 NANOSLEEP.SYNCS 0x989680 ;  /* 0x009896800000995d */ /* 0x001fea0003900000 */
[----:B------:R-:W0:Y:S02]  /*28f50*/  @!P1 SYNCS.PHASECHK.TRANS64 P1, [R5+URZ+0x28860], R0 ;  /* 0x02886000050095a7 */ /* 0x000e24000802007f */
[----:B0-----:R-:W-:Y:S05]  /*28f60*/  @!P1 BRA `(.L_x_3259) ;  /* 0xfffffffc00f09947 */ /* 0x001fea000383ffff */
[----:B------:R-:W-:Y:S05]  /*28f70*/  BRA `(.L_x_3540) ;  /* 0xffffff8c000c7947 */ /* 0x000fea000383ffff */
.L_x_3541:
        /* <DEDUP_REMOVED lines=16> */
.L_x_3550:


//--------------------- .nv.global.init           --------------------------
	.section	.nv.global.init,"aw",@progbits
.nv.global.init:
	.type		$str$23,@object
	.size		$str$23,($str$24 - $str$23)
$str$23:
        /*0000*/ 	.byte	0x28, 0x61, 0x64, 0x64, 0x72, 0x65, 0x73, 0x73, 0x20, 0x26, 0x20, 0x6d, 0x61, 0x73, 0x6b, 0x29
        /*0010*/ 	.byte	0x20, 0x3d, 0x3d, 0x20, 0x30, 0x00
	.type		$str$24,@object
	.size		$str$24,(__unnamed_4 - $str$24)
$str$24:
        /*0016*/ 	.byte	0x2f, 0x74, 0x6d, 0x70, 0x2f, 0x6f, 0x73, 0x73, 0x5f, 0x6b, 0x65, 0x72, 0x6e, 0x65, 0x6c, 0x73
        /*0026*/ 	.byte	0x5f, 0x73, 0x72, 0x63, 0x2f, 0x66, 0x6c, 0x61, 0x73, 0x68, 0x5f, 0x61, 0x74, 0x74, 0x65, 0x6e
        /*0036*/ 	.byte	0x74, 0x69, 0x6f, 0x6e, 0x2f, 0x63, 0x73, 0x72, 0x63, 0x2f, 0x63, 0x75, 0x74, 0x6c, 0x61, 0x73
        /*0046*/ 	.byte	0x73, 0x2f, 0x69, 0x6e, 0x63, 0x6c, 0x75, 0x64, 0x65, 0x2f, 0x63, 0x75, 0x74, 0x65, 0x2f, 0x70
        /*0056*/ 	.byte	0x6f, 0x69, 0x6e, 0x74, 0x65, 0x72, 0x5f, 0x66, 0x6c, 0x61, 0x67, 0x67, 0x65, 0x64, 0x2e, 0x68
        /*0066*/ 	.byte	0x70, 0x70, 0x00
	.type		__unnamed_4,@object
	.size		__unnamed_4,(__unnamed_3 - __unnamed_4)
__unnamed_4:
        /* <DEDUP_REMOVED lines=24> */
	.type		__unnamed_3,@object
	.size		__unnamed_3,(__unnamed_2 - __unnamed_3)
__unnamed_3:
        /* <DEDUP_REMOVED lines=29> */
	.type		__unnamed_2,@object
	.size		__unnamed_2,(__unnamed_1 - __unnamed_2)
__unnamed_2:
        /* <DEDUP_REMOVED lines=29> */
	.type		__unnamed_1,@object
	.size		__unnamed_1,(.L_0 - __unnamed_1)
__unnamed_1:
        /* <DEDUP_REMOVED lines=28> */
        /*0741*/ 	.byte	0x31, 0x36, 0x33, 0x38, 0x34, 0x3e, 0x3e, 0x3e, 0x3e, 0x3e, 0x20, 0x26, 0x5d, 0x00
.L_0:


//--------------------- .nv.shared._ZN7cutlass13device_kernelIN5flash11enable_sm90INS1_16FlashAttnFwdSm90INS1_25CollectiveMainloopFwdSm90ILi2EN4cute5tupleIJNS5_1CILi1EEES8_S8_EEENS6_IJNS7_ILi128EEESA_SA_EEELi128ENS_6half_tEfNS_4arch4Sm90ELb0ELb0ELb1ELb0ELb1ELb0ELb0ELb1ELb1ELb1ELb1ELb0EEENS1_21CollectiveEpilogueFwdISB_S9_SC_SE_Li256ELb0ELb1ELb1ELb0EEENS1_19SingleTileSchedulerILb0ELb1ELb1ELi128EEEEEEEEEvNT_6ParamsE --------------------------
	.section	.nv.shared._ZN7cutlass13device_kernelIN5flash11enable_sm90INS1_16FlashAttnFwdSm90INS1_25CollectiveMainloopFwdSm90ILi2EN4cute5tupleIJNS5_1CILi1EEES8_S8_EEENS6_IJNS7_ILi128EEESA_SA_EEELi128ENS_6half_tEfNS_4arch4Sm90ELb0ELb0ELb1ELb0ELb1ELb0ELb0ELb1ELb1ELb1ELb1ELb0EEENS1_21CollectiveEpilogueFwdISB_S9_SC_SE_Li256ELb0ELb1ELb1ELb0EEENS1_19SingleTileSchedulerILb0ELb1ELb1ELi128EEEEEEEEEvNT_6ParamsE,"aw",@nobits
	.sectionflags	@""
	.align	16
	.zero		1024


//--------------------- .nv.shared.reserved.0     --------------------------
	.section	.nv.shared.reserved.0,"aw",@nobits
	.weak		__nv_reservedSMEM_offset_0_alias
	.size		__nv_reservedSMEM_offset_0_alias, 0, 0
	.other		__nv_reservedSMEM_offset_0_alias,@"STO_CUDA_RESERVED_SHARED STV_DEFAULT"
__nv_reservedSMEM_offset_0_alias:
	.zero		0


//--------------------- .nv.global                --------------------------
	.section	.nv.global,"aw",@nobits
.nv.global:
	.type		_ZN86_INTERNAL_e91a5f01_50_flash_fwd_hdim128_fp16_paged_split_softcap_sm90_cu_c784774a_29974cute1_E,@object
	.size		_ZN86_INTERNAL_e91a5f01_50_flash_fwd_hdim128_fp16_paged_split_softcap_sm90_cu_c784774a_29974cute1_E,(_ZN86_INTERNAL_e91a5f01_50_flash_fwd_hdim128_fp16_paged_split_softcap_sm90_cu_c784774a_29974cuda3std3__45__cpo6cbeginE - _ZN86_INTERNAL_e91a5f01_50_flash_fwd_hdim128_fp16_paged_split_softcap_sm90_cu_c784774a_29974cute1_E)
_ZN86_INTERNAL_e91a5f01_50_flash_fwd_hdim128_fp16_paged_split_softcap_sm90_cu_c784774a_29974cute1_E:
	.zero		1
	.type		_ZN86_INTERNAL_e91a5f01_50_flash_fwd_hdim128_fp16_paged_split_softcap_sm90_cu_c784774a_29974cuda3std3__45__cpo6cbeginE,@object
	.size		_ZN86_INTERNAL_e91a5f01_50_flash_fwd_hdim128_fp16_paged_split_softcap_sm90_cu_c784774a_29974cuda3std3__45__cpo6cbeginE,(_ZN86_INTERNAL_e91a5f01_50_flash_fwd_hdim128_fp16_paged_split_softcap_sm90_cu_c784774a_29974cuda3std3__48in_placeE - _ZN86_INTERNAL_e91a5f01_50_flash_fwd_hdim128_fp16_paged_split_softcap_sm90_cu_c784774a_29974cuda3std3__45__cpo6cbeginE)
_ZN86_INTERNAL_e91a5f01_50_flash_fwd_hdim128_fp16_paged_split_softcap_sm90_cu_c784774a_29974cuda3std3__45__cpo6cbeginE:
	.zero		1
	.type		_ZN86_INTERNAL_e91a5f01_50_flash_fwd_hdim128_fp16_paged_split_softcap_sm90_cu_c784774a_29974cuda3std3__48in_placeE,@object
	.size		_ZN86_INTERNAL_e91a5f01_50_flash_fwd_hdim128_fp16_paged_split_softcap_sm90_cu_c784774a_29974cuda3std3__48in_placeE,(_ZN86_INTERNAL_e91a5f01_50_flash_fwd_hdim128_fp16_paged_split_softcap_sm90_cu_c784774a_29974cuda3std6ranges3__45__cpo9iter_moveE - _ZN86_INTERNAL_e91a5f01_50_flash_fwd_hdim128_fp16_paged_split_softcap_sm90_cu_c784774a_29974cuda3std3__48in_placeE)
_ZN86_INTERNAL_e91a5f01_50_flash_fwd_hdim128_fp16_paged_split_softcap_sm90_cu_c784774a_29974cuda3std3__48in_placeE:
	.zero		1
	.type		_ZN86_INTERNAL_e91a5f01_50_flash_fwd_hdim128_fp16_paged_split_softcap_sm90_cu_c784774a_29974cuda3std6ranges3__45__cpo9iter_moveE,@object
	.size		_ZN86_INTERNAL_e91a5f01_50_flash_fwd_hdim128_fp16_paged_split_softcap_sm90_cu_c784774a_29974cuda3std6ranges3__45__cpo9iter_moveE,(_ZN86_INTERNAL_e91a5f01_50_flash_fwd_hdim128_fp16_paged_split_softcap_sm90_cu_c784774a_29974cuda3std3__45__cpo5beginE - _ZN86_INTERNAL_e91a5f01_50_flash_fwd_hdim128_fp16_paged_split_softcap_sm90_cu_c784774a_29974cuda3std6ranges3__45__cpo9iter_moveE)
_ZN86_INTERNAL_e91a5f01_50_flash_fwd_hdim128_fp16_paged_split_softcap_sm90_cu_c784774a_29974cuda3std6ranges3__45__cpo9iter_moveE:
	.zero		1
	.type		_ZN86_INTERNAL_e91a5f01_50_flash_fwd_hdim128_fp16_paged_split_softcap_sm90_cu_c784774a_29974cuda3std3__45__cpo5beginE,@object
	.size		_ZN86_INTERNAL_e91a5f01_50_flash_fwd_hdim128_fp16_paged_split_softcap_sm90_cu_c784774a_29974cuda3std3__45__cpo5beginE,(_ZN86_INTERNAL_e91a5f01_50_flash_fwd_hdim128_fp16_paged_split_softcap_sm90_cu_c784774a_29974cuda3std3__488_GLOBAL__N__e91a5f01_50_flash_fwd_hdim128_fp16_paged_split_softcap_sm90_cu_c784774a_29976ignoreE - _ZN86_INTERNAL_e91a5f01_50_flash_fwd_hdim128_fp16_paged_split_softcap_sm90_cu_c784774a_29974cuda3std3__45__cpo5beginE)
_ZN86_INTERNAL_e91a5f01_50_flash_fwd_hdim128_fp16_paged_split_softcap_sm90_cu_c784774a_29974cuda3std3__45__cpo5beginE:
	.zero		1
	.type		_ZN86_INTERNAL_e91a5f01_50_flash_fwd_hdim128_fp16_paged_split_softcap_sm90_cu_c784774a_29974cuda3std3__488_GLOBAL__N__e91a5f01_50_flash_fwd_hdim128_fp16_paged_split_softcap_sm90_cu_c784774a_29976ignoreE,@object
	.size		_ZN86_INTERNAL_e91a5f01_50_flash_fwd_hdim128_fp16_paged_split_softcap_sm90_cu_c784774a_29974cuda3std3__488_GLOBAL__N__e91a5f01_50_flash_fwd_hdim128_fp16_paged_split_softcap_sm90_cu_c784774a_29976ignoreE,(_ZN86_INTERNAL_e91a5f01_50_flash_fwd_hdim128_fp16_paged_split_softcap_sm90_cu_c784774a_29974cute7productE - _ZN86_INTERNAL_e91a5f01_50_flash_fwd_hdim128_fp16_paged_split_softcap_sm90_cu_c784774a_29974cuda3std3__488_GLOBAL__N__e91a5f01_50_flash_fwd_hdim128_fp16_paged_split_softcap_sm90_cu_c784774a_29976ignoreE)
_ZN86_INTERNAL_e91a5f01_50_flash_fwd_hdim128_fp16_paged_split_softcap_sm90_cu_c784774a_29974cuda3std3__488_GLOBAL__N__e91a5f01_50_flash_fwd_hdim128_fp16_paged_split_softcap_sm90_cu_c784774a_29976ignoreE:
	.zero		1
	.type		_ZN86_INTERNAL_e91a5f01_50_flash_fwd_hdim128_fp16_paged_split_softcap_sm90_cu_c784774a_29974cute7productE,@object
	.size		_ZN86_INTERNAL_e91a5f01_50_flash_fwd_hdim128_fp16_paged_split_softcap_sm90_cu_c784774a_29974cute7productE,(_ZN86_INTERNAL_e91a5f01_50_flash_fwd_hdim128_fp16_paged_split_softcap_sm90_cu_c784774a_29974cuda3std3__45__cpo3endE - _ZN86_INTERNAL_e91a5f01_50_flash_fwd_hdim128_fp16_paged_split_softcap_sm90_cu_c784774a_29974cute7productE)
_ZN86_INTERNAL_e91a5f01_50_flash_fwd_hdim128_fp16_paged_split_softcap_sm90_cu_c784774a_29974cute7productE:
	.zero		1
	.type		_ZN86_INTERNAL_e91a5f01_50_flash_fwd_hdim128_fp16_paged_split_softcap_sm90_cu_c784774a_29974cuda3std3__45__cpo3endE,@object
	.size		_ZN86_INTERNAL_e91a5f01_50_flash_fwd_hdim128_fp16_paged_split_softcap_sm90_cu_c784774a_29974cuda3std3__45__cpo3endE,(_ZN86_INTERNAL_e91a5f01_50_flash_fwd_hdim128_fp16_paged_split_softcap_sm90_cu_c784774a_29974cuda3std3__419piecewise_constructE - _ZN86_INTERNAL_e91a5f01_50_flash_fwd_hdim128_fp16_paged_split_softcap_sm90_cu_c784774a_29974cuda3std3__45__cpo3endE)
_ZN86_INTERNAL_e91a5f01_50_flash_fwd_hdim128_fp16_paged_split_softcap_sm90_cu_c784774a_29974cuda3std3__45__cpo3endE:
	.zero		1
	.type		_ZN86_INTERNAL_e91a5f01_50_flash_fwd_hdim128_fp16_paged_split_softcap_sm90_cu_c784774a_29974cuda3std3__419piecewise_constructE,@object
	.size		_ZN86_INTERNAL_e91a5f01_50_flash_fwd_hdim128_fp16_paged_split_softcap_sm90_cu_c784774a_29974cuda3std3__419piecewise_constructE,(_ZN86_INTERNAL_e91a5f01_50_flash_fwd_hdim128_fp16_paged_split_softcap_sm90_cu_c784774a_29974cuda3std3__45__cpo4cendE - _ZN86_INTERNAL_e91a5f01_50_flash_fwd_hdim128_fp16_paged_split_softcap_sm90_cu_c784774a_29974cuda3std3__419piecewise_constructE)
_ZN86_INTERNAL_e91a5f01_50_flash_fwd_hdim128_fp16_paged_split_softcap_sm90_cu_c784774a_29974cuda3std3__419piecewise_constructE:
	.zero		1
	.type		_ZN86_INTERNAL_e91a5f01_50_flash_fwd_hdim128_fp16_paged_split_softcap_sm90_cu_c784774a_29974cuda3std3__45__cpo4cendE,@object
	.size		_ZN86_INTERNAL_e91a5f01_50_flash_fwd_hdim128_fp16_paged_split_softcap_sm90_cu_c784774a_29974cuda3std3__45__cpo4cendE,(_ZN86_INTERNAL_e91a5f01_50_flash_fwd_hdim128_fp16_paged_split_softcap_sm90_cu_c784774a_29974cuda3std6ranges3__45__cpo4swapE - _ZN86_INTERNAL_e91a5f01_50_flash_fwd_hdim128_fp16_paged_split_softcap_sm90_cu_c784774a_29974cuda3std3__45__cpo4cendE)
_ZN86_INTERNAL_e91a5f01_50_flash_fwd_hdim128_fp16_paged_split_softcap_sm90_cu_c784774a_29974cuda3std3__45__cpo4cendE:
	.zero		1
	.type		_ZN86_INTERNAL_e91a5f01_50_flash_fwd_hdim128_fp16_paged_split_softcap_sm90_cu_c784774a_29974cuda3std6ranges3__45__cpo4swapE,@object
	.size		_ZN86_INTERNAL_e91a5f01_50_flash_fwd_hdim128_fp16_paged_split_softcap_sm90_cu_c784774a_29974cuda3std6ranges3__45__cpo4swapE,(.L_11 - _ZN86_INTERNAL_e91a5f01_50_flash_fwd_hdim128_fp16_paged_split_softcap_sm90_cu_c784774a_29974cuda3std6ranges3__45__cpo4swapE)
_ZN86_INTERNAL_e91a5f01_50_flash_fwd_hdim128_fp16_paged_split_softcap_sm90_cu_c784774a_29974cuda3std6ranges3__45__cpo4swapE:
	.zero		1
.L_11:


//--------------------- .nv.shared._ZN7cutlass13device_kernelIN5flash11enable_sm90INS1_16FlashAttnFwdSm90INS1_25CollectiveMainloopFwdSm90ILi2EN4cute5tupleIJNS5_1CILi1EEES8_S8_EEENS6_IJNS7_ILi128EEESA_SA_EEELi128ENS_6half_tEfNS_4arch4Sm90ELb0ELb0ELb1ELb1ELb1ELb0ELb0ELb1ELb1ELb1ELb1ELb0EEENS1_21CollectiveEpilogueFwdISB_S9_SC_SE_Li256ELb1ELb1ELb1ELb0EEENS1_36VarlenDynamicPersistentTileSchedulerILi128ELi128ELi256ELi128ELb1ELb1ELb1ELb0ELb1ELb1EEEEEEEEEvNT_6ParamsE --------------------------
	.section	.nv.shared._ZN7cutlass13device_kernelIN5flash11enable_sm90INS1_16FlashAttnFwdSm90INS1_25CollectiveMainloopFwdSm90ILi2EN4cute5tupleIJNS5_1CILi1EEES8_S8_EEENS6_IJNS7_ILi128EEESA_SA_EEELi128ENS_6half_tEfNS_4arch4Sm90ELb0ELb0ELb1ELb1ELb1ELb0ELb0ELb1ELb1ELb1ELb1ELb0EEENS1_21CollectiveEpilogueFwdISB_S9_SC_SE_Li256ELb1ELb1ELb1ELb0EEENS1_36VarlenDynamicPersistentTileSchedulerILi128ELi128ELi256ELi128ELb1ELb1ELb1ELb0ELb1ELb1EEEEEEEEEvNT_6ParamsE,"aw",@nobits
	.sectionflags	@""
	.align	16
	.zero		1024


//--------------------- .nv.shared._ZN7cutlass13device_kernelIN5flash11enable_sm90INS1_16FlashAttnFwdSm90INS1_25CollectiveMainloopFwdSm90ILi2EN4cute5tupleIJNS5_1CILi1EEES8_S8_EEENS6_IJNS7_ILi128EEESA_SA_EEELi128ENS_6half_tEfNS_4arch4Sm90ELb0ELb0ELb1ELb1ELb1ELb1ELb0ELb1ELb1ELb1ELb1ELb0EEENS1_21CollectiveEpilogueFwdISB_S9_SC_SE_Li256ELb1ELb1ELb1ELb0EEENS1_36VarlenDynamicPersistentTileSchedulerILi128ELi128ELi256ELi128ELb1ELb1ELb1ELb0ELb1ELb1EEEEEEEEEvNT_6ParamsE --------------------------
	.section	.nv.shared._ZN7cutlass13device_kernelIN5flash11enable_sm90INS1_16FlashAttnFwdSm90INS1_25CollectiveMainloopFwdSm90ILi2EN4cute5tupleIJNS5_1CILi1EEES8_S8_EEENS6_IJNS7_ILi128EEESA_SA_EEELi128ENS_6half_tEfNS_4arch4Sm90ELb0ELb0ELb1ELb1ELb1ELb1ELb0ELb1ELb1ELb1ELb1ELb0EEENS1_21CollectiveEpilogueFwdISB_S9_SC_SE_Li256ELb1ELb1ELb1ELb0EEENS1_36VarlenDynamicPersistentTileSchedulerILi128ELi128ELi256ELi128ELb1ELb1ELb1ELb0ELb1ELb1EEEEEEEEEvNT_6ParamsE,"aw",@nobits
	.sectionflags	@""
	.align	16
	.zero		1024


//--------------------- .nv.shared._ZN7cutlass13device_kernelIN5flash11enable_sm90INS1_16FlashAttnFwdSm90INS1_25CollectiveMainloopFwdSm90ILi2EN4cute5tupleIJNS5_1CILi1EEES8_S8_EEENS6_IJNS7_ILi128EEESA_SA_EEELi128ENS_6half_tEfNS_4arch4Sm90ELb0ELb1ELb1ELb0ELb1ELb0ELb0ELb1ELb1ELb1ELb1ELb0EEENS1_21CollectiveEpilogueFwdISB_S9_SC_SE_Li256ELb0ELb1ELb1ELb0EEENS1_19SingleTileSchedulerILb0ELb1ELb1ELi128EEEEEEEEEvNT_6ParamsE --------------------------
	.section	.nv.shared._ZN7cutlass13device_kernelIN5flash11enable_sm90INS1_16FlashAttnFwdSm90INS1_25CollectiveMainloopFwdSm90ILi2EN4cute5tupleIJNS5_1CILi1EEES8_S8_EEENS6_IJNS7_ILi128EEESA_SA_EEELi128ENS_6half_tEfNS_4arch4Sm90ELb0ELb1ELb1ELb0ELb1ELb0ELb0ELb1ELb1ELb1ELb1ELb0EEENS1_21CollectiveEpilogueFwdISB_S9_SC_SE_Li256ELb0ELb1ELb1ELb0EEENS1_19SingleTileSchedulerILb0ELb1ELb1ELi128EEEEEEEEEvNT_6ParamsE,"aw",@nobits
	.sectionflags	@""
	.align	16
	.zero		1024


//--------------------- .nv.shared._ZN7cutlass13device_kernelIN5flash11enable_sm90INS1_16FlashAttnFwdSm90INS1_25CollectiveMainloopFwdSm90ILi2EN4cute5tupleIJNS5_1CILi1EEES8_S8_EEENS6_IJNS7_ILi128EEESA_SA_EEELi128ENS_6half_tEfNS_4arch4Sm90ELb0ELb1ELb1ELb1ELb1ELb0ELb0ELb1ELb1ELb1ELb1ELb0EEENS1_21CollectiveEpilogueFwdISB_S9_SC_SE_Li256ELb1ELb1ELb1ELb0EEENS1_36VarlenDynamicPersistentTileSchedulerILi128ELi128ELi256ELi128ELb1ELb1ELb1ELb1ELb0ELb1EEEEEEEEEvNT_6ParamsE --------------------------
	.section	.nv.shared._ZN7cutlass13device_kernelIN5flash11enable_sm90INS1_16FlashAttnFwdSm90INS1_25CollectiveMainloopFwdSm90ILi2EN4cute5tupleIJNS5_1CILi1EEES8_S8_EEENS6_IJNS7_ILi128EEESA_SA_EEELi128ENS_6half_tEfNS_4arch4Sm90ELb0ELb1ELb1ELb1ELb1ELb0ELb0ELb1ELb1ELb1ELb1ELb0EEENS1_21CollectiveEpilogueFwdISB_S9_SC_SE_Li256ELb1ELb1ELb1ELb0EEENS1_36VarlenDynamicPersistentTileSchedulerILi128ELi128ELi256ELi128ELb1ELb1ELb1ELb1ELb0ELb1EEEEEEEEEvNT_6ParamsE,"aw",@nobits
	.sectionflags	@""
	.align	16
	.zero		1024


//--------------------- .nv.shared._ZN7cutlass13device_kernelIN5flash11enable_sm90INS1_16FlashAttnFwdSm90INS1_25CollectiveMainloopFwdSm90ILi2EN4cute5tupleIJNS5_1CILi1EEES8_S8_EEENS6_IJNS7_ILi128EEESA_SA_EEELi128ENS_6half_tEfNS_4arch4Sm90ELb0ELb1ELb1ELb1ELb1ELb1ELb0ELb1ELb1ELb1ELb1ELb0EEENS1_21CollectiveEpilogueFwdISB_S9_SC_SE_Li256ELb1ELb1ELb1ELb0EEENS1_36VarlenDynamicPersistentTileSchedulerILi128ELi128ELi256ELi128ELb1ELb1ELb1ELb1ELb0ELb1EEEEEEEEEvNT_6ParamsE --------------------------
	.section	.nv.shared._ZN7cutlass13device_kernelIN5flash11enable_sm90INS1_16FlashAttnFwdSm90INS1_25CollectiveMainloopFwdSm90ILi2EN4cute5tupleIJNS5_1CILi1EEES8_S8_EEENS6_IJNS7_ILi128EEESA_SA_EEELi128ENS_6half_tEfNS_4arch4Sm90ELb0ELb1ELb1ELb1ELb1ELb1ELb0ELb1ELb1ELb1ELb1ELb0EEENS1_21CollectiveEpilogueFwdISB_S9_SC_SE_Li256ELb1ELb1ELb1ELb0EEENS1_36VarlenDynamicPersistentTileSchedulerILi128ELi128ELi256ELi128ELb1ELb1ELb1ELb1ELb0ELb1EEEEEEEEEvNT_6ParamsE,"aw",@nobits
	.sectionflags	@""
	.align	16
	.zero		1024


//--------------------- .nv.shared._ZN7cutlass13device_kernelIN5flash11enable_sm90INS1_16FlashAttnFwdSm90INS1_25CollectiveMainloopFwdSm90ILi2EN4cute5tupleIJNS5_1CILi1EEES8_S8_EEENS6_IJNS7_ILi128EEESA_SA_EEELi128ENS_6half_tEfNS_4arch4Sm90ELb1ELb0ELb1ELb0ELb1ELb0ELb0ELb1ELb1ELb1ELb1ELb0EEENS1_21CollectiveEpilogueFwdISB_S9_SC_SE_Li256ELb0ELb1ELb1ELb0EEENS1_19SingleTileSchedulerILb0ELb1ELb1ELi128EEEEEEEEEvNT_6ParamsE --------------------------
	.section	.nv.shared._ZN7cutlass13device_kernelIN5flash11enable_sm90INS1_16FlashAttnFwdSm90INS1_25CollectiveMainloopFwdSm90ILi2EN4cute5tupleIJNS5_1CILi1EEES8_S8_EEENS6_IJNS7_ILi128EEESA_SA_EEELi128ENS_6half_tEfNS_4arch4Sm90ELb1ELb0ELb1ELb0ELb1ELb0ELb0ELb1ELb1ELb1ELb1ELb0EEENS1_21CollectiveEpilogueFwdISB_S9_SC_SE_Li256ELb0ELb1ELb1ELb0EEENS1_19SingleTileSchedulerILb0ELb1ELb1ELi128EEEEEEEEEvNT_6ParamsE,"aw",@nobits
	.sectionflags	@""
	.align	16
	.zero		1024


//--------------------- .nv.shared._ZN7cutlass13device_kernelIN5flash11enable_sm90INS1_16FlashAttnFwdSm90INS1_25CollectiveMainloopFwdSm90ILi2EN4cute5tupleIJNS5_1CILi1EEES8_S8_EEENS6_IJNS7_ILi128EEESA_SA_EEELi128ENS_6half_tEfNS_4arch4Sm90ELb1ELb0ELb1ELb1ELb1ELb0ELb0ELb1ELb1ELb1ELb1ELb0EEENS1_21CollectiveEpilogueFwdISB_S9_SC_SE_Li256ELb1ELb1ELb1ELb0EEENS1_36VarlenDynamicPersistentTileSchedulerILi128ELi128ELi256ELi128ELb1ELb1ELb1ELb1ELb1ELb1EEEEEEEEEvNT_6ParamsE --------------------------
	.section	.nv.shared._ZN7cutlass13device_kernelIN5flash11enable_sm90INS1_16FlashAttnFwdSm90INS1_25CollectiveMainloopFwdSm90ILi2EN4cute5tupleIJNS5_1CILi1EEES8_S8_EEENS6_IJNS7_ILi128EEESA_SA_EEELi128ENS_6half_tEfNS_4arch4Sm90ELb1ELb0ELb1ELb1ELb1ELb0ELb0ELb1ELb1ELb1ELb1ELb0EEENS1_21CollectiveEpilogueFwdISB_S9_SC_SE_Li256ELb1ELb1ELb1ELb0EEENS1_36VarlenDynamicPersistentTileSchedulerILi128ELi128ELi256ELi128ELb1ELb1ELb1ELb1ELb1ELb1EEEEEEEEEvNT_6ParamsE,"aw",@nobits
	.sectionflags	@""
	.align	16
	.zero		1024


//--------------------- .nv.shared._ZN7cutlass13device_kernelIN5flash11enable_sm90INS1_16FlashAttnFwdSm90INS1_25CollectiveMainloopFwdSm90ILi2EN4cute5tupleIJNS5_1CILi1EEES8_S8_EEENS6_IJNS7_ILi128EEESA_SA_EEELi128ENS_6half_tEfNS_4arch4Sm90ELb1ELb0ELb1ELb1ELb1ELb1ELb0ELb1ELb1ELb1ELb1ELb0EEENS1_21CollectiveEpilogueFwdISB_S9_SC_SE_Li256ELb1ELb1ELb1ELb0EEENS1_36VarlenDynamicPersistentTileSchedulerILi128ELi128ELi256ELi128ELb1ELb1ELb1ELb1ELb1ELb1EEEEEEEEEvNT_6ParamsE --------------------------
	.section	.nv.shared._ZN7cutlass13device_kernelIN5flash11enable_sm90INS1_16FlashAttnFwdSm90INS1_25CollectiveMainloopFwdSm90ILi2EN4cute5tupleIJNS5_1CILi1EEES8_S8_EEENS6_IJNS7_ILi128EEESA_SA_EEELi128ENS_6half_tEfNS_4arch4Sm90ELb1ELb0ELb1ELb1ELb1ELb1ELb0ELb1ELb1ELb1ELb1ELb0EEENS1_21CollectiveEpilogueFwdISB_S9_SC_SE_Li256ELb1ELb1ELb1ELb0EEENS1_36VarlenDynamicPersistentTileSchedulerILi128ELi128ELi256ELi128ELb1ELb1ELb1ELb1ELb1ELb1EEEEEEEEEvNT_6ParamsE,"aw",@nobits
	.sectionflags	@""
	.align	16
	.zero		1024


//--------------------- .nv.constant0._ZN7cutlass13device_kernelIN5flash11enable_sm90INS1_16FlashAttnFwdSm90INS1_25CollectiveMainloopFwdSm90ILi2EN4cute5tupleIJNS5_1CILi1EEES8_S8_EEENS6_IJNS7_ILi128EEESA_SA_EEELi128ENS_6half_tEfNS_4arch4Sm90ELb0ELb0ELb1ELb0ELb1ELb0ELb0ELb1ELb1ELb1ELb1ELb0EEENS1_21CollectiveEpilogueFwdISB_S9_SC_SE_Li256ELb0ELb1ELb1ELb0EEENS1_19SingleTileSchedulerILb0ELb1ELb1ELi128EEEEEEEEEvNT_6ParamsE --------------------------
	.section	.nv.constant0._ZN7cutlass13device_kernelIN5flash11enable_sm90INS1_16FlashAttnFwdSm90INS1_25CollectiveMainloopFwdSm90ILi2EN4cute5tupleIJNS5_1CILi1EEES8_S8_EEENS6_IJNS7_ILi128EEESA_SA_EEELi128ENS_6half_tEfNS_4arch4Sm90ELb0ELb0ELb1ELb0ELb1ELb0ELb0ELb1ELb1ELb1ELb1ELb0EEENS1_21CollectiveEpilogueFwdISB_S9_SC_SE_Li256ELb0ELb1ELb1ELb0EEENS1_19SingleTileSchedulerILb0ELb1ELb1ELi128EEEEEEEEEvNT_6ParamsE,"a",@progbits
	.sectionflags	@""
	.align	4
.nv.constant0._ZN7cutlass13device_kernelIN5flash11enable_sm90INS1_16FlashAttnFwdSm90INS1_25CollectiveMainloopFwdSm90ILi2EN4cute5tupleIJNS5_1CILi1EEES8_S8_EEENS6_IJNS7_ILi128EEESA_SA_EEELi128ENS_6half_tEfNS_4arch4Sm90ELb0ELb0ELb1ELb0ELb1ELb0ELb0ELb1ELb1ELb1ELb1ELb0EEENS1_21CollectiveEpilogueFwdISB_S9_SC_SE_Li256ELb0ELb1ELb1ELb0EEENS1_19SingleTileSchedulerILb0ELb1ELb1ELi128EEEEEEEEEvNT_6ParamsE:
	.zero		3200


//--------------------- .nv.constant0._ZN7cutlass13device_kernelIN5flash11enable_sm90INS1_16FlashAttnFwdSm90INS1_25CollectiveMainloopFwdSm90ILi2EN4cute5tupleIJNS5_1CILi1EEES8_S8_EEENS6_IJNS7_ILi128EEESA_SA_EEELi128ENS_6half_tEfNS_4arch4Sm90ELb0ELb0ELb1ELb1ELb1ELb0ELb0ELb1ELb1ELb1ELb1ELb0EEENS1_21CollectiveEpilogueFwdISB_S9_SC_SE_Li256ELb1ELb1ELb1ELb0EEENS1_36VarlenDynamicPersistentTileSchedulerILi128ELi128ELi256ELi128ELb1ELb1ELb1ELb0ELb1ELb1EEEEEEEEEvNT_6ParamsE --------------------------
	.section	.nv.constant0._ZN7cutlass13device_kernelIN5flash11enable_sm90INS1_16FlashAttnFwdSm90INS1_25CollectiveMainloopFwdSm90ILi2EN4cute5tupleIJNS5_1CILi1EEES8_S8_EEENS6_IJNS7_ILi128EEESA_SA_EEELi128ENS_6half_tEfNS_4arch4Sm90ELb0ELb0ELb1ELb1ELb1ELb0ELb0ELb1ELb1ELb1ELb1ELb0EEENS1_21CollectiveEpilogueFwdISB_S9_SC_SE_Li256ELb1ELb1ELb1ELb0EEENS1_36VarlenDynamicPersistentTileSchedulerILi128ELi128ELi256ELi128ELb1ELb1ELb1ELb0ELb1ELb1EEEEEEEEEvNT_6ParamsE,"a",@progbits
	.sectionflags	@""
	.align	4
.nv.constant0._ZN7cutlass13device_kernelIN5flash11enable_sm90INS1_16FlashAttnFwdSm90INS1_25CollectiveMainloopFwdSm90ILi2EN4cute5tupleIJNS5_1CILi1EEES8_S8_EEENS6_IJNS7_ILi128EEESA_SA_EEELi128ENS_6half_tEfNS_4arch4Sm90ELb0ELb0ELb1ELb1ELb1ELb0ELb0ELb1ELb1ELb1ELb1ELb0EEENS1_21CollectiveEpilogueFwdISB_S9_SC_SE_Li256ELb1ELb1ELb1ELb0EEENS1_36VarlenDynamicPersistentTileSchedulerILi128ELi128ELi256ELi128ELb1ELb1ELb1ELb0ELb1ELb1EEEEEEEEEvNT_6ParamsE:
	.zero		3328


//--------------------- .nv.constant0._ZN7cutlass13device_kernelIN5flash11enable_sm90INS1_16FlashAttnFwdSm90INS1_25CollectiveMainloopFwdSm90ILi2EN4cute5tupleIJNS5_1CILi1EEES8_S8_EEENS6_IJNS7_ILi128EEESA_SA_EEELi128ENS_6half_tEfNS_4arch4Sm90ELb0ELb0ELb1ELb1ELb1ELb1ELb0ELb1ELb1ELb1ELb1ELb0EEENS1_21CollectiveEpilogueFwdISB_S9_SC_SE_Li256ELb1ELb1ELb1ELb0EEENS1_36VarlenDynamicPersistentTileSchedulerILi128ELi128ELi256ELi128ELb1ELb1ELb1ELb0ELb1ELb1EEEEEEEEEvNT_6ParamsE --------------------------
	.section	.nv.constant0._ZN7cutlass13device_kernelIN5flash11enable_sm90INS1_16FlashAttnFwdSm90INS1_25CollectiveMainloopFwdSm90ILi2EN4cute5tupleIJNS5_1CILi1EEES8_S8_EEENS6_IJNS7_ILi128EEESA_SA_EEELi128ENS_6half_tEfNS_4arch4Sm90ELb0ELb0ELb1ELb1ELb1ELb1ELb0ELb1ELb1ELb1ELb1ELb0EEENS1_21CollectiveEpilogueFwdISB_S9_SC_SE_Li256ELb1ELb1ELb1ELb0EEENS1_36VarlenDynamicPersistentTileSchedulerILi128ELi128ELi256ELi128ELb1ELb1ELb1ELb0ELb1ELb1EEEEEEEEEvNT_6ParamsE,"a",@progbits
	.sectionflags	@""
	.align	4
.nv.constant0._ZN7cutlass13device_kernelIN5flash11enable_sm90INS1_16FlashAttnFwdSm90INS1_25CollectiveMainloopFwdSm90ILi2EN4cute5tupleIJNS5_1CILi1EEES8_S8_EEENS6_IJNS7_ILi128EEESA_SA_EEELi128ENS_6half_tEfNS_4arch4Sm90ELb0ELb0ELb1ELb1ELb1ELb1ELb0ELb1ELb1ELb1ELb1ELb0EEENS1_21CollectiveEpilogueFwdISB_S9_SC_SE_Li256ELb1ELb1ELb1ELb0EEENS1_36VarlenDynamicPersistentTileSchedulerILi128ELi128ELi256ELi128ELb1ELb1ELb1ELb0ELb1ELb1EEEEEEEEEvNT_6ParamsE:
	.zero		3328


//--------------------- .nv.constant0._ZN7cutlass13device_kernelIN5flash11enable_sm90INS1_16FlashAttnFwdSm90INS1_25CollectiveMainloopFwdSm90ILi2EN4cute5tupleIJNS5_1CILi1EEES8_S8_EEENS6_IJNS7_ILi128EEESA_SA_EEELi128ENS_6half_tEfNS_4arch4Sm90ELb0ELb1ELb1ELb0ELb1ELb0ELb0ELb1ELb1ELb1ELb1ELb0EEENS1_21CollectiveEpilogueFwdISB_S9_SC_SE_Li256ELb0ELb1ELb1ELb0EEENS1_19SingleTileSchedulerILb0ELb1ELb1ELi128EEEEEEEEEvNT_6ParamsE --------------------------
	.section	.nv.constant0._ZN7cutlass13device_kernelIN5flash11enable_sm90INS1_16FlashAttnFwdSm90INS1_25CollectiveMainloopFwdSm90ILi2EN4cute5tupleIJNS5_1CILi1EEES8_S8_EEENS6_IJNS7_ILi128EEESA_SA_EEELi128ENS_6half_tEfNS_4arch4Sm90ELb0ELb1ELb1ELb0ELb1ELb0ELb0ELb1ELb1ELb1ELb1ELb0EEENS1_21CollectiveEpilogueFwdISB_S9_SC_SE_Li256ELb0ELb1ELb1ELb0EEENS1_19SingleTileSchedulerILb0ELb1ELb1ELi128EEEEEEEEEvNT_6ParamsE,"a",@progbits
	.sectionflags	@""
	.align	4
.nv.constant0._ZN7cutlass13device_kernelIN5flash11enable_sm90INS1_16FlashAttnFwdSm90INS1_25CollectiveMainloopFwdSm90ILi2EN4cute5tupleIJNS5_1CILi1EEES8_S8_EEENS6_IJNS7_ILi128EEESA_SA_EEELi128ENS_6half_tEfNS_4arch4Sm90ELb0ELb1ELb1ELb0ELb1ELb0ELb0ELb1ELb1ELb1ELb1ELb0EEENS1_21CollectiveEpilogueFwdISB_S9_SC_SE_Li256ELb0ELb1ELb1ELb0EEENS1_19SingleTileSchedulerILb0ELb1ELb1ELi128EEEEEEEEEvNT_6ParamsE:
	.zero		3200


//--------------------- .nv.constant0._ZN7cutlass13device_kernelIN5flash11enable_sm90INS1_16FlashAttnFwdSm90INS1_25CollectiveMainloopFwdSm90ILi2EN4cute5tupleIJNS5_1CILi1EEES8_S8_EEENS6_IJNS7_ILi128EEESA_SA_EEELi128ENS_6half_tEfNS_4arch4Sm90ELb0ELb1ELb1ELb1ELb1ELb0ELb0ELb1ELb1ELb1ELb1ELb0EEENS1_21CollectiveEpilogueFwdISB_S9_SC_SE_Li256ELb1ELb1ELb1ELb0EEENS1_36VarlenDynamicPersistentTileSchedulerILi128ELi128ELi256ELi128ELb1ELb1ELb1ELb1ELb0ELb1EEEEEEEEEvNT_6ParamsE --------------------------
	.section	.nv.constant0._ZN7cutlass13device_kernelIN5flash11enable_sm90INS1_16FlashAttnFwdSm90INS1_25CollectiveMainloopFwdSm90ILi2EN4cute5tupleIJNS5_1CILi1EEES8_S8_EEENS6_IJNS7_ILi128EEESA_SA_EEELi128ENS_6half_tEfNS_4arch4Sm90ELb0ELb1ELb1ELb1ELb1ELb0ELb0ELb1ELb1ELb1ELb1ELb0EEENS1_21CollectiveEpilogueFwdISB_S9_SC_SE_Li256ELb1ELb1ELb1ELb0EEENS1_36VarlenDynamicPersistentTileSchedulerILi128ELi128ELi256ELi128ELb1ELb1ELb1ELb1ELb0ELb1EEEEEEEEEvNT_6ParamsE,"a",@progbits
	.sectionflags	@""
	.align	4
.nv.constant0._ZN7cutlass13device_kernelIN5flash11enable_sm90INS1_16FlashAttnFwdSm90INS1_25CollectiveMainloopFwdSm90ILi2EN4cute5tupleIJNS5_1CILi1EEES8_S8_EEENS6_IJNS7_ILi128EEESA_SA_EEELi128ENS_6half_tEfNS_4arch4Sm90ELb0ELb1ELb1ELb1ELb1ELb0ELb0ELb1ELb1ELb1ELb1ELb0EEENS1_21CollectiveEpilogueFwdISB_S9_SC_SE_Li256ELb1ELb1ELb1ELb0EEENS1_36VarlenDynamicPersistentTileSchedulerILi128ELi128ELi256ELi128ELb1ELb1ELb1ELb1ELb0ELb1EEEEEEEEEvNT_6ParamsE:
	.zero		3328


//--------------------- .nv.constant0._ZN7cutlass13device_kernelIN5flash11enable_sm90INS1_16FlashAttnFwdSm90INS1_25CollectiveMainloopFwdSm90ILi2EN4cute5tupleIJNS5_1CILi1EEES8_S8_EEENS6_IJNS7_ILi128EEESA_SA_EEELi128ENS_6half_tEfNS_4arch4Sm90ELb0ELb1ELb1ELb1ELb1ELb1ELb0ELb1ELb1ELb1ELb1ELb0EEENS1_21CollectiveEpilogueFwdISB_S9_SC_SE_Li256ELb1ELb1ELb1ELb0EEENS1_36VarlenDynamicPersistentTileSchedulerILi128ELi128ELi256ELi128ELb1ELb1ELb1ELb1ELb0ELb1EEEEEEEEEvNT_6ParamsE --------------------------
	.section	.nv.constant0._ZN7cutlass13device_kernelIN5flash11enable_sm90INS1_16FlashAttnFwdSm90INS1_25CollectiveMainloopFwdSm90ILi2EN4cute5tupleIJNS5_1CILi1EEES8_S8_EEENS6_IJNS7_ILi128EEESA_SA_EEELi128ENS_6half_tEfNS_4arch4Sm90ELb0ELb1ELb1ELb1ELb1ELb1ELb0ELb1ELb1ELb1ELb1ELb0EEENS1_21CollectiveEpilogueFwdISB_S9_SC_SE_Li256ELb1ELb1ELb1ELb0EEENS1_36VarlenDynamicPersistentTileSchedulerILi128ELi128ELi256ELi128ELb1ELb1ELb1ELb1ELb0ELb1EEEEEEEEEvNT_6ParamsE,"a",@progbits
	.sectionflags	@""
	.align	4
.nv.constant0._ZN7cutlass13device_kernelIN5flash11enable_sm90INS1_16FlashAttnFwdSm90INS1_25CollectiveMainloopFwdSm90ILi2EN4cute5tupleIJNS5_1CILi1EEES8_S8_EEENS6_IJNS7_ILi128EEESA_SA_EEELi128ENS_6half_tEfNS_4arch4Sm90ELb0ELb1ELb1ELb1ELb1ELb1ELb0ELb1ELb1ELb1ELb1ELb0EEENS1_21CollectiveEpilogueFwdISB_S9_SC_SE_Li256ELb1ELb1ELb1ELb0EEENS1_36VarlenDynamicPersistentTileSchedulerILi128ELi128ELi256ELi128ELb1ELb1ELb1ELb1ELb0ELb1EEEEEEEEEvNT_6ParamsE:
	.zero		3328


//--------------------- .nv.constant0._ZN7cutlass13device_kernelIN5flash11enable_sm90INS1_16FlashAttnFwdSm90INS1_25CollectiveMainloopFwdSm90ILi2EN4cute5tupleIJNS5_1CILi1EEES8_S8_EEENS6_IJNS7_ILi128EEESA_SA_EEELi128ENS_6half_tEfNS_4arch4Sm90ELb1ELb0ELb1ELb0ELb1ELb0ELb0ELb1ELb1ELb1ELb1ELb0EEENS1_21CollectiveEpilogueFwdISB_S9_SC_SE_Li256ELb0ELb1ELb1ELb0EEENS1_19SingleTileSchedulerILb0ELb1ELb1ELi128EEEEEEEEEvNT_6ParamsE --------------------------
	.section	.nv.constant0._ZN7cutlass13device_kernelIN5flash11enable_sm90INS1_16FlashAttnFwdSm90INS1_25CollectiveMainloopFwdSm90ILi2EN4cute5tupleIJNS5_1CILi1EEES8_S8_EEENS6_IJNS7_ILi128EEESA_SA_EEELi128ENS_6half_tEfNS_4arch4Sm90ELb1ELb0ELb1ELb0ELb1ELb0ELb0ELb1ELb1ELb1ELb1ELb0EEENS1_21CollectiveEpilogueFwdISB_S9_SC_SE_Li256ELb0ELb1ELb1ELb0EEENS1_19SingleTileSchedulerILb0ELb1ELb1ELi128EEEEEEEEEvNT_6ParamsE,"a",@progbits
	.sectionflags	@""
	.align	4
.nv.constant0._ZN7cutlass13device_kernelIN5flash11enable_sm90INS1_16FlashAttnFwdSm90INS1_25CollectiveMainloopFwdSm90ILi2EN4cute5tupleIJNS5_1CILi1EEES8_S8_EEENS6_IJNS7_ILi128EEESA_SA_EEELi128ENS_6half_tEfNS_4arch4Sm90ELb1ELb0ELb1ELb0ELb1ELb0ELb0ELb1ELb1ELb1ELb1ELb0EEENS1_21CollectiveEpilogueFwdISB_S9_SC_SE_Li256ELb0ELb1ELb1ELb0EEENS1_19SingleTileSchedulerILb0ELb1ELb1ELi128EEEEEEEEEvNT_6ParamsE:
	.zero		3200


//--------------------- .nv.constant0._ZN7cutlass13device_kernelIN5flash11enable_sm90INS1_16FlashAttnFwdSm90INS1_25CollectiveMainloopFwdSm90ILi2EN4cute5tupleIJNS5_1CILi1EEES8_S8_EEENS6_IJNS7_ILi128EEESA_SA_EEELi128ENS_6half_tEfNS_4arch4Sm90ELb1ELb0ELb1ELb1ELb1ELb0ELb0ELb1ELb1ELb1ELb1ELb0EEENS1_21CollectiveEpilogueFwdISB_S9_SC_SE_Li256ELb1ELb1ELb1ELb0EEENS1_36VarlenDynamicPersistentTileSchedulerILi128ELi128ELi256ELi128ELb1ELb1ELb1ELb1ELb1ELb1EEEEEEEEEvNT_6ParamsE --------------------------
	.section	.nv.constant0._ZN7cutlass13device_kernelIN5flash11enable_sm90INS1_16FlashAttnFwdSm90INS1_25CollectiveMainloopFwdSm90ILi2EN4cute5tupleIJNS5_1CILi1EEES8_S8_EEENS6_IJNS7_ILi128EEESA_SA_EEELi128ENS_6half_tEfNS_4arch4Sm90ELb1ELb0ELb1ELb1ELb1ELb0ELb0ELb1ELb1ELb1ELb1ELb0EEENS1_21CollectiveEpilogueFwdISB_S9_SC_SE_Li256ELb1ELb1ELb1ELb0EEENS1_36VarlenDynamicPersistentTileSchedulerILi128ELi128ELi256ELi128ELb1ELb1ELb1ELb1ELb1ELb1EEEEEEEEEvNT_6ParamsE,"a",@progbits
	.sectionflags	@""
	.align	4
.nv.constant0._ZN7cutlass13device_kernelIN5flash11enable_sm90INS1_16FlashAttnFwdSm90INS1_25CollectiveMainloopFwdSm90ILi2EN4cute5tupleIJNS5_1CILi1EEES8_S8_EEENS6_IJNS7_ILi128EEESA_SA_EEELi128ENS_6half_tEfNS_4arch4Sm90ELb1ELb0ELb1ELb1ELb1ELb0ELb0ELb1ELb1ELb1ELb1ELb0EEENS1_21CollectiveEpilogueFwdISB_S9_SC_SE_Li256ELb1ELb1ELb1ELb0EEENS1_36VarlenDynamicPersistentTileSchedulerILi128ELi128ELi256ELi128ELb1ELb1ELb1ELb1ELb1ELb1EEEEEEEEEvNT_6ParamsE:
	.zero		3328


//--------------------- .nv.constant0._ZN7cutlass13device_kernelIN5flash11enable_sm90INS1_16FlashAttnFwdSm90INS1_25CollectiveMainloopFwdSm90ILi2EN4cute5tupleIJNS5_1CILi1EEES8_S8_EEENS6_IJNS7_ILi128EEESA_SA_EEELi128ENS_6half_tEfNS_4arch4Sm90ELb1ELb0ELb1ELb1ELb1ELb1ELb0ELb1ELb1ELb1ELb1ELb0EEENS1_21CollectiveEpilogueFwdISB_S9_SC_SE_Li256ELb1ELb1ELb1ELb0EEENS1_36VarlenDynamicPersistentTileSchedulerILi128ELi128ELi256ELi128ELb1ELb1ELb1ELb1ELb1ELb1EEEEEEEEEvNT_6ParamsE --------------------------
	.section	.nv.constant0._ZN7cutlass13device_kernelIN5flash11enable_sm90INS1_16FlashAttnFwdSm90INS1_25CollectiveMainloopFwdSm90ILi2EN4cute5tupleIJNS5_1CILi1EEES8_S8_EEENS6_IJNS7_ILi128EEESA_SA_EEELi128ENS_6half_tEfNS_4arch4Sm90ELb1ELb0ELb1ELb1ELb1ELb1ELb0ELb1ELb1ELb1ELb1ELb0EEENS1_21CollectiveEpilogueFwdISB_S9_SC_SE_Li256ELb1ELb1ELb1ELb0EEENS1_36VarlenDynamicPersistentTileSchedulerILi128ELi128ELi256ELi128ELb1ELb1ELb1ELb1ELb1ELb1EEEEEEEEEvNT_6ParamsE,"a",@progbits
	.sectionflags	@""
	.align	4
.nv.constant0._ZN7cutlass13device_kernelIN5flash11enable_sm90INS1_16FlashAttnFwdSm90INS1_25CollectiveMainloopFwdSm90ILi2EN4cute5tupleIJNS5_1CILi1EEES8_S8_EEENS6_IJNS7_ILi128EEESA_SA_EEELi128ENS_6half_tEfNS_4arch4Sm90ELb1ELb0ELb1ELb1ELb1ELb1ELb0ELb1ELb1ELb1ELb1ELb0EEENS1_21CollectiveEpilogueFwdISB_S9_SC_SE_Li256ELb1ELb1ELb1ELb0EEENS1_36VarlenDynamicPersistentTileSchedulerILi128ELi128ELi256ELi128ELb1ELb1ELb1ELb1ELb1ELb1EEEEEEEEEvNT_6ParamsE:
	.zero		3328


//--------------------- SYMBOLS --------------------------

	.type		.nv.reservedSmem.offset0,@object
	.size		.nv.reservedSmem.offset0,0x4
	.type		__assertfail,@function
